	.target	sm_90a

	.elftype	@"ET_EXEC"


//--------------------- .note.nv.tkinfo           --------------------------
	.section	.note.nv.tkinfo,"",@"SHT_NOTE"
	.sectionflags	@"SHF_NOTE_NV_TKINFO"
	.tkinfo
        /*0018*/ 	.word	0x00000002
        /*0030*/ 	.string	""
        /*0030*/ 	.string	"ptxas"
        /*0030*/ 	.string	"Cuda compilation tools, release 13.0, V13.0.88"
        /*0030*/ 	.string	"Build cuda_13.0.r13.0/compiler.36424714_0"
        /*0030*/ 	.string	"-arch sm_90a -m 64 "



//--------------------- .note.nv.cuinfo           --------------------------
	.section	.note.nv.cuinfo,"",@"SHT_NOTE"
	.sectionflags	@"SHF_NOTE_NV_CUINFO"
        /*0018*/ 	.short	0x0002
        /*001a*/ 	.short	0x005a
        /*001c*/ 	.short	0x0082
	.zero		2


//--------------------- .nv.info                  --------------------------
	.section	.nv.info,"",@"SHT_CUDA_INFO"
	.align	4


	//----- nvinfo : EIATTR_REGCOUNT
	.align		4
        /*0000*/ 	.byte	0x04, 0x2f
        /*0002*/ 	.short	(.L_20 - .L_19)
	.align		4
.L_19:
        /*0004*/ 	.word	index@(_ZN7cutlass13device_kernelIN5flash22FlashAttnBwdPreprocessIN4cute5tupleIJNS3_1CILi96EEENS5_ILi64EEEEEENS_6half_tEfNS_4arch4Sm90ELb1ELb1EEEEEvNT_6ParamsE)
        /*0008*/ 	.word	0x00000030


	//----- nvinfo : EIATTR_FRAME_SIZE
	.align		4
.L_20:
        /*000c*/ 	.byte	0x04, 0x11
        /*000e*/ 	.short	(.L_22 - .L_21)
	.align		4
.L_21:
        /*0010*/ 	.word	index@(_ZN7cutlass13device_kernelIN5flash22FlashAttnBwdPreprocessIN4cute5tupleIJNS3_1CILi96EEENS5_ILi64EEEEEENS_6half_tEfNS_4arch4Sm90ELb1ELb1EEEEEvNT_6ParamsE)
        /*0014*/ 	.word	0x00000000


	//----- nvinfo : EIATTR_REGCOUNT
	.align		4
.L_22:
        /*0018*/ 	.byte	0x04, 0x2f
        /*001a*/ 	.short	(.L_24 - .L_23)
	.align		4
.L_23:
        /*001c*/ 	.word	index@(_ZN7cutlass13device_kernelIN5flash11enable_sm90INS1_16FlashAttnBwdSm90INS1_25CollectiveMainloopBwdSm90ILi2ELi2ELi2EN4cute5tupleIJNS5_1CILi1EEES8_S8_EEENS6_IJNS7_ILi96EEENS7_ILi128EEENS7_ILi64EEEEEENS_6half_tEfNS_4arch4Sm90ELb1ELb0ELb1ELb1ELb1ELb1ELb0ELb1ELi2ELi1ELi2ELi2ELb0EEENS1_24CollectiveEpilogueBwdGQAISD_fSG_Li256ELb1ELb1EEENS1_25SingleTileBwdLPTSchedulerILb1ELi128ELb1EEEEEEEEEvNT_6ParamsE)
        /*0020*/ 	.word	0x000000a8


	//----- nvinfo : EIATTR_FRAME_SIZE
	.align		4
.L_24:
        /*0024*/ 	.byte	0x04, 0x11
        /*0026*/ 	.short	(.L_26 - .L_25)
	.align		4
.L_25:
        /*0028*/ 	.word	index@(_ZN7cutlass13device_kernelIN5flash11enable_sm90INS1_16FlashAttnBwdSm90INS1_25CollectiveMainloopBwdSm90ILi2ELi2ELi2EN4cute5tupleIJNS5_1CILi1EEES8_S8_EEENS6_IJNS7_ILi96EEENS7_ILi128EEENS7_ILi64EEEEEENS_6half_tEfNS_4arch4Sm90ELb1ELb0ELb1ELb1ELb1ELb1ELb0ELb1ELi2ELi1ELi2ELi2ELb0EEENS1_24CollectiveEpilogueBwdGQAISD_fSG_Li256ELb1ELb1EEENS1_25SingleTileBwdLPTSchedulerILb1ELi128ELb1EEEEEEEEEvNT_6ParamsE)
        /*002c*/ 	.word	0x00000030


	//----- nvinfo : EIATTR_REGCOUNT
	.align		4
.L_26:
        /*0030*/ 	.byte	0x04, 0x2f
        /*0032*/ 	.short	(.L_28 - .L_27)
	.align		4
.L_27:
        /*0034*/ 	.word	index@(_ZN7cutlass13device_kernelIN5flash32FlashAttnBwdPostprocessConvertdQIN4cute5tupleIJNS3_1CILi96EEENS5_ILi64EEEEEENS_6half_tEfNS_4arch4Sm90ELi256ENS3_8TiledMMAINS3_8MMA_AtomIJNS3_4SM904GMMA25MMA_64x16x16_F32F16F16_SSILNSF_5MajorE1ELSH_0ELNSF_7ScaleInE1ELSI_1EEEEEENS3_6LayoutINS4_IJNS5_ILi1EEENS5_ILi2EEESM_EEENS4_IJNS5_ILi0EEESM_SP_EEEEENS4_IJNS3_10UnderscoreESS_SS_EEEEELb1EEEEEvNT_6ParamsE)
        /*0038*/ 	.word	0x00000030


	//----- nvinfo : EIATTR_FRAME_SIZE
	.align		4
.L_28:
        /*003c*/ 	.byte	0x04, 0x11
        /*003e*/ 	.short	(.L_30 - .L_29)
	.align		4
.L_29:
        /*0040*/ 	.word	index@(_ZN7cutlass13device_kernelIN5flash32FlashAttnBwdPostprocessConvertdQIN4cute5tupleIJNS3_1CILi96EEENS5_ILi64EEEEEENS_6half_tEfNS_4arch4Sm90ELi256ENS3_8TiledMMAINS3_8MMA_AtomIJNS3_4SM904GMMA25MMA_64x16x16_F32F16F16_SSILNSF_5MajorE1ELSH_0ELNSF_7ScaleInE1ELSI_1EEEEEENS3_6LayoutINS4_IJNS5_ILi1EEENS5_ILi2EEESM_EEENS4_IJNS5_ILi0EEESM_SP_EEEEENS4_IJNS3_10UnderscoreESS_SS_EEEEELb1EEEEEvNT_6ParamsE)
        /*0044*/ 	.word	0x00000000


	//----- nvinfo : EIATTR_REGCOUNT
	.align		4
.L_30:
        /*0048*/ 	.byte	0x04, 0x2f
        /*004a*/ 	.short	(.L_32 - .L_31)
	.align		4
.L_31:
        /*004c*/ 	.word	index@(_ZN7cutlass13device_kernelIN5flash32FlashAttnBwdPostprocessConvertdQIN4cute5tupleIJNS3_1CILi128EEENS5_ILi64EEEEEENS_6half_tEfNS_4arch4Sm90ELi256ENS3_8TiledMMAINS3_8MMA_AtomIJNS3_4SM904GMMA25MMA_64x64x16_F32F16F16_RSILNSF_5MajorE0ELSH_1ELNSF_7ScaleInE1ELSI_1EEEEEENS3_6LayoutINS4_IJNS5_ILi2EEENS5_ILi1EEESN_EEENS4_IJSN_NS5_ILi0EEESP_EEEEENS4_IJNS3_10UnderscoreESS_SS_EEEEELb0EEEEEvNT_6ParamsE)
        /*0050*/ 	.word	0x00000037


	//----- nvinfo : EIATTR_FRAME_SIZE
	.align		4
.L_32:
        /*0054*/ 	.byte	0x04, 0x11
        /*0056*/ 	.short	(.L_34 - .L_33)
	.align		4
.L_33:
        /*0058*/ 	.word	index@(_ZN7cutlass13device_kernelIN5flash32FlashAttnBwdPostprocessConvertdQIN4cute5tupleIJNS3_1CILi128EEENS5_ILi64EEEEEENS_6half_tEfNS_4arch4Sm90ELi256ENS3_8TiledMMAINS3_8MMA_AtomIJNS3_4SM904GMMA25MMA_64x64x16_F32F16F16_RSILNSF_5MajorE0ELSH_1ELNSF_7ScaleInE1ELSI_1EEEEEENS3_6LayoutINS4_IJNS5_ILi2EEENS5_ILi1EEESN_EEENS4_IJSN_NS5_ILi0EEESP_EEEEENS4_IJNS3_10UnderscoreESS_SS_EEEEELb0EEEEEvNT_6ParamsE)
        /*005c*/ 	.word	0x00000000


	//----- nvinfo : EIATTR_REGCOUNT
	.align		4
.L_34:
        /*0060*/ 	.byte	0x04, 0x2f
        /*0062*/ 	.short	(.L_36 - .L_35)
	.align		4
.L_35:
        /*0064*/ 	.word	index@(_ZN7cutlass13device_kernelIN5flash11enable_sm90INS1_16FlashAttnBwdSm90INS1_25CollectiveMainloopBwdSm90ILi2ELi2ELi2EN4cute5tupleIJNS5_1CILi1EEES8_S8_EEENS6_IJNS7_ILi96EEENS7_ILi128EEENS7_ILi64EEEEEENS_6half_tEfNS_4arch4Sm90ELb1ELb0ELb1ELb1ELb0ELb1ELb0ELb1ELi2ELi1ELi2ELi2ELb0EEENS1_24CollectiveEpilogueBwdGQAISD_fSG_Li256ELb1ELb0EEENS1_25SingleTileBwdLPTSchedulerILb1ELi128ELb0EEEEEEEEEvNT_6ParamsE)
        /*0068*/ 	.word	0x000000a8


	//----- nvinfo : EIATTR_FRAME_SIZE
	.align		4
.L_36:
        /*006c*/ 	.byte	0x04, 0x11
        /*006e*/ 	.short	(.L_38 - .L_37)
	.align		4
.L_37:
        /*0070*/ 	.word	index@(_ZN7cutlass13device_kernelIN5flash11enable_sm90INS1_16FlashAttnBwdSm90INS1_25CollectiveMainloopBwdSm90ILi2ELi2ELi2EN4cute5tupleIJNS5_1CILi1EEES8_S8_EEENS6_IJNS7_ILi96EEENS7_ILi128EEENS7_ILi64EEEEEENS_6half_tEfNS_4arch4Sm90ELb1ELb0ELb1ELb1ELb0ELb1ELb0ELb1ELi2ELi1ELi2ELi2ELb0EEENS1_24CollectiveEpilogueBwdGQAISD_fSG_Li256ELb1ELb0EEENS1_25SingleTileBwdLPTSchedulerILb1ELi128ELb0EEEEEEEEEvNT_6ParamsE)
        /*0074*/ 	.word	0x00000050


	//----- nvinfo : EIATTR_REGCOUNT
	.align		4
.L_38:
        /*0078*/ 	.byte	0x04, 0x2f
        /*007a*/ 	.short	(.L_40 - .L_39)
	.align		4
.L_39:
        /*007c*/ 	.word	index@(_ZN7cutlass13device_kernelIN5flash11enable_sm90INS1_16FlashAttnBwdSm90INS1_25CollectiveMainloopBwdSm90ILi2ELi2ELi2EN4cute5tupleIJNS5_1CILi1EEES8_S8_EEENS6_IJNS7_ILi96EEENS7_ILi128EEENS7_ILi64EEEEEENS_6half_tEfNS_4arch4Sm90ELb1ELb0ELb1ELb1ELb1ELb1ELb0ELb1ELi2ELi1ELi2ELi2ELb0EEENS1_21CollectiveEpilogueBwdISD_SE_SG_Li256ELb1ELb0ELi1EEENS1_25SingleTileBwdLPTSchedulerILb1ELi128ELb1EEEEEEEEEvNT_6ParamsE)
        /*0080*/ 	.word	0x000000a8


	//----- nvinfo : EIATTR_FRAME_SIZE
	.align		4
.L_40:
        /*0084*/ 	.byte	0x04, 0x11
        /*0086*/ 	.short	(.L_42 - .L_41)
	.align		4
.L_41:
        /*0088*/ 	.word	index@(_ZN7cutlass13device_kernelIN5flash11enable_sm90INS1_16FlashAttnBwdSm90INS1_25CollectiveMainloopBwdSm90ILi2ELi2ELi2EN4cute5tupleIJNS5_1CILi1EEES8_S8_EEENS6_IJNS7_ILi96EEENS7_ILi128EEENS7_ILi64EEEEEENS_6half_tEfNS_4arch4Sm90ELb1ELb0ELb1ELb1ELb1ELb1ELb0ELb1ELi2ELi1ELi2ELi2ELb0EEENS1_21CollectiveEpilogueBwdISD_SE_SG_Li256ELb1ELb0ELi1EEENS1_25SingleTileBwdLPTSchedulerILb1ELi128ELb1EEEEEEEEEvNT_6ParamsE)
        /*008c*/ 	.word	0x00000030


	//----- nvinfo : EIATTR_REGCOUNT
	.align		4
.L_42:
        /*0090*/ 	.byte	0x04, 0x2f
        /*0092*/ 	.short	(.L_44 - .L_43)
	.align		4
.L_43:
        /*0094*/ 	.word	index@(_ZN7cutlass13device_kernelIN5flash11enable_sm90INS1_16FlashAttnBwdSm90INS1_25CollectiveMainloopBwdSm90ILi2ELi2ELi2EN4cute5tupleIJNS5_1CILi1EEES8_S8_EEENS6_IJNS7_ILi96EEENS7_ILi128EEENS7_ILi64EEEEEENS_6half_tEfNS_4arch4Sm90ELb1ELb0ELb1ELb1ELb0ELb1ELb0ELb1ELi2ELi1ELi2ELi2ELb0EEENS1_21CollectiveEpilogueBwdISD_SE_SG_Li256ELb1ELb0ELi1EEENS1_25SingleTileBwdLPTSchedulerILb1ELi128ELb0EEEEEEEEEvNT_6ParamsE)
        /*0098*/ 	.word	0x000000a8


	//----- nvinfo : EIATTR_FRAME_SIZE
	.align		4
.L_44:
        /*009c*/ 	.byte	0x04, 0x11
        /*009e*/ 	.short	(.L_46 - .L_45)
	.align		4
.L_45:
        /*00a0*/ 	.word	index@(_ZN7cutlass13device_kernelIN5flash11enable_sm90INS1_16FlashAttnBwdSm90INS1_25CollectiveMainloopBwdSm90ILi2ELi2ELi2EN4cute5tupleIJNS5_1CILi1EEES8_S8_EEENS6_IJNS7_ILi96EEENS7_ILi128EEENS7_ILi64EEEEEENS_6half_tEfNS_4arch4Sm90ELb1ELb0ELb1ELb1ELb0ELb1ELb0ELb1ELi2ELi1ELi2ELi2ELb0EEENS1_21CollectiveEpilogueBwdISD_SE_SG_Li256ELb1ELb0ELi1EEENS1_25SingleTileBwdLPTSchedulerILb1ELi128ELb0EEEEEEEEEvNT_6ParamsE)
        /*00a4*/ 	.word	0x00000030


	//----- nvinfo : EIATTR_REGCOUNT
	.align		4
.L_46:
        /*00a8*/ 	.byte	0x04, 0x2f
        /*00aa*/ 	.short	(.L_48 - .L_47)
	.align		4
.L_47:
        /*00ac*/ 	.word	index@(_ZN7cutlass13device_kernelIN5flash22FlashAttnBwdPreprocessIN4cute5tupleIJNS3_1CILi96EEENS5_ILi64EEEEEENS_6half_tEfNS_4arch4Sm90ELb1ELb0EEEEEvNT_6ParamsE)
        /*00b0*/ 	.word	0x00000038


	//----- nvinfo : EIATTR_FRAME_SIZE
	.align		4
.L_48:
        /*00b4*/ 	.byte	0x04, 0x11
        /*00b6*/ 	.short	(.L_50 - .L_49)
	.align		4
.L_49:
        /*00b8*/ 	.word	index@(_ZN7cutlass13device_kernelIN5flash22FlashAttnBwdPreprocessIN4cute5tupleIJNS3_1CILi96EEENS5_ILi64EEEEEENS_6half_tEfNS_4arch4Sm90ELb1ELb0EEEEEvNT_6ParamsE)
        /*00bc*/ 	.word	0x00000000


	//----- nvinfo : EIATTR_REGCOUNT
	.align		4
.L_50:
        /*00c0*/ 	.byte	0x04, 0x2f
        /*00c2*/ 	.short	(.L_52 - .L_51)
	.align		4
.L_51:
        /*00c4*/ 	.word	index@(_ZN7cutlass13device_kernelIN5flash11enable_sm90INS1_16FlashAttnBwdSm90INS1_25CollectiveMainloopBwdSm90ILi2ELi2ELi2EN4cute5tupleIJNS5_1CILi1EEES8_S8_EEENS6_IJNS7_ILi96EEENS7_ILi128EEENS7_ILi64EEEEEENS_6half_tEfNS_4arch4Sm90ELb1ELb0ELb1ELb0ELb1ELb1ELb0ELb1ELi2ELi1ELi2ELi2ELb0EEENS1_24CollectiveEpilogueBwdGQAISD_fSG_Li256ELb0ELb1EEENS1_25SingleTileBwdLPTSchedulerILb0ELi128ELb1EEEEEEEEEvNT_6ParamsE)
        /*00c8*/ 	.word	0x000000a8


	//----- nvinfo : EIATTR_FRAME_SIZE
	.align		4
.L_52:
        /*00cc*/ 	.byte	0x04, 0x11
        /*00ce*/ 	.short	(.L_54 - .L_53)
	.align		4
.L_53:
        /*00d0*/ 	.word	index@(_ZN7cutlass13device_kernelIN5flash11enable_sm90INS1_16FlashAttnBwdSm90INS1_25CollectiveMainloopBwdSm90ILi2ELi2ELi2EN4cute5tupleIJNS5_1CILi1EEES8_S8_EEENS6_IJNS7_ILi96EEENS7_ILi128EEENS7_ILi64EEEEEENS_6half_tEfNS_4arch4Sm90ELb1ELb0ELb1ELb0ELb1ELb1ELb0ELb1ELi2ELi1ELi2ELi2ELb0EEENS1_24CollectiveEpilogueBwdGQAISD_fSG_Li256ELb0ELb1EEENS1_25SingleTileBwdLPTSchedulerILb0ELi128ELb1EEEEEEEEEvNT_6ParamsE)
        /*00d4*/ 	.word	0x00000048


	//----- nvinfo : EIATTR_REGCOUNT
	.align		4
.L_54:
        /*00d8*/ 	.byte	0x04, 0x2f
        /*00da*/ 	.short	(.L_56 - .L_55)
	.align		4
.L_55:
        /*00dc*/ 	.word	index@(_ZN7cutlass13device_kernelIN5flash11enable_sm90INS1_16FlashAttnBwdSm90INS1_25CollectiveMainloopBwdSm90ILi2ELi2ELi2EN4cute5tupleIJNS5_1CILi1EEES8_S8_EEENS6_IJNS7_ILi96EEENS7_ILi128EEENS7_ILi64EEEEEENS_6half_tEfNS_4arch4Sm90ELb1ELb0ELb1ELb0ELb0ELb1ELb0ELb1ELi2ELi1ELi2ELi2ELb0EEENS1_24CollectiveEpilogueBwdGQAISD_fSG_Li256ELb0ELb0EEENS1_25SingleTileBwdLPTSchedulerILb0ELi128ELb0EEEEEEEEEvNT_6ParamsE)
        /*00e0*/ 	.word	0x000000a8


	//----- nvinfo : EIATTR_FRAME_SIZE
	.align		4
.L_56:
        /*00e4*/ 	.byte	0x04, 0x11
        /*00e6*/ 	.short	(.L_58 - .L_57)
	.align		4
.L_57:
        /*00e8*/ 	.word	index@(_ZN7cutlass13device_kernelIN5flash11enable_sm90INS1_16FlashAttnBwdSm90INS1_25CollectiveMainloopBwdSm90ILi2ELi2ELi2EN4cute5tupleIJNS5_1CILi1EEES8_S8_EEENS6_IJNS7_ILi96EEENS7_ILi128EEENS7_ILi64EEEEEENS_6half_tEfNS_4arch4Sm90ELb1ELb0ELb1ELb0ELb0ELb1ELb0ELb1ELi2ELi1ELi2ELi2ELb0EEENS1_24CollectiveEpilogueBwdGQAISD_fSG_Li256ELb0ELb0EEENS1_25SingleTileBwdLPTSchedulerILb0ELi128ELb0EEEEEEEEEvNT_6ParamsE)
        /*00ec*/ 	.word	0x00000050


	//----- nvinfo : EIATTR_REGCOUNT
	.align		4
.L_58:
        /*00f0*/ 	.byte	0x04, 0x2f
        /*00f2*/ 	.short	(.L_60 - .L_59)
	.align		4
.L_59:
        /*00f4*/ 	.word	index@(_ZN7cutlass13device_kernelIN5flash11enable_sm90INS1_16FlashAttnBwdSm90INS1_25CollectiveMainloopBwdSm90ILi2ELi2ELi2EN4cute5tupleIJNS5_1CILi1EEES8_S8_EEENS6_IJNS7_ILi96EEENS7_ILi128EEENS7_ILi64EEEEEENS_6half_tEfNS_4arch4Sm90ELb1ELb0ELb1ELb0ELb1ELb1ELb0ELb1ELi2ELi1ELi2ELi2ELb0EEENS1_21CollectiveEpilogueBwdISD_SE_SG_Li256ELb0ELb0ELi1EEENS1_25SingleTileBwdLPTSchedulerILb0ELi128ELb1EEEEEEEEEvNT_6ParamsE)
        /*00f8*/ 	.word	0x000000a8


	//----- nvinfo : EIATTR_FRAME_SIZE
	.align		4
.L_60:
        /*00fc*/ 	.byte	0x04, 0x11
        /*00fe*/ 	.short	(.L_62 - .L_61)
	.align		4
.L_61:
        /*0100*/ 	.word	index@(_ZN7cutlass13device_kernelIN5flash11enable_sm90INS1_16FlashAttnBwdSm90INS1_25CollectiveMainloopBwdSm90ILi2ELi2ELi2EN4cute5tupleIJNS5_1CILi1EEES8_S8_EEENS6_IJNS7_ILi96EEENS7_ILi128EEENS7_ILi64EEEEEENS_6half_tEfNS_4arch4Sm90ELb1ELb0ELb1ELb0ELb1ELb1ELb0ELb1ELi2ELi1ELi2ELi2ELb0EEENS1_21CollectiveEpilogueBwdISD_SE_SG_Li256ELb0ELb0ELi1EEENS1_25SingleTileBwdLPTSchedulerILb0ELi128ELb1EEEEEEEEEvNT_6ParamsE)
        /*0104*/ 	.word	0x00000040


	//----- nvinfo : EIATTR_REGCOUNT
	.align		4
.L_62:
        /*0108*/ 	.byte	0x04, 0x2f
        /*010a*/ 	.short	(.L_64 - .L_63)
	.align		4
.L_63:
        /*010c*/ 	.word	index@(_ZN7cutlass13device_kernelIN5flash11enable_sm90INS1_16FlashAttnBwdSm90INS1_25CollectiveMainloopBwdSm90ILi2ELi2ELi2EN4cute5tupleIJNS5_1CILi1EEES8_S8_EEENS6_IJNS7_ILi96EEENS7_ILi128EEENS7_ILi64EEEEEENS_6half_tEfNS_4arch4Sm90ELb1ELb0ELb1ELb0ELb0ELb1ELb0ELb1ELi2ELi1ELi2ELi2ELb0EEENS1_21CollectiveEpilogueBwdISD_SE_SG_Li256ELb0ELb0ELi1EEENS1_25SingleTileBwdLPTSchedulerILb0ELi128ELb0EEEEEEEEEvNT_6ParamsE)
        /*0110*/ 	.word	0x000000a8


	//----- nvinfo : EIATTR_FRAME_SIZE
	.align		4
.L_64:
        /*0114*/ 	.byte	0x04, 0x11
        /*0116*/ 	.short	(.L_66 - .L_65)
	.align		4
.L_65:
        /*0118*/ 	.word	index@(_ZN7cutlass13device_kernelIN5flash11enable_sm90INS1_16FlashAttnBwdSm90INS1_25CollectiveMainloopBwdSm90ILi2ELi2ELi2EN4cute5tupleIJNS5_1CILi1EEES8_S8_EEENS6_IJNS7_ILi96EEENS7_ILi128EEENS7_ILi64EEEEEENS_6half_tEfNS_4arch4Sm90ELb1ELb0ELb1ELb0ELb0ELb1ELb0ELb1ELi2ELi1ELi2ELi2ELb0EEENS1_21CollectiveEpilogueBwdISD_SE_SG_Li256ELb0ELb0ELi1EEENS1_25SingleTileBwdLPTSchedulerILb0ELi128ELb0EEEEEEEEEvNT_6ParamsE)
        /*011c*/ 	.word	0x00000040


	//----- nvinfo : EIATTR_REGCOUNT
	.align		4
.L_66:
        /*0120*/ 	.byte	0x04, 0x2f
        /*0122*/ 	.short	(.L_68 - .L_67)
	.align		4
.L_67:
        /*0124*/ 	.word	index@(_ZN7cutlass13device_kernelIN5flash22FlashAttnBwdPreprocessIN4cute5tupleIJNS3_1CILi128EEENS5_ILi64EEEEEENS_6half_tEfNS_4arch4Sm90ELb1ELb1EEEEEvNT_6ParamsE)
        /*0128*/ 	.word	0x00000040


	//----- nvinfo : EIATTR_FRAME_SIZE
	.align		4
.L_68:
        /*012c*/ 	.byte	0x04, 0x11
        /*012e*/ 	.short	(.L_70 - .L_69)
	.align		4
.L_69:
        /*0130*/ 	.word	index@(_ZN7cutlass13device_kernelIN5flash22FlashAttnBwdPreprocessIN4cute5tupleIJNS3_1CILi128EEENS5_ILi64EEEEEENS_6half_tEfNS_4arch4Sm90ELb1ELb1EEEEEvNT_6ParamsE)
        /*0134*/ 	.word	0x00000000


	//----- nvinfo : EIATTR_REGCOUNT
	.align		4
.L_70:
        /*0138*/ 	.byte	0x04, 0x2f
        /*013a*/ 	.short	(.L_72 - .L_71)
	.align		4
.L_71:
        /*013c*/ 	.word	index@(_ZN7cutlass13device_kernelIN5flash11enable_sm90INS1_16FlashAttnBwdSm90INS1_25CollectiveMainloopBwdSm90ILi2ELi2ELi2EN4cute5tupleIJNS5_1CILi1EEES8_S8_EEENS6_IJNS7_ILi128EEESA_NS7_ILi64EEEEEENS_6half_tEfNS_4arch4Sm90ELb0ELb1ELb1ELb1ELb1ELb1ELb0ELb0ELi2ELi1ELi2ELi2ELb0EEENS1_24CollectiveEpilogueBwdGQAISC_fSF_Li256ELb1ELb1EEENS1_19SingleTileSchedulerILb1ELb0ELb0ELi128EEEEEEEEEvNT_6ParamsE)
        /*0140*/ 	.word	0x000000a8


	//----- nvinfo : EIATTR_FRAME_SIZE
	.align		4
.L_72:
        /*0144*/ 	.byte	0x04, 0x11
        /*0146*/ 	.short	(.L_74 - .L_73)
	.align		4
.L_73:
        /*0148*/ 	.word	index@(_ZN7cutlass13device_kernelIN5flash11enable_sm90INS1_16FlashAttnBwdSm90INS1_25CollectiveMainloopBwdSm90ILi2ELi2ELi2EN4cute5tupleIJNS5_1CILi1EEES8_S8_EEENS6_IJNS7_ILi128EEESA_NS7_ILi64EEEEEENS_6half_tEfNS_4arch4Sm90ELb0ELb1ELb1ELb1ELb1ELb1ELb0ELb0ELi2ELi1ELi2ELi2ELb0EEENS1_24CollectiveEpilogueBwdGQAISC_fSF_Li256ELb1ELb1EEENS1_19SingleTileSchedulerILb1ELb0ELb0ELi128EEEEEEEEEvNT_6ParamsE)
        /*014c*/ 	.word	0x00000128


	//----- nvinfo : EIATTR_REGCOUNT
	.align		4
.L_74:
        /*0150*/ 	.byte	0x04, 0x2f
        /*0152*/ 	.short	(.L_76 - .L_75)
	.align		4
.L_75:
        /*0154*/ 	.word	index@(_ZN7cutlass13device_kernelIN5flash32FlashAttnBwdPostprocessConvertdQIN4cute5tupleIJNS3_1CILi128EEENS5_ILi64EEEEEENS_6half_tEfNS_4arch4Sm90ELi256ENS3_8TiledMMAINS3_8MMA_AtomIJNS3_4SM904GMMA25MMA_64x64x16_F32F16F16_SSILNSF_5MajorE0ELSH_1ELNSF_7ScaleInE1ELSI_1EEEEEENS3_6LayoutINS4_IJNS5_ILi2EEENS5_ILi1EEESN_EEENS4_IJSN_NS5_ILi0EEESP_EEEEENS4_IJNS3_10UnderscoreESS_SS_EEEEELb0EEEEEvNT_6ParamsE)
        /*0158*/ 	.word	0x00000037


	//----- nvinfo : EIATTR_FRAME_SIZE
	.align		4
.L_76:
        /*015c*/ 	.byte	0x04, 0x11
        /*015e*/ 	.short	(.L_78 - .L_77)
	.align		4
.L_77:
        /*0160*/ 	.word	index@(_ZN7cutlass13device_kernelIN5flash32FlashAttnBwdPostprocessConvertdQIN4cute5tupleIJNS3_1CILi128EEENS5_ILi64EEEEEENS_6half_tEfNS_4arch4Sm90ELi256ENS3_8TiledMMAINS3_8MMA_AtomIJNS3_4SM904GMMA25MMA_64x64x16_F32F16F16_SSILNSF_5MajorE0ELSH_1ELNSF_7ScaleInE1ELSI_1EEEEEENS3_6LayoutINS4_IJNS5_ILi2EEENS5_ILi1EEESN_EEENS4_IJSN_NS5_ILi0EEESP_EEEEENS4_IJNS3_10UnderscoreESS_SS_EEEEELb0EEEEEvNT_6ParamsE)
        /*0164*/ 	.word	0x00000000


	//----- nvinfo : EIATTR_REGCOUNT
	.align		4
.L_78:
        /*0168*/ 	.byte	0x04, 0x2f
        /*016a*/ 	.short	(.L_80 - .L_79)
	.align		4
.L_79:
        /*016c*/ 	.word	index@(_ZN7cutlass13device_kernelIN5flash11enable_sm90INS1_16FlashAttnBwdSm90INS1_25CollectiveMainloopBwdSm90ILi2ELi2ELi2EN4cute5tupleIJNS5_1CILi1EEES8_S8_EEENS6_IJNS7_ILi128EEESA_NS7_ILi64EEEEEENS_6half_tEfNS_4arch4Sm90ELb0ELb1ELb1ELb1ELb0ELb1ELb0ELb0ELi2ELi1ELi2ELi2ELb0EEENS1_24CollectiveEpilogueBwdGQAISC_fSF_Li256ELb1ELb0EEENS1_19SingleTileSchedulerILb1ELb0ELb0ELi128EEEEEEEEEvNT_6ParamsE)
        /*0170*/ 	.word	0x000000a8


	//----- nvinfo : EIATTR_FRAME_SIZE
	.align		4
.L_80:
        /*0174*/ 	.byte	0x04, 0x11
        /*0176*/ 	.short	(.L_82 - .L_81)
	.align		4
.L_81:
        /*0178*/ 	.word	index@(_ZN7cutlass13device_kernelIN5flash11enable_sm90INS1_16FlashAttnBwdSm90INS1_25CollectiveMainloopBwdSm90ILi2ELi2ELi2EN4cute5tupleIJNS5_1CILi1EEES8_S8_EEENS6_IJNS7_ILi128EEESA_NS7_ILi64EEEEEENS_6half_tEfNS_4arch4Sm90ELb0ELb1ELb1ELb1ELb0ELb1ELb0ELb0ELi2ELi1ELi2ELi2ELb0EEENS1_24CollectiveEpilogueBwdGQAISC_fSF_Li256ELb1ELb0EEENS1_19SingleTileSchedulerILb1ELb0ELb0ELi128EEEEEEEEEvNT_6ParamsE)
        /*017c*/ 	.word	0x00000140


	//----- nvinfo : EIATTR_REGCOUNT
	.align		4
.L_82:
        /*0180*/ 	.byte	0x04, 0x2f
        /*0182*/ 	.short	(.L_84 - .L_83)
	.align		4
.L_83:
        /*0184*/ 	.word	index@(_ZN7cutlass13device_kernelIN5flash11enable_sm90INS1_16FlashAttnBwdSm90INS1_25CollectiveMainloopBwdSm90ILi2ELi2ELi2EN4cute5tupleIJNS5_1CILi1EEES8_S8_EEENS6_IJNS7_ILi128EEESA_NS7_ILi64EEEEEENS_6half_tEfNS_4arch4Sm90ELb0ELb1ELb1ELb1ELb1ELb1ELb0ELb0ELi2ELi1ELi2ELi2ELb0EEENS1_21CollectiveEpilogueBwdISC_SD_SF_Li256ELb1ELb0ELi1EEENS1_19SingleTileSchedulerILb1ELb0ELb0ELi128EEEEEEEEEvNT_6ParamsE)
        /*0188*/ 	.word	0x000000a8


	//----- nvinfo : EIATTR_FRAME_SIZE
	.align		4
.L_84:
        /*018c*/ 	.byte	0x04, 0x11
        /*018e*/ 	.short	(.L_86 - .L_85)
	.align		4
.L_85:
        /*0190*/ 	.word	index@(_ZN7cutlass13device_kernelIN5flash11enable_sm90INS1_16FlashAttnBwdSm90INS1_25CollectiveMainloopBwdSm90ILi2ELi2ELi2EN4cute5tupleIJNS5_1CILi1EEES8_S8_EEENS6_IJNS7_ILi128EEESA_NS7_ILi64EEEEEENS_6half_tEfNS_4arch4Sm90ELb0ELb1ELb1ELb1ELb1ELb1ELb0ELb0ELi2ELi1ELi2ELi2ELb0EEENS1_21CollectiveEpilogueBwdISC_SD_SF_Li256ELb1ELb0ELi1EEENS1_19SingleTileSchedulerILb1ELb0ELb0ELi128EEEEEEEEEvNT_6ParamsE)
        /*0194*/ 	.word	0x00000128


	//----- nvinfo : EIATTR_REGCOUNT
	.align		4
.L_86:
        /*0198*/ 	.byte	0x04, 0x2f
        /*019a*/ 	.short	(.L_88 - .L_87)
	.align		4
.L_87:
        /*019c*/ 	.word	index@(_ZN7cutlass13device_kernelIN5flash11enable_sm90INS1_16FlashAttnBwdSm90INS1_25CollectiveMainloopBwdSm90ILi2ELi2ELi2EN4cute5tupleIJNS5_1CILi1EEES8_S8_EEENS6_IJNS7_ILi128EEESA_NS7_ILi64EEEEEENS_6half_tEfNS_4arch4Sm90ELb0ELb1ELb1ELb1ELb0ELb1ELb0ELb0ELi2ELi1ELi2ELi2ELb0EEENS1_21CollectiveEpilogueBwdISC_SD_SF_Li256ELb1ELb0ELi1EEENS1_19SingleTileSchedulerILb1ELb0ELb0ELi128EEEEEEEEEvNT_6ParamsE)
        /*01a0*/ 	.word	0x000000a8


	//----- nvinfo : EIATTR_FRAME_SIZE
	.align		4
.L_88:
        /*01a4*/ 	.byte	0x04, 0x11
        /*01a6*/ 	.short	(.L_90 - .L_89)
	.align		4
.L_89:
        /*01a8*/ 	.word	index@(_ZN7cutlass13device_kernelIN5flash11enable_sm90INS1_16FlashAttnBwdSm90INS1_25CollectiveMainloopBwdSm90ILi2ELi2ELi2EN4cute5tupleIJNS5_1CILi1EEES8_S8_EEENS6_IJNS7_ILi128EEESA_NS7_ILi64EEEEEENS_6half_tEfNS_4arch4Sm90ELb0ELb1ELb1ELb1ELb0ELb1ELb0ELb0ELi2ELi1ELi2ELi2ELb0EEENS1_21CollectiveEpilogueBwdISC_SD_SF_Li256ELb1ELb0ELi1EEENS1_19SingleTileSchedulerILb1ELb0ELb0ELi128EEEEEEEEEvNT_6ParamsE)
        /*01ac*/ 	.word	0x00000140


	//----- nvinfo : EIATTR_REGCOUNT
	.align		4
.L_90:
        /*01b0*/ 	.byte	0x04, 0x2f
        /*01b2*/ 	.short	(.L_92 - .L_91)
	.align		4
.L_91:
        /*01b4*/ 	.word	index@(_ZN7cutlass13device_kernelIN5flash22FlashAttnBwdPreprocessIN4cute5tupleIJNS3_1CILi128EEENS5_ILi64EEEEEENS_6half_tEfNS_4arch4Sm90ELb1ELb0EEEEEvNT_6ParamsE)
        /*01b8*/ 	.word	0x00000040


	//----- nvinfo : EIATTR_FRAME_SIZE
	.align		4
.L_92:
        /*01bc*/ 	.byte	0x04, 0x11
        /*01be*/ 	.short	(.L_94 - .L_93)
	.align		4
.L_93:
        /*01c0*/ 	.word	index@(_ZN7cutlass13device_kernelIN5flash22FlashAttnBwdPreprocessIN4cute5tupleIJNS3_1CILi128EEENS5_ILi64EEEEEENS_6half_tEfNS_4arch4Sm90ELb1ELb0EEEEEvNT_6ParamsE)
        /*01c4*/ 	.word	0x00000000


	//----- nvinfo : EIATTR_REGCOUNT
	.align		4
.L_94:
        /*01c8*/ 	.byte	0x04, 0x2f
        /*01ca*/ 	.short	(.L_96 - .L_95)
	.align		4
.L_95:
        /*01cc*/ 	.word	index@(_ZN7cutlass13device_kernelIN5flash11enable_sm90INS1_16FlashAttnBwdSm90INS1_25CollectiveMainloopBwdSm90ILi2ELi2ELi2EN4cute5tupleIJNS5_1CILi1EEES8_S8_EEENS6_IJNS7_ILi128EEESA_NS7_ILi64EEEEEENS_6half_tEfNS_4arch4Sm90ELb0ELb1ELb1ELb0ELb1ELb1ELb0ELb0ELi2ELi1ELi2ELi2ELb0EEENS1_24CollectiveEpilogueBwdGQAISC_fSF_Li256ELb0ELb1EEENS1_19SingleTileSchedulerILb0ELb0ELb0ELi128EEEEEEEEEvNT_6ParamsE)
        /*01d0*/ 	.word	0x000000a8


	//----- nvinfo : EIATTR_FRAME_SIZE
	.align		4
.L_96:
        /*01d4*/ 	.byte	0x04, 0x11
        /*01d6*/ 	.short	(.L_98 - .L_97)
	.align		4
.L_97:
        /*01d8*/ 	.word	index@(_ZN7cutlass13device_kernelIN5flash11enable_sm90INS1_16FlashAttnBwdSm90INS1_25CollectiveMainloopBwdSm90ILi2ELi2ELi2EN4cute5tupleIJNS5_1CILi1EEES8_S8_EEENS6_IJNS7_ILi128EEESA_NS7_ILi64EEEEEENS_6half_tEfNS_4arch4Sm90ELb0ELb1ELb1ELb0ELb1ELb1ELb0ELb0ELi2ELi1ELi2ELi2ELb0EEENS1_24CollectiveEpilogueBwdGQAISC_fSF_Li256ELb0ELb1EEENS1_19SingleTileSchedulerILb0ELb0ELb0ELi128EEEEEEEEEvNT_6ParamsE)
        /*01dc*/ 	.word	0x00000128


	//----- nvinfo : EIATTR_REGCOUNT
	.align		4
.L_98:
        /*01e0*/ 	.byte	0x04, 0x2f
        /*01e2*/ 	.short	(.L_100 - .L_99)
	.align		4
.L_99:
        /*01e4*/ 	.word	index@(_ZN7cutlass13device_kernelIN5flash11enable_sm90INS1_16FlashAttnBwdSm90INS1_25CollectiveMainloopBwdSm90ILi2ELi2ELi2EN4cute5tupleIJNS5_1CILi1EEES8_S8_EEENS6_IJNS7_ILi128EEESA_NS7_ILi64EEEEEENS_6half_tEfNS_4arch4Sm90ELb0ELb1ELb1ELb0ELb0ELb1ELb0ELb0ELi2ELi1ELi2ELi2ELb0EEENS1_24CollectiveEpilogueBwdGQAISC_fSF_Li256ELb0ELb0EEENS1_19SingleTileSchedulerILb0ELb0ELb0ELi128EEEEEEEEEvNT_6ParamsE)
        /*01e8*/ 	.word	0x000000a8


	//----- nvinfo : EIATTR_FRAME_SIZE
	.align		4
.L_100:
        /*01ec*/ 	.byte	0x04, 0x11
        /*01ee*/ 	.short	(.L_102 - .L_101)
	.align		4
.L_101:
        /*01f0*/ 	.word	index@(_ZN7cutlass13device_kernelIN5flash11enable_sm90INS1_16FlashAttnBwdSm90INS1_25CollectiveMainloopBwdSm90ILi2ELi2ELi2EN4cute5tupleIJNS5_1CILi1EEES8_S8_EEENS6_IJNS7_ILi128EEESA_NS7_ILi64EEEEEENS_6half_tEfNS_4arch4Sm90ELb0ELb1ELb1ELb0ELb0ELb1ELb0ELb0ELi2ELi1ELi2ELi2ELb0EEENS1_24CollectiveEpilogueBwdGQAISC_fSF_Li256ELb0ELb0EEENS1_19SingleTileSchedulerILb0ELb0ELb0ELi128EEEEEEEEEvNT_6ParamsE)
        /*01f4*/ 	.word	0x00000148


	//----- nvinfo : EIATTR_REGCOUNT
	.align		4
.L_102:
        /*01f8*/ 	.byte	0x04, 0x2f
        /*01fa*/ 	.short	(.L_104 - .L_103)
	.align		4
.L_103:
        /*01fc*/ 	.word	index@(_ZN7cutlass13device_kernelIN5flash11enable_sm90INS1_16FlashAttnBwdSm90INS1_25CollectiveMainloopBwdSm90ILi2ELi2ELi2EN4cute5tupleIJNS5_1CILi1EEES8_S8_EEENS6_IJNS7_ILi128EEESA_NS7_ILi64EEEEEENS_6half_tEfNS_4arch4Sm90ELb0ELb1ELb1ELb0ELb1ELb1ELb0ELb0ELi2ELi1ELi2ELi2ELb0EEENS1_21CollectiveEpilogueBwdISC_SD_SF_Li256ELb0ELb0ELi1EEENS1_19SingleTileSchedulerILb0ELb0ELb0ELi128EEEEEEEEEvNT_6ParamsE)
        /*0200*/ 	.word	0x000000a8


	//----- nvinfo : EIATTR_FRAME_SIZE
	.align		4
.L_104:
        /*0204*/ 	.byte	0x04, 0x11
        /*0206*/ 	.short	(.L_106 - .L_105)
	.align		4
.L_105:
        /*0208*/ 	.word	index@(_ZN7cutlass13device_kernelIN5flash11enable_sm90INS1_16FlashAttnBwdSm90INS1_25CollectiveMainloopBwdSm90ILi2ELi2ELi2EN4cute5tupleIJNS5_1CILi1EEES8_S8_EEENS6_IJNS7_ILi128EEESA_NS7_ILi64EEEEEENS_6half_tEfNS_4arch4Sm90ELb0ELb1ELb1ELb0ELb1ELb1ELb0ELb0ELi2ELi1ELi2ELi2ELb0EEENS1_21CollectiveEpilogueBwdISC_SD_SF_Li256ELb0ELb0ELi1EEENS1_19SingleTileSchedulerILb0ELb0ELb0ELi128EEEEEEEEEvNT_6ParamsE)
        /*020c*/ 	.word	0x00000128


	//----- nvinfo : EIATTR_REGCOUNT
	.align		4
.L_106:
        /*0210*/ 	.byte	0x04, 0x2f
        /*0212*/ 	.short	(.L_108 - .L_107)
	.align		4
.L_107:
        /*0214*/ 	.word	index@(_ZN7cutlass13device_kernelIN5flash11enable_sm90INS1_16FlashAttnBwdSm90INS1_25CollectiveMainloopBwdSm90ILi2ELi2ELi2EN4cute5tupleIJNS5_1CILi1EEES8_S8_EEENS6_IJNS7_ILi128EEESA_NS7_ILi64EEEEEENS_6half_tEfNS_4arch4Sm90ELb0ELb1ELb1ELb0ELb0ELb1ELb0ELb0ELi2ELi1ELi2ELi2ELb0EEENS1_21CollectiveEpilogueBwdISC_SD_SF_Li256ELb0ELb0ELi1EEENS1_19SingleTileSchedulerILb0ELb0ELb0ELi128EEEEEEEEEvNT_6ParamsE)
        /*0218*/ 	.word	0x000000a8


	//----- nvinfo : EIATTR_FRAME_SIZE
	.align		4
.L_108:
        /*021c*/ 	.byte	0x04, 0x11
        /*021e*/ 	.short	(.L_110 - .L_109)
	.align		4
.L_109:
        /*0220*/ 	.word	index@(_ZN7cutlass13device_kernelIN5flash11enable_sm90INS1_16FlashAttnBwdSm90INS1_25CollectiveMainloopBwdSm90ILi2ELi2ELi2EN4cute5tupleIJNS5_1CILi1EEES8_S8_EEENS6_IJNS7_ILi128EEESA_NS7_ILi64EEEEEENS_6half_tEfNS_4arch4Sm90ELb0ELb1ELb1ELb0ELb0ELb1ELb0ELb0ELi2ELi1ELi2ELi2ELb0EEENS1_21CollectiveEpilogueBwdISC_SD_SF_Li256ELb0ELb0ELi1EEENS1_19SingleTileSchedulerILb0ELb0ELb0ELi128EEEEEEEEEvNT_6ParamsE)
        /*0224*/ 	.word	0x00000148


	//----- nvinfo : EIATTR_REGCOUNT
	.align		4
.L_110:
        /*0228*/ 	.byte	0x04, 0x2f
        /*022a*/ 	.short	(.L_112 - .L_111)
	.align		4
.L_111:
        /*022c*/ 	.word	index@(_ZN7cutlass13device_kernelIN5flash11enable_sm90INS1_16FlashAttnBwdSm90INS1_25CollectiveMainloopBwdSm90ILi2ELi2ELi2EN4cute5tupleIJNS5_1CILi1EEES8_S8_EEENS6_IJNS7_ILi128EEESA_NS7_ILi64EEEEEENS_6half_tEfNS_4arch4Sm90ELb0ELb0ELb1ELb1ELb1ELb1ELb0ELb0ELi2ELi1ELi2ELi2ELb0EEENS1_24CollectiveEpilogueBwdGQAISC_fSF_Li256ELb1ELb1EEENS1_19SingleTileSchedulerILb1ELb0ELb0ELi128EEEEEEEEEvNT_6ParamsE)
        /*0230*/ 	.word	0x000000a8


	//----- nvinfo : EIATTR_FRAME_SIZE
	.align		4
.L_112:
        /*0234*/ 	.byte	0x04, 0x11
        /*0236*/ 	.short	(.L_114 - .L_113)
	.align		4
.L_113:
        /*0238*/ 	.word	index@(_ZN7cutlass13device_kernelIN5flash11enable_sm90INS1_16FlashAttnBwdSm90INS1_25CollectiveMainloopBwdSm90ILi2ELi2ELi2EN4cute5tupleIJNS5_1CILi1EEES8_S8_EEENS6_IJNS7_ILi128EEESA_NS7_ILi64EEEEEENS_6half_tEfNS_4arch4Sm90ELb0ELb0ELb1ELb1ELb1ELb1ELb0ELb0ELi2ELi1ELi2ELi2ELb0EEENS1_24CollectiveEpilogueBwdGQAISC_fSF_Li256ELb1ELb1EEENS1_19SingleTileSchedulerILb1ELb0ELb0ELi128EEEEEEEEEvNT_6ParamsE)
        /*023c*/ 	.word	0x00000048


	//----- nvinfo : EIATTR_REGCOUNT
	.align		4
.L_114:
        /*0240*/ 	.byte	0x04, 0x2f
        /*0242*/ 	.short	(.L_116 - .L_115)
	.align		4
.L_115:
        /*0244*/ 	.word	index@(_ZN7cutlass13device_kernelIN5flash11enable_sm90INS1_16FlashAttnBwdSm90INS1_25CollectiveMainloopBwdSm90ILi2ELi2ELi2EN4cute5tupleIJNS5_1CILi1EEES8_S8_EEENS6_IJNS7_ILi128EEESA_NS7_ILi64EEEEEENS_6half_tEfNS_4arch4Sm90ELb0ELb0ELb1ELb1ELb0ELb1ELb0ELb0ELi2ELi1ELi2ELi2ELb0EEENS1_24CollectiveEpilogueBwdGQAISC_fSF_Li256ELb1ELb0EEENS1_19SingleTileSchedulerILb1ELb0ELb0ELi128EEEEEEEEEvNT_6ParamsE)
        /*0248*/ 	.word	0x000000a8


	//----- nvinfo : EIATTR_FRAME_SIZE
	.align		4
.L_116:
        /*024c*/ 	.byte	0x04, 0x11
        /*024e*/ 	.short	(.L_118 - .L_117)
	.align		4
.L_117:
        /*0250*/ 	.word	index@(_ZN7cutlass13device_kernelIN5flash11enable_sm90INS1_16FlashAttnBwdSm90INS1_25CollectiveMainloopBwdSm90ILi2ELi2ELi2EN4cute5tupleIJNS5_1CILi1EEES8_S8_EEENS6_IJNS7_ILi128EEESA_NS7_ILi64EEEEEENS_6half_tEfNS_4arch4Sm90ELb0ELb0ELb1ELb1ELb0ELb1ELb0ELb0ELi2ELi1ELi2ELi2ELb0EEENS1_24CollectiveEpilogueBwdGQAISC_fSF_Li256ELb1ELb0EEENS1_19SingleTileSchedulerILb1ELb0ELb0ELi128EEEEEEEEEvNT_6ParamsE)
        /*0254*/ 	.word	0x00000050


	//----- nvinfo : EIATTR_REGCOUNT
	.align		4
.L_118:
        /*0258*/ 	.byte	0x04, 0x2f
        /*025a*/ 	.short	(.L_120 - .L_119)
	.align		4
.L_119:
        /*025c*/ 	.word	index@(_ZN7cutlass13device_kernelIN5flash11enable_sm90INS1_16FlashAttnBwdSm90INS1_25CollectiveMainloopBwdSm90ILi2ELi2ELi2EN4cute5tupleIJNS5_1CILi1EEES8_S8_EEENS6_IJNS7_ILi128EEESA_NS7_ILi64EEEEEENS_6half_tEfNS_4arch4Sm90ELb0ELb0ELb1ELb1ELb1ELb1ELb0ELb0ELi2ELi1ELi2ELi2ELb0EEENS1_21CollectiveEpilogueBwdISC_SD_SF_Li256ELb1ELb0ELi1EEENS1_19SingleTileSchedulerILb1ELb0ELb0ELi128EEEEEEEEEvNT_6ParamsE)
        /*0260*/ 	.word	0x000000a8


	//----- nvinfo : EIATTR_FRAME_SIZE
	.align		4
.L_120:
        /*0264*/ 	.byte	0x04, 0x11
        /*0266*/ 	.short	(.L_122 - .L_121)
	.align		4
.L_121:
        /*0268*/ 	.word	index@(_ZN7cutlass13device_kernelIN5flash11enable_sm90INS1_16FlashAttnBwdSm90INS1_25CollectiveMainloopBwdSm90ILi2ELi2ELi2EN4cute5tupleIJNS5_1CILi1EEES8_S8_EEENS6_IJNS7_ILi128EEESA_NS7_ILi64EEEEEENS_6half_tEfNS_4arch4Sm90ELb0ELb0ELb1ELb1ELb1ELb1ELb0ELb0ELi2ELi1ELi2ELi2ELb0EEENS1_21CollectiveEpilogueBwdISC_SD_SF_Li256ELb1ELb0ELi1EEENS1_19SingleTileSchedulerILb1ELb0ELb0ELi128EEEEEEEEEvNT_6ParamsE)
        /*026c*/ 	.word	0x00000048


	//----- nvinfo : EIATTR_REGCOUNT
	.align		4
.L_122:
        /*0270*/ 	.byte	0x04, 0x2f
        /*0272*/ 	.short	(.L_124 - .L_123)
	.align		4
.L_123:
        /*0274*/ 	.word	index@(_ZN7cutlass13device_kernelIN5flash11enable_sm90INS1_16FlashAttnBwdSm90INS1_25CollectiveMainloopBwdSm90ILi2ELi2ELi2EN4cute5tupleIJNS5_1CILi1EEES8_S8_EEENS6_IJNS7_ILi128EEESA_NS7_ILi64EEEEEENS_6half_tEfNS_4arch4Sm90ELb0ELb0ELb1ELb1ELb0ELb1ELb0ELb0ELi2ELi1ELi2ELi2ELb0EEENS1_21CollectiveEpilogueBwdISC_SD_SF_Li256ELb1ELb0ELi1EEENS1_19SingleTileSchedulerILb1ELb0ELb0ELi128EEEEEEEEEvNT_6ParamsE)
        /*0278*/ 	.word	0x000000a8


	//----- nvinfo : EIATTR_FRAME_SIZE
	.align		4
.L_124:
        /*027c*/ 	.byte	0x04, 0x11
        /*027e*/ 	.short	(.L_126 - .L_125)
	.align		4
.L_125:
        /*0280*/ 	.word	index@(_ZN7cutlass13device_kernelIN5flash11enable_sm90INS1_16FlashAttnBwdSm90INS1_25CollectiveMainloopBwdSm90ILi2ELi2ELi2EN4cute5tupleIJNS5_1CILi1EEES8_S8_EEENS6_IJNS7_ILi128EEESA_NS7_ILi64EEEEEENS_6half_tEfNS_4arch4Sm90ELb0ELb0ELb1ELb1ELb0ELb1ELb0ELb0ELi2ELi1ELi2ELi2ELb0EEENS1_21CollectiveEpilogueBwdISC_SD_SF_Li256ELb1ELb0ELi1EEENS1_19SingleTileSchedulerILb1ELb0ELb0ELi128EEEEEEEEEvNT_6ParamsE)
        /*0284*/ 	.word	0x00000050


	//----- nvinfo : EIATTR_REGCOUNT
	.align		4
.L_126:
        /*0288*/ 	.byte	0x04, 0x2f
        /*028a*/ 	.short	(.L_128 - .L_127)
	.align		4
.L_127:
        /*028c*/ 	.word	index@(_ZN7cutlass13device_kernelIN5flash11enable_sm90INS1_16FlashAttnBwdSm90INS1_25CollectiveMainloopBwdSm90ILi2ELi2ELi2EN4cute5tupleIJNS5_1CILi1EEES8_S8_EEENS6_IJNS7_ILi128EEESA_NS7_ILi64EEEEEENS_6half_tEfNS_4arch4Sm90ELb0ELb0ELb1ELb0ELb1ELb1ELb0ELb0ELi2ELi1ELi2ELi2ELb0EEENS1_24CollectiveEpilogueBwdGQAISC_fSF_Li256ELb0ELb1EEENS1_19SingleTileSchedulerILb0ELb0ELb0ELi128EEEEEEEEEvNT_6ParamsE)
        /*0290*/ 	.word	0x000000a8


	//----- nvinfo : EIATTR_FRAME_SIZE
	.align		4
.L_128:
        /*0294*/ 	.byte	0x04, 0x11
        /*0296*/ 	.short	(.L_130 - .L_129)
	.align		4
.L_129:
        /*0298*/ 	.word	index@(_ZN7cutlass13device_kernelIN5flash11enable_sm90INS1_16FlashAttnBwdSm90INS1_25CollectiveMainloopBwdSm90ILi2ELi2ELi2EN4cute5tupleIJNS5_1CILi1EEES8_S8_EEENS6_IJNS7_ILi128EEESA_NS7_ILi64EEEEEENS_6half_tEfNS_4arch4Sm90ELb0ELb0ELb1ELb0ELb1ELb1ELb0ELb0ELi2ELi1ELi2ELi2ELb0EEENS1_24CollectiveEpilogueBwdGQAISC_fSF_Li256ELb0ELb1EEENS1_19SingleTileSchedulerILb0ELb0ELb0ELi128EEEEEEEEEvNT_6ParamsE)
        /*029c*/ 	.word	0x000000b8


	//----- nvinfo : EIATTR_REGCOUNT
	.align		4
.L_130:
        /*02a0*/ 	.byte	0x04, 0x2f
        /*02a2*/ 	.short	(.L_132 - .L_131)
	.align		4
.L_131:
        /*02a4*/ 	.word	index@(_ZN7cutlass13device_kernelIN5flash11enable_sm90INS1_16FlashAttnBwdSm90INS1_25CollectiveMainloopBwdSm90ILi2ELi2ELi2EN4cute5tupleIJNS5_1CILi1EEES8_S8_EEENS6_IJNS7_ILi128EEESA_NS7_ILi64EEEEEENS_6half_tEfNS_4arch4Sm90ELb0ELb0ELb1ELb0ELb0ELb1ELb0ELb0ELi2ELi1ELi2ELi2ELb0EEENS1_24CollectiveEpilogueBwdGQAISC_fSF_Li256ELb0ELb0EEENS1_19SingleTileSchedulerILb0ELb0ELb0ELi128EEEEEEEEEvNT_6ParamsE)
        /*02a8*/ 	.word	0x000000a8


	//----- nvinfo : EIATTR_FRAME_SIZE
	.align		4
.L_132:
        /*02ac*/ 	.byte	0x04, 0x11
        /*02ae*/ 	.short	(.L_134 - .L_133)
	.align		4
.L_133:
        /*02b0*/ 	.word	index@(_ZN7cutlass13device_kernelIN5flash11enable_sm90INS1_16FlashAttnBwdSm90INS1_25CollectiveMainloopBwdSm90ILi2ELi2ELi2EN4cute5tupleIJNS5_1CILi1EEES8_S8_EEENS6_IJNS7_ILi128EEESA_NS7_ILi64EEEEEENS_6half_tEfNS_4arch4Sm90ELb0ELb0ELb1ELb0ELb0ELb1ELb0ELb0ELi2ELi1ELi2ELi2ELb0EEENS1_24CollectiveEpilogueBwdGQAISC_fSF_Li256ELb0ELb0EEENS1_19SingleTileSchedulerILb0ELb0ELb0ELi128EEEEEEEEEvNT_6ParamsE)
        /*02b4*/ 	.word	0x000000b8


	//----- nvinfo : EIATTR_REGCOUNT
	.align		4
.L_134:
        /*02b8*/ 	.byte	0x04, 0x2f
        /*02ba*/ 	.short	(.L_136 - .L_135)
	.align		4
.L_135:
        /*02bc*/ 	.word	index@(_ZN7cutlass13device_kernelIN5flash11enable_sm90INS1_16FlashAttnBwdSm90INS1_25CollectiveMainloopBwdSm90ILi2ELi2ELi2EN4cute5tupleIJNS5_1CILi1EEES8_S8_EEENS6_IJNS7_ILi128EEESA_NS7_ILi64EEEEEENS_6half_tEfNS_4arch4Sm90ELb0ELb0ELb1ELb0ELb1ELb1ELb0ELb0ELi2ELi1ELi2ELi2ELb0EEENS1_21CollectiveEpilogueBwdISC_SD_SF_Li256ELb0ELb0ELi1EEENS1_19SingleTileSchedulerILb0ELb0ELb0ELi128EEEEEEEEEvNT_6ParamsE)
        /*02c0*/ 	.word	0x000000a8


	//----- nvinfo : EIATTR_FRAME_SIZE
	.align		4
.L_136:
        /*02c4*/ 	.byte	0x04, 0x11
        /*02c6*/ 	.short	(.L_138 - .L_137)
	.align		4
.L_137:
        /*02c8*/ 	.word	index@(_ZN7cutlass13device_kernelIN5flash11enable_sm90INS1_16FlashAttnBwdSm90INS1_25CollectiveMainloopBwdSm90ILi2ELi2ELi2EN4cute5tupleIJNS5_1CILi1EEES8_S8_EEENS6_IJNS7_ILi128EEESA_NS7_ILi64EEEEEENS_6half_tEfNS_4arch4Sm90ELb0ELb0ELb1ELb0ELb1ELb1ELb0ELb0ELi2ELi1ELi2ELi2ELb0EEENS1_21CollectiveEpilogueBwdISC_SD_SF_Li256ELb0ELb0ELi1EEENS1_19SingleTileSchedulerILb0ELb0ELb0ELi128EEEEEEEEEvNT_6ParamsE)
        /*02cc*/ 	.word	0x000000b8


	//----- nvinfo : EIATTR_REGCOUNT
	.align		4
.L_138:
        /*02d0*/ 	.byte	0x04, 0x2f
        /*02d2*/ 	.short	(.L_140 - .L_139)
	.align		4
.L_139:
        /*02d4*/ 	.word	index@(_ZN7cutlass13device_kernelIN5flash11enable_sm90INS1_16FlashAttnBwdSm90INS1_25CollectiveMainloopBwdSm90ILi2ELi2ELi2EN4cute5tupleIJNS5_1CILi1EEES8_S8_EEENS6_IJNS7_ILi128EEESA_NS7_ILi64EEEEEENS_6half_tEfNS_4arch4Sm90ELb0ELb0ELb1ELb0ELb0ELb1ELb0ELb0ELi2ELi1ELi2ELi2ELb0EEENS1_21CollectiveEpilogueBwdISC_SD_SF_Li256ELb0ELb0ELi1EEENS1_19SingleTileSchedulerILb0ELb0ELb0ELi128EEEEEEEEEvNT_6ParamsE)
        /*02d8*/ 	.word	0x000000a8


	//----- nvinfo : EIATTR_FRAME_SIZE
	.align		4
.L_140:
        /*02dc*/ 	.byte	0x04, 0x11
        /*02de*/ 	.short	(.L_142 - .L_141)
	.align		4
.L_141:
        /*02e0*/ 	.word	index@(_ZN7cutlass13device_kernelIN5flash11enable_sm90INS1_16FlashAttnBwdSm90INS1_25CollectiveMainloopBwdSm90ILi2ELi2ELi2EN4cute5tupleIJNS5_1CILi1EEES8_S8_EEENS6_IJNS7_ILi128EEESA_NS7_ILi64EEEEEENS_6half_tEfNS_4arch4Sm90ELb0ELb0ELb1ELb0ELb0ELb1ELb0ELb0ELi2ELi1ELi2ELi2ELb0EEENS1_21CollectiveEpilogueBwdISC_SD_SF_Li256ELb0ELb0ELi1EEENS1_19SingleTileSchedulerILb0ELb0ELb0ELi128EEEEEEEEEvNT_6ParamsE)
        /*02e4*/ 	.word	0x000000b8


	//----- nvinfo : EIATTR_MIN_STACK_SIZE
	.align		4
.L_142:
        /*02e8*/ 	.byte	0x04, 0x12
        /*02ea*/ 	.short	(.L_144 - .L_143)
	.align		4
.L_143:
        /*02ec*/ 	.word	index@(_ZN7cutlass13device_kernelIN5flash11enable_sm90INS1_16FlashAttnBwdSm90INS1_25CollectiveMainloopBwdSm90ILi2ELi2ELi2EN4cute5tupleIJNS5_1CILi1EEES8_S8_EEENS6_IJNS7_ILi128EEESA_NS7_ILi64EEEEEENS_6half_tEfNS_4arch4Sm90ELb0ELb0ELb1ELb0ELb0ELb1ELb0ELb0ELi2ELi1ELi2ELi2ELb0EEENS1_21CollectiveEpilogueBwdISC_SD_SF_Li256ELb0ELb0ELi1EEENS1_19SingleTileSchedulerILb0ELb0ELb0ELi128EEEEEEEEEvNT_6ParamsE)
        /*02f0*/ 	.word	0x000000b8


	//----- nvinfo : EIATTR_MIN_STACK_SIZE
	.align		4
.L_144:
        /*02f4*/ 	.byte	0x04, 0x12
        /*02f6*/ 	.short	(.L_146 - .L_145)
	.align		4
.L_145:
        /*02f8*/ 	.word	index@(_ZN7cutlass13device_kernelIN5flash11enable_sm90INS1_16FlashAttnBwdSm90INS1_25CollectiveMainloopBwdSm90ILi2ELi2ELi2EN4cute5tupleIJNS5_1CILi1EEES8_S8_EEENS6_IJNS7_ILi128EEESA_NS7_ILi64EEEEEENS_6half_tEfNS_4arch4Sm90ELb0ELb0ELb1ELb0ELb1ELb1ELb0ELb0ELi2ELi1ELi2ELi2ELb0EEENS1_21CollectiveEpilogueBwdISC_SD_SF_Li256ELb0ELb0ELi1EEENS1_19SingleTileSchedulerILb0ELb0ELb0ELi128EEEEEEEEEvNT_6ParamsE)
        /*02fc*/ 	.word	0x000000b8


	//----- nvinfo : EIATTR_MIN_STACK_SIZE
	.align		4
.L_146:
        /*0300*/ 	.byte	0x04, 0x12
        /*0302*/ 	.short	(.L_148 - .L_147)
	.align		4
.L_147:
        /*0304*/ 	.word	index@(_ZN7cutlass13device_kernelIN5flash11enable_sm90INS1_16FlashAttnBwdSm90INS1_25CollectiveMainloopBwdSm90ILi2ELi2ELi2EN4cute5tupleIJNS5_1CILi1EEES8_S8_EEENS6_IJNS7_ILi128EEESA_NS7_ILi64EEEEEENS_6half_tEfNS_4arch4Sm90ELb0ELb0ELb1ELb0ELb0ELb1ELb0ELb0ELi2ELi1ELi2ELi2ELb0EEENS1_24CollectiveEpilogueBwdGQAISC_fSF_Li256ELb0ELb0EEENS1_19SingleTileSchedulerILb0ELb0ELb0ELi128EEEEEEEEEvNT_6ParamsE)
        /*0308*/ 	.word	0x000000b8


	//----- nvinfo : EIATTR_MIN_STACK_SIZE
	.align		4
.L_148:
        /*030c*/ 	.byte	0x04, 0x12
        /*030e*/ 	.short	(.L_150 - .L_149)
	.align		4
.L_149:
        /*0310*/ 	.word	index@(_ZN7cutlass13device_kernelIN5flash11enable_sm90INS1_16FlashAttnBwdSm90INS1_25CollectiveMainloopBwdSm90ILi2ELi2ELi2EN4cute5tupleIJNS5_1CILi1EEES8_S8_EEENS6_IJNS7_ILi128EEESA_NS7_ILi64EEEEEENS_6half_tEfNS_4arch4Sm90ELb0ELb0ELb1ELb0ELb1ELb1ELb0ELb0ELi2ELi1ELi2ELi2ELb0EEENS1_24CollectiveEpilogueBwdGQAISC_fSF_Li256ELb0ELb1EEENS1_19SingleTileSchedulerILb0ELb0ELb0ELi128EEEEEEEEEvNT_6ParamsE)
        /*0314*/ 	.word	0x000000b8


	//----- nvinfo : EIATTR_MIN_STACK_SIZE
	.align		4
.L_150:
        /*0318*/ 	.byte	0x04, 0x12
        /*031a*/ 	.short	(.L_152 - .L_151)
	.align		4
.L_151:
        /*031c*/ 	.word	index@(_ZN7cutlass13device_kernelIN5flash11enable_sm90INS1_16FlashAttnBwdSm90INS1_25CollectiveMainloopBwdSm90ILi2ELi2ELi2EN4cute5tupleIJNS5_1CILi1EEES8_S8_EEENS6_IJNS7_ILi128EEESA_NS7_ILi64EEEEEENS_6half_tEfNS_4arch4Sm90ELb0ELb0ELb1ELb1ELb0ELb1ELb0ELb0ELi2ELi1ELi2ELi2ELb0EEENS1_21CollectiveEpilogueBwdISC_SD_SF_Li256ELb1ELb0ELi1EEENS1_19SingleTileSchedulerILb1ELb0ELb0ELi128EEEEEEEEEvNT_6ParamsE)
        /*0320*/ 	.word	0x00000050


	//----- nvinfo : EIATTR_MIN_STACK_SIZE
	.align		4
.L_152:
        /*0324*/ 	.byte	0x04, 0x12
        /*0326*/ 	.short	(.L_154 - .L_153)
	.align		4
.L_153:
        /*0328*/ 	.word	index@(_ZN7cutlass13device_kernelIN5flash11enable_sm90INS1_16FlashAttnBwdSm90INS1_25CollectiveMainloopBwdSm90ILi2ELi2ELi2EN4cute5tupleIJNS5_1CILi1EEES8_S8_EEENS6_IJNS7_ILi128EEESA_NS7_ILi64EEEEEENS_6half_tEfNS_4arch4Sm90ELb0ELb0ELb1ELb1ELb1ELb1ELb0ELb0ELi2ELi1ELi2ELi2ELb0EEENS1_21CollectiveEpilogueBwdISC_SD_SF_Li256ELb1ELb0ELi1EEENS1_19SingleTileSchedulerILb1ELb0ELb0ELi128EEEEEEEEEvNT_6ParamsE)
        /*032c*/ 	.word	0x00000048


	//----- nvinfo : EIATTR_MIN_STACK_SIZE
	.align		4
.L_154:
        /*0330*/ 	.byte	0x04, 0x12
        /*0332*/ 	.short	(.L_156 - .L_155)
	.align		4
.L_155:
        /*0334*/ 	.word	index@(_ZN7cutlass13device_kernelIN5flash11enable_sm90INS1_16FlashAttnBwdSm90INS1_25CollectiveMainloopBwdSm90ILi2ELi2ELi2EN4cute5tupleIJNS5_1CILi1EEES8_S8_EEENS6_IJNS7_ILi128EEESA_NS7_ILi64EEEEEENS_6half_tEfNS_4arch4Sm90ELb0ELb0ELb1ELb1ELb0ELb1ELb0ELb0ELi2ELi1ELi2ELi2ELb0EEENS1_24CollectiveEpilogueBwdGQAISC_fSF_Li256ELb1ELb0EEENS1_19SingleTileSchedulerILb1ELb0ELb0ELi128EEEEEEEEEvNT_6ParamsE)
        /*0338*/ 	.word	0x00000050


	//----- nvinfo : EIATTR_MIN_STACK_SIZE
	.align		4
.L_156:
        /*033c*/ 	.byte	0x04, 0x12
        /*033e*/ 	.short	(.L_158 - .L_157)
	.align		4
.L_157:
        /*0340*/ 	.word	index@(_ZN7cutlass13device_kernelIN5flash11enable_sm90INS1_16FlashAttnBwdSm90INS1_25CollectiveMainloopBwdSm90ILi2ELi2ELi2EN4cute5tupleIJNS5_1CILi1EEES8_S8_EEENS6_IJNS7_ILi128EEESA_NS7_ILi64EEEEEENS_6half_tEfNS_4arch4Sm90ELb0ELb0ELb1ELb1ELb1ELb1ELb0ELb0ELi2ELi1ELi2ELi2ELb0EEENS1_24CollectiveEpilogueBwdGQAISC_fSF_Li256ELb1ELb1EEENS1_19SingleTileSchedulerILb1ELb0ELb0ELi128EEEEEEEEEvNT_6ParamsE)
        /*0344*/ 	.word	0x00000048


	//----- nvinfo : EIATTR_MIN_STACK_SIZE
	.align		4
.L_158:
        /*0348*/ 	.byte	0x04, 0x12
        /*034a*/ 	.short	(.L_160 - .L_159)
	.align		4
.L_159:
        /*034c*/ 	.word	index@(_ZN7cutlass13device_kernelIN5flash11enable_sm90INS1_16FlashAttnBwdSm90INS1_25CollectiveMainloopBwdSm90ILi2ELi2ELi2EN4cute5tupleIJNS5_1CILi1EEES8_S8_EEENS6_IJNS7_ILi128EEESA_NS7_ILi64EEEEEENS_6half_tEfNS_4arch4Sm90ELb0ELb1ELb1ELb0ELb0ELb1ELb0ELb0ELi2ELi1ELi2ELi2ELb0EEENS1_21CollectiveEpilogueBwdISC_SD_SF_Li256ELb0ELb0ELi1EEENS1_19SingleTileSchedulerILb0ELb0ELb0ELi128EEEEEEEEEvNT_6ParamsE)
        /*0350*/ 	.word	0x00000148


	//----- nvinfo : EIATTR_MIN_STACK_SIZE
	.align		4
.L_160:
        /*0354*/ 	.byte	0x04, 0x12
        /*0356*/ 	.short	(.L_162 - .L_161)
	.align		4
.L_161:
        /*0358*/ 	.word	index@(_ZN7cutlass13device_kernelIN5flash11enable_sm90INS1_16FlashAttnBwdSm90INS1_25CollectiveMainloopBwdSm90ILi2ELi2ELi2EN4cute5tupleIJNS5_1CILi1EEES8_S8_EEENS6_IJNS7_ILi128EEESA_NS7_ILi64EEEEEENS_6half_tEfNS_4arch4Sm90ELb0ELb1ELb1ELb0ELb1ELb1ELb0ELb0ELi2ELi1ELi2ELi2ELb0EEENS1_21CollectiveEpilogueBwdISC_SD_SF_Li256ELb0ELb0ELi1EEENS1_19SingleTileSchedulerILb0ELb0ELb0ELi128EEEEEEEEEvNT_6ParamsE)
        /*035c*/ 	.word	0x00000128


	//----- nvinfo : EIATTR_MIN_STACK_SIZE
	.align		4
.L_162:
        /*0360*/ 	.byte	0x04, 0x12
        /*0362*/ 	.short	(.L_164 - .L_163)
	.align		4
.L_163:
        /*0364*/ 	.word	index@(_ZN7cutlass13device_kernelIN5flash11enable_sm90INS1_16FlashAttnBwdSm90INS1_25CollectiveMainloopBwdSm90ILi2ELi2ELi2EN4cute5tupleIJNS5_1CILi1EEES8_S8_EEENS6_IJNS7_ILi128EEESA_NS7_ILi64EEEEEENS_6half_tEfNS_4arch4Sm90ELb0ELb1ELb1ELb0ELb0ELb1ELb0ELb0ELi2ELi1ELi2ELi2ELb0EEENS1_24CollectiveEpilogueBwdGQAISC_fSF_Li256ELb0ELb0EEENS1_19SingleTileSchedulerILb0ELb0ELb0ELi128EEEEEEEEEvNT_6ParamsE)
        /*0368*/ 	.word	0x00000148


	//----- nvinfo : EIATTR_MIN_STACK_SIZE
	.align		4
.L_164:
        /*036c*/ 	.byte	0x04, 0x12
        /*036e*/ 	.short	(.L_166 - .L_165)
	.align		4
.L_165:
        /*0370*/ 	.word	index@(_ZN7cutlass13device_kernelIN5flash11enable_sm90INS1_16FlashAttnBwdSm90INS1_25CollectiveMainloopBwdSm90ILi2ELi2ELi2EN4cute5tupleIJNS5_1CILi1EEES8_S8_EEENS6_IJNS7_ILi128EEESA_NS7_ILi64EEEEEENS_6half_tEfNS_4arch4Sm90ELb0ELb1ELb1ELb0ELb1ELb1ELb0ELb0ELi2ELi1ELi2ELi2ELb0EEENS1_24CollectiveEpilogueBwdGQAISC_fSF_Li256ELb0ELb1EEENS1_19SingleTileSchedulerILb0ELb0ELb0ELi128EEEEEEEEEvNT_6ParamsE)
        /*0374*/ 	.word	0x00000128


	//----- nvinfo : EIATTR_MIN_STACK_SIZE
	.align		4
.L_166:
        /*0378*/ 	.byte	0x04, 0x12
        /*037a*/ 	.short	(.L_168 - .L_167)
	.align		4
.L_167:
        /*037c*/ 	.word	index@(_ZN7cutlass13device_kernelIN5flash22FlashAttnBwdPreprocessIN4cute5tupleIJNS3_1CILi128EEENS5_ILi64EEEEEENS_6half_tEfNS_4arch4Sm90ELb1ELb0EEEEEvNT_6ParamsE)
        /*0380*/ 	.word	0x00000000


	//----- nvinfo : EIATTR_MIN_STACK_SIZE
	.align		4
.L_168:
        /*0384*/ 	.byte	0x04, 0x12
        /*0386*/ 	.short	(.L_170 - .L_169)
	.align		4
.L_169:
        /*0388*/ 	.word	index@(_ZN7cutlass13device_kernelIN5flash11enable_sm90INS1_16FlashAttnBwdSm90INS1_25CollectiveMainloopBwdSm90ILi2ELi2ELi2EN4cute5tupleIJNS5_1CILi1EEES8_S8_EEENS6_IJNS7_ILi128EEESA_NS7_ILi64EEEEEENS_6half_tEfNS_4arch4Sm90ELb0ELb1ELb1ELb1ELb0ELb1ELb0ELb0ELi2ELi1ELi2ELi2ELb0EEENS1_21CollectiveEpilogueBwdISC_SD_SF_Li256ELb1ELb0ELi1EEENS1_19SingleTileSchedulerILb1ELb0ELb0ELi128EEEEEEEEEvNT_6ParamsE)
        /*038c*/ 	.word	0x00000140


	//----- nvinfo : EIATTR_MIN_STACK_SIZE
	.align		4
.L_170:
        /*0390*/ 	.byte	0x04, 0x12
        /*0392*/ 	.short	(.L_172 - .L_171)
	.align		4
.L_171:
        /*0394*/ 	.word	index@(_ZN7cutlass13device_kernelIN5flash11enable_sm90INS1_16FlashAttnBwdSm90INS1_25CollectiveMainloopBwdSm90ILi2ELi2ELi2EN4cute5tupleIJNS5_1CILi1EEES8_S8_EEENS6_IJNS7_ILi128EEESA_NS7_ILi64EEEEEENS_6half_tEfNS_4arch4Sm90ELb0ELb1ELb1ELb1ELb1ELb1ELb0ELb0ELi2ELi1ELi2ELi2ELb0EEENS1_21CollectiveEpilogueBwdISC_SD_SF_Li256ELb1ELb0ELi1EEENS1_19SingleTileSchedulerILb1ELb0ELb0ELi128EEEEEEEEEvNT_6ParamsE)
        /*0398*/ 	.word	0x00000128


	//----- nvinfo : EIATTR_MIN_STACK_SIZE
	.align		4
.L_172:
        /*039c*/ 	.byte	0x04, 0x12
        /*039e*/ 	.short	(.L_174 - .L_173)
	.align		4
.L_173:
        /*03a0*/ 	.word	index@(_ZN7cutlass13device_kernelIN5flash11enable_sm90INS1_16FlashAttnBwdSm90INS1_25CollectiveMainloopBwdSm90ILi2ELi2ELi2EN4cute5tupleIJNS5_1CILi1EEES8_S8_EEENS6_IJNS7_ILi128EEESA_NS7_ILi64EEEEEENS_6half_tEfNS_4arch4Sm90ELb0ELb1ELb1ELb1ELb0ELb1ELb0ELb0ELi2ELi1ELi2ELi2ELb0EEENS1_24CollectiveEpilogueBwdGQAISC_fSF_Li256ELb1ELb0EEENS1_19SingleTileSchedulerILb1ELb0ELb0ELi128EEEEEEEEEvNT_6ParamsE)
        /*03a4*/ 	.word	0x00000140


	//----- nvinfo : EIATTR_MIN_STACK_SIZE
	.align		4
.L_174:
        /*03a8*/ 	.byte	0x04, 0x12
        /*03aa*/ 	.short	(.L_176 - .L_175)
	.align		4
.L_175:
        /*03ac*/ 	.word	index@(_ZN7cutlass13device_kernelIN5flash32FlashAttnBwdPostprocessConvertdQIN4cute5tupleIJNS3_1CILi128EEENS5_ILi64EEEEEENS_6half_tEfNS_4arch4Sm90ELi256ENS3_8TiledMMAINS3_8MMA_AtomIJNS3_4SM904GMMA25MMA_64x64x16_F32F16F16_SSILNSF_5MajorE0ELSH_1ELNSF_7ScaleInE1ELSI_1EEEEEENS3_6LayoutINS4_IJNS5_ILi2EEENS5_ILi1EEESN_EEENS4_IJSN_NS5_ILi0EEESP_EEEEENS4_IJNS3_10UnderscoreESS_SS_EEEEELb0EEEEEvNT_6ParamsE)
        /*03b0*/ 	.word	0x00000000


	//----- nvinfo : EIATTR_MIN_STACK_SIZE
	.align		4
.L_176:
        /*03b4*/ 	.byte	0x04, 0x12
        /*03b6*/ 	.short	(.L_178 - .L_177)
	.align		4
.L_177:
        /*03b8*/ 	.word	index@(_ZN7cutlass13device_kernelIN5flash11enable_sm90INS1_16FlashAttnBwdSm90INS1_25CollectiveMainloopBwdSm90ILi2ELi2ELi2EN4cute5tupleIJNS5_1CILi1EEES8_S8_EEENS6_IJNS7_ILi128EEESA_NS7_ILi64EEEEEENS_6half_tEfNS_4arch4Sm90ELb0ELb1ELb1ELb1ELb1ELb1ELb0ELb0ELi2ELi1ELi2ELi2ELb0EEENS1_24CollectiveEpilogueBwdGQAISC_fSF_Li256ELb1ELb1EEENS1_19SingleTileSchedulerILb1ELb0ELb0ELi128EEEEEEEEEvNT_6ParamsE)
        /*03bc*/ 	.word	0x00000128


	//----- nvinfo : EIATTR_MIN_STACK_SIZE
	.align		4
.L_178:
        /*03c0*/ 	.byte	0x04, 0x12
        /*03c2*/ 	.short	(.L_180 - .L_179)
	.align		4
.L_179:
        /*03c4*/ 	.word	index@(_ZN7cutlass13device_kernelIN5flash22FlashAttnBwdPreprocessIN4cute5tupleIJNS3_1CILi128EEENS5_ILi64EEEEEENS_6half_tEfNS_4arch4Sm90ELb1ELb1EEEEEvNT_6ParamsE)
        /*03c8*/ 	.word	0x00000000


	//----- nvinfo : EIATTR_MIN_STACK_SIZE
	.align		4
.L_180:
        /*03cc*/ 	.byte	0x04, 0x12
        /*03ce*/ 	.short	(.L_182 - .L_181)
	.align		4
.L_181:
        /*03d0*/ 	.word	index@(_ZN7cutlass13device_kernelIN5flash11enable_sm90INS1_16FlashAttnBwdSm90INS1_25CollectiveMainloopBwdSm90ILi2ELi2ELi2EN4cute5tupleIJNS5_1CILi1EEES8_S8_EEENS6_IJNS7_ILi96EEENS7_ILi128EEENS7_ILi64EEEEEENS_6half_tEfNS_4arch4Sm90ELb1ELb0ELb1ELb0ELb0ELb1ELb0ELb1ELi2ELi1ELi2ELi2ELb0EEENS1_21CollectiveEpilogueBwdISD_SE_SG_Li256ELb0ELb0ELi1EEENS1_25SingleTileBwdLPTSchedulerILb0ELi128ELb0EEEEEEEEEvNT_6ParamsE)
        /*03d4*/ 	.word	0x00000040


	//----- nvinfo : EIATTR_MIN_STACK_SIZE
	.align		4
.L_182:
        /*03d8*/ 	.byte	0x04, 0x12
        /*03da*/ 	.short	(.L_184 - .L_183)
	.align		4
.L_183:
        /*03dc*/ 	.word	index@(_ZN7cutlass13device_kernelIN5flash11enable_sm90INS1_16FlashAttnBwdSm90INS1_25CollectiveMainloopBwdSm90ILi2ELi2ELi2EN4cute5tupleIJNS5_1CILi1EEES8_S8_EEENS6_IJNS7_ILi96EEENS7_ILi128EEENS7_ILi64EEEEEENS_6half_tEfNS_4arch4Sm90ELb1ELb0ELb1ELb0ELb1ELb1ELb0ELb1ELi2ELi1ELi2ELi2ELb0EEENS1_21CollectiveEpilogueBwdISD_SE_SG_Li256ELb0ELb0ELi1EEENS1_25SingleTileBwdLPTSchedulerILb0ELi128ELb1EEEEEEEEEvNT_6ParamsE)
        /*03e0*/ 	.word	0x00000040


	//----- nvinfo : EIATTR_MIN_STACK_SIZE
	.align		4
.L_184:
        /*03e4*/ 	.byte	0x04, 0x12
        /*03e6*/ 	.short	(.L_186 - .L_185)
	.align		4
.L_185:
        /*03e8*/ 	.word	index@(_ZN7cutlass13device_kernelIN5flash11enable_sm90INS1_16FlashAttnBwdSm90INS1_25CollectiveMainloopBwdSm90ILi2ELi2ELi2EN4cute5tupleIJNS5_1CILi1EEES8_S8_EEENS6_IJNS7_ILi96EEENS7_ILi128EEENS7_ILi64EEEEEENS_6half_tEfNS_4arch4Sm90ELb1ELb0ELb1ELb0ELb0ELb1ELb0ELb1ELi2ELi1ELi2ELi2ELb0EEENS1_24CollectiveEpilogueBwdGQAISD_fSG_Li256ELb0ELb0EEENS1_25SingleTileBwdLPTSchedulerILb0ELi128ELb0EEEEEEEEEvNT_6ParamsE)
        /*03ec*/ 	.word	0x00000050


	//----- nvinfo : EIATTR_MIN_STACK_SIZE
	.align		4
.L_186:
        /*03f0*/ 	.byte	0x04, 0x12
        /*03f2*/ 	.short	(.L_188 - .L_187)
	.align		4
.L_187:
        /*03f4*/ 	.word	index@(_ZN7cutlass13device_kernelIN5flash11enable_sm90INS1_16FlashAttnBwdSm90INS1_25CollectiveMainloopBwdSm90ILi2ELi2ELi2EN4cute5tupleIJNS5_1CILi1EEES8_S8_EEENS6_IJNS7_ILi96EEENS7_ILi128EEENS7_ILi64EEEEEENS_6half_tEfNS_4arch4Sm90ELb1ELb0ELb1ELb0ELb1ELb1ELb0ELb1ELi2ELi1ELi2ELi2ELb0EEENS1_24CollectiveEpilogueBwdGQAISD_fSG_Li256ELb0ELb1EEENS1_25SingleTileBwdLPTSchedulerILb0ELi128ELb1EEEEEEEEEvNT_6ParamsE)
        /*03f8*/ 	.word	0x00000048


	//----- nvinfo : EIATTR_MIN_STACK_SIZE
	.align		4
.L_188:
        /*03fc*/ 	.byte	0x04, 0x12
        /*03fe*/ 	.short	(.L_190 - .L_189)
	.align		4
.L_189:
        /*0400*/ 	.word	index@(_ZN7cutlass13device_kernelIN5flash22FlashAttnBwdPreprocessIN4cute5tupleIJNS3_1CILi96EEENS5_ILi64EEEEEENS_6half_tEfNS_4arch4Sm90ELb1ELb0EEEEEvNT_6ParamsE)
        /*0404*/ 	.word	0x00000000


	//----- nvinfo : EIATTR_MIN_STACK_SIZE
	.align		4
.L_190:
        /*0408*/ 	.byte	0x04, 0x12
        /*040a*/ 	.short	(.L_192 - .L_191)
	.align		4
.L_191:
        /*040c*/ 	.word	index@(_ZN7cutlass13device_kernelIN5flash11enable_sm90INS1_16FlashAttnBwdSm90INS1_25CollectiveMainloopBwdSm90ILi2ELi2ELi2EN4cute5tupleIJNS5_1CILi1EEES8_S8_EEENS6_IJNS7_ILi96EEENS7_ILi128EEENS7_ILi64EEEEEENS_6half_tEfNS_4arch4Sm90ELb1ELb0ELb1ELb1ELb0ELb1ELb0ELb1ELi2ELi1ELi2ELi2ELb0EEENS1_21CollectiveEpilogueBwdISD_SE_SG_Li256ELb1ELb0ELi1EEENS1_25SingleTileBwdLPTSchedulerILb1ELi128ELb0EEEEEEEEEvNT_6ParamsE)
        /*0410*/ 	.word	0x00000030


	//----- nvinfo : EIATTR_MIN_STACK_SIZE
	.align		4
.L_192:
        /*0414*/ 	.byte	0x04, 0x12
        /*0416*/ 	.short	(.L_194 - .L_193)
	.align		4
.L_193:
        /*0418*/ 	.word	index@(_ZN7cutlass13device_kernelIN5flash11enable_sm90INS1_16FlashAttnBwdSm90INS1_25CollectiveMainloopBwdSm90ILi2ELi2ELi2EN4cute5tupleIJNS5_1CILi1EEES8_S8_EEENS6_IJNS7_ILi96EEENS7_ILi128EEENS7_ILi64EEEEEENS_6half_tEfNS_4arch4Sm90ELb1ELb0ELb1ELb1ELb1ELb1ELb0ELb1ELi2ELi1ELi2ELi2ELb0EEENS1_21CollectiveEpilogueBwdISD_SE_SG_Li256ELb1ELb0ELi1EEENS1_25SingleTileBwdLPTSchedulerILb1ELi128ELb1EEEEEEEEEvNT_6ParamsE)
        /*041c*/ 	.word	0x00000030


	//----- nvinfo : EIATTR_MIN_STACK_SIZE
	.align		4
.L_194:
        /*0420*/ 	.byte	0x04, 0x12
        /*0422*/ 	.short	(.L_196 - .L_195)
	.align		4
.L_195:
        /*0424*/ 	.word	index@(_ZN7cutlass13device_kernelIN5flash11enable_sm90INS1_16FlashAttnBwdSm90INS1_25CollectiveMainloopBwdSm90ILi2ELi2ELi2EN4cute5tupleIJNS5_1CILi1EEES8_S8_EEENS6_IJNS7_ILi96EEENS7_ILi128EEENS7_ILi64EEEEEENS_6half_tEfNS_4arch4Sm90ELb1ELb0ELb1ELb1ELb0ELb1ELb0ELb1ELi2ELi1ELi2ELi2ELb0EEENS1_24CollectiveEpilogueBwdGQAISD_fSG_Li256ELb1ELb0EEENS1_25SingleTileBwdLPTSchedulerILb1ELi128ELb0EEEEEEEEEvNT_6ParamsE)
        /*0428*/ 	.word	0x00000050


	//----- nvinfo : EIATTR_MIN_STACK_SIZE
	.align		4
.L_196:
        /*042c*/ 	.byte	0x04, 0x12
        /*042e*/ 	.short	(.L_198 - .L_197)
	.align		4
.L_197:
        /*0430*/ 	.word	index@(_ZN7cutlass13device_kernelIN5flash32FlashAttnBwdPostprocessConvertdQIN4cute5tupleIJNS3_1CILi128EEENS5_ILi64EEEEEENS_6half_tEfNS_4arch4Sm90ELi256ENS3_8TiledMMAINS3_8MMA_AtomIJNS3_4SM904GMMA25MMA_64x64x16_F32F16F16_RSILNSF_5MajorE0ELSH_1ELNSF_7ScaleInE1ELSI_1EEEEEENS3_6LayoutINS4_IJNS5_ILi2EEENS5_ILi1EEESN_EEENS4_IJSN_NS5_ILi0EEESP_EEEEENS4_IJNS3_10UnderscoreESS_SS_EEEEELb0EEEEEvNT_6ParamsE)
        /*0434*/ 	.word	0x00000000


	//----- nvinfo : EIATTR_MIN_STACK_SIZE
	.align		4
.L_198:
        /*0438*/ 	.byte	0x04, 0x12
        /*043a*/ 	.short	(.L_200 - .L_199)
	.align		4
.L_199:
        /*043c*/ 	.word	index@(_ZN7cutlass13device_kernelIN5flash32FlashAttnBwdPostprocessConvertdQIN4cute5tupleIJNS3_1CILi96EEENS5_ILi64EEEEEENS_6half_tEfNS_4arch4Sm90ELi256ENS3_8TiledMMAINS3_8MMA_AtomIJNS3_4SM904GMMA25MMA_64x16x16_F32F16F16_SSILNSF_5MajorE1ELSH_0ELNSF_7ScaleInE1ELSI_1EEEEEENS3_6LayoutINS4_IJNS5_ILi1EEENS5_ILi2EEESM_EEENS4_IJNS5_ILi0EEESM_SP_EEEEENS4_IJNS3_10UnderscoreESS_SS_EEEEELb1EEEEEvNT_6ParamsE)
        /*0440*/ 	.word	0x00000000


	//----- nvinfo : EIATTR_MIN_STACK_SIZE
	.align		4
.L_200:
        /*0444*/ 	.byte	0x04, 0x12
        /*0446*/ 	.short	(.L_202 - .L_201)
	.align		4
.L_201:
        /*0448*/ 	.word	index@(_ZN7cutlass13device_kernelIN5flash11enable_sm90INS1_16FlashAttnBwdSm90INS1_25CollectiveMainloopBwdSm90ILi2ELi2ELi2EN4cute5tupleIJNS5_1CILi1EEES8_S8_EEENS6_IJNS7_ILi96EEENS7_ILi128EEENS7_ILi64EEEEEENS_6half_tEfNS_4arch4Sm90ELb1ELb0ELb1ELb1ELb1ELb1ELb0ELb1ELi2ELi1ELi2ELi2ELb0EEENS1_24CollectiveEpilogueBwdGQAISD_fSG_Li256ELb1ELb1EEENS1_25SingleTileBwdLPTSchedulerILb1ELi128ELb1EEEEEEEEEvNT_6ParamsE)
        /*044c*/ 	.word	0x00000030


	//----- nvinfo : EIATTR_MIN_STACK_SIZE
	.align		4
.L_202:
        /*0450*/ 	.byte	0x04, 0x12
        /*0452*/ 	.short	(.L_204 - .L_203)
	.align		4
.L_203:
        /*0454*/ 	.word	index@(_ZN7cutlass13device_kernelIN5flash22FlashAttnBwdPreprocessIN4cute5tupleIJNS3_1CILi96EEENS5_ILi64EEEEEENS_6half_tEfNS_4arch4Sm90ELb1ELb1EEEEEvNT_6ParamsE)
        /*0458*/ 	.word	0x00000000
.L_204:


//--------------------- .nv.compat                --------------------------
	.section	.nv.compat,"",@"SHT_CUDA_COMPAT_INFO"
	.align	4
        /*0000*/ 	.byte	0x02, 0x09, 0x01, 0x00, 0x02, 0x02, 0x04, 0x00, 0x02, 0x05, 0x05, 0x00, 0x03, 0x07, 0x01, 0x01
        /*0010*/ 	.byte	0x02, 0x03, 0x01, 0x00, 0x02, 0x06, 0x01, 0x00, 0x04, 0x0b, 0x08, 0x00, 0x00, 0x00, 0x00, 0x00
        /*0020*/ 	.byte	0x00, 0x00, 0x00, 0x00


//--------------------- .nv.info._ZN7cutlass13device_kernelIN5flash11enable_sm90INS1_16FlashAttnBwdSm90INS1_25CollectiveMainloopBwdSm90ILi2ELi2ELi2EN4cute5tupleIJNS5_1CILi1EEES8_S8_EEENS6_IJNS7_ILi128EEESA_NS7_ILi64EEEEEENS_6half_tEfNS_4arch4Sm90ELb0ELb0ELb1ELb0ELb0ELb1ELb0ELb0ELi2ELi1ELi2ELi2ELb0EEENS1_21CollectiveEpilogueBwdISC_SD_SF_Li256ELb0ELb0ELi1EEENS1_19SingleTileSchedulerILb0ELb0ELb0ELi128EEEEEEEEEvNT_6ParamsE --------------------------
	.section	.nv.info._ZN7cutlass13device_kernelIN5flash11enable_sm90INS1_16FlashAttnBwdSm90INS1_25CollectiveMainloopBwdSm90ILi2ELi2ELi2EN4cute5tupleIJNS5_1CILi1EEES8_S8_EEENS6_IJNS7_ILi128EEESA_NS7_ILi64EEEEEENS_6half_tEfNS_4arch4Sm90ELb0ELb0ELb1ELb0ELb0ELb1ELb0ELb0ELi2ELi1ELi2ELi2ELb0EEENS1_21CollectiveEpilogueBwdISC_SD_SF_Li256ELb0ELb0ELi1EEENS1_19SingleTileSchedulerILb0ELb0ELb0ELi128EEEEEEEEEvNT_6ParamsE,"",@"SHT_CUDA_INFO"
	.sectionflags	@""
	.align	4


	//----- nvinfo : EIATTR_CUDA_API_VERSION
	.align		4
        /*0000*/ 	.byte	0x04, 0x37
        /*0002*/ 	.short	(.L_206 - .L_205)
.L_205:
        /*0004*/ 	.word	0x00000082


	//----- nvinfo : EIATTR_KPARAM_INFO
	.align		4
.L_206:
        /*0008*/ 	.byte	0x04, 0x17
        /*000a*/ 	.short	(.L_208 - .L_207)
.L_207:
        /*000c*/ 	.word	0x00000000
        /*0010*/ 	.short	0x0000
        /*0012*/ 	.short	0x0070
        /*0014*/ 	.byte	0x00, 0xf0, 0x01, 0x24


	//----- nvinfo : EIATTR_SPARSE_MMA_MASK
	.align		4
.L_208:
        /*0018*/ 	.byte	0x03, 0x50
        /*001a*/ 	.short	0x0000


	//----- nvinfo : EIATTR_MAXREG_COUNT
	.align		4
        /*001c*/ 	.byte	0x03, 0x1b
        /*001e*/ 	.short	0x00a8


	//----- nvinfo : EIATTR_NUM_BARRIERS
	.align		4
        /*0020*/ 	.byte	0x02, 0x4c
        /*0022*/ 	.byte	0x10
	.zero		1


	//----- nvinfo : EIATTR_EXTERNS
	.align		4
        /*0024*/ 	.byte	0x04, 0x0f
        /*0026*/ 	.short	(.L_210 - .L_209)


	//   ....[0]....
	.align		4
.L_209:
        /*0028*/ 	.word	index@(__assertfail)


	//----- nvinfo : EIATTR_ANNOTATIONS
	.align		4
.L_210:
        /*002c*/ 	.byte	0x04, 0x55
        /*002e*/ 	.short	(.L_212 - .L_211)


	//   ....[0]....
.L_211:
        /*0030*/ 	.word	0x00000001
        /*0034*/ 	.byte	0x80, 0x10, 0x00, 0x00, 0x01, 0x00, 0x00, 0x00, 0x20, 0x14, 0x00, 0x00, 0x01, 0x00, 0x00, 0x00
        /* <DEDUP_REMOVED lines=44> */
        /*0304*/ 	.byte	0x80, 0x48, 0x00, 0x00, 0x01, 0x00, 0x00, 0x00, 0xb0, 0x5a, 0x00, 0x00


	//----- nvinfo : EIATTR_MERCURY_ISA_VERSION
	.align		4
.L_212:
        /*0310*/ 	.byte	0x03, 0x5f
        /*0312*/ 	.short	0x0101


	//----- nvinfo : EIATTR_INT_WARP_WIDE_INSTR_OFFSETS
	.align		4
        /*0314*/ 	.byte	0x04, 0x31
        /*0316*/ 	.short	(.L_214 - .L_213)


	//   ....[0]....
.L_213:
        /*0318*/ 	.word	0x000001e0


	//   ....[1]....
        /*031c*/ 	.word	0x000002a0


	//----- nvinfo : EIATTR_COOP_GROUP_MASK_REGIDS
	.align		4
.L_214:
        /*0320*/ 	.byte	0x04, 0x29
        /*0322*/ 	.short	(.L_216 - .L_215)


	//   ....[0]....
.L_215:
        /*0324*/ 	.word	0xffffffff


	//   ....[1]....
        /*0328*/ 	.word	0xffffffff


	//   ....[2]....
        /*032c*/ 	.word	0xffffffff


	//   ....[3]....
        /*0330*/ 	.word	0xffffffff


	//   ....[4]....
        /*0334*/ 	.word	0xffffffff


	//   ....[5]....
        /*0338*/ 	.word	0xffffffff


	//   ....[6]....
        /*033c*/ 	.word	0xffffffff


	//   ....[7]....
        /*0340*/ 	.word	0xffffffff


	//   ....[8]....
        /*0344*/ 	.word	0xffffffff


	//   ....[9]....
        /*0348*/ 	.word	0xffffffff


	//   ....[10]....
        /*034c*/ 	.word	0xffffffff


	//   ....[11]....
        /*0350*/ 	.word	0xffffffff


	//   ....[12]....
        /*0354*/ 	.word	0xffffffff


	//   ....[13]....
        /*0358*/ 	.word	0xffffffff


	//   ....[14]....
        /*035c*/ 	.word	0xffffffff


	//   ....[15]....
        /*0360*/ 	.word	0xffffffff


	//   ....[16]....
        /*0364*/ 	.word	0xffffffff


	//   ....[17]....
        /*0368*/ 	.word	0xffffffff


	//   ....[18]....
        /*036c*/ 	.word	0xffffffff


	//   ....[19]....
        /*0370*/ 	.word	0xffffffff


	//   ....[20]....
        /*0374*/ 	.word	0xffffffff


	//   ....[21]....
        /*0378*/ 	.word	0xffffffff


	//   ....[22]....
        /*037c*/ 	.word	0xffffffff


	//   ....[23]....
        /*0380*/ 	.word	0xffffffff


	//   ....[24]....
        /*0384*/ 	.word	0xffffffff


	//   ....[25]....
        /*0388*/ 	.word	0xffffffff


	//   ....[26]....
        /*038c*/ 	.word	0xffffffff


	//   ....[27]....
        /*0390*/ 	.word	0xffffffff


	//   ....[28]....
        /*0394*/ 	.word	0xffffffff


	//   ....[29]....
        /*0398*/ 	.word	0xffffffff


	//   ....[30]....
        /*039c*/ 	.word	0xffffffff


	//   ....[31]....
        /*03a0*/ 	.word	0xffffffff


	//   ....[32]....
        /*03a4*/ 	.word	0xffffffff


	//   ....[33]....
        /*03a8*/ 	.word	0xffffffff


	//   ....[34]....
        /*03ac*/ 	.word	0xffffffff


	//   ....[35]....
        /*03b0*/ 	.word	0xffffffff


	//   ....[36]....
        /*03b4*/ 	.word	0xffffffff


	//   ....[37]....
        /*03b8*/ 	.word	0xffffffff


	//   ....[38]....
        /*03bc*/ 	.word	0xffffffff


	//   ....[39]....
        /*03c0*/ 	.word	0xffffffff


	//   ....[40]....
        /*03c4*/ 	.word	0xffffffff


	//   ....[41]....
        /*03c8*/ 	.word	0xffffffff


	//   ....[42]....
        /*03cc*/ 	.word	0xffffffff


	//   ....[43]....
        /*03d0*/ 	.word	0xffffffff


	//   ....[44]....
        /*03d4*/ 	.word	0xffffffff


	//   ....[45]....
        /*03d8*/ 	.word	0xffffffff


	//   ....[46]....
        /*03dc*/ 	.word	0xffffffff


	//   ....[47]....
        /*03e0*/ 	.word	0xffffffff


	//   ....[48]....
        /*03e4*/ 	.word	0xffffffff


	//   ....[49]....
        /*03e8*/ 	.word	0xffffffff


	//   ....[50]....
        /*03ec*/ 	.word	0xffffffff


	//   ....[51]....
        /*03f0*/ 	.word	0xffffffff


	//   ....[52]....
        /*03f4*/ 	.word	0xffffffff


	//   ....[53]....
        /*03f8*/ 	.word	0xffffffff


	//   ....[54]....
        /*03fc*/ 	.word	0xffffffff


	//   ....[55]....
        /*0400*/ 	.word	0xffffffff


	//   ....[56]....
        /*0404*/ 	.word	0xffffffff


	//   ....[57]....
        /*0408*/ 	.word	0xffffffff


	//   ....[58]....
        /*040c*/ 	.word	0xffffffff


	//   ....[59]....
        /*0410*/ 	.word	0xffffffff


	//   ....[60]....
        /*0414*/ 	.word	0xffffffff


	//   ....[61]....
        /*0418*/ 	.word	0xffffffff


	//   ....[62]....
        /*041c*/ 	.word	0xffffffff


	//   ....[63]....
        /*0420*/ 	.word	0xffffffff


	//   ....[64]....
        /*0424*/ 	.word	0xffffffff


	//   ....[65]....
        /*0428*/ 	.word	0xffffffff


	//   ....[66]....
        /*042c*/ 	.word	0xffffffff


	//   ....[67]....
        /*0430*/ 	.word	0xffffffff


	//   ....[68]....
        /*0434*/ 	.word	0xffffffff


	//   ....[69]....
        /*0438*/ 	.word	0xffffffff


	//   ....[70]....
        /*043c*/ 	.word	0xffffffff


	//   ....[71]....
        /*0440*/ 	.word	0xffffffff


	//   ....[72]....
        /*0444*/ 	.word	0x0500000f


	//----- nvinfo : EIATTR_COOP_GROUP_INSTR_OFFSETS
	.align		4
.L_216:
        /*0448*/ 	.byte	0x04, 0x28
        /*044a*/ 	.short	(.L_218 - .L_217)


	//   ....[0]....
.L_217:
        /*044c*/ 	.word	0x00000060


	//   ....[1]....
        /*0450*/ 	.word	0x000001f0


	//   ....[2]....
        /*0454*/ 	.word	0x00000280


	//   ....[3]....
        /*0458*/ 	.word	0x00000400


	//   ....[4]....
        /*045c*/ 	.word	0x00000640


	//   ....[5]....
        /*0460*/ 	.word	0x00000b90


	//   ....[6]....
        /*0464*/ 	.word	0x00001e40


	//   ....[7]....
        /*0468*/ 	.word	0x00002040


	//   ....[8]....
        /*046c*/ 	.word	0x000021c0


	//   ....[9]....
        /*0470*/ 	.word	0x00002400


	//   ....[10]....
        /*0474*/ 	.word	0x000024d0


	//   ....[11]....
        /*0478*/ 	.word	0x00002520


	//   ....[12]....
        /*047c*/ 	.word	0x00002540


	//   ....[13]....
        /*0480*/ 	.word	0x00002570


	//   ....[14]....
        /*0484*/ 	.word	0x000025a0


	//   ....[15]....
        /*0488*/ 	.word	0x000025b0


	//   ....[16]....
        /*048c*/ 	.word	0x00002620


	//   ....[17]....
        /*0490*/ 	.word	0x00002630


	//   ....[18]....
        /*0494*/ 	.word	0x00002650


	//   ....[19]....
        /*0498*/ 	.word	0x00002720


	//   ....[20]....
        /*049c*/ 	.word	0x00002750


	//   ....[21]....
        /*04a0*/ 	.word	0x000027b0


	//   ....[22]....
        /*04a4*/ 	.word	0x000028a0


	//   ....[23]....
        /*04a8*/ 	.word	0x000028e0


	//   ....[24]....
        /*04ac*/ 	.word	0x00002a40


	//   ....[25]....
        /*04b0*/ 	.word	0x00002ab0


	//   ....[26]....
        /*04b4*/ 	.word	0x00002ad0


	//   ....[27]....
        /*04b8*/ 	.word	0x00002c00


	//   ....[28]....
        /*04bc*/ 	.word	0x00002e10


	//   ....[29]....
        /*04c0*/ 	.word	0x00002e60


	//   ....[30]....
        /*04c4*/ 	.word	0x00002e80


	//   ....[31]....
        /*04c8*/ 	.word	0x00002fe0


	//   ....[32]....
        /*04cc*/ 	.word	0x00003000


	//   ....[33]....
        /*04d0*/ 	.word	0x000030c0


	//   ....[34]....
        /*04d4*/ 	.word	0x000030e0


	//   ....[35]....
        /*04d8*/ 	.word	0x000030f0


	//   ....[36]....
        /*04dc*/ 	.word	0x00003110


	//   ....[37]....
        /*04e0*/ 	.word	0x00003120


	//   ....[38]....
        /*04e4*/ 	.word	0x00003140


	//   ....[39]....
        /*04e8*/ 	.word	0x000031f0


	//   ....[40]....
        /*04ec*/ 	.word	0x00003230


	//   ....[41]....
        /*04f0*/ 	.word	0x000032b0


	//   ....[42]....
        /*04f4*/ 	.word	0x00003310


	//   ....[43]....
        /*04f8*/ 	.word	0x000033c0


	//   ....[44]....
        /*04fc*/ 	.word	0x00003460


	//   ....[45]....
        /*0500*/ 	.word	0x000034a0


	//   ....[46]....
        /*0504*/ 	.word	0x000034e0


	//   ....[47]....
        /*0508*/ 	.word	0x000036b0


	//   ....[48]....
        /*050c*/ 	.word	0x00003790


	//   ....[49]....
        /*0510*/ 	.word	0x00003830


	//   ....[50]....
        /*0514*/ 	.word	0x00003870


	//   ....[51]....
        /*0518*/ 	.word	0x000038a0


	//   ....[52]....
        /*051c*/ 	.word	0x000038e0


	//   ....[53]....
        /*0520*/ 	.word	0x00003910


	//   ....[54]....
        /*0524*/ 	.word	0x00003a90


	//   ....[55]....
        /*0528*/ 	.word	0x00003af0


	//   ....[56]....
        /*052c*/ 	.word	0x00003b40


	//   ....[57]....
        /*0530*/ 	.word	0x00003c60


	//   ....[58]....
        /*0534*/ 	.word	0x00003d60


	//   ....[59]....
        /*0538*/ 	.word	0x00003da0


	//   ....[60]....
        /*053c*/ 	.word	0x00003db0


	//   ....[61]....
        /*0540*/ 	.word	0x00003e10


	//   ....[62]....
        /*0544*/ 	.word	0x000040f0


	//   ....[63]....
        /*0548*/ 	.word	0x00004100


	//   ....[64]....
        /*054c*/ 	.word	0x00004120


	//   ....[65]....
        /*0550*/ 	.word	0x00004150


	//   ....[66]....
        /*0554*/ 	.word	0x00004180


	//   ....[67]....
        /*0558*/ 	.word	0x000041b0


	//   ....[68]....
        /*055c*/ 	.word	0x00004220


	//   ....[69]....
        /*0560*/ 	.word	0x00004250


	//   ....[70]....
        /*0564*/ 	.word	0x00006500


	//   ....[71]....
        /*0568*/ 	.word	0x00006950


	//   ....[72]....
        /*056c*/ 	.word	0x00008da0


	//----- nvinfo : EIATTR_REG_RECONFIG
	.align		4
.L_218:
        /*0570*/ 	.byte	0x01, 0x54
	.zero		2


	//----- nvinfo : EIATTR_SYSCALL_OFFSETS
	.align		4
        /*0574*/ 	.byte	0x04, 0x46
        /*0576*/ 	.short	(.L_220 - .L_219)


	//   ....[0]....
.L_219:
        /*0578*/ 	.word	0x000007f0


	//   ....[1]....
        /*057c*/ 	.word	0x000008e0


	//   ....[2]....
        /*0580*/ 	.word	0x00000a40


	//   ....[3]....
        /*0584*/ 	.word	0x00000b30


	//   ....[4]....
        /*0588*/ 	.word	0x00005e90


	//   ....[5]....
        /*058c*/ 	.word	0x00005fc0


	//   ....[6]....
        /*0590*/ 	.word	0x000060e0


	//   ....[7]....
        /*0594*/ 	.word	0x00006200


	//----- nvinfo : EIATTR_MBARRIER_INSTR_OFFSETS
	.align		4
.L_220:
        /*0598*/ 	.byte	0x04, 0x39
        /*059a*/ 	.short	(.L_222 - .L_221)


	//   ....[0]....
.L_221:
        /*059c*/ 	.word	0x000002c0
        /*05a0*/ 	.word	0x000000ff
        /*05a4*/ 	.word	0x00030c00
        /*05a8*/ 	.short	0x0100
        /*05aa*/ 	.byte	0x06
	.zero		1


	//   ....[1]....
        /*05ac*/ 	.word	0x000003b0
        /*05b0*/ 	.word	0x000000ff
        /*05b4*/ 	.word	0x00030c10
        /*05b8*/ 	.short	0x0100
        /*05ba*/ 	.byte	0x08
	.zero		1


	//   ....[2]....
        /*05bc*/ 	.word	0x000003c0
        /*05c0*/ 	.word	0x000000ff
        /*05c4*/ 	.word	0x00030c20
        /*05c8*/ 	.short	0x0100
        /*05ca*/ 	.byte	0x08
	.zero		1


	//   ....[3]....
        /*05cc*/ 	.word	0x000003d0
        /*05d0*/ 	.word	0x000000ff
        /*05d4*/ 	.word	0x00030c18
        /*05d8*/ 	.short	0x0100
        /*05da*/ 	.byte	0x08
	.zero		1


	//   ....[4]....
        /*05dc*/ 	.word	0x000003e0
        /*05e0*/ 	.word	0x000000ff
        /*05e4*/ 	.word	0x00030c28
        /*05e8*/ 	.short	0x0100
        /*05ea*/ 	.byte	0x08
	.zero		1


	//   ....[5]....
        /*05ec*/ 	.word	0x00000510
        /*05f0*/ 	.word	0x000000ff
        /*05f4*/ 	.word	0x00030c30
        /*05f8*/ 	.short	0x0100
        /*05fa*/ 	.byte	0x08
	.zero		1


	//   ....[6]....
        /*05fc*/ 	.word	0x00000520
        /*0600*/ 	.word	0x000000ff
        /*0604*/ 	.word	0x00030c40
        /*0608*/ 	.short	0x0100
        /*060a*/ 	.byte	0x08
	.zero		1


	//   ....[7]....
        /*060c*/ 	.word	0x00000530
        /*0610*/ 	.word	0x000000ff
        /*0614*/ 	.word	0x00030c38
        /*0618*/ 	.short	0x0100
        /*061a*/ 	.byte	0x08
	.zero		1


	//   ....[8]....
        /*061c*/ 	.word	0x00000540
        /*0620*/ 	.word	0x000000ff
        /*0624*/ 	.word	0x00030c48
        /*0628*/ 	.short	0x0100
        /*062a*/ 	.byte	0x08
	.zero		1


	//   ....[9]....
        /*062c*/ 	.word	0x00000bc0
        /*0630*/ 	.word	0x00000002
        /*0634*/ 	.word	0x00030c00
        /*0638*/ 	.short	0x010a
        /*063a*/ 	.byte	0x3f
	.zero		1


	//   ....[10]....
        /*063c*/ 	.word	0x00000c50
        /*0640*/ 	.word	0x00000002
        /*0644*/ 	.word	0x00030c00
        /*0648*/ 	.short	0x010a
        /*064a*/ 	.byte	0x3f
	.zero		1


	//   ....[11]....
        /*064c*/ 	.word	0x00001520
        /*0650*/ 	.word	0x00000003
        /*0654*/ 	.word	0x00030c10
        /*0658*/ 	.short	0x010a
        /*065a*/ 	.byte	0x3f
	.zero		1


	//   ....[12]....
        /*065c*/ 	.word	0x00001590
        /*0660*/ 	.word	0x00000003
        /*0664*/ 	.word	0x00030c10
        /*0668*/ 	.short	0x010a
        /*066a*/ 	.byte	0x3f
	.zero		1


	//   ....[13]....
        /*066c*/ 	.word	0x000019b0
        /*0670*/ 	.word	0x00000003
        /*0674*/ 	.word	0x00030c30
        /*0678*/ 	.short	0x010a
        /*067a*/ 	.byte	0x3f
	.zero		1


	//   ....[14]....
        /*067c*/ 	.word	0x000019f0
        /*0680*/ 	.word	0x00000003
        /*0684*/ 	.word	0x00030c30
        /*0688*/ 	.short	0x010a
        /*068a*/ 	.byte	0x3f
	.zero		1


	//   ....[15]....
        /*068c*/ 	.word	0x000056d0
        /*0690*/ 	.word	0x00000000
        /*0694*/ 	.word	0x00000000
        /*0698*/ 	.short	0x0101
        /*069a*/ 	.byte	0x3f
	.zero		1


	//   ....[16]....
        /*069c*/ 	.word	0x00005b10
        /*06a0*/ 	.word	0x00000003
        /*06a4*/ 	.word	0x00000000
        /*06a8*/ 	.short	0x0101
        /*06aa*/ 	.byte	0x3f
	.zero		1


	//   ....[17]....
        /*06ac*/ 	.word	0x00007790
        /*06b0*/ 	.word	0x0000000b
        /*06b4*/ 	.word	0x00030c20
        /*06b8*/ 	.short	0x010a
        /*06ba*/ 	.byte	0x3f
	.zero		1


	//   ....[18]....
        /*06bc*/ 	.word	0x00007c60
        /*06c0*/ 	.word	0x0000000b
        /*06c4*/ 	.word	0x00030c40
        /*06c8*/ 	.short	0x010a
        /*06ca*/ 	.byte	0x3f
	.zero		1


	//   ....[19]....
        /*06cc*/ 	.word	0x00007e90
        /*06d0*/ 	.word	0x0000000b
        /*06d4*/ 	.word	0x00030c28
        /*06d8*/ 	.short	0x010a
        /*06da*/ 	.byte	0x3f
	.zero		1


	//   ....[20]....
        /*06dc*/ 	.word	0x00008030
        /*06e0*/ 	.word	0x0000000b
        /*06e4*/ 	.word	0x00030c48
        /*06e8*/ 	.short	0x010a
        /*06ea*/ 	.byte	0x3f
	.zero		1


	//   ....[21]....
        /*06ec*/ 	.word	0x00008240
        /*06f0*/ 	.word	0x0000000b
        /*06f4*/ 	.word	0x00030c20
        /*06f8*/ 	.short	0x010a
        /*06fa*/ 	.byte	0x3f
	.zero		1


	//   ....[22]....
        /*06fc*/ 	.word	0x00008450
        /*0700*/ 	.word	0x0000000b
        /*0704*/ 	.word	0x00030c40
        /*0708*/ 	.short	0x010a
        /*070a*/ 	.byte	0x3f
	.zero		1


	//   ....[23]....
        /*070c*/ 	.word	0x00008650
        /*0710*/ 	.word	0x0000000b
        /*0714*/ 	.word	0x00030c28
        /*0718*/ 	.short	0x010a
        /*071a*/ 	.byte	0x3f
	.zero		1


	//   ....[24]....
        /*071c*/ 	.word	0x00008850
        /*0720*/ 	.word	0x0000000d
        /*0724*/ 	.word	0x00030c40
        /*0728*/ 	.short	0x010a
        /*072a*/ 	.byte	0x3f
	.zero		1


	//   ....[25]....
        /*072c*/ 	.word	0x00008c10
        /*0730*/ 	.word	0x00000006
        /*0734*/ 	.word	0x00000000
        /*0738*/ 	.short	0x010a
        /*073a*/ 	.byte	0x3f
	.zero		1


	//   ....[26]....
        /*073c*/ 	.word	0x00008c70
        /*0740*/ 	.word	0x00000003
        /*0744*/ 	.word	0x00000000
        /*0748*/ 	.short	0x010a
        /*074a*/ 	.byte	0x3f
	.zero		1


	//   ....[27]....
        /*074c*/ 	.word	0x00008cd0
        /*0750*/ 	.word	0x00000000
        /*0754*/ 	.word	0x00000000
        /*0758*/ 	.short	0x010a
        /*075a*/ 	.byte	0x3f
	.zero		1


	//   ....[28]....
        /*075c*/ 	.word	0x00008d00
        /*0760*/ 	.word	0x00000003
        /*0764*/ 	.word	0x00000000
        /*0768*/ 	.short	0x010a
        /*076a*/ 	.byte	0x3f
	.zero		1


	//   ....[29]....
        /*076c*/ 	.word	0x00008dd0
        /*0770*/ 	.word	0x00000002
        /*0774*/ 	.word	0x00030c00
        /*0778*/ 	.short	0x010a
        /*077a*/ 	.byte	0x3f
	.zero		1


	//   ....[30]....
        /*077c*/ 	.word	0x00008e20
        /*0780*/ 	.word	0x00000003
        /*0784*/ 	.word	0x00030c10
        /*0788*/ 	.short	0x010a
        /*078a*/ 	.byte	0x3f
	.zero		1


	//   ....[31]....
        /*078c*/ 	.word	0x00008e70
        /*0790*/ 	.word	0x00000003
        /*0794*/ 	.word	0x00030c30
        /*0798*/ 	.short	0x010a
        /*079a*/ 	.byte	0x3f
	.zero		1


	//   ....[32]....
        /*079c*/ 	.word	0x00008ec0
        /*07a0*/ 	.word	0x0000000b
        /*07a4*/ 	.word	0x00030c20
        /*07a8*/ 	.short	0x010a
        /*07aa*/ 	.byte	0x3f
	.zero		1


	//   ....[33]....
        /*07ac*/ 	.word	0x00008f10
        /*07b0*/ 	.word	0x0000000b
        /*07b4*/ 	.word	0x00030c40
        /*07b8*/ 	.short	0x010a
        /*07ba*/ 	.byte	0x3f
	.zero		1


	//   ....[34]....
        /*07bc*/ 	.word	0x00008f60
        /*07c0*/ 	.word	0x0000000b
        /*07c4*/ 	.word	0x00030c28
        /*07c8*/ 	.short	0x010a
        /*07ca*/ 	.byte	0x3f
	.zero		1


	//   ....[35]....
        /*07cc*/ 	.word	0x00008fb0
        /*07d0*/ 	.word	0x0000000b
        /*07d4*/ 	.word	0x00030c48
        /*07d8*/ 	.short	0x010a
        /*07da*/ 	.byte	0x3f
	.zero		1


	//   ....[36]....
        /*07dc*/ 	.word	0x00009010
        /*07e0*/ 	.word	0x0000000b
        /*07e4*/ 	.word	0x00030c20
        /*07e8*/ 	.short	0x010a
        /*07ea*/ 	.byte	0x3f
	.zero		1


	//   ....[37]....
        /*07ec*/ 	.word	0x00009060
        /*07f0*/ 	.word	0x0000000b
        /*07f4*/ 	.word	0x00030c40
        /*07f8*/ 	.short	0x010a
        /*07fa*/ 	.byte	0x3f
	.zero		1


	//   ....[38]....
        /*07fc*/ 	.word	0x000090b0
        /*0800*/ 	.word	0x0000000b
        /*0804*/ 	.word	0x00030c28
        /*0808*/ 	.short	0x010a
        /*080a*/ 	.byte	0x3f
	.zero		1


	//   ....[39]....
        /*080c*/ 	.word	0x00009100
        /*0810*/ 	.word	0x0000000d
        /*0814*/ 	.word	0x00030c40
        /*0818*/ 	.short	0x010a
        /*081a*/ 	.byte	0x3f
	.zero		1


	//   ....[40]....
        /*081c*/ 	.word	0x000091e0
        /*0820*/ 	.word	0x00000006
        /*0824*/ 	.word	0x00000000
        /*0828*/ 	.short	0x010a
        /*082a*/ 	.byte	0x3f
	.zero		1


	//   ....[41]....
        /*082c*/ 	.word	0x00009230
        /*0830*/ 	.word	0x00000003
        /*0834*/ 	.word	0x00000000
        /*0838*/ 	.short	0x010a
        /*083a*/ 	.byte	0x3f
	.zero		1


	//   ....[42]....
        /*083c*/ 	.word	0x00009280
        /*0840*/ 	.word	0x00000000
        /*0844*/ 	.word	0x00000000
        /*0848*/ 	.short	0x010a
        /*084a*/ 	.byte	0x3f
	.zero		1


	//----- nvinfo : EIATTR_NUM_MBARRIERS
	.align		4
.L_222:
        /*084c*/ 	.byte	0x03, 0x38
        /*084e*/ 	.short	0x0009


	//----- nvinfo : EIATTR_EXIT_INSTR_OFFSETS
	.align		4
        /*0850*/ 	.byte	0x04, 0x1c
        /*0852*/ 	.short	(.L_224 - .L_223)


	//   ....[0]....
.L_223:
        /*0854*/ 	.word	0x00008d50


	//----- nvinfo : EIATTR_MAX_THREADS
	.align		4
.L_224:
        /*0858*/ 	.byte	0x04, 0x05
        /*085a*/ 	.short	(.L_226 - .L_225)
.L_225:
        /*085c*/ 	.word	0x00000180
        /*0860*/ 	.word	0x00000001
        /*0864*/ 	.word	0x00000001


	//----- nvinfo : EIATTR_CRS_STACK_SIZE
	.align		4
.L_226:
        /*0868*/ 	.byte	0x04, 0x1e
        /*086a*/ 	.short	(.L_228 - .L_227)
.L_227:
        /*086c*/ 	.word	0x00000000


	//----- nvinfo : EIATTR_CBANK_PARAM_SIZE
	.align		4
.L_228:
        /*0870*/ 	.byte	0x03, 0x19
        /*0872*/ 	.short	0x0970


	//----- nvinfo : EIATTR_PARAM_CBANK
	.align		4
        /*0874*/ 	.byte	0x04, 0x0a
        /*0876*/ 	.short	(.L_230 - .L_229)
	.align		4
.L_229:
        /*0878*/ 	.word	index@(.nv.constant0._ZN7cutlass13device_kernelIN5flash11enable_sm90INS1_16FlashAttnBwdSm90INS1_25CollectiveMainloopBwdSm90ILi2ELi2ELi2EN4cute5tupleIJNS5_1CILi1EEES8_S8_EEENS6_IJNS7_ILi128EEESA_NS7_ILi64EEEEEENS_6half_tEfNS_4arch4Sm90ELb0ELb0ELb1ELb0ELb0ELb1ELb0ELb0ELi2ELi1ELi2ELi2ELb0EEENS1_21CollectiveEpilogueBwdISC_SD_SF_Li256ELb0ELb0ELi1EEENS1_19SingleTileSchedulerILb0ELb0ELb0ELi128EEEEEEEEEvNT_6ParamsE)
        /*087c*/ 	.short	0x0210
        /*087e*/ 	.short	0x0970


	//----- nvinfo : EIATTR_SW_WAR
	.align		4
.L_230:
        /*0880*/ 	.byte	0x04, 0x36
        /*0882*/ 	.short	(.L_232 - .L_231)
.L_231:
        /*0884*/ 	.word	0x00000008
.L_232:


//--------------------- .nv.info._ZN7cutlass13device_kernelIN5flash11enable_sm90INS1_16FlashAttnBwdSm90INS1_25CollectiveMainloopBwdSm90ILi2ELi2ELi2EN4cute5tupleIJNS5_1CILi1EEES8_S8_EEENS6_IJNS7_ILi128EEESA_NS7_ILi64EEEEEENS_6half_tEfNS_4arch4Sm90ELb0ELb0ELb1ELb0ELb1ELb1ELb0ELb0ELi2ELi1ELi2ELi2ELb0EEENS1_21CollectiveEpilogueBwdISC_SD_SF_Li256ELb0ELb0ELi1EEENS1_19SingleTileSchedulerILb0ELb0ELb0ELi128EEEEEEEEEvNT_6ParamsE --------------------------
	.section	.nv.info._ZN7cutlass13device_kernelIN5flash11enable_sm90INS1_16FlashAttnBwdSm90INS1_25CollectiveMainloopBwdSm90ILi2ELi2ELi2EN4cute5tupleIJNS5_1CILi1EEES8_S8_EEENS6_IJNS7_ILi128EEESA_NS7_ILi64EEEEEENS_6half_tEfNS_4arch4Sm90ELb0ELb0ELb1ELb0ELb1ELb1ELb0ELb0ELi2ELi1ELi2ELi2ELb0EEENS1_21CollectiveEpilogueBwdISC_SD_SF_Li256ELb0ELb0ELi1EEENS1_19SingleTileSchedulerILb0ELb0ELb0ELi128EEEEEEEEEvNT_6ParamsE,"",@"SHT_CUDA_INFO"
	.sectionflags	@""
	.align	4


	//----- nvinfo : EIATTR_CUDA_API_VERSION
	.align		4
        /*0000*/ 	.byte	0x04, 0x37
        /*0002*/ 	.short	(.L_234 - .L_233)
.L_233:
        /*0004*/ 	.word	0x00000082


	//----- nvinfo : EIATTR_KPARAM_INFO
	.align		4
.L_234:
        /*0008*/ 	.byte	0x04, 0x17
        /*000a*/ 	.short	(.L_236 - .L_235)
.L_235:
        /*000c*/ 	.word	0x00000000
        /*0010*/ 	.short	0x0000
        /*0012*/ 	.short	0x0070
        /*0014*/ 	.byte	0x00, 0xf0, 0x01, 0x24


	//----- nvinfo : EIATTR_SPARSE_MMA_MASK
	.align		4
.L_236:
        /*0018*/ 	.byte	0x03, 0x50
        /*001a*/ 	.short	0x0000


	//----- nvinfo : EIATTR_MAXREG_COUNT
	.align		4
        /*001c*/ 	.byte	0x03, 0x1b
        /*001e*/ 	.short	0x00a8


	//----- nvinfo : EIATTR_NUM_BARRIERS
	.align		4
        /*0020*/ 	.byte	0x02, 0x4c
        /*0022*/ 	.byte	0x10
	.zero		1


	//----- nvinfo : EIATTR_EXTERNS
	.align		4
        /*0024*/ 	.byte	0x04, 0x0f
        /*0026*/ 	.short	(.L_238 - .L_237)


	//   ....[0]....
	.align		4
.L_237:
        /*0028*/ 	.word	index@(__assertfail)


	//----- nvinfo : EIATTR_ANNOTATIONS
	.align		4
.L_238:
        /*002c*/ 	.byte	0x04, 0x55
        /*002e*/ 	.short	(.L_240 - .L_239)


	//   ....[0]....
.L_239:
        /* <DEDUP_REMOVED lines=46> */


	//----- nvinfo : EIATTR_MERCURY_ISA_VERSION
	.align		4
.L_240:
        /*0300*/ 	.byte	0x03, 0x5f
        /*0302*/ 	.short	0x0101


	//----- nvinfo : EIATTR_INT_WARP_WIDE_INSTR_OFFSETS
	.align		4
        /*0304*/ 	.byte	0x04, 0x31
        /*0306*/ 	.short	(.L_242 - .L_241)


	//   ....[0]....
.L_241:
        /*0308*/ 	.word	0x000001e0


	//   ....[1]....
        /*030c*/ 	.word	0x000002a0


	//   ....[2]....
        /*0310*/ 	.word	0x000071b0


	//   ....[3]....
        /*0314*/ 	.word	0x00007620


	//   ....[4]....
        /*0318*/ 	.word	0x00007bf0


	//----- nvinfo : EIATTR_COOP_GROUP_MASK_REGIDS
	.align		4
.L_242:
        /*031c*/ 	.byte	0x04, 0x29
        /*031e*/ 	.short	(.L_244 - .L_243)


	//   ....[0]....
.L_243:
        /*0320*/ 	.word	0xffffffff


	//   ....[1]....
        /*0324*/ 	.word	0xffffffff


	//   ....[2]....
        /*0328*/ 	.word	0xffffffff


	//   ....[3]....
        /*032c*/ 	.word	0xffffffff


	//   ....[4]....
        /*0330*/ 	.word	0xffffffff


	//   ....[5]....
        /*0334*/ 	.word	0xffffffff


	//   ....[6]....
        /*0338*/ 	.word	0xffffffff


	//   ....[7]....
        /*033c*/ 	.word	0xffffffff


	//   ....[8]....
        /*0340*/ 	.word	0xffffffff


	//   ....[9]....
        /*0344*/ 	.word	0xffffffff


	//   ....[10]....
        /*0348*/ 	.word	0xffffffff


	//   ....[11]....
        /*034c*/ 	.word	0xffffffff


	//   ....[12]....
        /*0350*/ 	.word	0xffffffff


	//   ....[13]....
        /*0354*/ 	.word	0xffffffff


	//   ....[14]....
        /*0358*/ 	.word	0xffffffff


	//   ....[15]....
        /*035c*/ 	.word	0xffffffff


	//   ....[16]....
        /*0360*/ 	.word	0xffffffff


	//   ....[17]....
        /*0364*/ 	.word	0xffffffff


	//   ....[18]....
        /*0368*/ 	.word	0xffffffff


	//   ....[19]....
        /*036c*/ 	.word	0xffffffff


	//   ....[20]....
        /*0370*/ 	.word	0xffffffff


	//   ....[21]....
        /*0374*/ 	.word	0xffffffff


	//   ....[22]....
        /*0378*/ 	.word	0xffffffff


	//   ....[23]....
        /*037c*/ 	.word	0xffffffff


	//   ....[24]....
        /*0380*/ 	.word	0xffffffff


	//   ....[25]....
        /*0384*/ 	.word	0xffffffff


	//   ....[26]....
        /*0388*/ 	.word	0xffffffff


	//   ....[27]....
        /*038c*/ 	.word	0xffffffff


	//   ....[28]....
        /*0390*/ 	.word	0xffffffff


	//   ....[29]....
        /*0394*/ 	.word	0xffffffff


	//   ....[30]....
        /*0398*/ 	.word	0xffffffff


	//   ....[31]....
        /*039c*/ 	.word	0xffffffff


	//   ....[32]....
        /*03a0*/ 	.word	0xffffffff


	//   ....[33]....
        /*03a4*/ 	.word	0xffffffff


	//   ....[34]....
        /*03a8*/ 	.word	0xffffffff


	//   ....[35]....
        /*03ac*/ 	.word	0xffffffff


	//   ....[36]....
        /*03b0*/ 	.word	0xffffffff


	//   ....[37]....
        /*03b4*/ 	.word	0xffffffff


	//   ....[38]....
        /*03b8*/ 	.word	0xffffffff


	//   ....[39]....
        /*03bc*/ 	.word	0xffffffff


	//   ....[40]....
        /*03c0*/ 	.word	0xffffffff


	//   ....[41]....
        /*03c4*/ 	.word	0xffffffff


	//   ....[42]....
        /*03c8*/ 	.word	0xffffffff


	//   ....[43]....
        /*03cc*/ 	.word	0xffffffff


	//   ....[44]....
        /*03d0*/ 	.word	0xffffffff


	//   ....[45]....
        /*03d4*/ 	.word	0xffffffff


	//   ....[46]....
        /*03d8*/ 	.word	0xffffffff


	//   ....[47]....
        /*03dc*/ 	.word	0xffffffff


	//   ....[48]....
        /*03e0*/ 	.word	0xffffffff


	//   ....[49]....
        /*03e4*/ 	.word	0xffffffff


	//   ....[50]....
        /*03e8*/ 	.word	0xffffffff


	//   ....[51]....
        /*03ec*/ 	.word	0xffffffff


	//   ....[52]....
        /*03f0*/ 	.word	0xffffffff


	//   ....[53]....
        /*03f4*/ 	.word	0xffffffff


	//   ....[54]....
        /*03f8*/ 	.word	0xffffffff


	//   ....[55]....
        /*03fc*/ 	.word	0xffffffff


	//   ....[56]....
        /*0400*/ 	.word	0xffffffff


	//   ....[57]....
        /*0404*/ 	.word	0xffffffff


	//   ....[58]....
        /*0408*/ 	.word	0xffffffff


	//   ....[59]....
        /*040c*/ 	.word	0xffffffff


	//   ....[60]....
        /*0410*/ 	.word	0xffffffff


	//   ....[61]....
        /*0414*/ 	.word	0xffffffff


	//   ....[62]....
        /*0418*/ 	.word	0xffffffff


	//   ....[63]....
        /*041c*/ 	.word	0xffffffff


	//   ....[64]....
        /*0420*/ 	.word	0xffffffff


	//   ....[65]....
        /*0424*/ 	.word	0xffffffff


	//   ....[66]....
        /*0428*/ 	.word	0xffffffff


	//   ....[67]....
        /*042c*/ 	.word	0xffffffff


	//   ....[68]....
        /*0430*/ 	.word	0xffffffff


	//   ....[69]....
        /*0434*/ 	.word	0xffffffff


	//   ....[70]....
        /*0438*/ 	.word	0xffffffff


	//   ....[71]....
        /*043c*/ 	.word	0xffffffff


	//   ....[72]....
        /*0440*/ 	.word	0xffffffff


	//   ....[73]....
        /*0444*/ 	.word	0xffffffff


	//   ....[74]....
        /*0448*/ 	.word	0xffffffff


	//   ....[75]....
        /*044c*/ 	.word	0xffffffff


	//   ....[76]....
        /*0450*/ 	.word	0xffffffff


	//   ....[77]....
        /*0454*/ 	.word	0xffffffff


	//   ....[78]....
        /*0458*/ 	.word	0x0500000f


	//   ....[79]....
        /*045c*/ 	.word	0x0500000f


	//   ....[80]....
        /*0460*/ 	.word	0x0500000f


	//   ....[81]....
        /*0464*/ 	.word	0x0500000f


	//----- nvinfo : EIATTR_COOP_GROUP_INSTR_OFFSETS
	.align		4
.L_244:
        /*0468*/ 	.byte	0x04, 0x28
        /*046a*/ 	.short	(.L_246 - .L_245)


	//   ....[0]....
.L_245:
        /*046c*/ 	.word	0x00000060


	//   ....[1]....
        /*0470*/ 	.word	0x000001f0


	//   ....[2]....
        /*0474*/ 	.word	0x00000280


	//   ....[3]....
        /*0478*/ 	.word	0x00000400


	//   ....[4]....
        /*047c*/ 	.word	0x00000640


	//   ....[5]....
        /*0480*/ 	.word	0x00000b90


	//   ....[6]....
        /*0484*/ 	.word	0x00001f00


	//   ....[7]....
        /*0488*/ 	.word	0x00002080


	//   ....[8]....
        /*048c*/ 	.word	0x00002200


	//   ....[9]....
        /*0490*/ 	.word	0x00002240


	//   ....[10]....
        /*0494*/ 	.word	0x00002380


	//   ....[11]....
        /*0498*/ 	.word	0x000024e0


	//   ....[12]....
        /*049c*/ 	.word	0x00002540


	//   ....[13]....
        /*04a0*/ 	.word	0x00002560


	//   ....[14]....
        /*04a4*/ 	.word	0x000025e0


	//   ....[15]....
        /*04a8*/ 	.word	0x000025f0


	//   ....[16]....
        /*04ac*/ 	.word	0x00002610


	//   ....[17]....
        /*04b0*/ 	.word	0x00002650


	//   ....[18]....
        /*04b4*/ 	.word	0x000026a0


	//   ....[19]....
        /*04b8*/ 	.word	0x00002730


	//   ....[20]....
        /*04bc*/ 	.word	0x00002760


	//   ....[21]....
        /*04c0*/ 	.word	0x00002870


	//   ....[22]....
        /*04c4*/ 	.word	0x00002890


	//   ....[23]....
        /*04c8*/ 	.word	0x000029e0


	//   ....[24]....
        /*04cc*/ 	.word	0x00002a40


	//   ....[25]....
        /*04d0*/ 	.word	0x00002ac0


	//   ....[26]....
        /*04d4*/ 	.word	0x00002ae0


	//   ....[27]....
        /*04d8*/ 	.word	0x00002c70


	//   ....[28]....
        /*04dc*/ 	.word	0x00002ca0


	//   ....[29]....
        /*04e0*/ 	.word	0x00002d00


	//   ....[30]....
        /*04e4*/ 	.word	0x00002ed0


	//   ....[31]....
        /*04e8*/ 	.word	0x00003000


	//   ....[32]....
        /*04ec*/ 	.word	0x00003020


	//   ....[33]....
        /*04f0*/ 	.word	0x00003030


	//   ....[34]....
        /*04f4*/ 	.word	0x00003050


	//   ....[35]....
        /*04f8*/ 	.word	0x00003060


	//   ....[36]....
        /*04fc*/ 	.word	0x00003090


	//   ....[37]....
        /*0500*/ 	.word	0x000030b0


	//   ....[38]....
        /*0504*/ 	.word	0x000030f0


	//   ....[39]....
        /*0508*/ 	.word	0x000031f0


	//   ....[40]....
        /*050c*/ 	.word	0x00003230


	//   ....[41]....
        /*0510*/ 	.word	0x00003270


	//   ....[42]....
        /*0514*/ 	.word	0x000032b0


	//   ....[43]....
        /*0518*/ 	.word	0x00003390


	//   ....[44]....
        /*051c*/ 	.word	0x000033e0


	//   ....[45]....
        /*0520*/ 	.word	0x00003530


	//   ....[46]....
        /*0524*/ 	.word	0x000035c0


	//   ....[47]....
        /*0528*/ 	.word	0x00003740


	//   ....[48]....
        /*052c*/ 	.word	0x00003780


	//   ....[49]....
        /*0530*/ 	.word	0x000037d0


	//   ....[50]....
        /*0534*/ 	.word	0x00003800


	//   ....[51]....
        /*0538*/ 	.word	0x00003810


	//   ....[52]....
        /*053c*/ 	.word	0x000038c0


	//   ....[53]....
        /*0540*/ 	.word	0x00003940


	//   ....[54]....
        /*0544*/ 	.word	0x00003c50


	//   ....[55]....
        /*0548*/ 	.word	0x00003c60


	//   ....[56]....
        /*054c*/ 	.word	0x00003cd0


	//   ....[57]....
        /*0550*/ 	.word	0x00003d00


	//   ....[58]....
        /*0554*/ 	.word	0x00003d10


	//   ....[59]....
        /*0558*/ 	.word	0x00003d30


	//   ....[60]....
        /*055c*/ 	.word	0x00003d40


	//   ....[61]....
        /*0560*/ 	.word	0x00003d60


	//   ....[62]....
        /*0564*/ 	.word	0x00004050


	//   ....[63]....
        /*0568*/ 	.word	0x00004060


	//   ....[64]....
        /*056c*/ 	.word	0x00004070


	//   ....[65]....
        /*0570*/ 	.word	0x00004080


	//   ....[66]....
        /*0574*/ 	.word	0x00004090


	//   ....[67]....
        /*0578*/ 	.word	0x000040b0


	//   ....[68]....
        /*057c*/ 	.word	0x000040e0


	//   ....[69]....
        /*0580*/ 	.word	0x00004120


	//   ....[70]....
        /*0584*/ 	.word	0x00006510


	//   ....[71]....
        /*0588*/ 	.word	0x00006940


	//   ....[72]....
        /*058c*/ 	.word	0x00006e50


	//   ....[73]....
        /*0590*/ 	.word	0x000070e0


	//   ....[74]....
        /*0594*/ 	.word	0x00007320


	//   ....[75]....
        /*0598*/ 	.word	0x00007550


	//   ....[76]....
        /*059c*/ 	.word	0x00007800


	//   ....[77]....
        /*05a0*/ 	.word	0x00007b30


	//   ....[78]....
        /*05a4*/ 	.word	0x000095b0


	//   ....[79]....
        /*05a8*/ 	.word	0x00009700


	//   ....[80]....
        /*05ac*/ 	.word	0x00009770


	//   ....[81]....
        /*05b0*/ 	.word	0x000097e0


	//----- nvinfo : EIATTR_REG_RECONFIG
	.align		4
.L_246:
        /*05b4*/ 	.byte	0x01, 0x54
	.zero		2


	//----- nvinfo : EIATTR_SYSCALL_OFFSETS
	.align		4
        /*05b8*/ 	.byte	0x04, 0x46
        /*05ba*/ 	.short	(.L_248 - .L_247)


	//   ....[0]....
.L_247:
        /*05bc*/ 	.word	0x000007f0


	//   ....[1]....
        /*05c0*/ 	.word	0x000008e0


	//   ....[2]....
        /*05c4*/ 	.word	0x00000a40


	//   ....[3]....
        /*05c8*/ 	.word	0x00000b30


	//   ....[4]....
        /*05cc*/ 	.word	0x00005e80


	//   ....[5]....
        /*05d0*/ 	.word	0x00005fb0


	//   ....[6]....
        /*05d4*/ 	.word	0x000060d0


	//   ....[7]....
        /*05d8*/ 	.word	0x000061f0


	//----- nvinfo : EIATTR_MBARRIER_INSTR_OFFSETS
	.align		4
.L_248:
        /*05dc*/ 	.byte	0x04, 0x39
        /*05de*/ 	.short	(.L_250 - .L_249)


	//   ....[0]....
.L_249:
        /*05e0*/ 	.word	0x000002c0
        /*05e4*/ 	.word	0x000000ff
        /*05e8*/ 	.word	0x00030c00
        /*05ec*/ 	.short	0x0100
        /*05ee*/ 	.byte	0x06
	.zero		1


	//   ....[1]....
        /*05f0*/ 	.word	0x000003b0
        /*05f4*/ 	.word	0x000000ff
        /*05f8*/ 	.word	0x00030c10
        /*05fc*/ 	.short	0x0100
        /*05fe*/ 	.byte	0x08
	.zero		1


	//   ....[2]....
        /*0600*/ 	.word	0x000003c0
        /*0604*/ 	.word	0x000000ff
        /*0608*/ 	.word	0x00030c20
        /*060c*/ 	.short	0x0100
        /*060e*/ 	.byte	0x08
	.zero		1


	//   ....[3]....
        /*0610*/ 	.word	0x000003d0
        /*0614*/ 	.word	0x000000ff
        /*0618*/ 	.word	0x00030c18
        /*061c*/ 	.short	0x0100
        /*061e*/ 	.byte	0x08
	.zero		1


	//   ....[4]....
        /*0620*/ 	.word	0x000003e0
        /*0624*/ 	.word	0x000000ff
        /*0628*/ 	.word	0x00030c28
        /*062c*/ 	.short	0x0100
        /*062e*/ 	.byte	0x08
	.zero		1


	//   ....[5]....
        /*0630*/ 	.word	0x00000510
        /*0634*/ 	.word	0x000000ff
        /*0638*/ 	.word	0x00030c30
        /*063c*/ 	.short	0x0100
        /*063e*/ 	.byte	0x08
	.zero		1


	//   ....[6]....
        /*0640*/ 	.word	0x00000520
        /*0644*/ 	.word	0x000000ff
        /*0648*/ 	.word	0x00030c40
        /*064c*/ 	.short	0x0100
        /*064e*/ 	.byte	0x08
	.zero		1


	//   ....[7]....
        /*0650*/ 	.word	0x00000530
        /*0654*/ 	.word	0x000000ff
        /*0658*/ 	.word	0x00030c38
        /*065c*/ 	.short	0x0100
        /*065e*/ 	.byte	0x08
	.zero		1


	//   ....[8]....
        /*0660*/ 	.word	0x00000540
        /*0664*/ 	.word	0x000000ff
        /*0668*/ 	.word	0x00030c48
        /*066c*/ 	.short	0x0100
        /*066e*/ 	.byte	0x08
	.zero		1


	//   ....[9]....
        /*0670*/ 	.word	0x00000bc0
        /*0674*/ 	.word	0x00000002
        /*0678*/ 	.word	0x00030c00
        /*067c*/ 	.short	0x010a
        /*067e*/ 	.byte	0x3f
	.zero		1


	//   ....[10]....
        /*0680*/ 	.word	0x00000c50
        /*0684*/ 	.word	0x00000002
        /*0688*/ 	.word	0x00030c00
        /*068c*/ 	.short	0x010a
        /*068e*/ 	.byte	0x3f
	.zero		1


	//   ....[11]....
        /*0690*/ 	.word	0x00001520
        /*0694*/ 	.word	0x00000015
        /*0698*/ 	.word	0x00030c10
        /*069c*/ 	.short	0x010a
        /*069e*/ 	.byte	0x3f
	.zero		1


	//   ....[12]....
        /*06a0*/ 	.word	0x00001590
        /*06a4*/ 	.word	0x00000015
        /*06a8*/ 	.word	0x00030c10
        /*06ac*/ 	.short	0x010a
        /*06ae*/ 	.byte	0x3f
	.zero		1


	//   ....[13]....
        /*06b0*/ 	.word	0x000019b0
        /*06b4*/ 	.word	0x00000015
        /*06b8*/ 	.word	0x00030c30
        /*06bc*/ 	.short	0x010a
        /*06be*/ 	.byte	0x3f
	.zero		1


	//   ....[14]....
        /*06c0*/ 	.word	0x000019f0
        /*06c4*/ 	.word	0x00000015
        /*06c8*/ 	.word	0x00030c30
        /*06cc*/ 	.short	0x010a
        /*06ce*/ 	.byte	0x3f
	.zero		1


	//   ....[15]....
        /*06d0*/ 	.word	0x000056c0
        /*06d4*/ 	.word	0x00000000
        /*06d8*/ 	.word	0x00000000
        /*06dc*/ 	.short	0x0101
        /*06de*/ 	.byte	0x3f
	.zero		1


	//   ....[16]....
        /*06e0*/ 	.word	0x00005b00
        /*06e4*/ 	.word	0x00000000
        /*06e8*/ 	.word	0x00000000
        /*06ec*/ 	.short	0x0101
        /*06ee*/ 	.byte	0x3f
	.zero		1


	//   ....[17]....
        /*06f0*/ 	.word	0x00007fa0
        /*06f4*/ 	.word	0x0000000b
        /*06f8*/ 	.word	0x00030c20
        /*06fc*/ 	.short	0x010a
        /*06fe*/ 	.byte	0x3f
	.zero		1


	//   ....[18]....
        /*0700*/ 	.word	0x00008470
        /*0704*/ 	.word	0x0000000b
        /*0708*/ 	.word	0x00030c40
        /*070c*/ 	.short	0x010a
        /*070e*/ 	.byte	0x3f
	.zero		1


	//   ....[19]....
        /*0710*/ 	.word	0x000086a0
        /*0714*/ 	.word	0x0000000b
        /*0718*/ 	.word	0x00030c28
        /*071c*/ 	.short	0x010a
        /*071e*/ 	.byte	0x3f
	.zero		1


	//   ....[20]....
        /*0720*/ 	.word	0x00008840
        /*0724*/ 	.word	0x0000000b
        /*0728*/ 	.word	0x00030c48
        /*072c*/ 	.short	0x010a
        /*072e*/ 	.byte	0x3f
	.zero		1


	//   ....[21]....
        /*0730*/ 	.word	0x00008a50
        /*0734*/ 	.word	0x0000000b
        /*0738*/ 	.word	0x00030c20
        /*073c*/ 	.short	0x010a
        /*073e*/ 	.byte	0x3f
	.zero		1


	//   ....[22]....
        /*0740*/ 	.word	0x00008c60
        /*0744*/ 	.word	0x0000000b
        /*0748*/ 	.word	0x00030c40
        /*074c*/ 	.short	0x010a
        /*074e*/ 	.byte	0x3f
	.zero		1


	//   ....[23]....
        /*0750*/ 	.word	0x00008e60
        /*0754*/ 	.word	0x0000000b
        /*0758*/ 	.word	0x00030c28
        /*075c*/ 	.short	0x010a
        /*075e*/ 	.byte	0x3f
	.zero		1


	//   ....[24]....
        /*0760*/ 	.word	0x00009060
        /*0764*/ 	.word	0x0000000d
        /*0768*/ 	.word	0x00030c40
        /*076c*/ 	.short	0x010a
        /*076e*/ 	.byte	0x3f
	.zero		1


	//   ....[25]....
        /*0770*/ 	.word	0x00009420
        /*0774*/ 	.word	0x00000006
        /*0778*/ 	.word	0x00000000
        /*077c*/ 	.short	0x010a
        /*077e*/ 	.byte	0x3f
	.zero		1


	//   ....[26]....
        /*0780*/ 	.word	0x00009480
        /*0784*/ 	.word	0x00000003
        /*0788*/ 	.word	0x00000000
        /*078c*/ 	.short	0x010a
        /*078e*/ 	.byte	0x3f
	.zero		1


	//   ....[27]....
        /*0790*/ 	.word	0x000094e0
        /*0794*/ 	.word	0x00000000
        /*0798*/ 	.word	0x00000000
        /*079c*/ 	.short	0x010a
        /*079e*/ 	.byte	0x3f
	.zero		1


	//   ....[28]....
        /*07a0*/ 	.word	0x00009510
        /*07a4*/ 	.word	0x00000003
        /*07a8*/ 	.word	0x00000000
        /*07ac*/ 	.short	0x010a
        /*07ae*/ 	.byte	0x3f
	.zero		1


	//   ....[29]....
        /*07b0*/ 	.word	0x000095e0
        /*07b4*/ 	.word	0x00000002
        /*07b8*/ 	.word	0x00030c00
        /*07bc*/ 	.short	0x010a
        /*07be*/ 	.byte	0x3f
	.zero		1


	//   ....[30]....
        /*07c0*/ 	.word	0x00009630
        /*07c4*/ 	.word	0x00000015
        /*07c8*/ 	.word	0x00030c10
        /*07cc*/ 	.short	0x010a
        /*07ce*/ 	.byte	0x3f
	.zero		1


	//   ....[31]....
        /*07d0*/ 	.word	0x00009680
        /*07d4*/ 	.word	0x00000015
        /*07d8*/ 	.word	0x00030c30
        /*07dc*/ 	.short	0x010a
        /*07de*/ 	.byte	0x3f
	.zero		1


	//   ....[32]....
        /*07e0*/ 	.word	0x00009820
        /*07e4*/ 	.word	0x0000000b
        /*07e8*/ 	.word	0x00030c20
        /*07ec*/ 	.short	0x010a
        /*07ee*/ 	.byte	0x3f
	.zero		1


	//   ....[33]....
        /*07f0*/ 	.word	0x00009870
        /*07f4*/ 	.word	0x0000000b
        /*07f8*/ 	.word	0x00030c40
        /*07fc*/ 	.short	0x010a
        /*07fe*/ 	.byte	0x3f
	.zero		1


	//   ....[34]....
        /*0800*/ 	.word	0x000098c0
        /*0804*/ 	.word	0x0000000b
        /*0808*/ 	.word	0x00030c28
        /*080c*/ 	.short	0x010a
        /*080e*/ 	.byte	0x3f
	.zero		1


	//   ....[35]....
        /*0810*/ 	.word	0x00009910
        /*0814*/ 	.word	0x0000000b
        /*0818*/ 	.word	0x00030c48
        /*081c*/ 	.short	0x010a
        /*081e*/ 	.byte	0x3f
	.zero		1


	//   ....[36]....
        /*0820*/ 	.word	0x00009970
        /*0824*/ 	.word	0x0000000b
        /*0828*/ 	.word	0x00030c20
        /*082c*/ 	.short	0x010a
        /*082e*/ 	.byte	0x3f
	.zero		1


	//   ....[37]....
        /*0830*/ 	.word	0x000099c0
        /*0834*/ 	.word	0x0000000b
        /*0838*/ 	.word	0x00030c40
        /*083c*/ 	.short	0x010a
        /*083e*/ 	.byte	0x3f
	.zero		1


	//   ....[38]....
        /*0840*/ 	.word	0x00009a10
        /*0844*/ 	.word	0x0000000b
        /*0848*/ 	.word	0x00030c28
        /*084c*/ 	.short	0x010a
        /*084e*/ 	.byte	0x3f
	.zero		1


	//   ....[39]....
        /*0850*/ 	.word	0x00009a60
        /*0854*/ 	.word	0x0000000d
        /*0858*/ 	.word	0x00030c40
        /*085c*/ 	.short	0x010a
        /*085e*/ 	.byte	0x3f
	.zero		1


	//   ....[40]....
        /*0860*/ 	.word	0x00009b40
        /*0864*/ 	.word	0x00000006
        /*0868*/ 	.word	0x00000000
        /*086c*/ 	.short	0x010a
        /*086e*/ 	.byte	0x3f
	.zero		1


	//   ....[41]....
        /*0870*/ 	.word	0x00009b90
        /*0874*/ 	.word	0x00000003
        /*0878*/ 	.word	0x00000000
        /*087c*/ 	.short	0x010a
        /*087e*/ 	.byte	0x3f
	.zero		1


	//   ....[42]....
        /*0880*/ 	.word	0x00009be0
        /*0884*/ 	.word	0x00000000
        /*0888*/ 	.word	0x00000000
        /*088c*/ 	.short	0x010a
        /*088e*/ 	.byte	0x3f
	.zero		1


	//----- nvinfo : EIATTR_NUM_MBARRIERS
	.align		4
.L_250:
        /*0890*/ 	.byte	0x03, 0x38
        /*0892*/ 	.short	0x0009


	//----- nvinfo : EIATTR_EXIT_INSTR_OFFSETS
	.align		4
        /*0894*/ 	.byte	0x04, 0x1c
        /*0896*/ 	.short	(.L_252 - .L_251)


	//   ....[0]....
.L_251:
        /*0898*/ 	.word	0x00009560


	//----- nvinfo : EIATTR_MAX_THREADS
	.align		4
.L_252:
        /*089c*/ 	.byte	0x04, 0x05
        /*089e*/ 	.short	(.L_254 - .L_253)
.L_253:
        /*08a0*/ 	.word	0x00000180
        /*08a4*/ 	.word	0x00000001
        /*08a8*/ 	.word	0x00000001


	//----- nvinfo : EIATTR_CRS_STACK_SIZE
	.align		4
.L_254:
        /*08ac*/ 	.byte	0x04, 0x1e
        /*08ae*/ 	.short	(.L_256 - .L_255)
.L_255:
        /*08b0*/ 	.word	0x00000000


	//----- nvinfo : EIATTR_CBANK_PARAM_SIZE
	.align		4
.L_256:
        /*08b4*/ 	.byte	0x03, 0x19
        /*08b6*/ 	.short	0x0970


	//----- nvinfo : EIATTR_PARAM_CBANK
	.align		4
        /*08b8*/ 	.byte	0x04, 0x0a
        /*08ba*/ 	.short	(.L_258 - .L_257)
	.align		4
.L_257:
        /*08bc*/ 	.word	index@(.nv.constant0._ZN7cutlass13device_kernelIN5flash11enable_sm90INS1_16FlashAttnBwdSm90INS1_25CollectiveMainloopBwdSm90ILi2ELi2ELi2EN4cute5tupleIJNS5_1CILi1EEES8_S8_EEENS6_IJNS7_ILi128EEESA_NS7_ILi64EEEEEENS_6half_tEfNS_4arch4Sm90ELb0ELb0ELb1ELb0ELb1ELb1ELb0ELb0ELi2ELi1ELi2ELi2ELb0EEENS1_21CollectiveEpilogueBwdISC_SD_SF_Li256ELb0ELb0ELi1EEENS1_19SingleTileSchedulerILb0ELb0ELb0ELi128EEEEEEEEEvNT_6ParamsE)
        /*08c0*/ 	.short	0x0210
        /*08c2*/ 	.short	0x0970


	//----- nvinfo : EIATTR_SW_WAR
	.align		4
.L_258:
        /*08c4*/ 	.byte	0x04, 0x36
        /*08c6*/ 	.short	(.L_260 - .L_259)
.L_259:
        /*08c8*/ 	.word	0x00000008
.L_260:


//--------------------- .nv.info._ZN7cutlass13device_kernelIN5flash11enable_sm90INS1_16FlashAttnBwdSm90INS1_25CollectiveMainloopBwdSm90ILi2ELi2ELi2EN4cute5tupleIJNS5_1CILi1EEES8_S8_EEENS6_IJNS7_ILi128EEESA_NS7_ILi64EEEEEENS_6half_tEfNS_4arch4Sm90ELb0ELb0ELb1ELb0ELb0ELb1ELb0ELb0ELi2ELi1ELi2ELi2ELb0EEENS1_24CollectiveEpilogueBwdGQAISC_fSF_Li256ELb0ELb0EEENS1_19SingleTileSchedulerILb0ELb0ELb0ELi128EEEEEEEEEvNT_6ParamsE --------------------------
	.section	.nv.info._ZN7cutlass13device_kernelIN5flash11enable_sm90INS1_16FlashAttnBwdSm90INS1_25CollectiveMainloopBwdSm90ILi2ELi2ELi2EN4cute5tupleIJNS5_1CILi1EEES8_S8_EEENS6_IJNS7_ILi128EEESA_NS7_ILi64EEEEEENS_6half_tEfNS_4arch4Sm90ELb0ELb0ELb1ELb0ELb0ELb1ELb0ELb0ELi2ELi1ELi2ELi2ELb0EEENS1_24CollectiveEpilogueBwdGQAISC_fSF_Li256ELb0ELb0EEENS1_19SingleTileSchedulerILb0ELb0ELb0ELi128EEEEEEEEEvNT_6ParamsE,"",@"SHT_CUDA_INFO"
	.sectionflags	@""
	.align	4


	//----- nvinfo : EIATTR_CUDA_API_VERSION
	.align		4
        /*0000*/ 	.byte	0x04, 0x37
        /*0002*/ 	.short	(.L_262 - .L_261)
.L_261:
        /*0004*/ 	.word	0x00000082


	//----- nvinfo : EIATTR_KPARAM_INFO
	.align		4
.L_262:
        /*0008*/ 	.byte	0x04, 0x17
        /*000a*/ 	.short	(.L_264 - .L_263)
.L_263:
        /*000c*/ 	.word	0x00000000
        /*0010*/ 	.short	0x0000
        /*0012*/ 	.short	0x0070
        /*0014*/ 	.byte	0x00, 0xf0, 0x01, 0x1a


	//----- nvinfo : EIATTR_SPARSE_MMA_MASK
	.align		4
.L_264:
        /*0018*/ 	.byte	0x03, 0x50
        /*001a*/ 	.short	0x0000


	//----- nvinfo : EIATTR_MAXREG_COUNT
	.align		4
        /*001c*/ 	.byte	0x03, 0x1b
        /*001e*/ 	.short	0x00a8


	//----- nvinfo : EIATTR_NUM_BARRIERS
	.align		4
        /*0020*/ 	.byte	0x02, 0x4c
        /*0022*/ 	.byte	0x10
	.zero		1


	//----- nvinfo : EIATTR_EXTERNS
	.align		4
        /*0024*/ 	.byte	0x04, 0x0f
        /*0026*/ 	.short	(.L_266 - .L_265)


	//   ....[0]....
	.align		4
.L_265:
        /*0028*/ 	.word	index@(__assertfail)


	//----- nvinfo : EIATTR_ANNOTATIONS
	.align		4
.L_266:
        /*002c*/ 	.byte	0x04, 0x55
        /*002e*/ 	.short	(.L_268 - .L_267)


	//   ....[0]....
.L_267:
        /* <DEDUP_REMOVED lines=47> */


	//----- nvinfo : EIATTR_MERCURY_ISA_VERSION
	.align		4
.L_268:
        /*0310*/ 	.byte	0x03, 0x5f
        /*0312*/ 	.short	0x0101


	//----- nvinfo : EIATTR_INT_WARP_WIDE_INSTR_OFFSETS
	.align		4
        /*0314*/ 	.byte	0x04, 0x31
        /*0316*/ 	.short	(.L_270 - .L_269)


	//   ....[0]....
.L_269:
        /*0318*/ 	.word	0x00000180


	//   ....[1]....
        /*031c*/ 	.word	0x00000240


	//----- nvinfo : EIATTR_COOP_GROUP_MASK_REGIDS
	.align		4
.L_270:
        /*0320*/ 	.byte	0x04, 0x29
        /*0322*/ 	.short	(.L_272 - .L_271)


	//   ....[0]....
.L_271:
        /*0324*/ 	.word	0xffffffff


	//   ....[1]....
        /*0328*/ 	.word	0xffffffff


	//   ....[2]....
        /*032c*/ 	.word	0xffffffff


	//   ....[3]....
        /*0330*/ 	.word	0xffffffff


	//   ....[4]....
        /*0334*/ 	.word	0xffffffff


	//   ....[5]....
        /*0338*/ 	.word	0xffffffff


	//   ....[6]....
        /*033c*/ 	.word	0xffffffff


	//   ....[7]....
        /*0340*/ 	.word	0xffffffff


	//   ....[8]....
        /*0344*/ 	.word	0xffffffff


	//   ....[9]....
        /*0348*/ 	.word	0xffffffff


	//   ....[10]....
        /*034c*/ 	.word	0xffffffff


	//   ....[11]....
        /*0350*/ 	.word	0xffffffff


	//   ....[12]....
        /*0354*/ 	.word	0xffffffff


	//   ....[13]....
        /*0358*/ 	.word	0xffffffff


	//   ....[14]....
        /*035c*/ 	.word	0xffffffff


	//   ....[15]....
        /*0360*/ 	.word	0xffffffff


	//   ....[16]....
        /*0364*/ 	.word	0xffffffff


	//   ....[17]....
        /*0368*/ 	.word	0xffffffff


	//   ....[18]....
        /*036c*/ 	.word	0xffffffff


	//   ....[19]....
        /*0370*/ 	.word	0xffffffff


	//   ....[20]....
        /*0374*/ 	.word	0xffffffff


	//   ....[21]....
        /*0378*/ 	.word	0xffffffff


	//   ....[22]....
        /*037c*/ 	.word	0xffffffff


	//   ....[23]....
        /*0380*/ 	.word	0xffffffff


	//   ....[24]....
        /*0384*/ 	.word	0xffffffff


	//   ....[25]....
        /*0388*/ 	.word	0xffffffff


	//   ....[26]....
        /*038c*/ 	.word	0xffffffff


	//   ....[27]....
        /*0390*/ 	.word	0xffffffff


	//   ....[28]....
        /*0394*/ 	.word	0xffffffff


	//   ....[29]....
        /*0398*/ 	.word	0xffffffff


	//   ....[30]....
        /*039c*/ 	.word	0xffffffff


	//   ....[31]....
        /*03a0*/ 	.word	0xffffffff


	//   ....[32]....
        /*03a4*/ 	.word	0xffffffff


	//   ....[33]....
        /*03a8*/ 	.word	0xffffffff


	//   ....[34]....
        /*03ac*/ 	.word	0xffffffff


	//   ....[35]....
        /*03b0*/ 	.word	0xffffffff


	//   ....[36]....
        /*03b4*/ 	.word	0xffffffff


	//   ....[37]....
        /*03b8*/ 	.word	0xffffffff


	//   ....[38]....
        /*03bc*/ 	.word	0xffffffff


	//   ....[39]....
        /*03c0*/ 	.word	0xffffffff


	//   ....[40]....
        /*03c4*/ 	.word	0xffffffff


	//   ....[41]....
        /*03c8*/ 	.word	0xffffffff


	//   ....[42]....
        /*03cc*/ 	.word	0xffffffff


	//   ....[43]....
        /*03d0*/ 	.word	0xffffffff


	//   ....[44]....
        /*03d4*/ 	.word	0xffffffff


	//   ....[45]....
        /*03d8*/ 	.word	0xffffffff


	//   ....[46]....
        /*03dc*/ 	.word	0xffffffff


	//   ....[47]....
        /*03e0*/ 	.word	0xffffffff


	//   ....[48]....
        /*03e4*/ 	.word	0xffffffff


	//   ....[49]....
        /*03e8*/ 	.word	0xffffffff


	//   ....[50]....
        /*03ec*/ 	.word	0xffffffff


	//   ....[51]....
        /*03f0*/ 	.word	0xffffffff


	//   ....[52]....
        /*03f4*/ 	.word	0xffffffff


	//   ....[53]....
        /*03f8*/ 	.word	0xffffffff


	//   ....[54]....
        /*03fc*/ 	.word	0xffffffff


	//   ....[55]....
        /*0400*/ 	.word	0xffffffff


	//   ....[56]....
        /*0404*/ 	.word	0xffffffff


	//   ....[57]....
        /*0408*/ 	.word	0xffffffff


	//   ....[58]....
        /*040c*/ 	.word	0xffffffff


	//   ....[59]....
        /*0410*/ 	.word	0xffffffff


	//   ....[60]....
        /*0414*/ 	.word	0xffffffff


	//   ....[61]....
        /*0418*/ 	.word	0xffffffff


	//   ....[62]....
        /*041c*/ 	.word	0xffffffff


	//   ....[63]....
        /*0420*/ 	.word	0xffffffff


	//   ....[64]....
        /*0424*/ 	.word	0xffffffff


	//   ....[65]....
        /*0428*/ 	.word	0xffffffff


	//   ....[66]....
        /*042c*/ 	.word	0xffffffff


	//   ....[67]....
        /*0430*/ 	.word	0xffffffff


	//   ....[68]....
        /*0434*/ 	.word	0xffffffff


	//   ....[69]....
        /*0438*/ 	.word	0xffffffff


	//   ....[70]....
        /*043c*/ 	.word	0xffffffff


	//   ....[71]....
        /*0440*/ 	.word	0x0500000f


	//----- nvinfo : EIATTR_COOP_GROUP_INSTR_OFFSETS
	.align		4
.L_272:
        /*0444*/ 	.byte	0x04, 0x28
        /*0446*/ 	.short	(.L_274 - .L_273)


	//   ....[0]....
.L_273:
        /*0448*/ 	.word	0x00000060


	//   ....[1]....
        /*044c*/ 	.word	0x00000190


	//   ....[2]....
        /*0450*/ 	.word	0x00000220


	//   ....[3]....
        /*0454*/ 	.word	0x000003a0


	//   ....[4]....
        /*0458*/ 	.word	0x000005e0


	//   ....[5]....
        /*045c*/ 	.word	0x00000b30


	//   ....[6]....
        /*0460*/ 	.word	0x00001fb0


	//   ....[7]....
        /*0464*/ 	.word	0x000021b0


	//   ....[8]....
        /*0468*/ 	.word	0x00002340


	//   ....[9]....
        /*046c*/ 	.word	0x00002580


	//   ....[10]....
        /*0470*/ 	.word	0x00002650


	//   ....[11]....
        /*0474*/ 	.word	0x000026a0


	//   ....[12]....
        /*0478*/ 	.word	0x000026c0


	//   ....[13]....
        /*047c*/ 	.word	0x000026f0


	//   ....[14]....
        /*0480*/ 	.word	0x00002720


	//   ....[15]....
        /*0484*/ 	.word	0x00002730


	//   ....[16]....
        /*0488*/ 	.word	0x000027a0


	//   ....[17]....
        /*048c*/ 	.word	0x000027b0


	//   ....[18]....
        /*0490*/ 	.word	0x000027d0


	//   ....[19]....
        /*0494*/ 	.word	0x000028a0


	//   ....[20]....
        /*0498*/ 	.word	0x000028d0


	//   ....[21]....
        /*049c*/ 	.word	0x00002930


	//   ....[22]....
        /*04a0*/ 	.word	0x00002a30


	//   ....[23]....
        /*04a4*/ 	.word	0x00002a60


	//   ....[24]....
        /*04a8*/ 	.word	0x00002bc0


	//   ....[25]....
        /*04ac*/ 	.word	0x00002c30


	//   ....[26]....
        /*04b0*/ 	.word	0x00002c50


	//   ....[27]....
        /*04b4*/ 	.word	0x00002d80


	//   ....[28]....
        /*04b8*/ 	.word	0x00002f90


	//   ....[29]....
        /*04bc*/ 	.word	0x00002fe0


	//   ....[30]....
        /*04c0*/ 	.word	0x00003000


	//   ....[31]....
        /*04c4*/ 	.word	0x00003160


	//   ....[32]....
        /*04c8*/ 	.word	0x00003180


	//   ....[33]....
        /*04cc*/ 	.word	0x00003240


	//   ....[34]....
        /*04d0*/ 	.word	0x00003260


	//   ....[35]....
        /*04d4*/ 	.word	0x00003270


	//   ....[36]....
        /*04d8*/ 	.word	0x00003290


	//   ....[37]....
        /*04dc*/ 	.word	0x000032a0


	//   ....[38]....
        /*04e0*/ 	.word	0x000032c0


	//   ....[39]....
        /*04e4*/ 	.word	0x00003370


	//   ....[40]....
        /*04e8*/ 	.word	0x000033b0


	//   ....[41]....
        /*04ec*/ 	.word	0x00003430


	//   ....[42]....
        /*04f0*/ 	.word	0x00003490


	//   ....[43]....
        /*04f4*/ 	.word	0x00003540


	//   ....[44]....
        /*04f8*/ 	.word	0x000035e0


	//   ....[45]....
        /*04fc*/ 	.word	0x00003620


	//   ....[46]....
        /*0500*/ 	.word	0x00003660


	//   ....[47]....
        /*0504*/ 	.word	0x00003830


	//   ....[48]....
        /*0508*/ 	.word	0x00003910


	//   ....[49]....
        /*050c*/ 	.word	0x000039b0


	//   ....[50]....
        /*0510*/ 	.word	0x000039f0


	//   ....[51]....
        /*0514*/ 	.word	0x00003a20


	//   ....[52]....
        /*0518*/ 	.word	0x00003a60


	//   ....[53]....
        /*051c*/ 	.word	0x00003a90


	//   ....[54]....
        /*0520*/ 	.word	0x00003c10


	//   ....[55]....
        /*0524*/ 	.word	0x00003c70


	//   ....[56]....
        /*0528*/ 	.word	0x00003cc0


	//   ....[57]....
        /*052c*/ 	.word	0x00003de0


	//   ....[58]....
        /*0530*/ 	.word	0x00003ee0


	//   ....[59]....
        /*0534*/ 	.word	0x00003f20


	//   ....[60]....
        /*0538*/ 	.word	0x00003f30


	//   ....[61]....
        /*053c*/ 	.word	0x00003f90


	//   ....[62]....
        /*0540*/ 	.word	0x00004270


	//   ....[63]....
        /*0544*/ 	.word	0x00004280


	//   ....[64]....
        /*0548*/ 	.word	0x000042a0


	//   ....[65]....
        /*054c*/ 	.word	0x000042d0


	//   ....[66]....
        /*0550*/ 	.word	0x00004300


	//   ....[67]....
        /*0554*/ 	.word	0x00004330


	//   ....[68]....
        /*0558*/ 	.word	0x000043a0


	//   ....[69]....
        /*055c*/ 	.word	0x000043d0


	//   ....[70]....
        /*0560*/ 	.word	0x00006650


	//   ....[71]....
        /*0564*/ 	.word	0x00008aa0


	//----- nvinfo : EIATTR_REG_RECONFIG
	.align		4
.L_274:
        /*0568*/ 	.byte	0x01, 0x54
	.zero		2


	//----- nvinfo : EIATTR_SYSCALL_OFFSETS
	.align		4
        /*056c*/ 	.byte	0x04, 0x46
        /*056e*/ 	.short	(.L_276 - .L_275)


	//   ....[0]....
.L_275:
        /*0570*/ 	.word	0x00000790


	//   ....[1]....
        /*0574*/ 	.word	0x00000880


	//   ....[2]....
        /*0578*/ 	.word	0x000009e0


	//   ....[3]....
        /*057c*/ 	.word	0x00000ad0


	//----- nvinfo : EIATTR_MBARRIER_INSTR_OFFSETS
	.align		4
.L_276:
        /*0580*/ 	.byte	0x04, 0x39
        /*0582*/ 	.short	(.L_278 - .L_277)


	//   ....[0]....
.L_277:
        /*0584*/ 	.word	0x00000260
        /*0588*/ 	.word	0x000000ff
        /*058c*/ 	.word	0x00030c00
        /*0590*/ 	.short	0x0100
        /*0592*/ 	.byte	0x06
	.zero		1


	//   ....[1]....
        /*0594*/ 	.word	0x00000350
        /*0598*/ 	.word	0x000000ff
        /*059c*/ 	.word	0x00030c10
        /*05a0*/ 	.short	0x0100
        /*05a2*/ 	.byte	0x08
	.zero		1


	//   ....[2]....
        /*05a4*/ 	.word	0x00000360
        /*05a8*/ 	.word	0x000000ff
        /*05ac*/ 	.word	0x00030c20
        /*05b0*/ 	.short	0x0100
        /*05b2*/ 	.byte	0x08
	.zero		1


	//   ....[3]....
        /*05b4*/ 	.word	0x00000370
        /*05b8*/ 	.word	0x000000ff
        /*05bc*/ 	.word	0x00030c18
        /*05c0*/ 	.short	0x0100
        /*05c2*/ 	.byte	0x08
	.zero		1


	//   ....[4]....
        /*05c4*/ 	.word	0x00000380
        /*05c8*/ 	.word	0x000000ff
        /*05cc*/ 	.word	0x00030c28
        /*05d0*/ 	.short	0x0100
        /*05d2*/ 	.byte	0x08
	.zero		1


	//   ....[5]....
        /*05d4*/ 	.word	0x000004b0
        /*05d8*/ 	.word	0x000000ff
        /*05dc*/ 	.word	0x00030c30
        /*05e0*/ 	.short	0x0100
        /*05e2*/ 	.byte	0x08
	.zero		1


	//   ....[6]....
        /*05e4*/ 	.word	0x000004c0
        /*05e8*/ 	.word	0x000000ff
        /*05ec*/ 	.word	0x00030c40
        /*05f0*/ 	.short	0x0100
        /*05f2*/ 	.byte	0x08
	.zero		1


	//   ....[7]....
        /*05f4*/ 	.word	0x000004d0
        /*05f8*/ 	.word	0x000000ff
        /*05fc*/ 	.word	0x00030c38
        /*0600*/ 	.short	0x0100
        /*0602*/ 	.byte	0x08
	.zero		1


	//   ....[8]....
        /*0604*/ 	.word	0x000004e0
        /*0608*/ 	.word	0x000000ff
        /*060c*/ 	.word	0x00030c48
        /*0610*/ 	.short	0x0100
        /*0612*/ 	.byte	0x08
	.zero		1


	//   ....[9]....
        /*0614*/ 	.word	0x00000b60
        /*0618*/ 	.word	0x00000002
        /*061c*/ 	.word	0x00030c00
        /*0620*/ 	.short	0x010a
        /*0622*/ 	.byte	0x3f
	.zero		1


	//   ....[10]....
        /*0624*/ 	.word	0x00000bb0
        /*0628*/ 	.word	0x00000002
        /*062c*/ 	.word	0x00030c00
        /*0630*/ 	.short	0x010a
        /*0632*/ 	.byte	0x3f
	.zero		1


	//   ....[11]....
        /*0634*/ 	.word	0x000016a0
        /*0638*/ 	.word	0x00000003
        /*063c*/ 	.word	0x00030c10
        /*0640*/ 	.short	0x010a
        /*0642*/ 	.byte	0x3f
	.zero		1


	//   ....[12]....
        /*0644*/ 	.word	0x00001710
        /*0648*/ 	.word	0x00000003
        /*064c*/ 	.word	0x00030c10
        /*0650*/ 	.short	0x010a
        /*0652*/ 	.byte	0x3f
	.zero		1


	//   ....[13]....
        /*0654*/ 	.word	0x00001b30
        /*0658*/ 	.word	0x00000003
        /*065c*/ 	.word	0x00030c30
        /*0660*/ 	.short	0x010a
        /*0662*/ 	.byte	0x3f
	.zero		1


	//   ....[14]....
        /*0664*/ 	.word	0x00001b70
        /*0668*/ 	.word	0x00000003
        /*066c*/ 	.word	0x00030c30
        /*0670*/ 	.short	0x010a
        /*0672*/ 	.byte	0x3f
	.zero		1


	//   ....[15]....
        /*0674*/ 	.word	0x00005850
        /*0678*/ 	.word	0x00000000
        /*067c*/ 	.word	0x00000000
        /*0680*/ 	.short	0x0101
        /*0682*/ 	.byte	0x3f
	.zero		1


	//   ....[16]....
        /*0684*/ 	.word	0x00005ca0
        /*0688*/ 	.word	0x00000003
        /*068c*/ 	.word	0x00000000
        /*0690*/ 	.short	0x0101
        /*0692*/ 	.byte	0x3f
	.zero		1


	//   ....[17]....
        /*0694*/ 	.word	0x00007490
        /*0698*/ 	.word	0x0000000b
        /*069c*/ 	.word	0x00030c20
        /*06a0*/ 	.short	0x010a
        /*06a2*/ 	.byte	0x3f
	.zero		1


	//   ....[18]....
        /*06a4*/ 	.word	0x00007960
        /*06a8*/ 	.word	0x0000000b
        /*06ac*/ 	.word	0x00030c40
        /*06b0*/ 	.short	0x010a
        /*06b2*/ 	.byte	0x3f
	.zero		1


	//   ....[19]....
        /*06b4*/ 	.word	0x00007b90
        /*06b8*/ 	.word	0x0000000b
        /*06bc*/ 	.word	0x00030c28
        /*06c0*/ 	.short	0x010a
        /*06c2*/ 	.byte	0x3f
	.zero		1


	//   ....[20]....
        /*06c4*/ 	.word	0x00007d30
        /*06c8*/ 	.word	0x0000000b
        /*06cc*/ 	.word	0x00030c48
        /*06d0*/ 	.short	0x010a
        /*06d2*/ 	.byte	0x3f
	.zero		1


	//   ....[21]....
        /*06d4*/ 	.word	0x00007f40
        /*06d8*/ 	.word	0x0000000b
        /*06dc*/ 	.word	0x00030c20
        /*06e0*/ 	.short	0x010a
        /*06e2*/ 	.byte	0x3f
	.zero		1


	//   ....[22]....
        /*06e4*/ 	.word	0x00008150
        /*06e8*/ 	.word	0x0000000b
        /*06ec*/ 	.word	0x00030c40
        /*06f0*/ 	.short	0x010a
        /*06f2*/ 	.byte	0x3f
	.zero		1


	//   ....[23]....
        /*06f4*/ 	.word	0x00008350
        /*06f8*/ 	.word	0x0000000b
        /*06fc*/ 	.word	0x00030c28
        /*0700*/ 	.short	0x010a
        /*0702*/ 	.byte	0x3f
	.zero		1


	//   ....[24]....
        /*0704*/ 	.word	0x00008550
        /*0708*/ 	.word	0x0000000d
        /*070c*/ 	.word	0x00030c40
        /*0710*/ 	.short	0x010a
        /*0712*/ 	.byte	0x3f
	.zero		1


	//   ....[25]....
        /*0714*/ 	.word	0x00008910
        /*0718*/ 	.word	0x00000006
        /*071c*/ 	.word	0x00000000
        /*0720*/ 	.short	0x010a
        /*0722*/ 	.byte	0x3f
	.zero		1


	//   ....[26]....
        /*0724*/ 	.word	0x00008970
        /*0728*/ 	.word	0x00000003
        /*072c*/ 	.word	0x00000000
        /*0730*/ 	.short	0x010a
        /*0732*/ 	.byte	0x3f
	.zero		1


	//   ....[27]....
        /*0734*/ 	.word	0x000089d0
        /*0738*/ 	.word	0x00000000
        /*073c*/ 	.word	0x00000000
        /*0740*/ 	.short	0x010a
        /*0742*/ 	.byte	0x3f
	.zero		1


	//   ....[28]....
        /*0744*/ 	.word	0x00008a00
        /*0748*/ 	.word	0x00000003
        /*074c*/ 	.word	0x00000000
        /*0750*/ 	.short	0x010a
        /*0752*/ 	.byte	0x3f
	.zero		1


	//   ....[29]....
        /*0754*/ 	.word	0x00008ad0
        /*0758*/ 	.word	0x00000002
        /*075c*/ 	.word	0x00030c00
        /*0760*/ 	.short	0x010a
        /*0762*/ 	.byte	0x3f
	.zero		1


	//   ....[30]....
        /*0764*/ 	.word	0x00008b20
        /*0768*/ 	.word	0x00000003
        /*076c*/ 	.word	0x00030c10
        /*0770*/ 	.short	0x010a
        /*0772*/ 	.byte	0x3f
	.zero		1


	//   ....[31]....
        /*0774*/ 	.word	0x00008b70
        /*0778*/ 	.word	0x00000003
        /*077c*/ 	.word	0x00030c30
        /*0780*/ 	.short	0x010a
        /*0782*/ 	.byte	0x3f
	.zero		1


	//   ....[32]....
        /*0784*/ 	.word	0x00008bc0
        /*0788*/ 	.word	0x0000000b
        /*078c*/ 	.word	0x00030c20
        /*0790*/ 	.short	0x010a
        /*0792*/ 	.byte	0x3f
	.zero		1


	//   ....[33]....
        /*0794*/ 	.word	0x00008c10
        /*0798*/ 	.word	0x0000000b
        /*079c*/ 	.word	0x00030c40
        /*07a0*/ 	.short	0x010a
        /*07a2*/ 	.byte	0x3f
	.zero		1


	//   ....[34]....
        /*07a4*/ 	.word	0x00008c60
        /*07a8*/ 	.word	0x0000000b
        /*07ac*/ 	.word	0x00030c28
        /*07b0*/ 	.short	0x010a
        /*07b2*/ 	.byte	0x3f
	.zero		1


	//   ....[35]....
        /*07b4*/ 	.word	0x00008cb0
        /*07b8*/ 	.word	0x0000000b
        /*07bc*/ 	.word	0x00030c48
        /*07c0*/ 	.short	0x010a
        /*07c2*/ 	.byte	0x3f
	.zero		1


	//   ....[36]....
        /*07c4*/ 	.word	0x00008d10
        /*07c8*/ 	.word	0x0000000b
        /*07cc*/ 	.word	0x00030c20
        /*07d0*/ 	.short	0x010a
        /*07d2*/ 	.byte	0x3f
	.zero		1


	//   ....[37]....
        /*07d4*/ 	.word	0x00008d60
        /*07d8*/ 	.word	0x0000000b
        /*07dc*/ 	.word	0x00030c40
        /*07e0*/ 	.short	0x010a
        /*07e2*/ 	.byte	0x3f
	.zero		1


	//   ....[38]....
        /*07e4*/ 	.word	0x00008db0
        /*07e8*/ 	.word	0x0000000b
        /*07ec*/ 	.word	0x00030c28
        /*07f0*/ 	.short	0x010a
        /*07f2*/ 	.byte	0x3f
	.zero		1


	//   ....[39]....
        /*07f4*/ 	.word	0x00008e00
        /*07f8*/ 	.word	0x0000000d
        /*07fc*/ 	.word	0x00030c40
        /*0800*/ 	.short	0x010a
        /*0802*/ 	.byte	0x3f
	.zero		1


	//   ....[40]....
        /*0804*/ 	.word	0x00008ee0
        /*0808*/ 	.word	0x00000006
        /*080c*/ 	.word	0x00000000
        /*0810*/ 	.short	0x010a
        /*0812*/ 	.byte	0x3f
	.zero		1


	//   ....[41]....
        /*0814*/ 	.word	0x00008f30
        /*0818*/ 	.word	0x00000003
        /*081c*/ 	.word	0x00000000
        /*0820*/ 	.short	0x010a
        /*0822*/ 	.byte	0x3f
	.zero		1


	//   ....[42]....
        /*0824*/ 	.word	0x00008f80
        /*0828*/ 	.word	0x00000000
        /*082c*/ 	.word	0x00000000
        /*0830*/ 	.short	0x010a
        /*0832*/ 	.byte	0x3f
	.zero		1


	//----- nvinfo : EIATTR_NUM_MBARRIERS
	.align		4
.L_278:
        /*0834*/ 	.byte	0x03, 0x38
        /*0836*/ 	.short	0x0009


	//----- nvinfo : EIATTR_EXIT_INSTR_OFFSETS
	.align		4
        /*0838*/ 	.byte	0x04, 0x1c
        /*083a*/ 	.short	(.L_280 - .L_279)


	//   ....[0]....
.L_279:
        /*083c*/ 	.word	0x00008a50


	//----- nvinfo : EIATTR_MAX_THREADS
	.align		4
.L_280:
        /*0840*/ 	.byte	0x04, 0x05
        /*0842*/ 	.short	(.L_282 - .L_281)
.L_281:
        /*0844*/ 	.word	0x00000180
        /*0848*/ 	.word	0x00000001
        /*084c*/ 	.word	0x00000001


	//----- nvinfo : EIATTR_CRS_STACK_SIZE
	.align		4
.L_282:
        /*0850*/ 	.byte	0x04, 0x1e
        /*0852*/ 	.short	(.L_284 - .L_283)
.L_283:
        /*0854*/ 	.word	0x00000000


	//----- nvinfo : EIATTR_CBANK_PARAM_SIZE
	.align		4
.L_284:
        /*0858*/ 	.byte	0x03, 0x19
        /*085a*/ 	.short	0x06f0


	//----- nvinfo : EIATTR_PARAM_CBANK
	.align		4
        /*085c*/ 	.byte	0x04, 0x0a
        /*085e*/ 	.short	(.L_286 - .L_285)
	.align		4
.L_285:
        /*0860*/ 	.word	index@(.nv.constant0._ZN7cutlass13device_kernelIN5flash11enable_sm90INS1_16FlashAttnBwdSm90INS1_25CollectiveMainloopBwdSm90ILi2ELi2ELi2EN4cute5tupleIJNS5_1CILi1EEES8_S8_EEENS6_IJNS7_ILi128EEESA_NS7_ILi64EEEEEENS_6half_tEfNS_4arch4Sm90ELb0ELb0ELb1ELb0ELb0ELb1ELb0ELb0ELi2ELi1ELi2ELi2ELb0EEENS1_24CollectiveEpilogueBwdGQAISC_fSF_Li256ELb0ELb0EEENS1_19SingleTileSchedulerILb0ELb0ELb0ELi128EEEEEEEEEvNT_6ParamsE)
        /*0864*/ 	.short	0x0210
        /*0866*/ 	.short	0x06f0


	//----- nvinfo : EIATTR_SW_WAR
	.align		4
.L_286:
        /*0868*/ 	.byte	0x04, 0x36
        /*086a*/ 	.short	(.L_288 - .L_287)
.L_287:
        /*086c*/ 	.word	0x00000008
.L_288:


//--------------------- .nv.info._ZN7cutlass13device_kernelIN5flash11enable_sm90INS1_16FlashAttnBwdSm90INS1_25CollectiveMainloopBwdSm90ILi2ELi2ELi2EN4cute5tupleIJNS5_1CILi1EEES8_S8_EEENS6_IJNS7_ILi128EEESA_NS7_ILi64EEEEEENS_6half_tEfNS_4arch4Sm90ELb0ELb0ELb1ELb0ELb1ELb1ELb0ELb0ELi2ELi1ELi2ELi2ELb0EEENS1_24CollectiveEpilogueBwdGQAISC_fSF_Li256ELb0ELb1EEENS1_19SingleTileSchedulerILb0ELb0ELb0ELi128EEEEEEEEEvNT_6ParamsE --------------------------
	.section	.nv.info._ZN7cutlass13device_kernelIN5flash11enable_sm90INS1_16FlashAttnBwdSm90INS1_25CollectiveMainloopBwdSm90ILi2ELi2ELi2EN4cute5tupleIJNS5_1CILi1EEES8_S8_EEENS6_IJNS7_ILi128EEESA_NS7_ILi64EEEEEENS_6half_tEfNS_4arch4Sm90ELb0ELb0ELb1ELb0ELb1ELb1ELb0ELb0ELi2ELi1ELi2ELi2ELb0EEENS1_24CollectiveEpilogueBwdGQAISC_fSF_Li256ELb0ELb1EEENS1_19SingleTileSchedulerILb0ELb0ELb0ELi128EEEEEEEEEvNT_6ParamsE,"",@"SHT_CUDA_INFO"
	.sectionflags	@""
	.align	4


	//----- nvinfo : EIATTR_CUDA_API_VERSION
	.align		4
        /*0000*/ 	.byte	0x04, 0x37
        /*0002*/ 	.short	(.L_290 - .L_289)
.L_289:
        /*0004*/ 	.word	0x00000082


	//----- nvinfo : EIATTR_KPARAM_INFO
	.align		4
.L_290:
        /*0008*/ 	.byte	0x04, 0x17
        /*000a*/ 	.short	(.L_292 - .L_291)
.L_291:
        /*000c*/ 	.word	0x00000000
        /*0010*/ 	.short	0x0000
        /*0012*/ 	.short	0x0070
        /*0014*/ 	.byte	0x00, 0xf0, 0x01, 0x1a


	//----- nvinfo : EIATTR_SPARSE_MMA_MASK
	.align		4
.L_292:
        /*0018*/ 	.byte	0x03, 0x50
        /*001a*/ 	.short	0x0000


	//----- nvinfo : EIATTR_MAXREG_COUNT
	.align		4
        /*001c*/ 	.byte	0x03, 0x1b
        /*001e*/ 	.short	0x00a8


	//----- nvinfo : EIATTR_NUM_BARRIERS
	.align		4
        /*0020*/ 	.byte	0x02, 0x4c
        /*0022*/ 	.byte	0x10
	.zero		1


	//----- nvinfo : EIATTR_EXTERNS
	.align		4
        /*0024*/ 	.byte	0x04, 0x0f
        /*0026*/ 	.short	(.L_294 - .L_293)


	//   ....[0]....
	.align		4
.L_293:
        /*0028*/ 	.word	index@(__assertfail)


	//----- nvinfo : EIATTR_ANNOTATIONS
	.align		4
.L_294:
        /*002c*/ 	.byte	0x04, 0x55
        /*002e*/ 	.short	(.L_296 - .L_295)


	//   ....[0]....
.L_295:
        /* <DEDUP_REMOVED lines=46> */


	//----- nvinfo : EIATTR_MERCURY_ISA_VERSION
	.align		4
.L_296:
        /*0300*/ 	.byte	0x03, 0x5f
        /*0302*/ 	.short	0x0101


	//----- nvinfo : EIATTR_INT_WARP_WIDE_INSTR_OFFSETS
	.align		4
        /*0304*/ 	.byte	0x04, 0x31
        /*0306*/ 	.short	(.L_298 - .L_297)


	//   ....[0]....
.L_297:
        /*0308*/ 	.word	0x00000180


	//   ....[1]....
        /*030c*/ 	.word	0x00000240


	//   ....[2]....
        /*0310*/ 	.word	0x000072f0


	//   ....[3]....
        /*0314*/ 	.word	0x00007760


	//   ....[4]....
        /*0318*/ 	.word	0x00007d30


	//----- nvinfo : EIATTR_COOP_GROUP_MASK_REGIDS
	.align		4
.L_298:
        /*031c*/ 	.byte	0x04, 0x29
        /*031e*/ 	.short	(.L_300 - .L_299)


	//   ....[0]....
.L_299:
        /*0320*/ 	.word	0xffffffff


	//   ....[1]....
        /*0324*/ 	.word	0xffffffff


	//   ....[2]....
        /*0328*/ 	.word	0xffffffff


	//   ....[3]....
        /*032c*/ 	.word	0xffffffff


	//   ....[4]....
        /*0330*/ 	.word	0xffffffff


	//   ....[5]....
        /*0334*/ 	.word	0xffffffff


	//   ....[6]....
        /*0338*/ 	.word	0xffffffff


	//   ....[7]....
        /*033c*/ 	.word	0xffffffff


	//   ....[8]....
        /*0340*/ 	.word	0xffffffff


	//   ....[9]....
        /*0344*/ 	.word	0xffffffff


	//   ....[10]....
        /*0348*/ 	.word	0xffffffff


	//   ....[11]....
        /*034c*/ 	.word	0xffffffff


	//   ....[12]....
        /*0350*/ 	.word	0xffffffff


	//   ....[13]....
        /*0354*/ 	.word	0xffffffff


	//   ....[14]....
        /*0358*/ 	.word	0xffffffff


	//   ....[15]....
        /*035c*/ 	.word	0xffffffff


	//   ....[16]....
        /*0360*/ 	.word	0xffffffff


	//   ....[17]....
        /*0364*/ 	.word	0xffffffff


	//   ....[18]....
        /*0368*/ 	.word	0xffffffff


	//   ....[19]....
        /*036c*/ 	.word	0xffffffff


	//   ....[20]....
        /*0370*/ 	.word	0xffffffff


	//   ....[21]....
        /*0374*/ 	.word	0xffffffff


	//   ....[22]....
        /*0378*/ 	.word	0xffffffff


	//   ....[23]....
        /*037c*/ 	.word	0xffffffff


	//   ....[24]....
        /*0380*/ 	.word	0xffffffff


	//   ....[25]....
        /*0384*/ 	.word	0xffffffff


	//   ....[26]....
        /*0388*/ 	.word	0xffffffff


	//   ....[27]....
        /*038c*/ 	.word	0xffffffff


	//   ....[28]....
        /*0390*/ 	.word	0xffffffff


	//   ....[29]....
        /*0394*/ 	.word	0xffffffff


	//   ....[30]....
        /*0398*/ 	.word	0xffffffff


	//   ....[31]....
        /*039c*/ 	.word	0xffffffff


	//   ....[32]....
        /*03a0*/ 	.word	0xffffffff


	//   ....[33]....
        /*03a4*/ 	.word	0xffffffff


	//   ....[34]....
        /*03a8*/ 	.word	0xffffffff


	//   ....[35]....
        /*03ac*/ 	.word	0xffffffff


	//   ....[36]....
        /*03b0*/ 	.word	0xffffffff


	//   ....[37]....
        /*03b4*/ 	.word	0xffffffff


	//   ....[38]....
        /*03b8*/ 	.word	0xffffffff


	//   ....[39]....
        /*03bc*/ 	.word	0xffffffff


	//   ....[40]....
        /*03c0*/ 	.word	0xffffffff


	//   ....[41]....
        /*03c4*/ 	.word	0xffffffff


	//   ....[42]....
        /*03c8*/ 	.word	0xffffffff


	//   ....[43]....
        /*03cc*/ 	.word	0xffffffff


	//   ....[44]....
        /*03d0*/ 	.word	0xffffffff


	//   ....[45]....
        /*03d4*/ 	.word	0xffffffff


	//   ....[46]....
        /*03d8*/ 	.word	0xffffffff


	//   ....[47]....
        /*03dc*/ 	.word	0xffffffff


	//   ....[48]....
        /*03e0*/ 	.word	0xffffffff


	//   ....[49]....
        /*03e4*/ 	.word	0xffffffff


	//   ....[50]....
        /*03e8*/ 	.word	0xffffffff


	//   ....[51]....
        /*03ec*/ 	.word	0xffffffff


	//   ....[52]....
        /*03f0*/ 	.word	0xffffffff


	//   ....[53]....
        /*03f4*/ 	.word	0xffffffff


	//   ....[54]....
        /*03f8*/ 	.word	0xffffffff


	//   ....[55]....
        /*03fc*/ 	.word	0xffffffff


	//   ....[56]....
        /*0400*/ 	.word	0xffffffff


	//   ....[57]....
        /*0404*/ 	.word	0xffffffff


	//   ....[58]....
        /*0408*/ 	.word	0xffffffff


	//   ....[59]....
        /*040c*/ 	.word	0xffffffff


	//   ....[60]....
        /*0410*/ 	.word	0xffffffff


	//   ....[61]....
        /*0414*/ 	.word	0xffffffff


	//   ....[62]....
        /*0418*/ 	.word	0xffffffff


	//   ....[63]....
        /*041c*/ 	.word	0xffffffff


	//   ....[64]....
        /*0420*/ 	.word	0xffffffff


	//   ....[65]....
        /*0424*/ 	.word	0xffffffff


	//   ....[66]....
        /*0428*/ 	.word	0xffffffff


	//   ....[67]....
        /*042c*/ 	.word	0xffffffff


	//   ....[68]....
        /*0430*/ 	.word	0xffffffff


	//   ....[69]....
        /*0434*/ 	.word	0xffffffff


	//   ....[70]....
        /*0438*/ 	.word	0xffffffff


	//   ....[71]....
        /*043c*/ 	.word	0xffffffff


	//   ....[72]....
        /*0440*/ 	.word	0xffffffff


	//   ....[73]....
        /*0444*/ 	.word	0xffffffff


	//   ....[74]....
        /*0448*/ 	.word	0xffffffff


	//   ....[75]....
        /*044c*/ 	.word	0xffffffff


	//   ....[76]....
        /*0450*/ 	.word	0xffffffff


	//   ....[77]....
        /*0454*/ 	.word	0xffffffff


	//   ....[78]....
        /*0458*/ 	.word	0xffffffff


	//   ....[79]....
        /*045c*/ 	.word	0xffffffff


	//   ....[80]....
        /*0460*/ 	.word	0xffffffff


	//   ....[81]....
        /*0464*/ 	.word	0x0500000f


	//   ....[82]....
        /*0468*/ 	.word	0x0500000f


	//   ....[83]....
        /*046c*/ 	.word	0x0500000f


	//   ....[84]....
        /*0470*/ 	.word	0x0500000f


	//   ....[85]....
        /*0474*/ 	.word	0x0500000f


	//   ....[86]....
        /*0478*/ 	.word	0x0500000f


	//----- nvinfo : EIATTR_COOP_GROUP_INSTR_OFFSETS
	.align		4
.L_300:
        /*047c*/ 	.byte	0x04, 0x28
        /*047e*/ 	.short	(.L_302 - .L_301)


	//   ....[0]....
.L_301:
        /*0480*/ 	.word	0x00000060


	//   ....[1]....
        /*0484*/ 	.word	0x00000190


	//   ....[2]....
        /*0488*/ 	.word	0x00000220


	//   ....[3]....
        /*048c*/ 	.word	0x000003a0


	//   ....[4]....
        /*0490*/ 	.word	0x000005f0


	//   ....[5]....
        /*0494*/ 	.word	0x00000b40


	//   ....[6]....
        /*0498*/ 	.word	0x00002080


	//   ....[7]....
        /*049c*/ 	.word	0x000021d0


	//   ....[8]....
        /*04a0*/ 	.word	0x00002350


	//   ....[9]....
        /*04a4*/ 	.word	0x00002390


	//   ....[10]....
        /*04a8*/ 	.word	0x00002500


	//   ....[11]....
        /*04ac*/ 	.word	0x00002680


	//   ....[12]....
        /*04b0*/ 	.word	0x000026d0


	//   ....[13]....
        /*04b4*/ 	.word	0x00002710


	//   ....[14]....
        /*04b8*/ 	.word	0x00002780


	//   ....[15]....
        /*04bc*/ 	.word	0x00002790


	//   ....[16]....
        /*04c0*/ 	.word	0x000027c0


	//   ....[17]....
        /*04c4*/ 	.word	0x000027f0


	//   ....[18]....
        /*04c8*/ 	.word	0x00002820


	//   ....[19]....
        /*04cc*/ 	.word	0x000028c0


	//   ....[20]....
        /*04d0*/ 	.word	0x000028f0


	//   ....[21]....
        /*04d4*/ 	.word	0x000029b0


	//   ....[22]....
        /*04d8*/ 	.word	0x00002a20


	//   ....[23]....
        /*04dc*/ 	.word	0x00002b70


	//   ....[24]....
        /*04e0*/ 	.word	0x00002bd0


	//   ....[25]....
        /*04e4*/ 	.word	0x00002c50


	//   ....[26]....
        /*04e8*/ 	.word	0x00002c70


	//   ....[27]....
        /*04ec*/ 	.word	0x00002e00


	//   ....[28]....
        /*04f0*/ 	.word	0x00002e30


	//   ....[29]....
        /*04f4*/ 	.word	0x00002e90


	//   ....[30]....
        /*04f8*/ 	.word	0x00003060


	//   ....[31]....
        /*04fc*/ 	.word	0x000031a0


	//   ....[32]....
        /*0500*/ 	.word	0x000031b0


	//   ....[33]....
        /*0504*/ 	.word	0x000031d0


	//   ....[34]....
        /*0508*/ 	.word	0x000031f0


	//   ....[35]....
        /*050c*/ 	.word	0x00003210


	//   ....[36]....
        /*0510*/ 	.word	0x00003230


	//   ....[37]....
        /*0514*/ 	.word	0x00003240


	//   ....[38]....
        /*0518*/ 	.word	0x000032b0


	//   ....[39]....
        /*051c*/ 	.word	0x00003340


	//   ....[40]....
        /*0520*/ 	.word	0x00003380


	//   ....[41]....
        /*0524*/ 	.word	0x000033c0


	//   ....[42]....
        /*0528*/ 	.word	0x00003400


	//   ....[43]....
        /*052c*/ 	.word	0x000034d0


	//   ....[44]....
        /*0530*/ 	.word	0x00003530


	//   ....[45]....
        /*0534*/ 	.word	0x000036a0


	//   ....[46]....
        /*0538*/ 	.word	0x00003730


	//   ....[47]....
        /*053c*/ 	.word	0x000038b0


	//   ....[48]....
        /*0540*/ 	.word	0x000038f0


	//   ....[49]....
        /*0544*/ 	.word	0x00003940


	//   ....[50]....
        /*0548*/ 	.word	0x00003970


	//   ....[51]....
        /*054c*/ 	.word	0x00003980


	//   ....[52]....
        /*0550*/ 	.word	0x00003a30


	//   ....[53]....
        /*0554*/ 	.word	0x00003b80


	//   ....[54]....
        /*0558*/ 	.word	0x00003e40


	//   ....[55]....
        /*055c*/ 	.word	0x00003e50


	//   ....[56]....
        /*0560*/ 	.word	0x00003e80


	//   ....[57]....
        /*0564*/ 	.word	0x00003e90


	//   ....[58]....
        /*0568*/ 	.word	0x00003eb0


	//   ....[59]....
        /*056c*/ 	.word	0x00003ec0


	//   ....[60]....
        /*0570*/ 	.word	0x00003ee0


	//   ....[61]....
        /*0574*/ 	.word	0x00003ef0


	//   ....[62]....
        /*0578*/ 	.word	0x000042a0


	//   ....[63]....
        /*057c*/ 	.word	0x000042b0


	//   ....[64]....
        /*0580*/ 	.word	0x000042c0


	//   ....[65]....
        /*0584*/ 	.word	0x000042d0


	//   ....[66]....
        /*0588*/ 	.word	0x000042e0


	//   ....[67]....
        /*058c*/ 	.word	0x00004300


	//   ....[68]....
        /*0590*/ 	.word	0x00004320


	//   ....[69]....
        /*0594*/ 	.word	0x000043a0


	//   ....[70]....
        /*0598*/ 	.word	0x000063e0


	//   ....[71]....
        /*059c*/ 	.word	0x00006580


	//   ....[72]....
        /*05a0*/ 	.word	0x000067d0


	//   ....[73]....
        /*05a4*/ 	.word	0x00006970


	//   ....[74]....
        /*05a8*/ 	.word	0x00006a90


	//   ....[75]....
        /*05ac*/ 	.word	0x00006f90


	//   ....[76]....
        /*05b0*/ 	.word	0x00007220


	//   ....[77]....
        /*05b4*/ 	.word	0x00007460


	//   ....[78]....
        /*05b8*/ 	.word	0x00007690


	//   ....[79]....
        /*05bc*/ 	.word	0x00007940


	//   ....[80]....
        /*05c0*/ 	.word	0x00007c70


	//   ....[81]....
        /*05c4*/ 	.word	0x000096f0


	//   ....[82]....
        /*05c8*/ 	.word	0x00009840


	//   ....[83]....
        /*05cc*/ 	.word	0x000098b0


	//   ....[84]....
        /*05d0*/ 	.word	0x00009920


	//   ....[85]....
        /*05d4*/ 	.word	0x00009990


	//   ....[86]....
        /*05d8*/ 	.word	0x00009a00


	//----- nvinfo : EIATTR_REG_RECONFIG
	.align		4
.L_302:
        /*05dc*/ 	.byte	0x01, 0x54
	.zero		2


	//----- nvinfo : EIATTR_SYSCALL_OFFSETS
	.align		4
        /*05e0*/ 	.byte	0x04, 0x46
        /*05e2*/ 	.short	(.L_304 - .L_303)


	//   ....[0]....
.L_303:
        /*05e4*/ 	.word	0x000007a0


	//   ....[1]....
        /*05e8*/ 	.word	0x00000890


	//   ....[2]....
        /*05ec*/ 	.word	0x000009f0


	//   ....[3]....
        /*05f0*/ 	.word	0x00000ae0


	//----- nvinfo : EIATTR_MBARRIER_INSTR_OFFSETS
	.align		4
.L_304:
        /*05f4*/ 	.byte	0x04, 0x39
        /*05f6*/ 	.short	(.L_306 - .L_305)


	//   ....[0]....
.L_305:
        /*05f8*/ 	.word	0x00000260
        /*05fc*/ 	.word	0x000000ff
        /*0600*/ 	.word	0x00030c00
        /*0604*/ 	.short	0x0100
        /*0606*/ 	.byte	0x06
	.zero		1


	//   ....[1]....
        /*0608*/ 	.word	0x00000350
        /*060c*/ 	.word	0x000000ff
        /*0610*/ 	.word	0x00030c10
        /*0614*/ 	.short	0x0100
        /*0616*/ 	.byte	0x08
	.zero		1


	//   ....[2]....
        /*0618*/ 	.word	0x00000360
        /*061c*/ 	.word	0x000000ff
        /*0620*/ 	.word	0x00030c20
        /*0624*/ 	.short	0x0100
        /*0626*/ 	.byte	0x08
	.zero		1


	//   ....[3]....
        /*0628*/ 	.word	0x00000370
        /*062c*/ 	.word	0x000000ff
        /*0630*/ 	.word	0x00030c18
        /*0634*/ 	.short	0x0100
        /*0636*/ 	.byte	0x08
	.zero		1


	//   ....[4]....
        /*0638*/ 	.word	0x00000380
        /*063c*/ 	.word	0x000000ff
        /*0640*/ 	.word	0x00030c28
        /*0644*/ 	.short	0x0100
        /*0646*/ 	.byte	0x08
	.zero		1


	//   ....[5]....
        /*0648*/ 	.word	0x000004b0
        /*064c*/ 	.word	0x000000ff
        /*0650*/ 	.word	0x00030c30
        /*0654*/ 	.short	0x0100
        /*0656*/ 	.byte	0x08
	.zero		1


	//   ....[6]....
        /*0658*/ 	.word	0x000004c0
        /*065c*/ 	.word	0x000000ff
        /*0660*/ 	.word	0x00030c40
        /*0664*/ 	.short	0x0100
        /*0666*/ 	.byte	0x08
	.zero		1


	//   ....[7]....
        /*0668*/ 	.word	0x000004d0
        /*066c*/ 	.word	0x000000ff
        /*0670*/ 	.word	0x00030c38
        /*0674*/ 	.short	0x0100
        /*0676*/ 	.byte	0x08
	.zero		1


	//   ....[8]....
        /*0678*/ 	.word	0x000004e0
        /*067c*/ 	.word	0x000000ff
        /*0680*/ 	.word	0x00030c48
        /*0684*/ 	.short	0x0100
        /*0686*/ 	.byte	0x08
	.zero		1


	//   ....[9]....
        /*0688*/ 	.word	0x00000b70
        /*068c*/ 	.word	0x00000002
        /*0690*/ 	.word	0x00030c00
        /*0694*/ 	.short	0x010a
        /*0696*/ 	.byte	0x3f
	.zero		1


	//   ....[10]....
        /*0698*/ 	.word	0x00000bc0
        /*069c*/ 	.word	0x00000002
        /*06a0*/ 	.word	0x00030c00
        /*06a4*/ 	.short	0x010a
        /*06a6*/ 	.byte	0x3f
	.zero		1


	//   ....[11]....
        /*06a8*/ 	.word	0x000016b0
        /*06ac*/ 	.word	0x00000015
        /*06b0*/ 	.word	0x00030c10
        /*06b4*/ 	.short	0x010a
        /*06b6*/ 	.byte	0x3f
	.zero		1


	//   ....[12]....
        /*06b8*/ 	.word	0x00001720
        /*06bc*/ 	.word	0x00000015
        /*06c0*/ 	.word	0x00030c10
        /*06c4*/ 	.short	0x010a
        /*06c6*/ 	.byte	0x3f
	.zero		1


	//   ....[13]....
        /*06c8*/ 	.word	0x00001b40
        /*06cc*/ 	.word	0x00000015
        /*06d0*/ 	.word	0x00030c30
        /*06d4*/ 	.short	0x010a
        /*06d6*/ 	.byte	0x3f
	.zero		1


	//   ....[14]....
        /*06d8*/ 	.word	0x00001b80
        /*06dc*/ 	.word	0x00000015
        /*06e0*/ 	.word	0x00030c30
        /*06e4*/ 	.short	0x010a
        /*06e6*/ 	.byte	0x3f
	.zero		1


	//   ....[15]....
        /*06e8*/ 	.word	0x00005850
        /*06ec*/ 	.word	0x00000003
        /*06f0*/ 	.word	0x00000000
        /*06f4*/ 	.short	0x0101
        /*06f6*/ 	.byte	0x3f
	.zero		1


	//   ....[16]....
        /*06f8*/ 	.word	0x00005c90
        /*06fc*/ 	.word	0x00000003
        /*0700*/ 	.word	0x00000000
        /*0704*/ 	.short	0x0101
        /*0706*/ 	.byte	0x3f
	.zero		1


	//   ....[17]....
        /*0708*/ 	.word	0x000080e0
        /*070c*/ 	.word	0x0000000b
        /*0710*/ 	.word	0x00030c20
        /*0714*/ 	.short	0x010a
        /*0716*/ 	.byte	0x3f
	.zero		1


	//   ....[18]....
        /*0718*/ 	.word	0x000085b0
        /*071c*/ 	.word	0x0000000b
        /*0720*/ 	.word	0x00030c40
        /*0724*/ 	.short	0x010a
        /*0726*/ 	.byte	0x3f
	.zero		1


	//   ....[19]....
        /*0728*/ 	.word	0x000087e0
        /*072c*/ 	.word	0x0000000b
        /*0730*/ 	.word	0x00030c28
        /*0734*/ 	.short	0x010a
        /*0736*/ 	.byte	0x3f
	.zero		1


	//   ....[20]....
        /*0738*/ 	.word	0x00008980
        /*073c*/ 	.word	0x0000000b
        /*0740*/ 	.word	0x00030c48
        /*0744*/ 	.short	0x010a
        /*0746*/ 	.byte	0x3f
	.zero		1


	//   ....[21]....
        /*0748*/ 	.word	0x00008b90
        /*074c*/ 	.word	0x0000000b
        /*0750*/ 	.word	0x00030c20
        /*0754*/ 	.short	0x010a
        /*0756*/ 	.byte	0x3f
	.zero		1


	//   ....[22]....
        /*0758*/ 	.word	0x00008da0
        /*075c*/ 	.word	0x0000000b
        /*0760*/ 	.word	0x00030c40
        /*0764*/ 	.short	0x010a
        /*0766*/ 	.byte	0x3f
	.zero		1


	//   ....[23]....
        /*0768*/ 	.word	0x00008fa0
        /*076c*/ 	.word	0x0000000b
        /*0770*/ 	.word	0x00030c28
        /*0774*/ 	.short	0x010a
        /*0776*/ 	.byte	0x3f
	.zero		1


	//   ....[24]....
        /*0778*/ 	.word	0x000091a0
        /*077c*/ 	.word	0x0000000d
        /*0780*/ 	.word	0x00030c40
        /*0784*/ 	.short	0x010a
        /*0786*/ 	.byte	0x3f
	.zero		1


	//   ....[25]....
        /*0788*/ 	.word	0x00009560
        /*078c*/ 	.word	0x00000006
        /*0790*/ 	.word	0x00000000
        /*0794*/ 	.short	0x010a
        /*0796*/ 	.byte	0x3f
	.zero		1


	//   ....[26]....
        /*0798*/ 	.word	0x000095c0
        /*079c*/ 	.word	0x00000003
        /*07a0*/ 	.word	0x00000000
        /*07a4*/ 	.short	0x010a
        /*07a6*/ 	.byte	0x3f
	.zero		1


	//   ....[27]....
        /*07a8*/ 	.word	0x00009620
        /*07ac*/ 	.word	0x00000000
        /*07b0*/ 	.word	0x00000000
        /*07b4*/ 	.short	0x010a
        /*07b6*/ 	.byte	0x3f
	.zero		1


	//   ....[28]....
        /*07b8*/ 	.word	0x00009650
        /*07bc*/ 	.word	0x00000003
        /*07c0*/ 	.word	0x00000000
        /*07c4*/ 	.short	0x010a
        /*07c6*/ 	.byte	0x3f
	.zero		1


	//   ....[29]....
        /*07c8*/ 	.word	0x00009720
        /*07cc*/ 	.word	0x00000002
        /*07d0*/ 	.word	0x00030c00
        /*07d4*/ 	.short	0x010a
        /*07d6*/ 	.byte	0x3f
	.zero		1


	//   ....[30]....
        /*07d8*/ 	.word	0x00009770
        /*07dc*/ 	.word	0x00000015
        /*07e0*/ 	.word	0x00030c10
        /*07e4*/ 	.short	0x010a
        /*07e6*/ 	.byte	0x3f
	.zero		1


	//   ....[31]....
        /*07e8*/ 	.word	0x000097c0
        /*07ec*/ 	.word	0x00000015
        /*07f0*/ 	.word	0x00030c30
        /*07f4*/ 	.short	0x010a
        /*07f6*/ 	.byte	0x3f
	.zero		1


	//   ....[32]....
        /*07f8*/ 	.word	0x00009a40
        /*07fc*/ 	.word	0x0000000b
        /*0800*/ 	.word	0x00030c20
        /*0804*/ 	.short	0x010a
        /*0806*/ 	.byte	0x3f
	.zero		1


	//   ....[33]....
        /*0808*/ 	.word	0x00009a90
        /*080c*/ 	.word	0x0000000b
        /*0810*/ 	.word	0x00030c40
        /*0814*/ 	.short	0x010a
        /*0816*/ 	.byte	0x3f
	.zero		1


	//   ....[34]....
        /*0818*/ 	.word	0x00009ae0
        /*081c*/ 	.word	0x0000000b
        /*0820*/ 	.word	0x00030c28
        /*0824*/ 	.short	0x010a
        /*0826*/ 	.byte	0x3f
	.zero		1


	//   ....[35]....
        /*0828*/ 	.word	0x00009b30
        /*082c*/ 	.word	0x0000000b
        /*0830*/ 	.word	0x00030c48
        /*0834*/ 	.short	0x010a
        /*0836*/ 	.byte	0x3f
	.zero		1


	//   ....[36]....
        /*0838*/ 	.word	0x00009b90
        /*083c*/ 	.word	0x0000000b
        /*0840*/ 	.word	0x00030c20
        /*0844*/ 	.short	0x010a
        /*0846*/ 	.byte	0x3f
	.zero		1


	//   ....[37]....
        /*0848*/ 	.word	0x00009be0
        /*084c*/ 	.word	0x0000000b
        /*0850*/ 	.word	0x00030c40
        /*0854*/ 	.short	0x010a
        /*0856*/ 	.byte	0x3f
	.zero		1


	//   ....[38]....
        /*0858*/ 	.word	0x00009c30
        /*085c*/ 	.word	0x0000000b
        /*0860*/ 	.word	0x00030c28
        /*0864*/ 	.short	0x010a
        /*0866*/ 	.byte	0x3f
	.zero		1


	//   ....[39]....
        /*0868*/ 	.word	0x00009c80
        /*086c*/ 	.word	0x0000000d
        /*0870*/ 	.word	0x00030c40
        /*0874*/ 	.short	0x010a
        /*0876*/ 	.byte	0x3f
	.zero		1


	//   ....[40]....
        /*0878*/ 	.word	0x00009d60
        /*087c*/ 	.word	0x00000006
        /*0880*/ 	.word	0x00000000
        /*0884*/ 	.short	0x010a
        /*0886*/ 	.byte	0x3f
	.zero		1


	//   ....[41]....
        /*0888*/ 	.word	0x00009db0
        /*088c*/ 	.word	0x00000003
        /*0890*/ 	.word	0x00000000
        /*0894*/ 	.short	0x010a
        /*0896*/ 	.byte	0x3f
	.zero		1


	//   ....[42]....
        /*0898*/ 	.word	0x00009e00
        /*089c*/ 	.word	0x00000000
        /*08a0*/ 	.word	0x00000000
        /*08a4*/ 	.short	0x010a
        /*08a6*/ 	.byte	0x3f
	.zero		1


	//----- nvinfo : EIATTR_NUM_MBARRIERS
	.align		4
.L_306:
        /*08a8*/ 	.byte	0x03, 0x38
        /*08aa*/ 	.short	0x0009


	//----- nvinfo : EIATTR_EXIT_INSTR_OFFSETS
	.align		4
        /*08ac*/ 	.byte	0x04, 0x1c
        /*08ae*/ 	.short	(.L_308 - .L_307)


	//   ....[0]....
.L_307:
        /*08b0*/ 	.word	0x000096a0


	//----- nvinfo : EIATTR_MAX_THREADS
	.align		4
.L_308:
        /*08b4*/ 	.byte	0x04, 0x05
        /*08b6*/ 	.short	(.L_310 - .L_309)
.L_309:
        /*08b8*/ 	.word	0x00000180
        /*08bc*/ 	.word	0x00000001
        /*08c0*/ 	.word	0x00000001


	//----- nvinfo : EIATTR_CRS_STACK_SIZE
	.align		4
.L_310:
        /*08c4*/ 	.byte	0x04, 0x1e
        /*08c6*/ 	.short	(.L_312 - .L_311)
.L_311:
        /*08c8*/ 	.word	0x00000000


	//----- nvinfo : EIATTR_CBANK_PARAM_SIZE
	.align		4
.L_312:
        /*08cc*/ 	.byte	0x03, 0x19
        /*08ce*/ 	.short	0x06f0


	//----- nvinfo : EIATTR_PARAM_CBANK
	.align		4
        /*08d0*/ 	.byte	0x04, 0x0a
        /*08d2*/ 	.short	(.L_314 - .L_313)
	.align		4
.L_313:
        /*08d4*/ 	.word	index@(.nv.constant0._ZN7cutlass13device_kernelIN5flash11enable_sm90INS1_16FlashAttnBwdSm90INS1_25CollectiveMainloopBwdSm90ILi2ELi2ELi2EN4cute5tupleIJNS5_1CILi1EEES8_S8_EEENS6_IJNS7_ILi128EEESA_NS7_ILi64EEEEEENS_6half_tEfNS_4arch4Sm90ELb0ELb0ELb1ELb0ELb1ELb1ELb0ELb0ELi2ELi1ELi2ELi2ELb0EEENS1_24CollectiveEpilogueBwdGQAISC_fSF_Li256ELb0ELb1EEENS1_19SingleTileSchedulerILb0ELb0ELb0ELi128EEEEEEEEEvNT_6ParamsE)
        /*08d8*/ 	.short	0x0210
        /*08da*/ 	.short	0x06f0


	//----- nvinfo : EIATTR_SW_WAR
	.align		4
.L_314:
        /*08dc*/ 	.byte	0x04, 0x36
        /*08de*/ 	.short	(.L_316 - .L_315)
.L_315:
        /*08e0*/ 	.word	0x00000008
.L_316:


//--------------------- .nv.info._ZN7cutlass13device_kernelIN5flash11enable_sm90INS1_16FlashAttnBwdSm90INS1_25CollectiveMainloopBwdSm90ILi2ELi2ELi2EN4cute5tupleIJNS5_1CILi1EEES8_S8_EEENS6_IJNS7_ILi128EEESA_NS7_ILi64EEEEEENS_6half_tEfNS_4arch4Sm90ELb0ELb0ELb1ELb1ELb0ELb1ELb0ELb0ELi2ELi1ELi2ELi2ELb0EEENS1_21CollectiveEpilogueBwdISC_SD_SF_Li256ELb1ELb0ELi1EEENS1_19SingleTileSchedulerILb1ELb0ELb0ELi128EEEEEEEEEvNT_6ParamsE --------------------------
	.section	.nv.info._ZN7cutlass13device_kernelIN5flash11enable_sm90INS1_16FlashAttnBwdSm90INS1_25CollectiveMainloopBwdSm90ILi2ELi2ELi2EN4cute5tupleIJNS5_1CILi1EEES8_S8_EEENS6_IJNS7_ILi128EEESA_NS7_ILi64EEEEEENS_6half_tEfNS_4arch4Sm90ELb0ELb0ELb1ELb1ELb0ELb1ELb0ELb0ELi2ELi1ELi2ELi2ELb0EEENS1_21CollectiveEpilogueBwdISC_SD_SF_Li256ELb1ELb0ELi1EEENS1_19SingleTileSchedulerILb1ELb0ELb0ELi128EEEEEEEEEvNT_6ParamsE,"",@"SHT_CUDA_INFO"
	.sectionflags	@""
	.align	4


	//----- nvinfo : EIATTR_CUDA_API_VERSION
	.align		4
        /*0000*/ 	.byte	0x04, 0x37
        /*0002*/ 	.short	(.L_318 - .L_317)
.L_317:
        /*0004*/ 	.word	0x00000082


	//----- nvinfo : EIATTR_KPARAM_INFO
	.align		4
.L_318:
        /*0008*/ 	.byte	0x04, 0x17
        /*000a*/ 	.short	(.L_320 - .L_319)
.L_319:
        /*000c*/ 	.word	0x00000000
        /*0010*/ 	.short	0x0000
        /*0012*/ 	.short	0x0070
        /*0014*/ 	.byte	0x00, 0xf0, 0x01, 0x1a


	//----- nvinfo : EIATTR_SPARSE_MMA_MASK
	.align		4
.L_320:
        /*0018*/ 	.byte	0x03, 0x50
        /*001a*/ 	.short	0x0000


	//----- nvinfo : EIATTR_MAXREG_COUNT
	.align		4
        /*001c*/ 	.byte	0x03, 0x1b
        /*001e*/ 	.short	0x00a8


	//----- nvinfo : EIATTR_NUM_BARRIERS
	.align		4
        /*0020*/ 	.byte	0x02, 0x4c
        /*0022*/ 	.byte	0x10
	.zero		1


	//----- nvinfo : EIATTR_EXTERNS
	.align		4
        /*0024*/ 	.byte	0x04, 0x0f
        /*0026*/ 	.short	(.L_322 - .L_321)


	//   ....[0]....
	.align		4
.L_321:
        /*0028*/ 	.word	index@(__assertfail)


	//----- nvinfo : EIATTR_ANNOTATIONS
	.align		4
.L_322:
        /*002c*/ 	.byte	0x04, 0x55
        /*002e*/ 	.short	(.L_324 - .L_323)


	//   ....[0]....
.L_323:
        /* <DEDUP_REMOVED lines=23> */


	//----- nvinfo : EIATTR_MERCURY_ISA_VERSION
	.align		4
.L_324:
        /*0190*/ 	.byte	0x03, 0x5f
        /*0192*/ 	.short	0x0101


	//----- nvinfo : EIATTR_INT_WARP_WIDE_INSTR_OFFSETS
	.align		4
        /*0194*/ 	.byte	0x04, 0x31
        /*0196*/ 	.short	(.L_326 - .L_325)


	//   ....[0]....
.L_325:
        /*0198*/ 	.word	0x00000180


	//   ....[1]....
        /*019c*/ 	.word	0x00000240


	//   ....[2]....
        /*01a0*/ 	.word	0x000090e0


	//----- nvinfo : EIATTR_COOP_GROUP_MASK_REGIDS
	.align		4
.L_326:
        /*01a4*/ 	.byte	0x04, 0x29
        /*01a6*/ 	.short	(.L_328 - .L_327)


	//   ....[0]....
.L_327:
        /*01a8*/ 	.word	0xffffffff


	//   ....[1]....
        /*01ac*/ 	.word	0xffffffff


	//   ....[2]....
        /*01b0*/ 	.word	0xffffffff


	//   ....[3]....
        /*01b4*/ 	.word	0xffffffff


	//   ....[4]....
        /*01b8*/ 	.word	0xffffffff


	//   ....[5]....
        /*01bc*/ 	.word	0xffffffff


	//   ....[6]....
        /*01c0*/ 	.word	0xffffffff


	//   ....[7]....
        /*01c4*/ 	.word	0xffffffff


	//   ....[8]....
        /*01c8*/ 	.word	0xffffffff


	//   ....[9]....
        /*01cc*/ 	.word	0xffffffff


	//   ....[10]....
        /*01d0*/ 	.word	0xffffffff


	//   ....[11]....
        /*01d4*/ 	.word	0xffffffff


	//   ....[12]....
        /*01d8*/ 	.word	0xffffffff


	//   ....[13]....
        /*01dc*/ 	.word	0xffffffff


	//   ....[14]....
        /*01e0*/ 	.word	0xffffffff


	//   ....[15]....
        /*01e4*/ 	.word	0xffffffff


	//   ....[16]....
        /*01e8*/ 	.word	0xffffffff


	//   ....[17]....
        /*01ec*/ 	.word	0xffffffff


	//   ....[18]....
        /*01f0*/ 	.word	0xffffffff


	//   ....[19]....
        /*01f4*/ 	.word	0xffffffff


	//   ....[20]....
        /*01f8*/ 	.word	0xffffffff


	//   ....[21]....
        /*01fc*/ 	.word	0xffffffff


	//   ....[22]....
        /*0200*/ 	.word	0xffffffff


	//   ....[23]....
        /*0204*/ 	.word	0xffffffff


	//   ....[24]....
        /*0208*/ 	.word	0xffffffff


	//   ....[25]....
        /*020c*/ 	.word	0xffffffff


	//   ....[26]....
        /*0210*/ 	.word	0xffffffff


	//   ....[27]....
        /*0214*/ 	.word	0xffffffff


	//   ....[28]....
        /*0218*/ 	.word	0xffffffff


	//   ....[29]....
        /*021c*/ 	.word	0xffffffff


	//   ....[30]....
        /*0220*/ 	.word	0xffffffff


	//   ....[31]....
        /*0224*/ 	.word	0xffffffff


	//   ....[32]....
        /*0228*/ 	.word	0xffffffff


	//   ....[33]....
        /*022c*/ 	.word	0xffffffff


	//   ....[34]....
        /*0230*/ 	.word	0xffffffff


	//   ....[35]....
        /*0234*/ 	.word	0xffffffff


	//   ....[36]....
        /*0238*/ 	.word	0xffffffff


	//   ....[37]....
        /*023c*/ 	.word	0xffffffff


	//   ....[38]....
        /*0240*/ 	.word	0xffffffff


	//   ....[39]....
        /*0244*/ 	.word	0xffffffff


	//   ....[40]....
        /*0248*/ 	.word	0xffffffff


	//   ....[41]....
        /*024c*/ 	.word	0xffffffff


	//   ....[42]....
        /*0250*/ 	.word	0xffffffff


	//   ....[43]....
        /*0254*/ 	.word	0xffffffff


	//   ....[44]....
        /*0258*/ 	.word	0xffffffff


	//   ....[45]....
        /*025c*/ 	.word	0xffffffff


	//   ....[46]....
        /*0260*/ 	.word	0xffffffff


	//   ....[47]....
        /*0264*/ 	.word	0xffffffff


	//   ....[48]....
        /*0268*/ 	.word	0xffffffff


	//   ....[49]....
        /*026c*/ 	.word	0xffffffff


	//   ....[50]....
        /*0270*/ 	.word	0xffffffff


	//   ....[51]....
        /*0274*/ 	.word	0xffffffff


	//   ....[52]....
        /*0278*/ 	.word	0xffffffff


	//   ....[53]....
        /*027c*/ 	.word	0xffffffff


	//   ....[54]....
        /*0280*/ 	.word	0xffffffff


	//   ....[55]....
        /*0284*/ 	.word	0xffffffff


	//   ....[56]....
        /*0288*/ 	.word	0xffffffff


	//   ....[57]....
        /*028c*/ 	.word	0xffffffff


	//   ....[58]....
        /*0290*/ 	.word	0xffffffff


	//   ....[59]....
        /*0294*/ 	.word	0xffffffff


	//   ....[60]....
        /*0298*/ 	.word	0xffffffff


	//   ....[61]....
        /*029c*/ 	.word	0xffffffff


	//   ....[62]....
        /*02a0*/ 	.word	0xffffffff


	//   ....[63]....
        /*02a4*/ 	.word	0xffffffff


	//   ....[64]....
        /*02a8*/ 	.word	0xffffffff


	//   ....[65]....
        /*02ac*/ 	.word	0xffffffff


	//   ....[66]....
        /*02b0*/ 	.word	0xffffffff


	//   ....[67]....
        /*02b4*/ 	.word	0xffffffff


	//   ....[68]....
        /*02b8*/ 	.word	0xffffffff


	//   ....[69]....
        /*02bc*/ 	.word	0xffffffff


	//   ....[70]....
        /*02c0*/ 	.word	0xffffffff


	//   ....[71]....
        /*02c4*/ 	.word	0x0500000f


	//----- nvinfo : EIATTR_COOP_GROUP_INSTR_OFFSETS
	.align		4
.L_328:
        /*02c8*/ 	.byte	0x04, 0x28
        /*02ca*/ 	.short	(.L_330 - .L_329)


	//   ....[0]....
.L_329:
        /*02cc*/ 	.word	0x00000060


	//   ....[1]....
        /*02d0*/ 	.word	0x00000190


	//   ....[2]....
        /*02d4*/ 	.word	0x00000220


	//   ....[3]....
        /*02d8*/ 	.word	0x000003a0


	//   ....[4]....
        /*02dc*/ 	.word	0x00000610


	//   ....[5]....
        /*02e0*/ 	.word	0x00001170


	//   ....[6]....
        /*02e4*/ 	.word	0x000021d0


	//   ....[7]....
        /*02e8*/ 	.word	0x000022d0


	//   ....[8]....
        /*02ec*/ 	.word	0x00002410


	//   ....[9]....
        /*02f0*/ 	.word	0x00002590


	//   ....[10]....
        /*02f4*/ 	.word	0x000026f0


	//   ....[11]....
        /*02f8*/ 	.word	0x00002730


	//   ....[12]....
        /*02fc*/ 	.word	0x00002790


	//   ....[13]....
        /*0300*/ 	.word	0x000027d0


	//   ....[14]....
        /*0304*/ 	.word	0x000027e0


	//   ....[15]....
        /*0308*/ 	.word	0x00002820


	//   ....[16]....
        /*030c*/ 	.word	0x00002900


	//   ....[17]....
        /*0310*/ 	.word	0x000029c0


	//   ....[18]....
        /*0314*/ 	.word	0x00002f10


	//   ....[19]....
        /*0318*/ 	.word	0x00002f20


	//   ....[20]....
        /*031c*/ 	.word	0x00002f40


	//   ....[21]....
        /*0320*/ 	.word	0x00002f50


	//   ....[22]....
        /*0324*/ 	.word	0x00002f70


	//   ....[23]....
        /*0328*/ 	.word	0x00002f80


	//   ....[24]....
        /*032c*/ 	.word	0x00002fd0


	//   ....[25]....
        /*0330*/ 	.word	0x00003130


	//   ....[26]....
        /*0334*/ 	.word	0x00003230


	//   ....[27]....
        /*0338*/ 	.word	0x00003290


	//   ....[28]....
        /*033c*/ 	.word	0x000032e0


	//   ....[29]....
        /*0340*/ 	.word	0x00003370


	//   ....[30]....
        /*0344*/ 	.word	0x00003570


	//   ....[31]....
        /*0348*/ 	.word	0x000035e0


	//   ....[32]....
        /*034c*/ 	.word	0x00003640


	//   ....[33]....
        /*0350*/ 	.word	0x00003680


	//   ....[34]....
        /*0354*/ 	.word	0x000036c0


	//   ....[35]....
        /*0358*/ 	.word	0x00003700


	//   ....[36]....
        /*035c*/ 	.word	0x00003740


	//   ....[37]....
        /*0360*/ 	.word	0x00003780


	//   ....[38]....
        /*0364*/ 	.word	0x000037f0


	//   ....[39]....
        /*0368*/ 	.word	0x00003830


	//   ....[40]....
        /*036c*/ 	.word	0x000038f0


	//   ....[41]....
        /*0370*/ 	.word	0x00003930


	//   ....[42]....
        /*0374*/ 	.word	0x00003970


	//   ....[43]....
        /*0378*/ 	.word	0x000039f0


	//   ....[44]....
        /*037c*/ 	.word	0x00003a40


	//   ....[45]....
        /*0380*/ 	.word	0x00003bb0


	//   ....[46]....
        /*0384*/ 	.word	0x00003c30


	//   ....[47]....
        /*0388*/ 	.word	0x00003c70


	//   ....[48]....
        /*038c*/ 	.word	0x00003cc0


	//   ....[49]....
        /*0390*/ 	.word	0x00003d30


	//   ....[50]....
        /*0394*/ 	.word	0x00003d80


	//   ....[51]....
        /*0398*/ 	.word	0x00003ec0


	//   ....[52]....
        /*039c*/ 	.word	0x00003f00


	//   ....[53]....
        /*03a0*/ 	.word	0x00004030


	//   ....[54]....
        /*03a4*/ 	.word	0x00004070


	//   ....[55]....
        /*03a8*/ 	.word	0x000040b0


	//   ....[56]....
        /*03ac*/ 	.word	0x000040f0


	//   ....[57]....
        /*03b0*/ 	.word	0x00004100


	//   ....[58]....
        /*03b4*/ 	.word	0x00004150


	//   ....[59]....
        /*03b8*/ 	.word	0x000041a0


	//   ....[60]....
        /*03bc*/ 	.word	0x00004270


	//   ....[61]....
        /*03c0*/ 	.word	0x00004300


	//   ....[62]....
        /*03c4*/ 	.word	0x000045d0


	//   ....[63]....
        /*03c8*/ 	.word	0x000045f0


	//   ....[64]....
        /*03cc*/ 	.word	0x00004600


	//   ....[65]....
        /*03d0*/ 	.word	0x00004610


	//   ....[66]....
        /*03d4*/ 	.word	0x00004620


	//   ....[67]....
        /*03d8*/ 	.word	0x00004660


	//   ....[68]....
        /*03dc*/ 	.word	0x00004690


	//   ....[69]....
        /*03e0*/ 	.word	0x000046b0


	//   ....[70]....
        /*03e4*/ 	.word	0x00007e40


	//   ....[71]....
        /*03e8*/ 	.word	0x0000ac50


	//----- nvinfo : EIATTR_REG_RECONFIG
	.align		4
.L_330:
        /*03ec*/ 	.byte	0x01, 0x54
	.zero		2


	//----- nvinfo : EIATTR_SYSCALL_OFFSETS
	.align		4
        /*03f0*/ 	.byte	0x04, 0x46
        /*03f2*/ 	.short	(.L_332 - .L_331)


	//   ....[0]....
.L_331:
        /*03f4*/ 	.word	0x00000dd0


	//   ....[1]....
        /*03f8*/ 	.word	0x00000ec0


	//   ....[2]....
        /*03fc*/ 	.word	0x00001020


	//   ....[3]....
        /*0400*/ 	.word	0x00001110


	//----- nvinfo : EIATTR_MBARRIER_INSTR_OFFSETS
	.align		4
.L_332:
        /*0404*/ 	.byte	0x04, 0x39
        /*0406*/ 	.short	(.L_334 - .L_333)


	//   ....[0]....
.L_333:
        /*0408*/ 	.word	0x00000260
        /*040c*/ 	.word	0x000000ff
        /*0410*/ 	.word	0x00030c00
        /*0414*/ 	.short	0x0100
        /*0416*/ 	.byte	0x06
	.zero		1


	//   ....[1]....
        /*0418*/ 	.word	0x00000350
        /*041c*/ 	.word	0x000000ff
        /*0420*/ 	.word	0x00030c10
        /*0424*/ 	.short	0x0100
        /*0426*/ 	.byte	0x08
	.zero		1


	//   ....[2]....
        /*0428*/ 	.word	0x00000360
        /*042c*/ 	.word	0x000000ff
        /*0430*/ 	.word	0x00030c20
        /*0434*/ 	.short	0x0100
        /*0436*/ 	.byte	0x08
	.zero		1


	//   ....[3]....
        /*0438*/ 	.word	0x00000370
        /*043c*/ 	.word	0x000000ff
        /*0440*/ 	.word	0x00030c18
        /*0444*/ 	.short	0x0100
        /*0446*/ 	.byte	0x08
	.zero		1


	//   ....[4]....
        /*0448*/ 	.word	0x00000380
        /*044c*/ 	.word	0x000000ff
        /*0450*/ 	.word	0x00030c28
        /*0454*/ 	.short	0x0100
        /*0456*/ 	.byte	0x08
	.zero		1


	//   ....[5]....
        /*0458*/ 	.word	0x000004b0
        /*045c*/ 	.word	0x000000ff
        /*0460*/ 	.word	0x00030c30
        /*0464*/ 	.short	0x0100
        /*0466*/ 	.byte	0x08
	.zero		1


	//   ....[6]....
        /*0468*/ 	.word	0x000004c0
        /*046c*/ 	.word	0x000000ff
        /*0470*/ 	.word	0x00030c40
        /*0474*/ 	.short	0x0100
        /*0476*/ 	.byte	0x08
	.zero		1


	//   ....[7]....
        /*0478*/ 	.word	0x000004d0
        /*047c*/ 	.word	0x000000ff
        /*0480*/ 	.word	0x00030c38
        /*0484*/ 	.short	0x0100
        /*0486*/ 	.byte	0x08
	.zero		1


	//   ....[8]....
        /*0488*/ 	.word	0x000004e0
        /*048c*/ 	.word	0x000000ff
        /*0490*/ 	.word	0x00030c48
        /*0494*/ 	.short	0x0100
        /*0496*/ 	.byte	0x08
	.zero		1


	//   ....[9]....
        /*0498*/ 	.word	0x000011c0
        /*049c*/ 	.word	0x00000002
        /*04a0*/ 	.word	0x00030c00
        /*04a4*/ 	.short	0x010a
        /*04a6*/ 	.byte	0x3f
	.zero		1


	//   ....[10]....
        /*04a8*/ 	.word	0x00001340
        /*04ac*/ 	.word	0x00000002
        /*04b0*/ 	.word	0x00030c00
        /*04b4*/ 	.short	0x010a
        /*04b6*/ 	.byte	0x3f
	.zero		1


	//   ....[11]....
        /*04b8*/ 	.word	0x00001aa0
        /*04bc*/ 	.word	0x00000003
        /*04c0*/ 	.word	0x00030c10
        /*04c4*/ 	.short	0x010a
        /*04c6*/ 	.byte	0x3f
	.zero		1


	//   ....[12]....
        /*04c8*/ 	.word	0x00001b10
        /*04cc*/ 	.word	0x00000003
        /*04d0*/ 	.word	0x00030c10
        /*04d4*/ 	.short	0x010a
        /*04d6*/ 	.byte	0x3f
	.zero		1


	//   ....[13]....
        /*04d8*/ 	.word	0x00001f30
        /*04dc*/ 	.word	0x00000003
        /*04e0*/ 	.word	0x00030c30
        /*04e4*/ 	.short	0x010a
        /*04e6*/ 	.byte	0x3f
	.zero		1


	//   ....[14]....
        /*04e8*/ 	.word	0x00001fb0
        /*04ec*/ 	.word	0x00000003
        /*04f0*/ 	.word	0x00030c30
        /*04f4*/ 	.short	0x010a
        /*04f6*/ 	.byte	0x3f
	.zero		1


	//   ....[15]....
        /*04f8*/ 	.word	0x00005870
        /*04fc*/ 	.word	0x00000000
        /*0500*/ 	.word	0x00000000
        /*0504*/ 	.short	0x0101
        /*0506*/ 	.byte	0x3f
	.zero		1


	//   ....[16]....
        /*0508*/ 	.word	0x00005cc0
        /*050c*/ 	.word	0x00000003
        /*0510*/ 	.word	0x00000000
        /*0514*/ 	.short	0x0101
        /*0516*/ 	.byte	0x3f
	.zero		1


	//   ....[17]....
        /*0518*/ 	.word	0x000095e0
        /*051c*/ 	.word	0x0000000c
        /*0520*/ 	.word	0x00030c20
        /*0524*/ 	.short	0x010a
        /*0526*/ 	.byte	0x3f
	.zero		1


	//   ....[18]....
        /*0528*/ 	.word	0x00009a90
        /*052c*/ 	.word	0x0000000c
        /*0530*/ 	.word	0x00030c40
        /*0534*/ 	.short	0x010a
        /*0536*/ 	.byte	0x3f
	.zero		1


	//   ....[19]....
        /*0538*/ 	.word	0x00009cd0
        /*053c*/ 	.word	0x0000000c
        /*0540*/ 	.word	0x00030c28
        /*0544*/ 	.short	0x010a
        /*0546*/ 	.byte	0x3f
	.zero		1


	//   ....[20]....
        /*0548*/ 	.word	0x00009e90
        /*054c*/ 	.word	0x0000000c
        /*0550*/ 	.word	0x00030c48
        /*0554*/ 	.short	0x010a
        /*0556*/ 	.byte	0x3f
	.zero		1


	//   ....[21]....
        /*0558*/ 	.word	0x0000a0a0
        /*055c*/ 	.word	0x0000000c
        /*0560*/ 	.word	0x00030c20
        /*0564*/ 	.short	0x010a
        /*0566*/ 	.byte	0x3f
	.zero		1


	//   ....[22]....
        /*0568*/ 	.word	0x0000a2c0
        /*056c*/ 	.word	0x0000000c
        /*0570*/ 	.word	0x00030c40
        /*0574*/ 	.short	0x010a
        /*0576*/ 	.byte	0x3f
	.zero		1


	//   ....[23]....
        /*0578*/ 	.word	0x0000a4d0
        /*057c*/ 	.word	0x0000000c
        /*0580*/ 	.word	0x00030c28
        /*0584*/ 	.short	0x010a
        /*0586*/ 	.byte	0x3f
	.zero		1


	//   ....[24]....
        /*0588*/ 	.word	0x0000a6e0
        /*058c*/ 	.word	0x0000000d
        /*0590*/ 	.word	0x00030c40
        /*0594*/ 	.short	0x010a
        /*0596*/ 	.byte	0x3f
	.zero		1


	//   ....[25]....
        /*0598*/ 	.word	0x0000aad0
        /*059c*/ 	.word	0x00000007
        /*05a0*/ 	.word	0x00000000
        /*05a4*/ 	.short	0x010a
        /*05a6*/ 	.byte	0x3f
	.zero		1


	//   ....[26]....
        /*05a8*/ 	.word	0x0000ab20
        /*05ac*/ 	.word	0x0000000b
        /*05b0*/ 	.word	0x00000000
        /*05b4*/ 	.short	0x010a
        /*05b6*/ 	.byte	0x3f
	.zero		1


	//   ....[27]....
        /*05b8*/ 	.word	0x0000ab80
        /*05bc*/ 	.word	0x00000009
        /*05c0*/ 	.word	0x00000000
        /*05c4*/ 	.short	0x010a
        /*05c6*/ 	.byte	0x3f
	.zero		1


	//   ....[28]....
        /*05c8*/ 	.word	0x0000abb0
        /*05cc*/ 	.word	0x00000003
        /*05d0*/ 	.word	0x00000000
        /*05d4*/ 	.short	0x010a
        /*05d6*/ 	.byte	0x3f
	.zero		1


	//   ....[29]....
        /*05d8*/ 	.word	0x0000ac80
        /*05dc*/ 	.word	0x00000002
        /*05e0*/ 	.word	0x00030c00
        /*05e4*/ 	.short	0x010a
        /*05e6*/ 	.byte	0x3f
	.zero		1


	//   ....[30]....
        /*05e8*/ 	.word	0x0000acd0
        /*05ec*/ 	.word	0x00000003
        /*05f0*/ 	.word	0x00030c10
        /*05f4*/ 	.short	0x010a
        /*05f6*/ 	.byte	0x3f
	.zero		1


	//   ....[31]....
        /*05f8*/ 	.word	0x0000ad20
        /*05fc*/ 	.word	0x00000003
        /*0600*/ 	.word	0x00030c30
        /*0604*/ 	.short	0x010a
        /*0606*/ 	.byte	0x3f
	.zero		1


	//   ....[32]....
        /*0608*/ 	.word	0x0000ad70
        /*060c*/ 	.word	0x0000000c
        /*0610*/ 	.word	0x00030c20
        /*0614*/ 	.short	0x010a
        /*0616*/ 	.byte	0x3f
	.zero		1


	//   ....[33]....
        /*0618*/ 	.word	0x0000adc0
        /*061c*/ 	.word	0x0000000c
        /*0620*/ 	.word	0x00030c40
        /*0624*/ 	.short	0x010a
        /*0626*/ 	.byte	0x3f
	.zero		1


	//   ....[34]....
        /*0628*/ 	.word	0x0000ae10
        /*062c*/ 	.word	0x0000000c
        /*0630*/ 	.word	0x00030c28
        /*0634*/ 	.short	0x010a
        /*0636*/ 	.byte	0x3f
	.zero		1


	//   ....[35]....
        /*0638*/ 	.word	0x0000ae60
        /*063c*/ 	.word	0x0000000c
        /*0640*/ 	.word	0x00030c48
        /*0644*/ 	.short	0x010a
        /*0646*/ 	.byte	0x3f
	.zero		1


	//   ....[36]....
        /*0648*/ 	.word	0x0000aec0
        /*064c*/ 	.word	0x0000000c
        /*0650*/ 	.word	0x00030c20
        /*0654*/ 	.short	0x010a
        /*0656*/ 	.byte	0x3f
	.zero		1


	//   ....[37]....
        /*0658*/ 	.word	0x0000af10
        /*065c*/ 	.word	0x0000000c
        /*0660*/ 	.word	0x00030c40
        /*0664*/ 	.short	0x010a
        /*0666*/ 	.byte	0x3f
	.zero		1


	//   ....[38]....
        /*0668*/ 	.word	0x0000af60
        /*066c*/ 	.word	0x0000000c
        /*0670*/ 	.word	0x00030c28
        /*0674*/ 	.short	0x010a
        /*0676*/ 	.byte	0x3f
	.zero		1


	//   ....[39]....
        /*0678*/ 	.word	0x0000afb0
        /*067c*/ 	.word	0x0000000d
        /*0680*/ 	.word	0x00030c40
        /*0684*/ 	.short	0x010a
        /*0686*/ 	.byte	0x3f
	.zero		1


	//   ....[40]....
        /*0688*/ 	.word	0x0000b080
        /*068c*/ 	.word	0x00000007
        /*0690*/ 	.word	0x00000000
        /*0694*/ 	.short	0x010a
        /*0696*/ 	.byte	0x3f
	.zero		1


	//   ....[41]....
        /*0698*/ 	.word	0x0000b0d0
        /*069c*/ 	.word	0x0000000b
        /*06a0*/ 	.word	0x00000000
        /*06a4*/ 	.short	0x010a
        /*06a6*/ 	.byte	0x3f
	.zero		1


	//   ....[42]....
        /*06a8*/ 	.word	0x0000b120
        /*06ac*/ 	.word	0x00000009
        /*06b0*/ 	.word	0x00000000
        /*06b4*/ 	.short	0x010a
        /*06b6*/ 	.byte	0x3f
	.zero		1


	//----- nvinfo : EIATTR_NUM_MBARRIERS
	.align		4
.L_334:
        /*06b8*/ 	.byte	0x03, 0x38
        /*06ba*/ 	.short	0x0009


	//----- nvinfo : EIATTR_EXIT_INSTR_OFFSETS
	.align		4
        /*06bc*/ 	.byte	0x04, 0x1c
        /*06be*/ 	.short	(.L_336 - .L_335)


	//   ....[0]....
.L_335:
        /*06c0*/ 	.word	0x0000ac00


	//----- nvinfo : EIATTR_MAX_THREADS
	.align		4
.L_336:
        /*06c4*/ 	.byte	0x04, 0x05
        /*06c6*/ 	.short	(.L_338 - .L_337)
.L_337:
        /*06c8*/ 	.word	0x00000180
        /*06cc*/ 	.word	0x00000001
        /*06d0*/ 	.word	0x00000001


	//----- nvinfo : EIATTR_CRS_STACK_SIZE
	.align		4
.L_338:
        /*06d4*/ 	.byte	0x04, 0x1e
        /*06d6*/ 	.short	(.L_340 - .L_339)
.L_339:
        /*06d8*/ 	.word	0x00000000


	//----- nvinfo : EIATTR_CBANK_PARAM_SIZE
	.align		4
.L_340:
        /*06dc*/ 	.byte	0x03, 0x19
        /*06de*/ 	.short	0x06f0


	//----- nvinfo : EIATTR_PARAM_CBANK
	.align		4
        /*06e0*/ 	.byte	0x04, 0x0a
        /*06e2*/ 	.short	(.L_342 - .L_341)
	.align		4
.L_341:
        /*06e4*/ 	.word	index@(.nv.constant0._ZN7cutlass13device_kernelIN5flash11enable_sm90INS1_16FlashAttnBwdSm90INS1_25CollectiveMainloopBwdSm90ILi2ELi2ELi2EN4cute5tupleIJNS5_1CILi1EEES8_S8_EEENS6_IJNS7_ILi128EEESA_NS7_ILi64EEEEEENS_6half_tEfNS_4arch4Sm90ELb0ELb0ELb1ELb1ELb0ELb1ELb0ELb0ELi2ELi1ELi2ELi2ELb0EEENS1_21CollectiveEpilogueBwdISC_SD_SF_Li256ELb1ELb0ELi1EEENS1_19SingleTileSchedulerILb1ELb0ELb0ELi128EEEEEEEEEvNT_6ParamsE)
        /*06e8*/ 	.short	0x0210
        /*06ea*/ 	.short	0x06f0


	//----- nvinfo : EIATTR_SW_WAR
	.align		4
.L_342:
        /*06ec*/ 	.byte	0x04, 0x36
        /*06ee*/ 	.short	(.L_344 - .L_343)
.L_343:
        /*06f0*/ 	.word	0x00000008
.L_344:


//--------------------- .nv.info._ZN7cutlass13device_kernelIN5flash11enable_sm90INS1_16FlashAttnBwdSm90INS1_25CollectiveMainloopBwdSm90ILi2ELi2ELi2EN4cute5tupleIJNS5_1CILi1EEES8_S8_EEENS6_IJNS7_ILi128EEESA_NS7_ILi64EEEEEENS_6half_tEfNS_4arch4Sm90ELb0ELb0ELb1ELb1ELb1ELb1ELb0ELb0ELi2ELi1ELi2ELi2ELb0EEENS1_21CollectiveEpilogueBwdISC_SD_SF_Li256ELb1ELb0ELi1EEENS1_19SingleTileSchedulerILb1ELb0ELb0ELi128EEEEEEEEEvNT_6ParamsE --------------------------
	.section	.nv.info._ZN7cutlass13device_kernelIN5flash11enable_sm90INS1_16FlashAttnBwdSm90INS1_25CollectiveMainloopBwdSm90ILi2ELi2ELi2EN4cute5tupleIJNS5_1CILi1EEES8_S8_EEENS6_IJNS7_ILi128EEESA_NS7_ILi64EEEEEENS_6half_tEfNS_4arch4Sm90ELb0ELb0ELb1ELb1ELb1ELb1ELb0ELb0ELi2ELi1ELi2ELi2ELb0EEENS1_21CollectiveEpilogueBwdISC_SD_SF_Li256ELb1ELb0ELi1EEENS1_19SingleTileSchedulerILb1ELb0ELb0ELi128EEEEEEEEEvNT_6ParamsE,"",@"SHT_CUDA_INFO"
	.sectionflags	@""
	.align	4


	//----- nvinfo : EIATTR_CUDA_API_VERSION
	.align		4
        /*0000*/ 	.byte	0x04, 0x37
        /*0002*/ 	.short	(.L_346 - .L_345)
.L_345:
        /*0004*/ 	.word	0x00000082


	//----- nvinfo : EIATTR_KPARAM_INFO
	.align		4
.L_346:
        /*0008*/ 	.byte	0x04, 0x17
        /*000a*/ 	.short	(.L_348 - .L_347)
.L_347:
        /*000c*/ 	.word	0x00000000
        /*0010*/ 	.short	0x0000
        /*0012*/ 	.short	0x0070
        /*0014*/ 	.byte	0x00, 0xf0, 0x01, 0x1a


	//----- nvinfo : EIATTR_SPARSE_MMA_MASK
	.align		4
.L_348:
        /*0018*/ 	.byte	0x03, 0x50
        /*001a*/ 	.short	0x0000


	//----- nvinfo : EIATTR_MAXREG_COUNT
	.align		4
        /*001c*/ 	.byte	0x03, 0x1b
        /*001e*/ 	.short	0x00a8


	//----- nvinfo : EIATTR_NUM_BARRIERS
	.align		4
        /*0020*/ 	.byte	0x02, 0x4c
        /*0022*/ 	.byte	0x10
	.zero		1


	//----- nvinfo : EIATTR_EXTERNS
	.align		4
        /*0024*/ 	.byte	0x04, 0x0f
        /*0026*/ 	.short	(.L_350 - .L_349)


	//   ....[0]....
	.align		4
.L_349:
        /*0028*/ 	.word	index@(__assertfail)


	//----- nvinfo : EIATTR_ANNOTATIONS
	.align		4
.L_350:
        /*002c*/ 	.byte	0x04, 0x55
        /*002e*/ 	.short	(.L_352 - .L_351)


	//   ....[0]....
.L_351:
        /* <DEDUP_REMOVED lines=21> */


	//----- nvinfo : EIATTR_MERCURY_ISA_VERSION
	.align		4
.L_352:
        /*0170*/ 	.byte	0x03, 0x5f
        /*0172*/ 	.short	0x0101


	//----- nvinfo : EIATTR_INT_WARP_WIDE_INSTR_OFFSETS
	.align		4
        /*0174*/ 	.byte	0x04, 0x31
        /*0176*/ 	.short	(.L_354 - .L_353)


	//   ....[0]....
.L_353:
        /*0178*/ 	.word	0x00000180


	//   ....[1]....
        /*017c*/ 	.word	0x00000240


	//   ....[2]....
        /*0180*/ 	.word	0x00008af0


	//   ....[3]....
        /*0184*/ 	.word	0x00008f60


	//   ....[4]....
        /*0188*/ 	.word	0x00009530


	//   ....[5]....
        /*018c*/ 	.word	0x000098b0


	//----- nvinfo : EIATTR_COOP_GROUP_MASK_REGIDS
	.align		4
.L_354:
        /*0190*/ 	.byte	0x04, 0x29
        /*0192*/ 	.short	(.L_356 - .L_355)


	//   ....[0]....
.L_355:
        /*0194*/ 	.word	0xffffffff


	//   ....[1]....
        /*0198*/ 	.word	0xffffffff


	//   ....[2]....
        /*019c*/ 	.word	0xffffffff


	//   ....[3]....
        /*01a0*/ 	.word	0xffffffff


	//   ....[4]....
        /*01a4*/ 	.word	0xffffffff


	//   ....[5]....
        /*01a8*/ 	.word	0xffffffff


	//   ....[6]....
        /*01ac*/ 	.word	0xffffffff


	//   ....[7]....
        /*01b0*/ 	.word	0xffffffff


	//   ....[8]....
        /*01b4*/ 	.word	0xffffffff


	//   ....[9]....
        /*01b8*/ 	.word	0xffffffff


	//   ....[10]....
        /*01bc*/ 	.word	0xffffffff


	//   ....[11]....
        /*01c0*/ 	.word	0xffffffff


	//   ....[12]....
        /*01c4*/ 	.word	0xffffffff


	//   ....[13]....
        /*01c8*/ 	.word	0xffffffff


	//   ....[14]....
        /*01cc*/ 	.word	0xffffffff


	//   ....[15]....
        /*01d0*/ 	.word	0xffffffff


	//   ....[16]....
        /*01d4*/ 	.word	0xffffffff


	//   ....[17]....
        /*01d8*/ 	.word	0xffffffff


	//   ....[18]....
        /*01dc*/ 	.word	0xffffffff


	//   ....[19]....
        /*01e0*/ 	.word	0xffffffff


	//   ....[20]....
        /*01e4*/ 	.word	0xffffffff


	//   ....[21]....
        /*01e8*/ 	.word	0xffffffff


	//   ....[22]....
        /*01ec*/ 	.word	0xffffffff


	//   ....[23]....
        /*01f0*/ 	.word	0xffffffff


	//   ....[24]....
        /*01f4*/ 	.word	0xffffffff


	//   ....[25]....
        /*01f8*/ 	.word	0xffffffff


	//   ....[26]....
        /*01fc*/ 	.word	0xffffffff


	//   ....[27]....
        /*0200*/ 	.word	0xffffffff


	//   ....[28]....
        /*0204*/ 	.word	0xffffffff


	//   ....[29]....
        /*0208*/ 	.word	0xffffffff


	//   ....[30]....
        /*020c*/ 	.word	0xffffffff


	//   ....[31]....
        /*0210*/ 	.word	0xffffffff


	//   ....[32]....
        /*0214*/ 	.word	0xffffffff


	//   ....[33]....
        /*0218*/ 	.word	0xffffffff


	//   ....[34]....
        /*021c*/ 	.word	0xffffffff


	//   ....[35]....
        /*0220*/ 	.word	0xffffffff


	//   ....[36]....
        /*0224*/ 	.word	0xffffffff


	//   ....[37]....
        /*0228*/ 	.word	0xffffffff


	//   ....[38]....
        /*022c*/ 	.word	0xffffffff


	//   ....[39]....
        /*0230*/ 	.word	0xffffffff


	//   ....[40]....
        /*0234*/ 	.word	0xffffffff


	//   ....[41]....
        /*0238*/ 	.word	0xffffffff


	//   ....[42]....
        /*023c*/ 	.word	0xffffffff


	//   ....[43]....
        /*0240*/ 	.word	0xffffffff


	//   ....[44]....
        /*0244*/ 	.word	0xffffffff


	//   ....[45]....
        /*0248*/ 	.word	0xffffffff


	//   ....[46]....
        /*024c*/ 	.word	0xffffffff


	//   ....[47]....
        /*0250*/ 	.word	0xffffffff


	//   ....[48]....
        /*0254*/ 	.word	0xffffffff


	//   ....[49]....
        /*0258*/ 	.word	0xffffffff


	//   ....[50]....
        /*025c*/ 	.word	0xffffffff


	//   ....[51]....
        /*0260*/ 	.word	0xffffffff


	//   ....[52]....
        /*0264*/ 	.word	0xffffffff


	//   ....[53]....
        /*0268*/ 	.word	0xffffffff


	//   ....[54]....
        /*026c*/ 	.word	0xffffffff


	//   ....[55]....
        /*0270*/ 	.word	0xffffffff


	//   ....[56]....
        /*0274*/ 	.word	0xffffffff


	//   ....[57]....
        /*0278*/ 	.word	0xffffffff


	//   ....[58]....
        /*027c*/ 	.word	0xffffffff


	//   ....[59]....
        /*0280*/ 	.word	0xffffffff


	//   ....[60]....
        /*0284*/ 	.word	0xffffffff


	//   ....[61]....
        /*0288*/ 	.word	0xffffffff


	//   ....[62]....
        /*028c*/ 	.word	0xffffffff


	//   ....[63]....
        /*0290*/ 	.word	0xffffffff


	//   ....[64]....
        /*0294*/ 	.word	0xffffffff


	//   ....[65]....
        /*0298*/ 	.word	0xffffffff


	//   ....[66]....
        /*029c*/ 	.word	0xffffffff


	//   ....[67]....
        /*02a0*/ 	.word	0xffffffff


	//   ....[68]....
        /*02a4*/ 	.word	0xffffffff


	//   ....[69]....
        /*02a8*/ 	.word	0xffffffff


	//   ....[70]....
        /*02ac*/ 	.word	0xffffffff


	//   ....[71]....
        /*02b0*/ 	.word	0xffffffff


	//   ....[72]....
        /*02b4*/ 	.word	0xffffffff


	//   ....[73]....
        /*02b8*/ 	.word	0xffffffff


	//   ....[74]....
        /*02bc*/ 	.word	0xffffffff


	//   ....[75]....
        /*02c0*/ 	.word	0xffffffff


	//   ....[76]....
        /*02c4*/ 	.word	0xffffffff


	//   ....[77]....
        /*02c8*/ 	.word	0x0500000f


	//   ....[78]....
        /*02cc*/ 	.word	0x0500000f


	//   ....[79]....
        /*02d0*/ 	.word	0x0500000f


	//   ....[80]....
        /*02d4*/ 	.word	0x0500000f


	//----- nvinfo : EIATTR_COOP_GROUP_INSTR_OFFSETS
	.align		4
.L_356:
        /*02d8*/ 	.byte	0x04, 0x28
        /*02da*/ 	.short	(.L_358 - .L_357)


	//   ....[0]....
.L_357:
        /*02dc*/ 	.word	0x00000060


	//   ....[1]....
        /*02e0*/ 	.word	0x00000190


	//   ....[2]....
        /*02e4*/ 	.word	0x00000220


	//   ....[3]....
        /*02e8*/ 	.word	0x000003a0


	//   ....[4]....
        /*02ec*/ 	.word	0x00000610


	//   ....[5]....
        /*02f0*/ 	.word	0x00001170


	//   ....[6]....
        /*02f4*/ 	.word	0x00002120


	//   ....[7]....
        /*02f8*/ 	.word	0x00002240


	//   ....[8]....
        /*02fc*/ 	.word	0x00002360


	//   ....[9]....
        /*0300*/ 	.word	0x000024e0


	//   ....[10]....
        /*0304*/ 	.word	0x00002620


	//   ....[11]....
        /*0308*/ 	.word	0x00002670


	//   ....[12]....
        /*030c*/ 	.word	0x000026e0


	//   ....[13]....
        /*0310*/ 	.word	0x00002730


	//   ....[14]....
        /*0314*/ 	.word	0x00002750


	//   ....[15]....
        /*0318*/ 	.word	0x00002800


	//   ....[16]....
        /*031c*/ 	.word	0x00002930


	//   ....[17]....
        /*0320*/ 	.word	0x00002970


	//   ....[18]....
        /*0324*/ 	.word	0x00002f70


	//   ....[19]....
        /*0328*/ 	.word	0x00002f90


	//   ....[20]....
        /*032c*/ 	.word	0x00002fa0


	//   ....[21]....
        /*0330*/ 	.word	0x00002fc0


	//   ....[22]....
        /*0334*/ 	.word	0x00002fd0


	//   ....[23]....
        /*0338*/ 	.word	0x00002ff0


	//   ....[24]....
        /*033c*/ 	.word	0x00003030


	//   ....[25]....
        /*0340*/ 	.word	0x000030b0


	//   ....[26]....
        /*0344*/ 	.word	0x000032c0


	//   ....[27]....
        /*0348*/ 	.word	0x000033c0


	//   ....[28]....
        /*034c*/ 	.word	0x00003400


	//   ....[29]....
        /*0350*/ 	.word	0x00003480


	//   ....[30]....
        /*0354*/ 	.word	0x000034f0


	//   ....[31]....
        /*0358*/ 	.word	0x00003530


	//   ....[32]....
        /*035c*/ 	.word	0x00003570


	//   ....[33]....
        /*0360*/ 	.word	0x000035b0


	//   ....[34]....
        /*0364*/ 	.word	0x000035c0


	//   ....[35]....
        /*0368*/ 	.word	0x000036e0


	//   ....[36]....
        /*036c*/ 	.word	0x00003720


	//   ....[37]....
        /*0370*/ 	.word	0x00003770


	//   ....[38]....
        /*0374*/ 	.word	0x000037b0


	//   ....[39]....
        /*0378*/ 	.word	0x000037f0


	//   ....[40]....
        /*037c*/ 	.word	0x00003880


	//   ....[41]....
        /*0380*/ 	.word	0x000038c0


	//   ....[42]....
        /*0384*/ 	.word	0x00003920


	//   ....[43]....
        /*0388*/ 	.word	0x00003960


	//   ....[44]....
        /*038c*/ 	.word	0x000039e0


	//   ....[45]....
        /*0390*/ 	.word	0x00003ad0


	//   ....[46]....
        /*0394*/ 	.word	0x00003b10


	//   ....[47]....
        /*0398*/ 	.word	0x00003c20


	//   ....[48]....
        /*039c*/ 	.word	0x00003d40


	//   ....[49]....
        /*03a0*/ 	.word	0x00003e00


	//   ....[50]....
        /*03a4*/ 	.word	0x00003ec0


	//   ....[51]....
        /*03a8*/ 	.word	0x00003f20


	//   ....[52]....
        /*03ac*/ 	.word	0x00003f60


	//   ....[53]....
        /*03b0*/ 	.word	0x00003fa0


	//   ....[54]....
        /*03b4*/ 	.word	0x00003fd0


	//   ....[55]....
        /*03b8*/ 	.word	0x00004020


	//   ....[56]....
        /*03bc*/ 	.word	0x00004060


	//   ....[57]....
        /*03c0*/ 	.word	0x000040a0


	//   ....[58]....
        /*03c4*/ 	.word	0x000040e0


	//   ....[59]....
        /*03c8*/ 	.word	0x00004120


	//   ....[60]....
        /*03cc*/ 	.word	0x00004160


	//   ....[61]....
        /*03d0*/ 	.word	0x00004270


	//   ....[62]....
        /*03d4*/ 	.word	0x00004540


	//   ....[63]....
        /*03d8*/ 	.word	0x00004550


	//   ....[64]....
        /*03dc*/ 	.word	0x00004560


	//   ....[65]....
        /*03e0*/ 	.word	0x00004570


	//   ....[66]....
        /*03e4*/ 	.word	0x00004580


	//   ....[67]....
        /*03e8*/ 	.word	0x00004590


	//   ....[68]....
        /*03ec*/ 	.word	0x00004820


	//   ....[69]....
        /*03f0*/ 	.word	0x00004830


	//   ....[70]....
        /*03f4*/ 	.word	0x00007e10


	//   ....[71]....
        /*03f8*/ 	.word	0x00008790


	//   ....[72]....
        /*03fc*/ 	.word	0x00008a20


	//   ....[73]....
        /*0400*/ 	.word	0x00008c60


	//   ....[74]....
        /*0404*/ 	.word	0x00008e90


	//   ....[75]....
        /*0408*/ 	.word	0x00009140


	//   ....[76]....
        /*040c*/ 	.word	0x00009470


	//   ....[77]....
        /*0410*/ 	.word	0x0000b420


	//   ....[78]....
        /*0414*/ 	.word	0x0000b570


	//   ....[79]....
        /*0418*/ 	.word	0x0000b5e0


	//   ....[80]....
        /*041c*/ 	.word	0x0000b650


	//----- nvinfo : EIATTR_REG_RECONFIG
	.align		4
.L_358:
        /*0420*/ 	.byte	0x01, 0x54
	.zero		2


	//----- nvinfo : EIATTR_SYSCALL_OFFSETS
	.align		4
        /*0424*/ 	.byte	0x04, 0x46
        /*0426*/ 	.short	(.L_360 - .L_359)


	//   ....[0]....
.L_359:
        /*0428*/ 	.word	0x00000dd0


	//   ....[1]....
        /*042c*/ 	.word	0x00000ec0


	//   ....[2]....
        /*0430*/ 	.word	0x00001020


	//   ....[3]....
        /*0434*/ 	.word	0x00001110


	//----- nvinfo : EIATTR_MBARRIER_INSTR_OFFSETS
	.align		4
.L_360:
        /*0438*/ 	.byte	0x04, 0x39
        /*043a*/ 	.short	(.L_362 - .L_361)


	//   ....[0]....
.L_361:
        /*043c*/ 	.word	0x00000260
        /*0440*/ 	.word	0x000000ff
        /*0444*/ 	.word	0x00030c00
        /*0448*/ 	.short	0x0100
        /*044a*/ 	.byte	0x06
	.zero		1


	//   ....[1]....
        /*044c*/ 	.word	0x00000350
        /*0450*/ 	.word	0x000000ff
        /*0454*/ 	.word	0x00030c10
        /*0458*/ 	.short	0x0100
        /*045a*/ 	.byte	0x08
	.zero		1


	//   ....[2]....
        /*045c*/ 	.word	0x00000360
        /*0460*/ 	.word	0x000000ff
        /*0464*/ 	.word	0x00030c20
        /*0468*/ 	.short	0x0100
        /*046a*/ 	.byte	0x08
	.zero		1


	//   ....[3]....
        /*046c*/ 	.word	0x00000370
        /*0470*/ 	.word	0x000000ff
        /*0474*/ 	.word	0x00030c18
        /*0478*/ 	.short	0x0100
        /*047a*/ 	.byte	0x08
	.zero		1


	//   ....[4]....
        /*047c*/ 	.word	0x00000380
        /*0480*/ 	.word	0x000000ff
        /*0484*/ 	.word	0x00030c28
        /*0488*/ 	.short	0x0100
        /*048a*/ 	.byte	0x08
	.zero		1


	//   ....[5]....
        /*048c*/ 	.word	0x000004b0
        /*0490*/ 	.word	0x000000ff
        /*0494*/ 	.word	0x00030c30
        /*0498*/ 	.short	0x0100
        /*049a*/ 	.byte	0x08
	.zero		1


	//   ....[6]....
        /*049c*/ 	.word	0x000004c0
        /*04a0*/ 	.word	0x000000ff
        /*04a4*/ 	.word	0x00030c40
        /*04a8*/ 	.short	0x0100
        /*04aa*/ 	.byte	0x08
	.zero		1


	//   ....[7]....
        /*04ac*/ 	.word	0x000004d0
        /*04b0*/ 	.word	0x000000ff
        /*04b4*/ 	.word	0x00030c38
        /*04b8*/ 	.short	0x0100
        /*04ba*/ 	.byte	0x08
	.zero		1


	//   ....[8]....
        /*04bc*/ 	.word	0x000004e0
        /*04c0*/ 	.word	0x000000ff
        /*04c4*/ 	.word	0x00030c48
        /*04c8*/ 	.short	0x0100
        /*04ca*/ 	.byte	0x08
	.zero		1


	//   ....[9]....
        /*04cc*/ 	.word	0x000011c0
        /*04d0*/ 	.word	0x00000002
        /*04d4*/ 	.word	0x00030c00
        /*04d8*/ 	.short	0x010a
        /*04da*/ 	.byte	0x3f
	.zero		1


	//   ....[10]....
        /*04dc*/ 	.word	0x00001340
        /*04e0*/ 	.word	0x00000002
        /*04e4*/ 	.word	0x00030c00
        /*04e8*/ 	.short	0x010a
        /*04ea*/ 	.byte	0x3f
	.zero		1


	//   ....[11]....
        /*04ec*/ 	.word	0x00001aa0
        /*04f0*/ 	.word	0x00000019
        /*04f4*/ 	.word	0x00030c10
        /*04f8*/ 	.short	0x010a
        /*04fa*/ 	.byte	0x3f
	.zero		1


	//   ....[12]....
        /*04fc*/ 	.word	0x00001b10
        /*0500*/ 	.word	0x00000019
        /*0504*/ 	.word	0x00030c10
        /*0508*/ 	.short	0x010a
        /*050a*/ 	.byte	0x3f
	.zero		1


	//   ....[13]....
        /*050c*/ 	.word	0x00001f30
        /*0510*/ 	.word	0x00000019
        /*0514*/ 	.word	0x00030c30
        /*0518*/ 	.short	0x010a
        /*051a*/ 	.byte	0x3f
	.zero		1


	//   ....[14]....
        /*051c*/ 	.word	0x00001fb0
        /*0520*/ 	.word	0x00000019
        /*0524*/ 	.word	0x00030c30
        /*0528*/ 	.short	0x010a
        /*052a*/ 	.byte	0x3f
	.zero		1


	//   ....[15]....
        /*052c*/ 	.word	0x00005840
        /*0530*/ 	.word	0x00000000
        /*0534*/ 	.word	0x00000000
        /*0538*/ 	.short	0x0101
        /*053a*/ 	.byte	0x3f
	.zero		1


	//   ....[16]....
        /*053c*/ 	.word	0x00005c80
        /*0540*/ 	.word	0x00000000
        /*0544*/ 	.word	0x00000000
        /*0548*/ 	.short	0x0101
        /*054a*/ 	.byte	0x3f
	.zero		1


	//   ....[17]....
        /*054c*/ 	.word	0x00009db0
        /*0550*/ 	.word	0x0000000c
        /*0554*/ 	.word	0x00030c20
        /*0558*/ 	.short	0x010a
        /*055a*/ 	.byte	0x3f
	.zero		1


	//   ....[18]....
        /*055c*/ 	.word	0x0000a260
        /*0560*/ 	.word	0x0000000c
        /*0564*/ 	.word	0x00030c40
        /*0568*/ 	.short	0x010a
        /*056a*/ 	.byte	0x3f
	.zero		1


	//   ....[19]....
        /*056c*/ 	.word	0x0000a4a0
        /*0570*/ 	.word	0x0000000c
        /*0574*/ 	.word	0x00030c28
        /*0578*/ 	.short	0x010a
        /*057a*/ 	.byte	0x3f
	.zero		1


	//   ....[20]....
        /*057c*/ 	.word	0x0000a660
        /*0580*/ 	.word	0x0000000c
        /*0584*/ 	.word	0x00030c48
        /*0588*/ 	.short	0x010a
        /*058a*/ 	.byte	0x3f
	.zero		1


	//   ....[21]....
        /*058c*/ 	.word	0x0000a870
        /*0590*/ 	.word	0x0000000c
        /*0594*/ 	.word	0x00030c20
        /*0598*/ 	.short	0x010a
        /*059a*/ 	.byte	0x3f
	.zero		1


	//   ....[22]....
        /*059c*/ 	.word	0x0000aa90
        /*05a0*/ 	.word	0x0000000c
        /*05a4*/ 	.word	0x00030c40
        /*05a8*/ 	.short	0x010a
        /*05aa*/ 	.byte	0x3f
	.zero		1


	//   ....[23]....
        /*05ac*/ 	.word	0x0000aca0
        /*05b0*/ 	.word	0x0000000c
        /*05b4*/ 	.word	0x00030c28
        /*05b8*/ 	.short	0x010a
        /*05ba*/ 	.byte	0x3f
	.zero		1


	//   ....[24]....
        /*05bc*/ 	.word	0x0000aeb0
        /*05c0*/ 	.word	0x0000000d
        /*05c4*/ 	.word	0x00030c40
        /*05c8*/ 	.short	0x010a
        /*05ca*/ 	.byte	0x3f
	.zero		1


	//   ....[25]....
        /*05cc*/ 	.word	0x0000b2a0
        /*05d0*/ 	.word	0x00000007
        /*05d4*/ 	.word	0x00000000
        /*05d8*/ 	.short	0x010a
        /*05da*/ 	.byte	0x3f
	.zero		1


	//   ....[26]....
        /*05dc*/ 	.word	0x0000b2f0
        /*05e0*/ 	.word	0x0000000b
        /*05e4*/ 	.word	0x00000000
        /*05e8*/ 	.short	0x010a
        /*05ea*/ 	.byte	0x3f
	.zero		1


	//   ....[27]....
        /*05ec*/ 	.word	0x0000b350
        /*05f0*/ 	.word	0x00000009
        /*05f4*/ 	.word	0x00000000
        /*05f8*/ 	.short	0x010a
        /*05fa*/ 	.byte	0x3f
	.zero		1


	//   ....[28]....
        /*05fc*/ 	.word	0x0000b380
        /*0600*/ 	.word	0x00000003
        /*0604*/ 	.word	0x00000000
        /*0608*/ 	.short	0x010a
        /*060a*/ 	.byte	0x3f
	.zero		1


	//   ....[29]....
        /*060c*/ 	.word	0x0000b450
        /*0610*/ 	.word	0x00000002
        /*0614*/ 	.word	0x00030c00
        /*0618*/ 	.short	0x010a
        /*061a*/ 	.byte	0x3f
	.zero		1


	//   ....[30]....
        /*061c*/ 	.word	0x0000b4a0
        /*0620*/ 	.word	0x00000019
        /*0624*/ 	.word	0x00030c10
        /*0628*/ 	.short	0x010a
        /*062a*/ 	.byte	0x3f
	.zero		1


	//   ....[31]....
        /*062c*/ 	.word	0x0000b4f0
        /*0630*/ 	.word	0x00000019
        /*0634*/ 	.word	0x00030c30
        /*0638*/ 	.short	0x010a
        /*063a*/ 	.byte	0x3f
	.zero		1


	//   ....[32]....
        /*063c*/ 	.word	0x0000b690
        /*0640*/ 	.word	0x0000000c
        /*0644*/ 	.word	0x00030c20
        /*0648*/ 	.short	0x010a
        /*064a*/ 	.byte	0x3f
	.zero		1


	//   ....[33]....
        /*064c*/ 	.word	0x0000b6e0
        /*0650*/ 	.word	0x0000000c
        /*0654*/ 	.word	0x00030c40
        /*0658*/ 	.short	0x010a
        /*065a*/ 	.byte	0x3f
	.zero		1


	//   ....[34]....
        /*065c*/ 	.word	0x0000b730
        /*0660*/ 	.word	0x0000000c
        /*0664*/ 	.word	0x00030c28
        /*0668*/ 	.short	0x010a
        /*066a*/ 	.byte	0x3f
	.zero		1


	//   ....[35]....
        /*066c*/ 	.word	0x0000b780
        /*0670*/ 	.word	0x0000000c
        /*0674*/ 	.word	0x00030c48
        /*0678*/ 	.short	0x010a
        /*067a*/ 	.byte	0x3f
	.zero		1


	//   ....[36]....
        /*067c*/ 	.word	0x0000b7e0
        /*0680*/ 	.word	0x0000000c
        /*0684*/ 	.word	0x00030c20
        /*0688*/ 	.short	0x010a
        /*068a*/ 	.byte	0x3f
	.zero		1


	//   ....[37]....
        /*068c*/ 	.word	0x0000b830
        /*0690*/ 	.word	0x0000000c
        /*0694*/ 	.word	0x00030c40
        /*0698*/ 	.short	0x010a
        /*069a*/ 	.byte	0x3f
	.zero		1


	//   ....[38]....
        /*069c*/ 	.word	0x0000b880
        /*06a0*/ 	.word	0x0000000c
        /*06a4*/ 	.word	0x00030c28
        /*06a8*/ 	.short	0x010a
        /*06aa*/ 	.byte	0x3f
	.zero		1


	//   ....[39]....
        /*06ac*/ 	.word	0x0000b8d0
        /*06b0*/ 	.word	0x0000000d
        /*06b4*/ 	.word	0x00030c40
        /*06b8*/ 	.short	0x010a
        /*06ba*/ 	.byte	0x3f
	.zero		1


	//   ....[40]....
        /*06bc*/ 	.word	0x0000b9a0
        /*06c0*/ 	.word	0x00000007
        /*06c4*/ 	.word	0x00000000
        /*06c8*/ 	.short	0x010a
        /*06ca*/ 	.byte	0x3f
	.zero		1


	//   ....[41]....
        /*06cc*/ 	.word	0x0000b9f0
        /*06d0*/ 	.word	0x0000000b
        /*06d4*/ 	.word	0x00000000
        /*06d8*/ 	.short	0x010a
        /*06da*/ 	.byte	0x3f
	.zero		1


	//   ....[42]....
        /*06dc*/ 	.word	0x0000ba40
        /*06e0*/ 	.word	0x00000009
        /*06e4*/ 	.word	0x00000000
        /*06e8*/ 	.short	0x010a
        /*06ea*/ 	.byte	0x3f
	.zero		1


	//----- nvinfo : EIATTR_NUM_MBARRIERS
	.align		4
.L_362:
        /*06ec*/ 	.byte	0x03, 0x38
        /*06ee*/ 	.short	0x0009


	//----- nvinfo : EIATTR_EXIT_INSTR_OFFSETS
	.align		4
        /*06f0*/ 	.byte	0x04, 0x1c
        /*06f2*/ 	.short	(.L_364 - .L_363)


	//   ....[0]....
.L_363:
        /*06f4*/ 	.word	0x0000b3d0


	//----- nvinfo : EIATTR_MAX_THREADS
	.align		4
.L_364:
        /*06f8*/ 	.byte	0x04, 0x05
        /*06fa*/ 	.short	(.L_366 - .L_365)
.L_365:
        /*06fc*/ 	.word	0x00000180
        /*0700*/ 	.word	0x00000001
        /*0704*/ 	.word	0x00000001


	//----- nvinfo : EIATTR_CRS_STACK_SIZE
	.align		4
.L_366:
        /*0708*/ 	.byte	0x04, 0x1e
        /*070a*/ 	.short	(.L_368 - .L_367)
.L_367:
        /*070c*/ 	.word	0x00000000


	//----- nvinfo : EIATTR_CBANK_PARAM_SIZE
	.align		4
.L_368:
        /*0710*/ 	.byte	0x03, 0x19
        /*0712*/ 	.short	0x06f0


	//----- nvinfo : EIATTR_PARAM_CBANK
	.align		4
        /*0714*/ 	.byte	0x04, 0x0a
        /*0716*/ 	.short	(.L_370 - .L_369)
	.align		4
.L_369:
        /*0718*/ 	.word	index@(.nv.constant0._ZN7cutlass13device_kernelIN5flash11enable_sm90INS1_16FlashAttnBwdSm90INS1_25CollectiveMainloopBwdSm90ILi2ELi2ELi2EN4cute5tupleIJNS5_1CILi1EEES8_S8_EEENS6_IJNS7_ILi128EEESA_NS7_ILi64EEEEEENS_6half_tEfNS_4arch4Sm90ELb0ELb0ELb1ELb1ELb1ELb1ELb0ELb0ELi2ELi1ELi2ELi2ELb0EEENS1_21CollectiveEpilogueBwdISC_SD_SF_Li256ELb1ELb0ELi1EEENS1_19SingleTileSchedulerILb1ELb0ELb0ELi128EEEEEEEEEvNT_6ParamsE)
        /*071c*/ 	.short	0x0210
        /*071e*/ 	.short	0x06f0


	//----- nvinfo : EIATTR_SW_WAR
	.align		4
.L_370:
        /*0720*/ 	.byte	0x04, 0x36
        /*0722*/ 	.short	(.L_372 - .L_371)
.L_371:
        /*0724*/ 	.word	0x00000008
.L_372:


//--------------------- .nv.info._ZN7cutlass13device_kernelIN5flash11enable_sm90INS1_16FlashAttnBwdSm90INS1_25CollectiveMainloopBwdSm90ILi2ELi2ELi2EN4cute5tupleIJNS5_1CILi1EEES8_S8_EEENS6_IJNS7_ILi128EEESA_NS7_ILi64EEEEEENS_6half_tEfNS_4arch4Sm90ELb0ELb0ELb1ELb1ELb0ELb1ELb0ELb0ELi2ELi1ELi2ELi2ELb0EEENS1_24CollectiveEpilogueBwdGQAISC_fSF_Li256ELb1ELb0EEENS1_19SingleTileSchedulerILb1ELb0ELb0ELi128EEEEEEEEEvNT_6ParamsE --------------------------
	.section	.nv.info._ZN7cutlass13device_kernelIN5flash11enable_sm90INS1_16FlashAttnBwdSm90INS1_25CollectiveMainloopBwdSm90ILi2ELi2ELi2EN4cute5tupleIJNS5_1CILi1EEES8_S8_EEENS6_IJNS7_ILi128EEESA_NS7_ILi64EEEEEENS_6half_tEfNS_4arch4Sm90ELb0ELb0ELb1ELb1ELb0ELb1ELb0ELb0ELi2ELi1ELi2ELi2ELb0EEENS1_24CollectiveEpilogueBwdGQAISC_fSF_Li256ELb1ELb0EEENS1_19SingleTileSchedulerILb1ELb0ELb0ELi128EEEEEEEEEvNT_6ParamsE,"",@"SHT_CUDA_INFO"
	.sectionflags	@""
	.align	4


	//----- nvinfo : EIATTR_CUDA_API_VERSION
	.align		4
        /*0000*/ 	.byte	0x04, 0x37
        /*0002*/ 	.short	(.L_374 - .L_373)
.L_373:
        /*0004*/ 	.word	0x00000082


	//----- nvinfo : EIATTR_KPARAM_INFO
	.align		4
.L_374:
        /*0008*/ 	.byte	0x04, 0x17
        /*000a*/ 	.short	(.L_376 - .L_375)
.L_375:
        /*000c*/ 	.word	0x00000000
        /*0010*/ 	.short	0x0000
        /*0012*/ 	.short	0x0070
        /*0014*/ 	.byte	0x00, 0xf0, 0x01, 0x1a


	//----- nvinfo : EIATTR_SPARSE_MMA_MASK
	.align		4
.L_376:
        /*0018*/ 	.byte	0x03, 0x50
        /*001a*/ 	.short	0x0000


	//----- nvinfo : EIATTR_MAXREG_COUNT
	.align		4
        /*001c*/ 	.byte	0x03, 0x1b
        /*001e*/ 	.short	0x00a8


	//----- nvinfo : EIATTR_NUM_BARRIERS
	.align		4
        /*0020*/ 	.byte	0x02, 0x4c
        /*0022*/ 	.byte	0x10
	.zero		1


	//----- nvinfo : EIATTR_EXTERNS
	.align		4
        /*0024*/ 	.byte	0x04, 0x0f
        /*0026*/ 	.short	(.L_378 - .L_377)


	//   ....[0]....
	.align		4
.L_377:
        /*0028*/ 	.word	index@(__assertfail)


	//----- nvinfo : EIATTR_ANNOTATIONS
	.align		4
.L_378:
        /*002c*/ 	.byte	0x04, 0x55
        /*002e*/ 	.short	(.L_380 - .L_379)


	//   ....[0]....
.L_379:
        /* <DEDUP_REMOVED lines=22> */
        /*0184*/ 	.byte	0x60, 0x93, 0x00, 0x00


	//----- nvinfo : EIATTR_MERCURY_ISA_VERSION
	.align		4
.L_380:
        /*0188*/ 	.byte	0x03, 0x5f
        /*018a*/ 	.short	0x0101


	//----- nvinfo : EIATTR_INT_WARP_WIDE_INSTR_OFFSETS
	.align		4
        /*018c*/ 	.byte	0x04, 0x31
        /*018e*/ 	.short	(.L_382 - .L_381)


	//   ....[0]....
.L_381:
        /*0190*/ 	.word	0x00000180


	//   ....[1]....
        /*0194*/ 	.word	0x00000240


	//   ....[2]....
        /*0198*/ 	.word	0x00007a60


	//----- nvinfo : EIATTR_COOP_GROUP_MASK_REGIDS
	.align		4
.L_382:
        /*019c*/ 	.byte	0x04, 0x29
        /*019e*/ 	.short	(.L_384 - .L_383)


	//   ....[0]....
.L_383:
        /*01a0*/ 	.word	0xffffffff


	//   ....[1]....
        /*01a4*/ 	.word	0xffffffff


	//   ....[2]....
        /*01a8*/ 	.word	0xffffffff


	//   ....[3]....
        /*01ac*/ 	.word	0xffffffff


	//   ....[4]....
        /*01b0*/ 	.word	0xffffffff


	//   ....[5]....
        /*01b4*/ 	.word	0xffffffff


	//   ....[6]....
        /*01b8*/ 	.word	0xffffffff


	//   ....[7]....
        /*01bc*/ 	.word	0xffffffff


	//   ....[8]....
        /*01c0*/ 	.word	0xffffffff


	//   ....[9]....
        /*01c4*/ 	.word	0xffffffff


	//   ....[10]....
        /*01c8*/ 	.word	0xffffffff


	//   ....[11]....
        /*01cc*/ 	.word	0xffffffff


	//   ....[12]....
        /*01d0*/ 	.word	0xffffffff


	//   ....[13]....
        /*01d4*/ 	.word	0xffffffff


	//   ....[14]....
        /*01d8*/ 	.word	0xffffffff


	//   ....[15]....
        /*01dc*/ 	.word	0xffffffff


	//   ....[16]....
        /*01e0*/ 	.word	0xffffffff


	//   ....[17]....
        /*01e4*/ 	.word	0xffffffff


	//   ....[18]....
        /*01e8*/ 	.word	0xffffffff


	//   ....[19]....
        /*01ec*/ 	.word	0xffffffff


	//   ....[20]....
        /*01f0*/ 	.word	0xffffffff


	//   ....[21]....
        /*01f4*/ 	.word	0xffffffff


	//   ....[22]....
        /*01f8*/ 	.word	0xffffffff


	//   ....[23]....
        /*01fc*/ 	.word	0xffffffff


	//   ....[24]....
        /*0200*/ 	.word	0xffffffff


	//   ....[25]....
        /*0204*/ 	.word	0xffffffff


	//   ....[26]....
        /*0208*/ 	.word	0xffffffff


	//   ....[27]....
        /*020c*/ 	.word	0xffffffff


	//   ....[28]....
        /*0210*/ 	.word	0xffffffff


	//   ....[29]....
        /*0214*/ 	.word	0xffffffff


	//   ....[30]....
        /*0218*/ 	.word	0xffffffff


	//   ....[31]....
        /*021c*/ 	.word	0xffffffff


	//   ....[32]....
        /*0220*/ 	.word	0xffffffff


	//   ....[33]....
        /*0224*/ 	.word	0xffffffff


	//   ....[34]....
        /*0228*/ 	.word	0xffffffff


	//   ....[35]....
        /*022c*/ 	.word	0xffffffff


	//   ....[36]....
        /*0230*/ 	.word	0xffffffff


	//   ....[37]....
        /*0234*/ 	.word	0xffffffff


	//   ....[38]....
        /*0238*/ 	.word	0xffffffff


	//   ....[39]....
        /*023c*/ 	.word	0xffffffff


	//   ....[40]....
        /*0240*/ 	.word	0xffffffff


	//   ....[41]....
        /*0244*/ 	.word	0xffffffff


	//   ....[42]....
        /*0248*/ 	.word	0xffffffff


	//   ....[43]....
        /*024c*/ 	.word	0xffffffff


	//   ....[44]....
        /*0250*/ 	.word	0xffffffff


	//   ....[45]....
        /*0254*/ 	.word	0xffffffff


	//   ....[46]....
        /*0258*/ 	.word	0xffffffff


	//   ....[47]....
        /*025c*/ 	.word	0xffffffff


	//   ....[48]....
        /*0260*/ 	.word	0xffffffff


	//   ....[49]....
        /*0264*/ 	.word	0xffffffff


	//   ....[50]....
        /*0268*/ 	.word	0xffffffff


	//   ....[51]....
        /*026c*/ 	.word	0xffffffff


	//   ....[52]....
        /*0270*/ 	.word	0xffffffff


	//   ....[53]....
        /*0274*/ 	.word	0xffffffff


	//   ....[54]....
        /*0278*/ 	.word	0xffffffff


	//   ....[55]....
        /*027c*/ 	.word	0xffffffff


	//   ....[56]....
        /*0280*/ 	.word	0xffffffff


	//   ....[57]....
        /*0284*/ 	.word	0xffffffff


	//   ....[58]....
        /*0288*/ 	.word	0xffffffff


	//   ....[59]....
        /*028c*/ 	.word	0xffffffff


	//   ....[60]....
        /*0290*/ 	.word	0xffffffff


	//   ....[61]....
        /*0294*/ 	.word	0xffffffff


	//   ....[62]....
        /*0298*/ 	.word	0xffffffff


	//   ....[63]....
        /*029c*/ 	.word	0xffffffff


	//   ....[64]....
        /*02a0*/ 	.word	0xffffffff


	//   ....[65]....
        /*02a4*/ 	.word	0xffffffff


	//   ....[66]....
        /*02a8*/ 	.word	0xffffffff


	//   ....[67]....
        /*02ac*/ 	.word	0xffffffff


	//   ....[68]....
        /*02b0*/ 	.word	0xffffffff


	//   ....[69]....
        /*02b4*/ 	.word	0xffffffff


	//   ....[70]....
        /*02b8*/ 	.word	0xffffffff


	//   ....[71]....
        /*02bc*/ 	.word	0x0500000f


	//----- nvinfo : EIATTR_COOP_GROUP_INSTR_OFFSETS
	.align		4
.L_384:
        /*02c0*/ 	.byte	0x04, 0x28
        /*02c2*/ 	.short	(.L_386 - .L_385)


	//   ....[0]....
.L_385:
        /*02c4*/ 	.word	0x00000060


	//   ....[1]....
        /*02c8*/ 	.word	0x00000190


	//   ....[2]....
        /*02cc*/ 	.word	0x00000220


	//   ....[3]....
        /*02d0*/ 	.word	0x000003a0


	//   ....[4]....
        /*02d4*/ 	.word	0x00000610


	//   ....[5]....
        /*02d8*/ 	.word	0x00001170


	//   ....[6]....
        /*02dc*/ 	.word	0x000021d0


	//   ....[7]....
        /*02e0*/ 	.word	0x000022d0


	//   ....[8]....
        /*02e4*/ 	.word	0x00002410


	//   ....[9]....
        /*02e8*/ 	.word	0x00002590


	//   ....[10]....
        /*02ec*/ 	.word	0x000026f0


	//   ....[11]....
        /*02f0*/ 	.word	0x00002730


	//   ....[12]....
        /*02f4*/ 	.word	0x00002790


	//   ....[13]....
        /*02f8*/ 	.word	0x000027d0


	//   ....[14]....
        /*02fc*/ 	.word	0x000027e0


	//   ....[15]....
        /*0300*/ 	.word	0x00002820


	//   ....[16]....
        /*0304*/ 	.word	0x00002900


	//   ....[17]....
        /*0308*/ 	.word	0x000029c0


	//   ....[18]....
        /*030c*/ 	.word	0x00002f10


	//   ....[19]....
        /*0310*/ 	.word	0x00002f20


	//   ....[20]....
        /*0314*/ 	.word	0x00002f40


	//   ....[21]....
        /*0318*/ 	.word	0x00002f50


	//   ....[22]....
        /*031c*/ 	.word	0x00002f70


	//   ....[23]....
        /*0320*/ 	.word	0x00002f80


	//   ....[24]....
        /*0324*/ 	.word	0x00002fd0


	//   ....[25]....
        /*0328*/ 	.word	0x00003130


	//   ....[26]....
        /*032c*/ 	.word	0x00003230


	//   ....[27]....
        /*0330*/ 	.word	0x00003290


	//   ....[28]....
        /*0334*/ 	.word	0x000032e0


	//   ....[29]....
        /*0338*/ 	.word	0x00003370


	//   ....[30]....
        /*033c*/ 	.word	0x00003570


	//   ....[31]....
        /*0340*/ 	.word	0x000035e0


	//   ....[32]....
        /*0344*/ 	.word	0x00003640


	//   ....[33]....
        /*0348*/ 	.word	0x00003680


	//   ....[34]....
        /*034c*/ 	.word	0x000036c0


	//   ....[35]....
        /*0350*/ 	.word	0x00003700


	//   ....[36]....
        /*0354*/ 	.word	0x00003740


	//   ....[37]....
        /*0358*/ 	.word	0x00003780


	//   ....[38]....
        /*035c*/ 	.word	0x000037f0


	//   ....[39]....
        /*0360*/ 	.word	0x00003830


	//   ....[40]....
        /*0364*/ 	.word	0x000038f0


	//   ....[41]....
        /*0368*/ 	.word	0x00003930


	//   ....[42]....
        /*036c*/ 	.word	0x00003970


	//   ....[43]....
        /*0370*/ 	.word	0x000039f0


	//   ....[44]....
        /*0374*/ 	.word	0x00003a40


	//   ....[45]....
        /*0378*/ 	.word	0x00003bb0


	//   ....[46]....
        /*037c*/ 	.word	0x00003c30


	//   ....[47]....
        /*0380*/ 	.word	0x00003c70


	//   ....[48]....
        /*0384*/ 	.word	0x00003cc0


	//   ....[49]....
        /*0388*/ 	.word	0x00003d30


	//   ....[50]....
        /*038c*/ 	.word	0x00003d80


	//   ....[51]....
        /*0390*/ 	.word	0x00003ec0


	//   ....[52]....
        /*0394*/ 	.word	0x00003f00


	//   ....[53]....
        /*0398*/ 	.word	0x00004030


	//   ....[54]....
        /*039c*/ 	.word	0x00004070


	//   ....[55]....
        /*03a0*/ 	.word	0x000040b0


	//   ....[56]....
        /*03a4*/ 	.word	0x000040f0


	//   ....[57]....
        /*03a8*/ 	.word	0x00004100


	//   ....[58]....
        /*03ac*/ 	.word	0x00004150


	//   ....[59]....
        /*03b0*/ 	.word	0x000041a0


	//   ....[60]....
        /*03b4*/ 	.word	0x00004270


	//   ....[61]....
        /*03b8*/ 	.word	0x00004300


	//   ....[62]....
        /*03bc*/ 	.word	0x000045d0


	//   ....[63]....
        /*03c0*/ 	.word	0x000045f0


	//   ....[64]....
        /*03c4*/ 	.word	0x00004600


	//   ....[65]....
        /*03c8*/ 	.word	0x00004610


	//   ....[66]....
        /*03cc*/ 	.word	0x00004620


	//   ....[67]....
        /*03d0*/ 	.word	0x00004660


	//   ....[68]....
        /*03d4*/ 	.word	0x00004690


	//   ....[69]....
        /*03d8*/ 	.word	0x000046b0


	//   ....[70]....
        /*03dc*/ 	.word	0x000067c0


	//   ....[71]....
        /*03e0*/ 	.word	0x000095d0


	//----- nvinfo : EIATTR_REG_RECONFIG
	.align		4
.L_386:
        /*03e4*/ 	.byte	0x01, 0x54
	.zero		2


	//----- nvinfo : EIATTR_SYSCALL_OFFSETS
	.align		4
        /*03e8*/ 	.byte	0x04, 0x46
        /*03ea*/ 	.short	(.L_388 - .L_387)


	//   ....[0]....
.L_387:
        /*03ec*/ 	.word	0x00000dd0


	//   ....[1]....
        /*03f0*/ 	.word	0x00000ec0


	//   ....[2]....
        /*03f4*/ 	.word	0x00001020


	//   ....[3]....
        /*03f8*/ 	.word	0x00001110


	//----- nvinfo : EIATTR_MBARRIER_INSTR_OFFSETS
	.align		4
.L_388:
        /*03fc*/ 	.byte	0x04, 0x39
        /*03fe*/ 	.short	(.L_390 - .L_389)


	//   ....[0]....
.L_389:
        /*0400*/ 	.word	0x00000260
        /*0404*/ 	.word	0x000000ff
        /*0408*/ 	.word	0x00030c00
        /*040c*/ 	.short	0x0100
        /*040e*/ 	.byte	0x06
	.zero		1


	//   ....[1]....
        /*0410*/ 	.word	0x00000350
        /*0414*/ 	.word	0x000000ff
        /*0418*/ 	.word	0x00030c10
        /*041c*/ 	.short	0x0100
        /*041e*/ 	.byte	0x08
	.zero		1


	//   ....[2]....
        /*0420*/ 	.word	0x00000360
        /*0424*/ 	.word	0x000000ff
        /*0428*/ 	.word	0x00030c20
        /*042c*/ 	.short	0x0100
        /*042e*/ 	.byte	0x08
	.zero		1


	//   ....[3]....
        /*0430*/ 	.word	0x00000370
        /*0434*/ 	.word	0x000000ff
        /*0438*/ 	.word	0x00030c18
        /*043c*/ 	.short	0x0100
        /*043e*/ 	.byte	0x08
	.zero		1


	//   ....[4]....
        /*0440*/ 	.word	0x00000380
        /*0444*/ 	.word	0x000000ff
        /*0448*/ 	.word	0x00030c28
        /*044c*/ 	.short	0x0100
        /*044e*/ 	.byte	0x08
	.zero		1


	//   ....[5]....
        /*0450*/ 	.word	0x000004b0
        /*0454*/ 	.word	0x000000ff
        /*0458*/ 	.word	0x00030c30
        /*045c*/ 	.short	0x0100
        /*045e*/ 	.byte	0x08
	.zero		1


	//   ....[6]....
        /*0460*/ 	.word	0x000004c0
        /*0464*/ 	.word	0x000000ff
        /*0468*/ 	.word	0x00030c40
        /*046c*/ 	.short	0x0100
        /*046e*/ 	.byte	0x08
	.zero		1


	//   ....[7]....
        /*0470*/ 	.word	0x000004d0
        /*0474*/ 	.word	0x000000ff
        /*0478*/ 	.word	0x00030c38
        /*047c*/ 	.short	0x0100
        /*047e*/ 	.byte	0x08
	.zero		1


	//   ....[8]....
        /*0480*/ 	.word	0x000004e0
        /*0484*/ 	.word	0x000000ff
        /*0488*/ 	.word	0x00030c48
        /*048c*/ 	.short	0x0100
        /*048e*/ 	.byte	0x08
	.zero		1


	//   ....[9]....
        /*0490*/ 	.word	0x000011c0
        /*0494*/ 	.word	0x00000002
        /*0498*/ 	.word	0x00030c00
        /*049c*/ 	.short	0x010a
        /*049e*/ 	.byte	0x3f
	.zero		1


	//   ....[10]....
        /*04a0*/ 	.word	0x00001340
        /*04a4*/ 	.word	0x00000002
        /*04a8*/ 	.word	0x00030c00
        /*04ac*/ 	.short	0x010a
        /*04ae*/ 	.byte	0x3f
	.zero		1


	//   ....[11]....
        /*04b0*/ 	.word	0x00001aa0
        /*04b4*/ 	.word	0x00000003
        /*04b8*/ 	.word	0x00030c10
        /*04bc*/ 	.short	0x010a
        /*04be*/ 	.byte	0x3f
	.zero		1


	//   ....[12]....
        /*04c0*/ 	.word	0x00001b10
        /*04c4*/ 	.word	0x00000003
        /*04c8*/ 	.word	0x00030c10
        /*04cc*/ 	.short	0x010a
        /*04ce*/ 	.byte	0x3f
	.zero		1


	//   ....[13]....
        /*04d0*/ 	.word	0x00001f30
        /*04d4*/ 	.word	0x00000003
        /*04d8*/ 	.word	0x00030c30
        /*04dc*/ 	.short	0x010a
        /*04de*/ 	.byte	0x3f
	.zero		1


	//   ....[14]....
        /*04e0*/ 	.word	0x00001fb0
        /*04e4*/ 	.word	0x00000003
        /*04e8*/ 	.word	0x00030c30
        /*04ec*/ 	.short	0x010a
        /*04ee*/ 	.byte	0x3f
	.zero		1


	//   ....[15]....
        /*04f0*/ 	.word	0x00005870
        /*04f4*/ 	.word	0x00000000
        /*04f8*/ 	.word	0x00000000
        /*04fc*/ 	.short	0x0101
        /*04fe*/ 	.byte	0x3f
	.zero		1


	//   ....[16]....
        /*0500*/ 	.word	0x00005cb0
        /*0504*/ 	.word	0x00000003
        /*0508*/ 	.word	0x00000000
        /*050c*/ 	.short	0x0101
        /*050e*/ 	.byte	0x3f
	.zero		1


	//   ....[17]....
        /*0510*/ 	.word	0x00007f60
        /*0514*/ 	.word	0x0000000c
        /*0518*/ 	.word	0x00030c20
        /*051c*/ 	.short	0x010a
        /*051e*/ 	.byte	0x3f
	.zero		1


	//   ....[18]....
        /*0520*/ 	.word	0x00008410
        /*0524*/ 	.word	0x0000000c
        /*0528*/ 	.word	0x00030c40
        /*052c*/ 	.short	0x010a
        /*052e*/ 	.byte	0x3f
	.zero		1


	//   ....[19]....
        /*0530*/ 	.word	0x00008650
        /*0534*/ 	.word	0x0000000c
        /*0538*/ 	.word	0x00030c28
        /*053c*/ 	.short	0x010a
        /*053e*/ 	.byte	0x3f
	.zero		1


	//   ....[20]....
        /*0540*/ 	.word	0x00008810
        /*0544*/ 	.word	0x0000000c
        /*0548*/ 	.word	0x00030c48
        /*054c*/ 	.short	0x010a
        /*054e*/ 	.byte	0x3f
	.zero		1


	//   ....[21]....
        /*0550*/ 	.word	0x00008a20
        /*0554*/ 	.word	0x0000000c
        /*0558*/ 	.word	0x00030c20
        /*055c*/ 	.short	0x010a
        /*055e*/ 	.byte	0x3f
	.zero		1


	//   ....[22]....
        /*0560*/ 	.word	0x00008c40
        /*0564*/ 	.word	0x0000000c
        /*0568*/ 	.word	0x00030c40
        /*056c*/ 	.short	0x010a
        /*056e*/ 	.byte	0x3f
	.zero		1


	//   ....[23]....
        /*0570*/ 	.word	0x00008e50
        /*0574*/ 	.word	0x0000000c
        /*0578*/ 	.word	0x00030c28
        /*057c*/ 	.short	0x010a
        /*057e*/ 	.byte	0x3f
	.zero		1


	//   ....[24]....
        /*0580*/ 	.word	0x00009060
        /*0584*/ 	.word	0x0000000d
        /*0588*/ 	.word	0x00030c40
        /*058c*/ 	.short	0x010a
        /*058e*/ 	.byte	0x3f
	.zero		1


	//   ....[25]....
        /*0590*/ 	.word	0x00009450
        /*0594*/ 	.word	0x00000007
        /*0598*/ 	.word	0x00000000
        /*059c*/ 	.short	0x010a
        /*059e*/ 	.byte	0x3f
	.zero		1


	//   ....[26]....
        /*05a0*/ 	.word	0x000094a0
        /*05a4*/ 	.word	0x0000000b
        /*05a8*/ 	.word	0x00000000
        /*05ac*/ 	.short	0x010a
        /*05ae*/ 	.byte	0x3f
	.zero		1


	//   ....[27]....
        /*05b0*/ 	.word	0x00009500
        /*05b4*/ 	.word	0x00000009
        /*05b8*/ 	.word	0x00000000
        /*05bc*/ 	.short	0x010a
        /*05be*/ 	.byte	0x3f
	.zero		1


	//   ....[28]....
        /*05c0*/ 	.word	0x00009530
        /*05c4*/ 	.word	0x00000003
        /*05c8*/ 	.word	0x00000000
        /*05cc*/ 	.short	0x010a
        /*05ce*/ 	.byte	0x3f
	.zero		1


	//   ....[29]....
        /*05d0*/ 	.word	0x00009600
        /*05d4*/ 	.word	0x00000002
        /*05d8*/ 	.word	0x00030c00
        /*05dc*/ 	.short	0x010a
        /*05de*/ 	.byte	0x3f
	.zero		1


	//   ....[30]....
        /*05e0*/ 	.word	0x00009650
        /*05e4*/ 	.word	0x00000003
        /*05e8*/ 	.word	0x00030c10
        /*05ec*/ 	.short	0x010a
        /*05ee*/ 	.byte	0x3f
	.zero		1


	//   ....[31]....
        /*05f0*/ 	.word	0x000096a0
        /*05f4*/ 	.word	0x00000003
        /*05f8*/ 	.word	0x00030c30
        /*05fc*/ 	.short	0x010a
        /*05fe*/ 	.byte	0x3f
	.zero		1


	//   ....[32]....
        /*0600*/ 	.word	0x000096f0
        /*0604*/ 	.word	0x0000000c
        /*0608*/ 	.word	0x00030c20
        /*060c*/ 	.short	0x010a
        /*060e*/ 	.byte	0x3f
	.zero		1


	//   ....[33]....
        /*0610*/ 	.word	0x00009740
        /*0614*/ 	.word	0x0000000c
        /*0618*/ 	.word	0x00030c40
        /*061c*/ 	.short	0x010a
        /*061e*/ 	.byte	0x3f
	.zero		1


	//   ....[34]....
        /*0620*/ 	.word	0x00009790
        /*0624*/ 	.word	0x0000000c
        /*0628*/ 	.word	0x00030c28
        /*062c*/ 	.short	0x010a
        /*062e*/ 	.byte	0x3f
	.zero		1


	//   ....[35]....
        /*0630*/ 	.word	0x000097e0
        /*0634*/ 	.word	0x0000000c
        /*0638*/ 	.word	0x00030c48
        /*063c*/ 	.short	0x010a
        /*063e*/ 	.byte	0x3f
	.zero		1


	//   ....[36]....
        /*0640*/ 	.word	0x00009840
        /*0644*/ 	.word	0x0000000c
        /*0648*/ 	.word	0x00030c20
        /*064c*/ 	.short	0x010a
        /*064e*/ 	.byte	0x3f
	.zero		1


	//   ....[37]....
        /*0650*/ 	.word	0x00009890
        /*0654*/ 	.word	0x0000000c
        /*0658*/ 	.word	0x00030c40
        /*065c*/ 	.short	0x010a
        /*065e*/ 	.byte	0x3f
	.zero		1


	//   ....[38]....
        /*0660*/ 	.word	0x000098e0
        /*0664*/ 	.word	0x0000000c
        /*0668*/ 	.word	0x00030c28
        /*066c*/ 	.short	0x010a
        /*066e*/ 	.byte	0x3f
	.zero		1


	//   ....[39]....
        /*0670*/ 	.word	0x00009930
        /*0674*/ 	.word	0x0000000d
        /*0678*/ 	.word	0x00030c40
        /*067c*/ 	.short	0x010a
        /*067e*/ 	.byte	0x3f
	.zero		1


	//   ....[40]....
        /*0680*/ 	.word	0x00009a10
        /*0684*/ 	.word	0x00000007
        /*0688*/ 	.word	0x00000000
        /*068c*/ 	.short	0x010a
        /*068e*/ 	.byte	0x3f
	.zero		1


	//   ....[41]....
        /*0690*/ 	.word	0x00009a60
        /*0694*/ 	.word	0x0000000b
        /*0698*/ 	.word	0x00000000
        /*069c*/ 	.short	0x010a
        /*069e*/ 	.byte	0x3f
	.zero		1


	//   ....[42]....
        /*06a0*/ 	.word	0x00009ab0
        /*06a4*/ 	.word	0x00000009
        /*06a8*/ 	.word	0x00000000
        /*06ac*/ 	.short	0x010a
        /*06ae*/ 	.byte	0x3f
	.zero		1


	//----- nvinfo : EIATTR_NUM_MBARRIERS
	.align		4
.L_390:
        /*06b0*/ 	.byte	0x03, 0x38
        /*06b2*/ 	.short	0x0009


	//----- nvinfo : EIATTR_EXIT_INSTR_OFFSETS
	.align		4
        /*06b4*/ 	.byte	0x04, 0x1c
        /*06b6*/ 	.short	(.L_392 - .L_391)


	//   ....[0]....
.L_391:
        /*06b8*/ 	.word	0x00009580


	//----- nvinfo : EIATTR_MAX_THREADS
	.align		4
.L_392:
        /*06bc*/ 	.byte	0x04, 0x05
        /*06be*/ 	.short	(.L_394 - .L_393)
.L_393:
        /*06c0*/ 	.word	0x00000180
        /*06c4*/ 	.word	0x00000001
        /*06c8*/ 	.word	0x00000001


	//----- nvinfo : EIATTR_CRS_STACK_SIZE
	.align		4
.L_394:
        /*06cc*/ 	.byte	0x04, 0x1e
        /*06ce*/ 	.short	(.L_396 - .L_395)
.L_395:
        /*06d0*/ 	.word	0x00000000


	//----- nvinfo : EIATTR_CBANK_PARAM_SIZE
	.align		4
.L_396:
        /*06d4*/ 	.byte	0x03, 0x19
        /*06d6*/ 	.short	0x06f0


	//----- nvinfo : EIATTR_PARAM_CBANK
	.align		4
        /*06d8*/ 	.byte	0x04, 0x0a
        /*06da*/ 	.short	(.L_398 - .L_397)
	.align		4
.L_397:
        /*06dc*/ 	.word	index@(.nv.constant0._ZN7cutlass13device_kernelIN5flash11enable_sm90INS1_16FlashAttnBwdSm90INS1_25CollectiveMainloopBwdSm90ILi2ELi2ELi2EN4cute5tupleIJNS5_1CILi1EEES8_S8_EEENS6_IJNS7_ILi128EEESA_NS7_ILi64EEEEEENS_6half_tEfNS_4arch4Sm90ELb0ELb0ELb1ELb1ELb0ELb1ELb0ELb0ELi2ELi1ELi2ELi2ELb0EEENS1_24CollectiveEpilogueBwdGQAISC_fSF_Li256ELb1ELb0EEENS1_19SingleTileSchedulerILb1ELb0ELb0ELi128EEEEEEEEEvNT_6ParamsE)
        /*06e0*/ 	.short	0x0210
        /*06e2*/ 	.short	0x06f0


	//----- nvinfo : EIATTR_SW_WAR
	.align		4
.L_398:
        /*06e4*/ 	.byte	0x04, 0x36
        /*06e6*/ 	.short	(.L_400 - .L_399)
.L_399:
        /*06e8*/ 	.word	0x00000008
.L_400:


//--------------------- .nv.info._ZN7cutlass13device_kernelIN5flash11enable_sm90INS1_16FlashAttnBwdSm90INS1_25CollectiveMainloopBwdSm90ILi2ELi2ELi2EN4cute5tupleIJNS5_1CILi1EEES8_S8_EEENS6_IJNS7_ILi128EEESA_NS7_ILi64EEEEEENS_6half_tEfNS_4arch4Sm90ELb0ELb0ELb1ELb1ELb1ELb1ELb0ELb0ELi2ELi1ELi2ELi2ELb0EEENS1_24CollectiveEpilogueBwdGQAISC_fSF_Li256ELb1ELb1EEENS1_19SingleTileSchedulerILb1ELb0ELb0ELi128EEEEEEEEEvNT_6ParamsE --------------------------
	.section	.nv.info._ZN7cutlass13device_kernelIN5flash11enable_sm90INS1_16FlashAttnBwdSm90INS1_25CollectiveMainloopBwdSm90ILi2ELi2ELi2EN4cute5tupleIJNS5_1CILi1EEES8_S8_EEENS6_IJNS7_ILi128EEESA_NS7_ILi64EEEEEENS_6half_tEfNS_4arch4Sm90ELb0ELb0ELb1ELb1ELb1ELb1ELb0ELb0ELi2ELi1ELi2ELi2ELb0EEENS1_24CollectiveEpilogueBwdGQAISC_fSF_Li256ELb1ELb1EEENS1_19SingleTileSchedulerILb1ELb0ELb0ELi128EEEEEEEEEvNT_6ParamsE,"",@"SHT_CUDA_INFO"
	.sectionflags	@""
	.align	4


	//----- nvinfo : EIATTR_CUDA_API_VERSION
	.align		4
        /*0000*/ 	.byte	0x04, 0x37
        /*0002*/ 	.short	(.L_402 - .L_401)
.L_401:
        /*0004*/ 	.word	0x00000082


	//----- nvinfo : EIATTR_KPARAM_INFO
	.align		4
.L_402:
        /*0008*/ 	.byte	0x04, 0x17
        /*000a*/ 	.short	(.L_404 - .L_403)
.L_403:
        /*000c*/ 	.word	0x00000000
        /*0010*/ 	.short	0x0000
        /*0012*/ 	.short	0x0070
        /*0014*/ 	.byte	0x00, 0xf0, 0x01, 0x1a


	//----- nvinfo : EIATTR_SPARSE_MMA_MASK
	.align		4
.L_404:
        /*0018*/ 	.byte	0x03, 0x50
        /*001a*/ 	.short	0x0000


	//----- nvinfo : EIATTR_MAXREG_COUNT
	.align		4
        /*001c*/ 	.byte	0x03, 0x1b
        /*001e*/ 	.short	0x00a8


	//----- nvinfo : EIATTR_NUM_BARRIERS
	.align		4
        /*0020*/ 	.byte	0x02, 0x4c
        /*0022*/ 	.byte	0x10
	.zero		1


	//----- nvinfo : EIATTR_EXTERNS
	.align		4
        /*0024*/ 	.byte	0x04, 0x0f
        /*0026*/ 	.short	(.L_406 - .L_405)


	//   ....[0]....
	.align		4
.L_405:
        /*0028*/ 	.word	index@(__assertfail)


	//----- nvinfo : EIATTR_ANNOTATIONS
	.align		4
.L_406:
        /*002c*/ 	.byte	0x04, 0x55
        /*002e*/ 	.short	(.L_408 - .L_407)


	//   ....[0]....
.L_407:
        /* <DEDUP_REMOVED lines=21> */


	//----- nvinfo : EIATTR_MERCURY_ISA_VERSION
	.align		4
.L_408:
        /*0168*/ 	.byte	0x03, 0x5f
        /*016a*/ 	.short	0x0101


	//----- nvinfo : EIATTR_INT_WARP_WIDE_INSTR_OFFSETS
	.align		4
        /*016c*/ 	.byte	0x04, 0x31
        /*016e*/ 	.short	(.L_410 - .L_409)


	//   ....[0]....
.L_409:
        /*0170*/ 	.word	0x00000180


	//   ....[1]....
        /*0174*/ 	.word	0x00000240


	//   ....[2]....
        /*0178*/ 	.word	0x00007910


	//   ....[3]....
        /*017c*/ 	.word	0x00007d80


	//   ....[4]....
        /*0180*/ 	.word	0x00008350


	//   ....[5]....
        /*0184*/ 	.word	0x000086d0


	//----- nvinfo : EIATTR_COOP_GROUP_MASK_REGIDS
	.align		4
.L_410:
        /*0188*/ 	.byte	0x04, 0x29
        /*018a*/ 	.short	(.L_412 - .L_411)


	//   ....[0]....
.L_411:
        /*018c*/ 	.word	0xffffffff


	//   ....[1]....
        /*0190*/ 	.word	0xffffffff


	//   ....[2]....
        /*0194*/ 	.word	0xffffffff


	//   ....[3]....
        /*0198*/ 	.word	0xffffffff


	//   ....[4]....
        /*019c*/ 	.word	0xffffffff


	//   ....[5]....
        /*01a0*/ 	.word	0xffffffff


	//   ....[6]....
        /*01a4*/ 	.word	0xffffffff


	//   ....[7]....
        /*01a8*/ 	.word	0xffffffff


	//   ....[8]....
        /*01ac*/ 	.word	0xffffffff


	//   ....[9]....
        /*01b0*/ 	.word	0xffffffff


	//   ....[10]....
        /*01b4*/ 	.word	0xffffffff


	//   ....[11]....
        /*01b8*/ 	.word	0xffffffff


	//   ....[12]....
        /*01bc*/ 	.word	0xffffffff


	//   ....[13]....
        /*01c0*/ 	.word	0xffffffff


	//   ....[14]....
        /*01c4*/ 	.word	0xffffffff


	//   ....[15]....
        /*01c8*/ 	.word	0xffffffff


	//   ....[16]....
        /*01cc*/ 	.word	0xffffffff


	//   ....[17]....
        /*01d0*/ 	.word	0xffffffff


	//   ....[18]....
        /*01d4*/ 	.word	0xffffffff


	//   ....[19]....
        /*01d8*/ 	.word	0xffffffff


	//   ....[20]....
        /*01dc*/ 	.word	0xffffffff


	//   ....[21]....
        /*01e0*/ 	.word	0xffffffff


	//   ....[22]....
        /*01e4*/ 	.word	0xffffffff


	//   ....[23]....
        /*01e8*/ 	.word	0xffffffff


	//   ....[24]....
        /*01ec*/ 	.word	0xffffffff


	//   ....[25]....
        /*01f0*/ 	.word	0xffffffff


	//   ....[26]....
        /*01f4*/ 	.word	0xffffffff


	//   ....[27]....
        /*01f8*/ 	.word	0xffffffff


	//   ....[28]....
        /*01fc*/ 	.word	0xffffffff


	//   ....[29]....
        /*0200*/ 	.word	0xffffffff


	//   ....[30]....
        /*0204*/ 	.word	0xffffffff


	//   ....[31]....
        /*0208*/ 	.word	0xffffffff


	//   ....[32]....
        /*020c*/ 	.word	0xffffffff


	//   ....[33]....
        /*0210*/ 	.word	0xffffffff


	//   ....[34]....
        /*0214*/ 	.word	0xffffffff


	//   ....[35]....
        /*0218*/ 	.word	0xffffffff


	//   ....[36]....
        /*021c*/ 	.word	0xffffffff


	//   ....[37]....
        /*0220*/ 	.word	0xffffffff


	//   ....[38]....
        /*0224*/ 	.word	0xffffffff


	//   ....[39]....
        /*0228*/ 	.word	0xffffffff


	//   ....[40]....
        /*022c*/ 	.word	0xffffffff


	//   ....[41]....
        /*0230*/ 	.word	0xffffffff


	//   ....[42]....
        /*0234*/ 	.word	0xffffffff


	//   ....[43]....
        /*0238*/ 	.word	0xffffffff


	//   ....[44]....
        /*023c*/ 	.word	0xffffffff


	//   ....[45]....
        /*0240*/ 	.word	0xffffffff


	//   ....[46]....
        /*0244*/ 	.word	0xffffffff


	//   ....[47]....
        /*0248*/ 	.word	0xffffffff


	//   ....[48]....
        /*024c*/ 	.word	0xffffffff


	//   ....[49]....
        /*0250*/ 	.word	0xffffffff


	//   ....[50]....
        /*0254*/ 	.word	0xffffffff


	//   ....[51]....
        /*0258*/ 	.word	0xffffffff


	//   ....[52]....
        /*025c*/ 	.word	0xffffffff


	//   ....[53]....
        /*0260*/ 	.word	0xffffffff


	//   ....[54]....
        /*0264*/ 	.word	0xffffffff


	//   ....[55]....
        /*0268*/ 	.word	0xffffffff


	//   ....[56]....
        /*026c*/ 	.word	0xffffffff


	//   ....[57]....
        /*0270*/ 	.word	0xffffffff


	//   ....[58]....
        /*0274*/ 	.word	0xffffffff


	//   ....[59]....
        /*0278*/ 	.word	0xffffffff


	//   ....[60]....
        /*027c*/ 	.word	0xffffffff


	//   ....[61]....
        /*0280*/ 	.word	0xffffffff


	//   ....[62]....
        /*0284*/ 	.word	0xffffffff


	//   ....[63]....
        /*0288*/ 	.word	0xffffffff


	//   ....[64]....
        /*028c*/ 	.word	0xffffffff


	//   ....[65]....
        /*0290*/ 	.word	0xffffffff


	//   ....[66]....
        /*0294*/ 	.word	0xffffffff


	//   ....[67]....
        /*0298*/ 	.word	0xffffffff


	//   ....[68]....
        /*029c*/ 	.word	0xffffffff


	//   ....[69]....
        /*02a0*/ 	.word	0xffffffff


	//   ....[70]....
        /*02a4*/ 	.word	0xffffffff


	//   ....[71]....
        /*02a8*/ 	.word	0xffffffff


	//   ....[72]....
        /*02ac*/ 	.word	0xffffffff


	//   ....[73]....
        /*02b0*/ 	.word	0xffffffff


	//   ....[74]....
        /*02b4*/ 	.word	0xffffffff


	//   ....[75]....
        /*02b8*/ 	.word	0xffffffff


	//   ....[76]....
        /*02bc*/ 	.word	0xffffffff


	//   ....[77]....
        /*02c0*/ 	.word	0xffffffff


	//   ....[78]....
        /*02c4*/ 	.word	0xffffffff


	//   ....[79]....
        /*02c8*/ 	.word	0xffffffff


	//   ....[80]....
        /*02cc*/ 	.word	0xffffffff


	//   ....[81]....
        /*02d0*/ 	.word	0x0500000f


	//   ....[82]....
        /*02d4*/ 	.word	0x0500000f


	//   ....[83]....
        /*02d8*/ 	.word	0x0500000f


	//   ....[84]....
        /*02dc*/ 	.word	0x0500000f


	//   ....[85]....
        /*02e0*/ 	.word	0x0500000f


	//   ....[86]....
        /*02e4*/ 	.word	0x0500000f


	//----- nvinfo : EIATTR_COOP_GROUP_INSTR_OFFSETS
	.align		4
.L_412:
        /*02e8*/ 	.byte	0x04, 0x28
        /*02ea*/ 	.short	(.L_414 - .L_413)


	//   ....[0]....
.L_413:
        /*02ec*/ 	.word	0x00000060


	//   ....[1]....
        /*02f0*/ 	.word	0x00000190


	//   ....[2]....
        /*02f4*/ 	.word	0x00000220


	//   ....[3]....
        /*02f8*/ 	.word	0x000003a0


	//   ....[4]....
        /*02fc*/ 	.word	0x00000610


	//   ....[5]....
        /*0300*/ 	.word	0x00001170


	//   ....[6]....
        /*0304*/ 	.word	0x00002120


	//   ....[7]....
        /*0308*/ 	.word	0x00002240


	//   ....[8]....
        /*030c*/ 	.word	0x00002360


	//   ....[9]....
        /*0310*/ 	.word	0x000024e0


	//   ....[10]....
        /*0314*/ 	.word	0x00002620


	//   ....[11]....
        /*0318*/ 	.word	0x00002670


	//   ....[12]....
        /*031c*/ 	.word	0x000026e0


	//   ....[13]....
        /*0320*/ 	.word	0x00002730


	//   ....[14]....
        /*0324*/ 	.word	0x00002750


	//   ....[15]....
        /*0328*/ 	.word	0x00002800


	//   ....[16]....
        /*032c*/ 	.word	0x00002930


	//   ....[17]....
        /*0330*/ 	.word	0x00002970


	//   ....[18]....
        /*0334*/ 	.word	0x00002f70


	//   ....[19]....
        /*0338*/ 	.word	0x00002f90


	//   ....[20]....
        /*033c*/ 	.word	0x00002fa0


	//   ....[21]....
        /*0340*/ 	.word	0x00002fc0


	//   ....[22]....
        /*0344*/ 	.word	0x00002fd0


	//   ....[23]....
        /*0348*/ 	.word	0x00002ff0


	//   ....[24]....
        /*034c*/ 	.word	0x00003030


	//   ....[25]....
        /*0350*/ 	.word	0x000030b0


	//   ....[26]....
        /*0354*/ 	.word	0x000032c0


	//   ....[27]....
        /*0358*/ 	.word	0x000033c0


	//   ....[28]....
        /*035c*/ 	.word	0x00003400


	//   ....[29]....
        /*0360*/ 	.word	0x00003480


	//   ....[30]....
        /*0364*/ 	.word	0x000034f0


	//   ....[31]....
        /*0368*/ 	.word	0x00003530


	//   ....[32]....
        /*036c*/ 	.word	0x00003570


	//   ....[33]....
        /*0370*/ 	.word	0x000035b0


	//   ....[34]....
        /*0374*/ 	.word	0x000035c0


	//   ....[35]....
        /*0378*/ 	.word	0x000036e0


	//   ....[36]....
        /*037c*/ 	.word	0x00003720


	//   ....[37]....
        /*0380*/ 	.word	0x00003770


	//   ....[38]....
        /*0384*/ 	.word	0x000037b0


	//   ....[39]....
        /*0388*/ 	.word	0x000037f0


	//   ....[40]....
        /*038c*/ 	.word	0x00003880


	//   ....[41]....
        /*0390*/ 	.word	0x000038c0


	//   ....[42]....
        /*0394*/ 	.word	0x00003920


	//   ....[43]....
        /*0398*/ 	.word	0x00003960


	//   ....[44]....
        /*039c*/ 	.word	0x000039e0


	//   ....[45]....
        /*03a0*/ 	.word	0x00003ad0


	//   ....[46]....
        /*03a4*/ 	.word	0x00003b10


	//   ....[47]....
        /*03a8*/ 	.word	0x00003c20


	//   ....[48]....
        /*03ac*/ 	.word	0x00003d40


	//   ....[49]....
        /*03b0*/ 	.word	0x00003e00


	//   ....[50]....
        /*03b4*/ 	.word	0x00003ec0


	//   ....[51]....
        /*03b8*/ 	.word	0x00003f20


	//   ....[52]....
        /*03bc*/ 	.word	0x00003f60


	//   ....[53]....
        /*03c0*/ 	.word	0x00003fa0


	//   ....[54]....
        /*03c4*/ 	.word	0x00003fd0


	//   ....[55]....
        /*03c8*/ 	.word	0x00004020


	//   ....[56]....
        /*03cc*/ 	.word	0x00004060


	//   ....[57]....
        /*03d0*/ 	.word	0x000040a0


	//   ....[58]....
        /*03d4*/ 	.word	0x000040e0


	//   ....[59]....
        /*03d8*/ 	.word	0x00004120


	//   ....[60]....
        /*03dc*/ 	.word	0x00004160


	//   ....[61]....
        /*03e0*/ 	.word	0x00004270


	//   ....[62]....
        /*03e4*/ 	.word	0x00004540


	//   ....[63]....
        /*03e8*/ 	.word	0x00004550


	//   ....[64]....
        /*03ec*/ 	.word	0x00004560


	//   ....[65]....
        /*03f0*/ 	.word	0x00004570


	//   ....[66]....
        /*03f4*/ 	.word	0x00004580


	//   ....[67]....
        /*03f8*/ 	.word	0x00004590


	//   ....[68]....
        /*03fc*/ 	.word	0x00004820


	//   ....[69]....
        /*0400*/ 	.word	0x00004830


	//   ....[70]....
        /*0404*/ 	.word	0x000065b0


	//   ....[71]....
        /*0408*/ 	.word	0x00006740


	//   ....[72]....
        /*040c*/ 	.word	0x00006990


	//   ....[73]....
        /*0410*/ 	.word	0x00006b20


	//   ....[74]....
        /*0414*/ 	.word	0x00006c30


	//   ....[75]....
        /*0418*/ 	.word	0x000075b0


	//   ....[76]....
        /*041c*/ 	.word	0x00007840


	//   ....[77]....
        /*0420*/ 	.word	0x00007a80


	//   ....[78]....
        /*0424*/ 	.word	0x00007cb0


	//   ....[79]....
        /*0428*/ 	.word	0x00007f60


	//   ....[80]....
        /*042c*/ 	.word	0x00008290


	//   ....[81]....
        /*0430*/ 	.word	0x0000a240


	//   ....[82]....
        /*0434*/ 	.word	0x0000a390


	//   ....[83]....
        /*0438*/ 	.word	0x0000a400


	//   ....[84]....
        /*043c*/ 	.word	0x0000a470


	//   ....[85]....
        /*0440*/ 	.word	0x0000a4e0


	//   ....[86]....
        /*0444*/ 	.word	0x0000a550


	//----- nvinfo : EIATTR_REG_RECONFIG
	.align		4
.L_414:
        /*0448*/ 	.byte	0x01, 0x54
	.zero		2


	//----- nvinfo : EIATTR_SYSCALL_OFFSETS
	.align		4
        /*044c*/ 	.byte	0x04, 0x46
        /*044e*/ 	.short	(.L_416 - .L_415)


	//   ....[0]....
.L_415:
        /*0450*/ 	.word	0x00000dd0


	//   ....[1]....
        /*0454*/ 	.word	0x00000ec0


	//   ....[2]....
        /*0458*/ 	.word	0x00001020


	//   ....[3]....
        /*045c*/ 	.word	0x00001110


	//----- nvinfo : EIATTR_MBARRIER_INSTR_OFFSETS
	.align		4
.L_416:
        /*0460*/ 	.byte	0x04, 0x39
        /*0462*/ 	.short	(.L_418 - .L_417)


	//   ....[0]....
.L_417:
        /*0464*/ 	.word	0x00000260
        /*0468*/ 	.word	0x000000ff
        /*046c*/ 	.word	0x00030c00
        /*0470*/ 	.short	0x0100
        /*0472*/ 	.byte	0x06
	.zero		1


	//   ....[1]....
        /*0474*/ 	.word	0x00000350
        /*0478*/ 	.word	0x000000ff
        /*047c*/ 	.word	0x00030c10
        /*0480*/ 	.short	0x0100
        /*0482*/ 	.byte	0x08
	.zero		1


	//   ....[2]....
        /*0484*/ 	.word	0x00000360
        /*0488*/ 	.word	0x000000ff
        /*048c*/ 	.word	0x00030c20
        /*0490*/ 	.short	0x0100
        /*0492*/ 	.byte	0x08
	.zero		1


	//   ....[3]....
        /*0494*/ 	.word	0x00000370
        /*0498*/ 	.word	0x000000ff
        /*049c*/ 	.word	0x00030c18
        /*04a0*/ 	.short	0x0100
        /*04a2*/ 	.byte	0x08
	.zero		1


	//   ....[4]....
        /*04a4*/ 	.word	0x00000380
        /*04a8*/ 	.word	0x000000ff
        /*04ac*/ 	.word	0x00030c28
        /*04b0*/ 	.short	0x0100
        /*04b2*/ 	.byte	0x08
	.zero		1


	//   ....[5]....
        /*04b4*/ 	.word	0x000004b0
        /*04b8*/ 	.word	0x000000ff
        /*04bc*/ 	.word	0x00030c30
        /*04c0*/ 	.short	0x0100
        /*04c2*/ 	.byte	0x08
	.zero		1


	//   ....[6]....
        /*04c4*/ 	.word	0x000004c0
        /*04c8*/ 	.word	0x000000ff
        /*04cc*/ 	.word	0x00030c40
        /*04d0*/ 	.short	0x0100
        /*04d2*/ 	.byte	0x08
	.zero		1


	//   ....[7]....
        /*04d4*/ 	.word	0x000004d0
        /*04d8*/ 	.word	0x000000ff
        /*04dc*/ 	.word	0x00030c38
        /*04e0*/ 	.short	0x0100
        /*04e2*/ 	.byte	0x08
	.zero		1


	//   ....[8]....
        /*04e4*/ 	.word	0x000004e0
        /*04e8*/ 	.word	0x000000ff
        /*04ec*/ 	.word	0x00030c48
        /*04f0*/ 	.short	0x0100
        /*04f2*/ 	.byte	0x08
	.zero		1


	//   ....[9]....
        /*04f4*/ 	.word	0x000011c0
        /*04f8*/ 	.word	0x00000002
        /*04fc*/ 	.word	0x00030c00
        /*0500*/ 	.short	0x010a
        /*0502*/ 	.byte	0x3f
	.zero		1


	//   ....[10]....
        /*0504*/ 	.word	0x00001340
        /*0508*/ 	.word	0x00000002
        /*050c*/ 	.word	0x00030c00
        /*0510*/ 	.short	0x010a
        /*0512*/ 	.byte	0x3f
	.zero		1


	//   ....[11]....
        /*0514*/ 	.word	0x00001aa0
        /*0518*/ 	.word	0x00000019
        /*051c*/ 	.word	0x00030c10
        /*0520*/ 	.short	0x010a
        /*0522*/ 	.byte	0x3f
	.zero		1


	//   ....[12]....
        /*0524*/ 	.word	0x00001b10
        /*0528*/ 	.word	0x00000019
        /*052c*/ 	.word	0x00030c10
        /*0530*/ 	.short	0x010a
        /*0532*/ 	.byte	0x3f
	.zero		1


	//   ....[13]....
        /*0534*/ 	.word	0x00001f30
        /*0538*/ 	.word	0x00000019
        /*053c*/ 	.word	0x00030c30
        /*0540*/ 	.short	0x010a
        /*0542*/ 	.byte	0x3f
	.zero		1


	//   ....[14]....
        /*0544*/ 	.word	0x00001fb0
        /*0548*/ 	.word	0x00000019
        /*054c*/ 	.word	0x00030c30
        /*0550*/ 	.short	0x010a
        /*0552*/ 	.byte	0x3f
	.zero		1


	//   ....[15]....
        /*0554*/ 	.word	0x00005840
        /*0558*/ 	.word	0x00000000
        /*055c*/ 	.word	0x00000000
        /*0560*/ 	.short	0x0101
        /*0562*/ 	.byte	0x3f
	.zero		1


	//   ....[16]....
        /*0564*/ 	.word	0x00005c80
        /*0568*/ 	.word	0x00000000
        /*056c*/ 	.word	0x00000000
        /*0570*/ 	.short	0x0101
        /*0572*/ 	.byte	0x3f
	.zero		1


	//   ....[17]....
        /*0574*/ 	.word	0x00008bd0
        /*0578*/ 	.word	0x0000000c
        /*057c*/ 	.word	0x00030c20
        /*0580*/ 	.short	0x010a
        /*0582*/ 	.byte	0x3f
	.zero		1


	//   ....[18]....
        /*0584*/ 	.word	0x00009080
        /*0588*/ 	.word	0x0000000c
        /*058c*/ 	.word	0x00030c40
        /*0590*/ 	.short	0x010a
        /*0592*/ 	.byte	0x3f
	.zero		1


	//   ....[19]....
        /*0594*/ 	.word	0x000092c0
        /*0598*/ 	.word	0x0000000c
        /*059c*/ 	.word	0x00030c28
        /*05a0*/ 	.short	0x010a
        /*05a2*/ 	.byte	0x3f
	.zero		1


	//   ....[20]....
        /*05a4*/ 	.word	0x00009480
        /*05a8*/ 	.word	0x0000000c
        /*05ac*/ 	.word	0x00030c48
        /*05b0*/ 	.short	0x010a
        /*05b2*/ 	.byte	0x3f
	.zero		1


	//   ....[21]....
        /*05b4*/ 	.word	0x00009690
        /*05b8*/ 	.word	0x0000000c
        /*05bc*/ 	.word	0x00030c20
        /*05c0*/ 	.short	0x010a
        /*05c2*/ 	.byte	0x3f
	.zero		1


	//   ....[22]....
        /*05c4*/ 	.word	0x000098b0
        /*05c8*/ 	.word	0x0000000c
        /*05cc*/ 	.word	0x00030c40
        /*05d0*/ 	.short	0x010a
        /*05d2*/ 	.byte	0x3f
	.zero		1


	//   ....[23]....
        /*05d4*/ 	.word	0x00009ac0
        /*05d8*/ 	.word	0x0000000c
        /*05dc*/ 	.word	0x00030c28
        /*05e0*/ 	.short	0x010a
        /*05e2*/ 	.byte	0x3f
	.zero		1


	//   ....[24]....
        /*05e4*/ 	.word	0x00009cd0
        /*05e8*/ 	.word	0x0000000d
        /*05ec*/ 	.word	0x00030c40
        /*05f0*/ 	.short	0x010a
        /*05f2*/ 	.byte	0x3f
	.zero		1


	//   ....[25]....
        /*05f4*/ 	.word	0x0000a0c0
        /*05f8*/ 	.word	0x00000007
        /*05fc*/ 	.word	0x00000000
        /*0600*/ 	.short	0x010a
        /*0602*/ 	.byte	0x3f
	.zero		1


	//   ....[26]....
        /*0604*/ 	.word	0x0000a110
        /*0608*/ 	.word	0x0000000b
        /*060c*/ 	.word	0x00000000
        /*0610*/ 	.short	0x010a
        /*0612*/ 	.byte	0x3f
	.zero		1


	//   ....[27]....
        /*0614*/ 	.word	0x0000a170
        /*0618*/ 	.word	0x00000009
        /*061c*/ 	.word	0x00000000
        /*0620*/ 	.short	0x010a
        /*0622*/ 	.byte	0x3f
	.zero		1


	//   ....[28]....
        /*0624*/ 	.word	0x0000a1a0
        /*0628*/ 	.word	0x00000003
        /*062c*/ 	.word	0x00000000
        /*0630*/ 	.short	0x010a
        /*0632*/ 	.byte	0x3f
	.zero		1


	//   ....[29]....
        /*0634*/ 	.word	0x0000a270
        /*0638*/ 	.word	0x00000002
        /*063c*/ 	.word	0x00030c00
        /*0640*/ 	.short	0x010a
        /*0642*/ 	.byte	0x3f
	.zero		1


	//   ....[30]....
        /*0644*/ 	.word	0x0000a2c0
        /*0648*/ 	.word	0x00000019
        /*064c*/ 	.word	0x00030c10
        /*0650*/ 	.short	0x010a
        /*0652*/ 	.byte	0x3f
	.zero		1


	//   ....[31]....
        /*0654*/ 	.word	0x0000a310
        /*0658*/ 	.word	0x00000019
        /*065c*/ 	.word	0x00030c30
        /*0660*/ 	.short	0x010a
        /*0662*/ 	.byte	0x3f
	.zero		1


	//   ....[32]....
        /*0664*/ 	.word	0x0000a590
        /*0668*/ 	.word	0x0000000c
        /*066c*/ 	.word	0x00030c20
        /*0670*/ 	.short	0x010a
        /*0672*/ 	.byte	0x3f
	.zero		1


	//   ....[33]....
        /*0674*/ 	.word	0x0000a5e0
        /*0678*/ 	.word	0x0000000c
        /*067c*/ 	.word	0x00030c40
        /*0680*/ 	.short	0x010a
        /*0682*/ 	.byte	0x3f
	.zero		1


	//   ....[34]....
        /*0684*/ 	.word	0x0000a630
        /*0688*/ 	.word	0x0000000c
        /*068c*/ 	.word	0x00030c28
        /*0690*/ 	.short	0x010a
        /*0692*/ 	.byte	0x3f
	.zero		1


	//   ....[35]....
        /*0694*/ 	.word	0x0000a680
        /*0698*/ 	.word	0x0000000c
        /*069c*/ 	.word	0x00030c48
        /*06a0*/ 	.short	0x010a
        /*06a2*/ 	.byte	0x3f
	.zero		1


	//   ....[36]....
        /*06a4*/ 	.word	0x0000a6e0
        /*06a8*/ 	.word	0x0000000c
        /*06ac*/ 	.word	0x00030c20
        /*06b0*/ 	.short	0x010a
        /*06b2*/ 	.byte	0x3f
	.zero		1


	//   ....[37]....
        /*06b4*/ 	.word	0x0000a730
        /*06b8*/ 	.word	0x0000000c
        /*06bc*/ 	.word	0x00030c40
        /*06c0*/ 	.short	0x010a
        /*06c2*/ 	.byte	0x3f
	.zero		1


	//   ....[38]....
        /*06c4*/ 	.word	0x0000a780
        /*06c8*/ 	.word	0x0000000c
        /*06cc*/ 	.word	0x00030c28
        /*06d0*/ 	.short	0x010a
        /*06d2*/ 	.byte	0x3f
	.zero		1


	//   ....[39]....
        /*06d4*/ 	.word	0x0000a7d0
        /*06d8*/ 	.word	0x0000000d
        /*06dc*/ 	.word	0x00030c40
        /*06e0*/ 	.short	0x010a
        /*06e2*/ 	.byte	0x3f
	.zero		1


	//   ....[40]....
        /*06e4*/ 	.word	0x0000a8b0
        /*06e8*/ 	.word	0x00000007
        /*06ec*/ 	.word	0x00000000
        /*06f0*/ 	.short	0x010a
        /*06f2*/ 	.byte	0x3f
	.zero		1


	//   ....[41]....
        /*06f4*/ 	.word	0x0000a900
        /*06f8*/ 	.word	0x0000000b
        /*06fc*/ 	.word	0x00000000
        /*0700*/ 	.short	0x010a
        /*0702*/ 	.byte	0x3f
	.zero		1


	//   ....[42]....
        /*0704*/ 	.word	0x0000a950
        /*0708*/ 	.word	0x00000009
        /*070c*/ 	.word	0x00000000
        /*0710*/ 	.short	0x010a
        /*0712*/ 	.byte	0x3f
	.zero		1


	//----- nvinfo : EIATTR_NUM_MBARRIERS
	.align		4
.L_418:
        /*0714*/ 	.byte	0x03, 0x38
        /*0716*/ 	.short	0x0009


	//----- nvinfo : EIATTR_EXIT_INSTR_OFFSETS
	.align		4
        /*0718*/ 	.byte	0x04, 0x1c
        /*071a*/ 	.short	(.L_420 - .L_419)


	//   ....[0]....
.L_419:
        /*071c*/ 	.word	0x0000a1f0


	//----- nvinfo : EIATTR_MAX_THREADS
	.align		4
.L_420:
        /*0720*/ 	.byte	0x04, 0x05
        /*0722*/ 	.short	(.L_422 - .L_421)
.L_421:
        /*0724*/ 	.word	0x00000180
        /*0728*/ 	.word	0x00000001
        /*072c*/ 	.word	0x00000001


	//----- nvinfo : EIATTR_CRS_STACK_SIZE
	.align		4
.L_422:
        /*0730*/ 	.byte	0x04, 0x1e
        /*0732*/ 	.short	(.L_424 - .L_423)
.L_423:
        /*0734*/ 	.word	0x00000000


	//----- nvinfo : EIATTR_CBANK_PARAM_SIZE
	.align		4
.L_424:
        /*0738*/ 	.byte	0x03, 0x19
        /*073a*/ 	.short	0x06f0


	//----- nvinfo : EIATTR_PARAM_CBANK
	.align		4
        /*073c*/ 	.byte	0x04, 0x0a
        /*073e*/ 	.short	(.L_426 - .L_425)
	.align		4
.L_425:
        /*0740*/ 	.word	index@(.nv.constant0._ZN7cutlass13device_kernelIN5flash11enable_sm90INS1_16FlashAttnBwdSm90INS1_25CollectiveMainloopBwdSm90ILi2ELi2ELi2EN4cute5tupleIJNS5_1CILi1EEES8_S8_EEENS6_IJNS7_ILi128EEESA_NS7_ILi64EEEEEENS_6half_tEfNS_4arch4Sm90ELb0ELb0ELb1ELb1ELb1ELb1ELb0ELb0ELi2ELi1ELi2ELi2ELb0EEENS1_24CollectiveEpilogueBwdGQAISC_fSF_Li256ELb1ELb1EEENS1_19SingleTileSchedulerILb1ELb0ELb0ELi128EEEEEEEEEvNT_6ParamsE)
        /*0744*/ 	.short	0x0210
        /*0746*/ 	.short	0x06f0


	//----- nvinfo : EIATTR_SW_WAR
	.align		4
.L_426:
        /*0748*/ 	.byte	0x04, 0x36
        /*074a*/ 	.short	(.L_428 - .L_427)
.L_427:
        /*074c*/ 	.word	0x00000008
.L_428:


//--------------------- .nv.info._ZN7cutlass13device_kernelIN5flash11enable_sm90INS1_16FlashAttnBwdSm90INS1_25CollectiveMainloopBwdSm90ILi2ELi2ELi2EN4cute5tupleIJNS5_1CILi1EEES8_S8_EEENS6_IJNS7_ILi128EEESA_NS7_ILi64EEEEEENS_6half_tEfNS_4arch4Sm90ELb0ELb1ELb1ELb0ELb0ELb1ELb0ELb0ELi2ELi1ELi2ELi2ELb0EEENS1_21CollectiveEpilogueBwdISC_SD_SF_Li256ELb0ELb0ELi1EEENS1_19SingleTileSchedulerILb0ELb0ELb0ELi128EEEEEEEEEvNT_6ParamsE --------------------------
	.section	.nv.info._ZN7cutlass13device_kernelIN5flash11enable_sm90INS1_16FlashAttnBwdSm90INS1_25CollectiveMainloopBwdSm90ILi2ELi2ELi2EN4cute5tupleIJNS5_1CILi1EEES8_S8_EEENS6_IJNS7_ILi128EEESA_NS7_ILi64EEEEEENS_6half_tEfNS_4arch4Sm90ELb0ELb1ELb1ELb0ELb0ELb1ELb0ELb0ELi2ELi1ELi2ELi2ELb0EEENS1_21CollectiveEpilogueBwdISC_SD_SF_Li256ELb0ELb0ELi1EEENS1_19SingleTileSchedulerILb0ELb0ELb0ELi128EEEEEEEEEvNT_6ParamsE,"",@"SHT_CUDA_INFO"
	.sectionflags	@""
	.align	4


	//----- nvinfo : EIATTR_CUDA_API_VERSION
	.align		4
        /*0000*/ 	.byte	0x04, 0x37
        /*0002*/ 	.short	(.L_430 - .L_429)
.L_429:
        /*0004*/ 	.word	0x00000082


	//----- nvinfo : EIATTR_KPARAM_INFO
	.align		4
.L_430:
        /*0008*/ 	.byte	0x04, 0x17
        /*000a*/ 	.short	(.L_432 - .L_431)
.L_431:
        /*000c*/ 	.word	0x00000000
        /*0010*/ 	.short	0x0000
        /*0012*/ 	.short	0x0070
        /*0014*/ 	.byte	0x00, 0xf0, 0x01, 0x24


	//----- nvinfo : EIATTR_SPARSE_MMA_MASK
	.align		4
.L_432:
        /*0018*/ 	.byte	0x03, 0x50
        /*001a*/ 	.short	0x0000


	//----- nvinfo : EIATTR_MAXREG_COUNT
	.align		4
        /*001c*/ 	.byte	0x03, 0x1b
        /*001e*/ 	.short	0x00a8


	//----- nvinfo : EIATTR_NUM_BARRIERS
	.align		4
        /*0020*/ 	.byte	0x02, 0x4c
        /*0022*/ 	.byte	0x10
	.zero		1


	//----- nvinfo : EIATTR_EXTERNS
	.align		4
        /*0024*/ 	.byte	0x04, 0x0f
        /*0026*/ 	.short	(.L_434 - .L_433)


	//   ....[0]....
	.align		4
.L_433:
        /*0028*/ 	.word	index@(__assertfail)


	//----- nvinfo : EIATTR_ANNOTATIONS
	.align		4
.L_434:
        /*002c*/ 	.byte	0x04, 0x55
        /*002e*/ 	.short	(.L_436 - .L_435)


	//   ....[0]....
.L_435:
        /* <DEDUP_REMOVED lines=158> */


	//----- nvinfo : EIATTR_MERCURY_ISA_VERSION
	.align		4
.L_436:
        /*0a00*/ 	.byte	0x03, 0x5f
        /*0a02*/ 	.short	0x0101


	//----- nvinfo : EIATTR_INT_WARP_WIDE_INSTR_OFFSETS
	.align		4
        /*0a04*/ 	.byte	0x04, 0x31
        /*0a06*/ 	.short	(.L_438 - .L_437)


	//   ....[0]....
.L_437:
        /*0a08*/ 	.word	0x000001f0


	//   ....[1]....
        /*0a0c*/ 	.word	0x00000220


	//----- nvinfo : EIATTR_COOP_GROUP_MASK_REGIDS
	.align		4
.L_438:
        /*0a10*/ 	.byte	0x04, 0x29
        /*0a12*/ 	.short	(.L_440 - .L_439)


	//   ....[0]....
.L_439:
        /*0a14*/ 	.word	0xffffffff


	//   ....[1]....
        /*0a18*/ 	.word	0xffffffff


	//   ....[2]....
        /*0a1c*/ 	.word	0xffffffff


	//   ....[3]....
        /*0a20*/ 	.word	0xffffffff


	//   ....[4]....
        /*0a24*/ 	.word	0xffffffff


	//   ....[5]....
        /*0a28*/ 	.word	0xffffffff


	//   ....[6]....
        /*0a2c*/ 	.word	0xffffffff


	//   ....[7]....
        /*0a30*/ 	.word	0xffffffff


	//   ....[8]....
        /*0a34*/ 	.word	0xffffffff


	//   ....[9]....
        /*0a38*/ 	.word	0xffffffff


	//   ....[10]....
        /*0a3c*/ 	.word	0xffffffff


	//   ....[11]....
        /*0a40*/ 	.word	0xffffffff


	//   ....[12]....
        /*0a44*/ 	.word	0xffffffff


	//   ....[13]....
        /*0a48*/ 	.word	0xffffffff


	//   ....[14]....
        /*0a4c*/ 	.word	0xffffffff


	//   ....[15]....
        /*0a50*/ 	.word	0xffffffff


	//   ....[16]....
        /*0a54*/ 	.word	0xffffffff


	//   ....[17]....
        /*0a58*/ 	.word	0xffffffff


	//   ....[18]....
        /*0a5c*/ 	.word	0xffffffff


	//   ....[19]....
        /*0a60*/ 	.word	0xffffffff


	//   ....[20]....
        /*0a64*/ 	.word	0xffffffff


	//   ....[21]....
        /*0a68*/ 	.word	0xffffffff


	//   ....[22]....
        /*0a6c*/ 	.word	0xffffffff


	//   ....[23]....
        /*0a70*/ 	.word	0xffffffff


	//   ....[24]....
        /*0a74*/ 	.word	0xffffffff


	//   ....[25]....
        /*0a78*/ 	.word	0xffffffff


	//   ....[26]....
        /*0a7c*/ 	.word	0xffffffff


	//   ....[27]....
        /*0a80*/ 	.word	0xffffffff


	//   ....[28]....
        /*0a84*/ 	.word	0xffffffff


	//   ....[29]....
        /*0a88*/ 	.word	0xffffffff


	//   ....[30]....
        /*0a8c*/ 	.word	0xffffffff


	//   ....[31]....
        /*0a90*/ 	.word	0xffffffff


	//   ....[32]....
        /*0a94*/ 	.word	0xffffffff


	//   ....[33]....
        /*0a98*/ 	.word	0xffffffff


	//   ....[34]....
        /*0a9c*/ 	.word	0xffffffff


	//   ....[35]....
        /*0aa0*/ 	.word	0xffffffff


	//   ....[36]....
        /*0aa4*/ 	.word	0xffffffff


	//   ....[37]....
        /*0aa8*/ 	.word	0xffffffff


	//   ....[38]....
        /*0aac*/ 	.word	0xffffffff


	//   ....[39]....
        /*0ab0*/ 	.word	0xffffffff


	//   ....[40]....
        /*0ab4*/ 	.word	0xffffffff


	//   ....[41]....
        /*0ab8*/ 	.word	0xffffffff


	//   ....[42]....
        /*0abc*/ 	.word	0xffffffff


	//   ....[43]....
        /*0ac0*/ 	.word	0xffffffff


	//   ....[44]....
        /*0ac4*/ 	.word	0xffffffff


	//   ....[45]....
        /*0ac8*/ 	.word	0xffffffff


	//   ....[46]....
        /*0acc*/ 	.word	0xffffffff


	//   ....[47]....
        /*0ad0*/ 	.word	0xffffffff


	//   ....[48]....
        /*0ad4*/ 	.word	0xffffffff


	//   ....[49]....
        /*0ad8*/ 	.word	0xffffffff


	//   ....[50]....
        /*0adc*/ 	.word	0xffffffff


	//   ....[51]....
        /*0ae0*/ 	.word	0xffffffff


	//   ....[52]....
        /*0ae4*/ 	.word	0xffffffff


	//   ....[53]....
        /*0ae8*/ 	.word	0xffffffff


	//   ....[54]....
        /*0aec*/ 	.word	0xffffffff


	//   ....[55]....
        /*0af0*/ 	.word	0xffffffff


	//   ....[56]....
        /*0af4*/ 	.word	0xffffffff


	//   ....[57]....
        /*0af8*/ 	.word	0xffffffff


	//   ....[58]....
        /*0afc*/ 	.word	0xffffffff


	//   ....[59]....
        /*0b00*/ 	.word	0xffffffff


	//   ....[60]....
        /*0b04*/ 	.word	0xffffffff


	//   ....[61]....
        /*0b08*/ 	.word	0xffffffff


	//   ....[62]....
        /*0b0c*/ 	.word	0xffffffff


	//   ....[63]....
        /*0b10*/ 	.word	0xffffffff


	//   ....[64]....
        /*0b14*/ 	.word	0xffffffff


	//   ....[65]....
        /*0b18*/ 	.word	0xffffffff


	//   ....[66]....
        /*0b1c*/ 	.word	0xffffffff


	//   ....[67]....
        /*0b20*/ 	.word	0xffffffff


	//   ....[68]....
        /*0b24*/ 	.word	0xffffffff


	//   ....[69]....
        /*0b28*/ 	.word	0xffffffff


	//   ....[70]....
        /*0b2c*/ 	.word	0xffffffff


	//   ....[71]....
        /*0b30*/ 	.word	0xffffffff


	//   ....[72]....
        /*0b34*/ 	.word	0xffffffff


	//   ....[73]....
        /*0b38*/ 	.word	0xffffffff


	//   ....[74]....
        /*0b3c*/ 	.word	0xffffffff


	//   ....[75]....
        /*0b40*/ 	.word	0xffffffff


	//   ....[76]....
        /*0b44*/ 	.word	0xffffffff


	//   ....[77]....
        /*0b48*/ 	.word	0xffffffff


	//   ....[78]....
        /*0b4c*/ 	.word	0xffffffff


	//   ....[79]....
        /*0b50*/ 	.word	0xffffffff


	//   ....[80]....
        /*0b54*/ 	.word	0xffffffff


	//   ....[81]....
        /*0b58*/ 	.word	0xffffffff


	//   ....[82]....
        /*0b5c*/ 	.word	0xffffffff


	//   ....[83]....
        /*0b60*/ 	.word	0xffffffff


	//   ....[84]....
        /*0b64*/ 	.word	0xffffffff


	//   ....[85]....
        /*0b68*/ 	.word	0xffffffff


	//   ....[86]....
        /*0b6c*/ 	.word	0xffffffff


	//   ....[87]....
        /*0b70*/ 	.word	0xffffffff


	//   ....[88]....
        /*0b74*/ 	.word	0xffffffff


	//   ....[89]....
        /*0b78*/ 	.word	0xffffffff


	//   ....[90]....
        /*0b7c*/ 	.word	0xffffffff


	//   ....[91]....
        /*0b80*/ 	.word	0xffffffff


	//   ....[92]....
        /*0b84*/ 	.word	0xffffffff


	//   ....[93]....
        /*0b88*/ 	.word	0xffffffff


	//   ....[94]....
        /*0b8c*/ 	.word	0xffffffff


	//   ....[95]....
        /*0b90*/ 	.word	0xffffffff


	//   ....[96]....
        /*0b94*/ 	.word	0xffffffff


	//   ....[97]....
        /*0b98*/ 	.word	0xffffffff


	//   ....[98]....
        /*0b9c*/ 	.word	0xffffffff


	//   ....[99]....
        /*0ba0*/ 	.word	0xffffffff


	//   ....[100]....
        /*0ba4*/ 	.word	0xffffffff


	//   ....[101]....
        /*0ba8*/ 	.word	0xffffffff


	//   ....[102]....
        /*0bac*/ 	.word	0xffffffff


	//   ....[103]....
        /*0bb0*/ 	.word	0xffffffff


	//   ....[104]....
        /*0bb4*/ 	.word	0xffffffff


	//   ....[105]....
        /*0bb8*/ 	.word	0xffffffff


	//   ....[106]....
        /*0bbc*/ 	.word	0xffffffff


	//   ....[107]....
        /*0bc0*/ 	.word	0xffffffff


	//   ....[108]....
        /*0bc4*/ 	.word	0xffffffff


	//   ....[109]....
        /*0bc8*/ 	.word	0xffffffff


	//   ....[110]....
        /*0bcc*/ 	.word	0xffffffff


	//   ....[111]....
        /*0bd0*/ 	.word	0xffffffff


	//   ....[112]....
        /*0bd4*/ 	.word	0xffffffff


	//   ....[113]....
        /*0bd8*/ 	.word	0xffffffff


	//   ....[114]....
        /*0bdc*/ 	.word	0xffffffff


	//   ....[115]....
        /*0be0*/ 	.word	0xffffffff


	//   ....[116]....
        /*0be4*/ 	.word	0xffffffff


	//   ....[117]....
        /*0be8*/ 	.word	0xffffffff


	//   ....[118]....
        /*0bec*/ 	.word	0xffffffff


	//   ....[119]....
        /*0bf0*/ 	.word	0xffffffff


	//   ....[120]....
        /*0bf4*/ 	.word	0xffffffff


	//   ....[121]....
        /*0bf8*/ 	.word	0xffffffff


	//   ....[122]....
        /*0bfc*/ 	.word	0xffffffff


	//   ....[123]....
        /*0c00*/ 	.word	0xffffffff


	//   ....[124]....
        /*0c04*/ 	.word	0xffffffff


	//   ....[125]....
        /*0c08*/ 	.word	0xffffffff


	//   ....[126]....
        /*0c0c*/ 	.word	0xffffffff


	//   ....[127]....
        /*0c10*/ 	.word	0xffffffff


	//   ....[128]....
        /*0c14*/ 	.word	0xffffffff


	//   ....[129]....
        /*0c18*/ 	.word	0xffffffff


	//   ....[130]....
        /*0c1c*/ 	.word	0xffffffff


	//   ....[131]....
        /*0c20*/ 	.word	0xffffffff


	//   ....[132]....
        /*0c24*/ 	.word	0xffffffff


	//   ....[133]....
        /*0c28*/ 	.word	0xffffffff


	//   ....[134]....
        /*0c2c*/ 	.word	0xffffffff


	//   ....[135]....
        /*0c30*/ 	.word	0xffffffff


	//   ....[136]....
        /*0c34*/ 	.word	0xffffffff


	//   ....[137]....
        /*0c38*/ 	.word	0xffffffff


	//   ....[138]....
        /*0c3c*/ 	.word	0xffffffff


	//   ....[139]....
        /*0c40*/ 	.word	0xffffffff


	//   ....[140]....
        /*0c44*/ 	.word	0xffffffff


	//   ....[141]....
        /*0c48*/ 	.word	0xffffffff


	//   ....[142]....
        /*0c4c*/ 	.word	0xffffffff


	//   ....[143]....
        /*0c50*/ 	.word	0xffffffff


	//   ....[144]....
        /*0c54*/ 	.word	0xffffffff


	//   ....[145]....
        /*0c58*/ 	.word	0xffffffff


	//   ....[146]....
        /*0c5c*/ 	.word	0xffffffff


	//   ....[147]....
        /*0c60*/ 	.word	0xffffffff


	//   ....[148]....
        /*0c64*/ 	.word	0xffffffff


	//   ....[149]....
        /*0c68*/ 	.word	0xffffffff


	//   ....[150]....
        /*0c6c*/ 	.word	0xffffffff


	//   ....[151]....
        /*0c70*/ 	.word	0xffffffff


	//   ....[152]....
        /*0c74*/ 	.word	0xffffffff


	//   ....[153]....
        /*0c78*/ 	.word	0xffffffff


	//   ....[154]....
        /*0c7c*/ 	.word	0xffffffff


	//   ....[155]....
        /*0c80*/ 	.word	0xffffffff


	//   ....[156]....
        /*0c84*/ 	.word	0xffffffff


	//   ....[157]....
        /*0c88*/ 	.word	0xffffffff


	//   ....[158]....
        /*0c8c*/ 	.word	0xffffffff


	//   ....[159]....
        /*0c90*/ 	.word	0xffffffff


	//   ....[160]....
        /*0c94*/ 	.word	0xffffffff


	//   ....[161]....
        /*0c98*/ 	.word	0xffffffff


	//   ....[162]....
        /*0c9c*/ 	.word	0xffffffff


	//   ....[163]....
        /*0ca0*/ 	.word	0xffffffff


	//   ....[164]....
        /*0ca4*/ 	.word	0xffffffff


	//   ....[165]....
        /*0ca8*/ 	.word	0xffffffff


	//   ....[166]....
        /*0cac*/ 	.word	0xffffffff


	//   ....[167]....
        /*0cb0*/ 	.word	0xffffffff


	//   ....[168]....
        /*0cb4*/ 	.word	0xffffffff


	//   ....[169]....
        /*0cb8*/ 	.word	0xffffffff


	//   ....[170]....
        /*0cbc*/ 	.word	0xffffffff


	//   ....[171]....
        /*0cc0*/ 	.word	0xffffffff


	//   ....[172]....
        /*0cc4*/ 	.word	0xffffffff


	//   ....[173]....
        /*0cc8*/ 	.word	0xffffffff


	//   ....[174]....
        /*0ccc*/ 	.word	0xffffffff


	//   ....[175]....
        /*0cd0*/ 	.word	0xffffffff


	//   ....[176]....
        /*0cd4*/ 	.word	0xffffffff


	//   ....[177]....
        /*0cd8*/ 	.word	0xffffffff


	//   ....[178]....
        /*0cdc*/ 	.word	0xffffffff


	//   ....[179]....
        /*0ce0*/ 	.word	0xffffffff


	//   ....[180]....
        /*0ce4*/ 	.word	0xffffffff


	//   ....[181]....
        /*0ce8*/ 	.word	0xffffffff


	//   ....[182]....
        /*0cec*/ 	.word	0xffffffff


	//   ....[183]....
        /*0cf0*/ 	.word	0xffffffff


	//   ....[184]....
        /*0cf4*/ 	.word	0xffffffff


	//   ....[185]....
        /*0cf8*/ 	.word	0xffffffff


	//   ....[186]....
        /*0cfc*/ 	.word	0xffffffff


	//   ....[187]....
        /*0d00*/ 	.word	0xffffffff


	//   ....[188]....
        /*0d04*/ 	.word	0xffffffff


	//   ....[189]....
        /*0d08*/ 	.word	0xffffffff


	//   ....[190]....
        /*0d0c*/ 	.word	0xffffffff


	//   ....[191]....
        /*0d10*/ 	.word	0xffffffff


	//   ....[192]....
        /*0d14*/ 	.word	0xffffffff


	//   ....[193]....
        /*0d18*/ 	.word	0xffffffff


	//   ....[194]....
        /*0d1c*/ 	.word	0xffffffff


	//   ....[195]....
        /*0d20*/ 	.word	0xffffffff


	//   ....[196]....
        /*0d24*/ 	.word	0xffffffff


	//   ....[197]....
        /*0d28*/ 	.word	0xffffffff


	//   ....[198]....
        /*0d2c*/ 	.word	0xffffffff


	//   ....[199]....
        /*0d30*/ 	.word	0xffffffff


	//   ....[200]....
        /*0d34*/ 	.word	0x0500000f


	//----- nvinfo : EIATTR_COOP_GROUP_INSTR_OFFSETS
	.align		4
.L_440:
        /*0d38*/ 	.byte	0x04, 0x28
        /*0d3a*/ 	.short	(.L_442 - .L_441)


	//   ....[0]....
.L_441:
        /*0d3c*/ 	.word	0x00000070


	//   ....[1]....
        /*0d40*/ 	.word	0x00000200


	//   ....[2]....
        /*0d44*/ 	.word	0x00000250


	//   ....[3]....
        /*0d48*/ 	.word	0x00000440


	//   ....[4]....
        /*0d4c*/ 	.word	0x00000660


	//   ....[5]....
        /*0d50*/ 	.word	0x00000fb0


	//   ....[6]....
        /*0d54*/ 	.word	0x000030d0


	//   ....[7]....
        /*0d58*/ 	.word	0x00003730


	//   ....[8]....
        /*0d5c*/ 	.word	0x00003960


	//   ....[9]....
        /*0d60*/ 	.word	0x00003990


	//   ....[10]....
        /*0d64*/ 	.word	0x000039c0


	//   ....[11]....
        /*0d68*/ 	.word	0x00003a00


	//   ....[12]....
        /*0d6c*/ 	.word	0x00003a40


	//   ....[13]....
        /*0d70*/ 	.word	0x00003b20


	//   ....[14]....
        /*0d74*/ 	.word	0x00003b60


	//   ....[15]....
        /*0d78*/ 	.word	0x00003b90


	//   ....[16]....
        /*0d7c*/ 	.word	0x00003bb0


	//   ....[17]....
        /*0d80*/ 	.word	0x00003bc0


	//   ....[18]....
        /*0d84*/ 	.word	0x00003bf0


	//   ....[19]....
        /*0d88*/ 	.word	0x00003c60


	//   ....[20]....
        /*0d8c*/ 	.word	0x00003ca0


	//   ....[21]....
        /*0d90*/ 	.word	0x00003ce0


	//   ....[22]....
        /*0d94*/ 	.word	0x00003d20


	//   ....[23]....
        /*0d98*/ 	.word	0x00003d60


	//   ....[24]....
        /*0d9c*/ 	.word	0x00003e50


	//   ....[25]....
        /*0da0*/ 	.word	0x00003eb0


	//   ....[26]....
        /*0da4*/ 	.word	0x00003ee0


	//   ....[27]....
        /*0da8*/ 	.word	0x00003f40


	//   ....[28]....
        /*0dac*/ 	.word	0x00003f80


	//   ....[29]....
        /*0db0*/ 	.word	0x00003fa0


	//   ....[30]....
        /*0db4*/ 	.word	0x00003fd0


	//   ....[31]....
        /*0db8*/ 	.word	0x00004000


	//   ....[32]....
        /*0dbc*/ 	.word	0x00004020


	//   ....[33]....
        /*0dc0*/ 	.word	0x00004130


	//   ....[34]....
        /*0dc4*/ 	.word	0x00004170


	//   ....[35]....
        /*0dc8*/ 	.word	0x000041b0


	//   ....[36]....
        /*0dcc*/ 	.word	0x000041e0


	//   ....[37]....
        /*0dd0*/ 	.word	0x00004200


	//   ....[38]....
        /*0dd4*/ 	.word	0x00004280


	//   ....[39]....
        /*0dd8*/ 	.word	0x000042c0


	//   ....[40]....
        /*0ddc*/ 	.word	0x000042f0


	//   ....[41]....
        /*0de0*/ 	.word	0x00004330


	//   ....[42]....
        /*0de4*/ 	.word	0x00004350


	//   ....[43]....
        /*0de8*/ 	.word	0x00004370


	//   ....[44]....
        /*0dec*/ 	.word	0x00004380


	//   ....[45]....
        /*0df0*/ 	.word	0x000043d0


	//   ....[46]....
        /*0df4*/ 	.word	0x00004430


	//   ....[47]....
        /*0df8*/ 	.word	0x00004470


	//   ....[48]....
        /*0dfc*/ 	.word	0x00004550


	//   ....[49]....
        /*0e00*/ 	.word	0x00004620


	//   ....[50]....
        /*0e04*/ 	.word	0x00004630


	//   ....[51]....
        /*0e08*/ 	.word	0x00004700


	//   ....[52]....
        /*0e0c*/ 	.word	0x00004730


	//   ....[53]....
        /*0e10*/ 	.word	0x00004770


	//   ....[54]....
        /*0e14*/ 	.word	0x00004860


	//   ....[55]....
        /*0e18*/ 	.word	0x00004a40


	//   ....[56]....
        /*0e1c*/ 	.word	0x00004a80


	//   ....[57]....
        /*0e20*/ 	.word	0x00004af0


	//   ....[58]....
        /*0e24*/ 	.word	0x00004b30


	//   ....[59]....
        /*0e28*/ 	.word	0x00004b70


	//   ....[60]....
        /*0e2c*/ 	.word	0x00004bf0


	//   ....[61]....
        /*0e30*/ 	.word	0x00004c30


	//   ....[62]....
        /*0e34*/ 	.word	0x00004d50


	//   ....[63]....
        /*0e38*/ 	.word	0x00004eb0


	//   ....[64]....
        /*0e3c*/ 	.word	0x00004ee0


	//   ....[65]....
        /*0e40*/ 	.word	0x00004f00


	//   ....[66]....
        /*0e44*/ 	.word	0x00004f40


	//   ....[67]....
        /*0e48*/ 	.word	0x00004f60


	//   ....[68]....
        /*0e4c*/ 	.word	0x00004f70


	//   ....[69]....
        /*0e50*/ 	.word	0x00004ff0


	//   ....[70]....
        /*0e54*/ 	.word	0x00007fd0


	//   ....[71]....
        /*0e58*/ 	.word	0x00008230


	//   ....[72]....
        /*0e5c*/ 	.word	0x00008250


	//   ....[73]....
        /*0e60*/ 	.word	0x00008290


	//   ....[74]....
        /*0e64*/ 	.word	0x000082c0


	//   ....[75]....
        /*0e68*/ 	.word	0x00008330


	//   ....[76]....
        /*0e6c*/ 	.word	0x000083e0


	//   ....[77]....
        /*0e70*/ 	.word	0x000084a0


	//   ....[78]....
        /*0e74*/ 	.word	0x00008540


	//   ....[79]....
        /*0e78*/ 	.word	0x00008560


	//   ....[80]....
        /*0e7c*/ 	.word	0x00008590


	//   ....[81]....
        /*0e80*/ 	.word	0x00008600


	//   ....[82]....
        /*0e84*/ 	.word	0x00008640


	//   ....[83]....
        /*0e88*/ 	.word	0x000086d0


	//   ....[84]....
        /*0e8c*/ 	.word	0x000087e0


	//   ....[85]....
        /*0e90*/ 	.word	0x00008890


	//   ....[86]....
        /*0e94*/ 	.word	0x000088d0


	//   ....[87]....
        /*0e98*/ 	.word	0x00008930


	//   ....[88]....
        /*0e9c*/ 	.word	0x00008940


	//   ....[89]....
        /*0ea0*/ 	.word	0x00008970


	//   ....[90]....
        /*0ea4*/ 	.word	0x00008980


	//   ....[91]....
        /*0ea8*/ 	.word	0x00008990


	//   ....[92]....
        /*0eac*/ 	.word	0x00008a20


	//   ....[93]....
        /*0eb0*/ 	.word	0x00008ac0


	//   ....[94]....
        /*0eb4*/ 	.word	0x00008af0


	//   ....[95]....
        /*0eb8*/ 	.word	0x00008b70


	//   ....[96]....
        /*0ebc*/ 	.word	0x00008bc0


	//   ....[97]....
        /*0ec0*/ 	.word	0x00008bf0


	//   ....[98]....
        /*0ec4*/ 	.word	0x00008ca0


	//   ....[99]....
        /*0ec8*/ 	.word	0x00008ce0


	//   ....[100]....
        /*0ecc*/ 	.word	0x00008d70


	//   ....[101]....
        /*0ed0*/ 	.word	0x00008d90


	//   ....[102]....
        /*0ed4*/ 	.word	0x00008db0


	//   ....[103]....
        /*0ed8*/ 	.word	0x00008dd0


	//   ....[104]....
        /*0edc*/ 	.word	0x00008f20


	//   ....[105]....
        /*0ee0*/ 	.word	0x00008fb0


	//   ....[106]....
        /*0ee4*/ 	.word	0x00009050


	//   ....[107]....
        /*0ee8*/ 	.word	0x00009260


	//   ....[108]....
        /*0eec*/ 	.word	0x000092c0


	//   ....[109]....
        /*0ef0*/ 	.word	0x000092f0


	//   ....[110]....
        /*0ef4*/ 	.word	0x00009550


	//   ....[111]....
        /*0ef8*/ 	.word	0x000095b0


	//   ....[112]....
        /*0efc*/ 	.word	0x000095e0


	//   ....[113]....
        /*0f00*/ 	.word	0x00009610


	//   ....[114]....
        /*0f04*/ 	.word	0x00009630


	//   ....[115]....
        /*0f08*/ 	.word	0x00009660


	//   ....[116]....
        /*0f0c*/ 	.word	0x00009670


	//   ....[117]....
        /*0f10*/ 	.word	0x00009880


	//   ....[118]....
        /*0f14*/ 	.word	0x000098d0


	//   ....[119]....
        /*0f18*/ 	.word	0x00009b10


	//   ....[120]....
        /*0f1c*/ 	.word	0x00009b20


	//   ....[121]....
        /*0f20*/ 	.word	0x00009b30


	//   ....[122]....
        /*0f24*/ 	.word	0x00009b40


	//   ....[123]....
        /*0f28*/ 	.word	0x00009b60


	//   ....[124]....
        /*0f2c*/ 	.word	0x00009b70


	//   ....[125]....
        /*0f30*/ 	.word	0x00009b80


	//   ....[126]....
        /*0f34*/ 	.word	0x00009ee0


	//   ....[127]....
        /*0f38*/ 	.word	0x00009ef0


	//   ....[128]....
        /*0f3c*/ 	.word	0x00009f00


	//   ....[129]....
        /*0f40*/ 	.word	0x00009f10


	//   ....[130]....
        /*0f44*/ 	.word	0x00009f20


	//   ....[131]....
        /*0f48*/ 	.word	0x00009f30


	//   ....[132]....
        /*0f4c*/ 	.word	0x00009f40


	//   ....[133]....
        /*0f50*/ 	.word	0x00009f50


	//   ....[134]....
        /*0f54*/ 	.word	0x0000df20


	//   ....[135]....
        /*0f58*/ 	.word	0x0000dfa0


	//   ....[136]....
        /*0f5c*/ 	.word	0x0000dfe0


	//   ....[137]....
        /*0f60*/ 	.word	0x0000e020


	//   ....[138]....
        /*0f64*/ 	.word	0x0000e070


	//   ....[139]....
        /*0f68*/ 	.word	0x0000e080


	//   ....[140]....
        /*0f6c*/ 	.word	0x0000e100


	//   ....[141]....
        /*0f70*/ 	.word	0x0000e130


	//   ....[142]....
        /*0f74*/ 	.word	0x0000e140


	//   ....[143]....
        /*0f78*/ 	.word	0x0000e150


	//   ....[144]....
        /*0f7c*/ 	.word	0x0000e1a0


	//   ....[145]....
        /*0f80*/ 	.word	0x0000e1b0


	//   ....[146]....
        /*0f84*/ 	.word	0x0000e280


	//   ....[147]....
        /*0f88*/ 	.word	0x0000e310


	//   ....[148]....
        /*0f8c*/ 	.word	0x0000e330


	//   ....[149]....
        /*0f90*/ 	.word	0x0000e340


	//   ....[150]....
        /*0f94*/ 	.word	0x0000e3b0


	//   ....[151]....
        /*0f98*/ 	.word	0x0000e450


	//   ....[152]....
        /*0f9c*/ 	.word	0x0000e4b0


	//   ....[153]....
        /*0fa0*/ 	.word	0x0000e4f0


	//   ....[154]....
        /*0fa4*/ 	.word	0x0000e540


	//   ....[155]....
        /*0fa8*/ 	.word	0x0000e550


	//   ....[156]....
        /*0fac*/ 	.word	0x0000e580


	//   ....[157]....
        /*0fb0*/ 	.word	0x0000e5c0


	//   ....[158]....
        /*0fb4*/ 	.word	0x0000e5e0


	//   ....[159]....
        /*0fb8*/ 	.word	0x0000e610


	//   ....[160]....
        /*0fbc*/ 	.word	0x0000e6b0


	//   ....[161]....
        /*0fc0*/ 	.word	0x0000e6f0


	//   ....[162]....
        /*0fc4*/ 	.word	0x0000e720


	//   ....[163]....
        /*0fc8*/ 	.word	0x0000e730


	//   ....[164]....
        /*0fcc*/ 	.word	0x0000e740


	//   ....[165]....
        /*0fd0*/ 	.word	0x0000e770


	//   ....[166]....
        /*0fd4*/ 	.word	0x0000e7c0


	//   ....[167]....
        /*0fd8*/ 	.word	0x0000e800


	//   ....[168]....
        /*0fdc*/ 	.word	0x0000e890


	//   ....[169]....
        /*0fe0*/ 	.word	0x0000e8a0


	//   ....[170]....
        /*0fe4*/ 	.word	0x0000e900


	//   ....[171]....
        /*0fe8*/ 	.word	0x0000e980


	//   ....[172]....
        /*0fec*/ 	.word	0x0000e9c0


	//   ....[173]....
        /*0ff0*/ 	.word	0x0000e9e0


	//   ....[174]....
        /*0ff4*/ 	.word	0x0000ea10


	//   ....[175]....
        /*0ff8*/ 	.word	0x0000eb60


	//   ....[176]....
        /*0ffc*/ 	.word	0x0000ebf0


	//   ....[177]....
        /*1000*/ 	.word	0x0000ec20


	//   ....[178]....
        /*1004*/ 	.word	0x0000ed00


	//   ....[179]....
        /*1008*/ 	.word	0x0000ed90


	//   ....[180]....
        /*100c*/ 	.word	0x0000ee30


	//   ....[181]....
        /*1010*/ 	.word	0x0000ee60


	//   ....[182]....
        /*1014*/ 	.word	0x0000eee0


	//   ....[183]....
        /*1018*/ 	.word	0x0000f050


	//   ....[184]....
        /*101c*/ 	.word	0x0000f090


	//   ....[185]....
        /*1020*/ 	.word	0x0000f0d0


	//   ....[186]....
        /*1024*/ 	.word	0x0000f0f0


	//   ....[187]....
        /*1028*/ 	.word	0x0000f120


	//   ....[188]....
        /*102c*/ 	.word	0x0000f140


	//   ....[189]....
        /*1030*/ 	.word	0x0000f160


	//   ....[190]....
        /*1034*/ 	.word	0x0000f720


	//   ....[191]....
        /*1038*/ 	.word	0x0000f730


	//   ....[192]....
        /*103c*/ 	.word	0x0000f750


	//   ....[193]....
        /*1040*/ 	.word	0x0000f760


	//   ....[194]....
        /*1044*/ 	.word	0x0000f770


	//   ....[195]....
        /*1048*/ 	.word	0x0000f780


	//   ....[196]....
        /*104c*/ 	.word	0x0000f790


	//   ....[197]....
        /*1050*/ 	.word	0x0000f7b0


	//   ....[198]....
        /*1054*/ 	.word	0x00011b70


	//   ....[199]....
        /*1058*/ 	.word	0x00012b80


	//   ....[200]....
        /*105c*/ 	.word	0x00015530


	//----- nvinfo : EIATTR_REG_RECONFIG
	.align		4
.L_442:
        /*1060*/ 	.byte	0x01, 0x54
	.zero		2


	//----- nvinfo : EIATTR_SYSCALL_OFFSETS
	.align		4
        /*1064*/ 	.byte	0x04, 0x46
        /*1066*/ 	.short	(.L_444 - .L_443)


	//   ....[0]....
.L_443:
        /*1068*/ 	.word	0x00000c10


	//   ....[1]....
        /*106c*/ 	.word	0x00000d00


	//   ....[2]....
        /*1070*/ 	.word	0x00000e60


	//   ....[3]....
        /*1074*/ 	.word	0x00000f50


	//   ....[4]....
        /*1078*/ 	.word	0x00011540


	//   ....[5]....
        /*107c*/ 	.word	0x00011670


	//   ....[6]....
        /*1080*/ 	.word	0x00011790


	//   ....[7]....
        /*1084*/ 	.word	0x000118b0


	//----- nvinfo : EIATTR_MBARRIER_INSTR_OFFSETS
	.align		4
.L_444:
        /*1088*/ 	.byte	0x04, 0x39
        /*108a*/ 	.short	(.L_446 - .L_445)


	//   ....[0]....
.L_445:
        /*108c*/ 	.word	0x000002f0
        /*1090*/ 	.word	0x000000ff
        /*1094*/ 	.word	0x00030c00
        /*1098*/ 	.short	0x0100
        /*109a*/ 	.byte	0x06
	.zero		1


	//   ....[1]....
        /*109c*/ 	.word	0x000003f0
        /*10a0*/ 	.word	0x000000ff
        /*10a4*/ 	.word	0x00030c10
        /*10a8*/ 	.short	0x0100
        /*10aa*/ 	.byte	0x08
	.zero		1


	//   ....[2]....
        /*10ac*/ 	.word	0x00000400
        /*10b0*/ 	.word	0x000000ff
        /*10b4*/ 	.word	0x00030c20
        /*10b8*/ 	.short	0x0100
        /*10ba*/ 	.byte	0x08
	.zero		1


	//   ....[3]....
        /*10bc*/ 	.word	0x00000410
        /*10c0*/ 	.word	0x000000ff
        /*10c4*/ 	.word	0x00030c18
        /*10c8*/ 	.short	0x0100
        /*10ca*/ 	.byte	0x08
	.zero		1


	//   ....[4]....
        /*10cc*/ 	.word	0x00000420
        /*10d0*/ 	.word	0x000000ff
        /*10d4*/ 	.word	0x00030c28
        /*10d8*/ 	.short	0x0100
        /*10da*/ 	.byte	0x08
	.zero		1


	//   ....[5]....
        /*10dc*/ 	.word	0x00000550
        /*10e0*/ 	.word	0x000000ff
        /*10e4*/ 	.word	0x00030c30
        /*10e8*/ 	.short	0x0100
        /*10ea*/ 	.byte	0x08
	.zero		1


	//   ....[6]....
        /*10ec*/ 	.word	0x00000560
        /*10f0*/ 	.word	0x000000ff
        /*10f4*/ 	.word	0x00030c40
        /*10f8*/ 	.short	0x0100
        /*10fa*/ 	.byte	0x08
	.zero		1


	//   ....[7]....
        /*10fc*/ 	.word	0x00000570
        /*1100*/ 	.word	0x000000ff
        /*1104*/ 	.word	0x00030c38
        /*1108*/ 	.short	0x0100
        /*110a*/ 	.byte	0x08
	.zero		1


	//   ....[8]....
        /*110c*/ 	.word	0x00000580
        /*1110*/ 	.word	0x000000ff
        /*1114*/ 	.word	0x00030c48
        /*1118*/ 	.short	0x0100
        /*111a*/ 	.byte	0x08
	.zero		1


	//   ....[9]....
        /*111c*/ 	.word	0x00000ff0
        /*1120*/ 	.word	0x00000010
        /*1124*/ 	.word	0x00030c00
        /*1128*/ 	.short	0x010a
        /*112a*/ 	.byte	0x3f
	.zero		1


	//   ....[10]....
        /*112c*/ 	.word	0x00001120
        /*1130*/ 	.word	0x00000010
        /*1134*/ 	.word	0x00030c00
        /*1138*/ 	.short	0x010a
        /*113a*/ 	.byte	0x3f
	.zero		1


	//   ....[11]....
        /*113c*/ 	.word	0x00001a20
        /*1140*/ 	.word	0x00000006
        /*1144*/ 	.word	0x00030c10
        /*1148*/ 	.short	0x010a
        /*114a*/ 	.byte	0x3f
	.zero		1


	//   ....[12]....
        /*114c*/ 	.word	0x00001a90
        /*1150*/ 	.word	0x00000006
        /*1154*/ 	.word	0x00030c10
        /*1158*/ 	.short	0x010a
        /*115a*/ 	.byte	0x3f
	.zero		1


	//   ....[13]....
        /*115c*/ 	.word	0x00001ec0
        /*1160*/ 	.word	0x00000006
        /*1164*/ 	.word	0x00030c30
        /*1168*/ 	.short	0x010a
        /*116a*/ 	.byte	0x3f
	.zero		1


	//   ....[14]....
        /*116c*/ 	.word	0x00001f00
        /*1170*/ 	.word	0x00000006
        /*1174*/ 	.word	0x00030c30
        /*1178*/ 	.short	0x010a
        /*117a*/ 	.byte	0x3f
	.zero		1


	//   ....[15]....
        /*117c*/ 	.word	0x000065c0
        /*1180*/ 	.word	0x00000005
        /*1184*/ 	.word	0x00000000
        /*1188*/ 	.short	0x0101
        /*118a*/ 	.byte	0x3f
	.zero		1


	//   ....[16]....
        /*118c*/ 	.word	0x00006a10
        /*1190*/ 	.word	0x00000006
        /*1194*/ 	.word	0x00000000
        /*1198*/ 	.short	0x0101
        /*119a*/ 	.byte	0x3f
	.zero		1


	//   ....[17]....
        /*119c*/ 	.word	0x00007350
        /*11a0*/ 	.word	0x00000006
        /*11a4*/ 	.word	0x00030c10
        /*11a8*/ 	.short	0x010a
        /*11aa*/ 	.byte	0x3f
	.zero		1


	//   ....[18]....
        /*11ac*/ 	.word	0x000073d0
        /*11b0*/ 	.word	0x00000006
        /*11b4*/ 	.word	0x00030c10
        /*11b8*/ 	.short	0x010a
        /*11ba*/ 	.byte	0x3f
	.zero		1


	//   ....[19]....
        /*11bc*/ 	.word	0x000077e0
        /*11c0*/ 	.word	0x00000006
        /*11c4*/ 	.word	0x00030c30
        /*11c8*/ 	.short	0x010a
        /*11ca*/ 	.byte	0x3f
	.zero		1


	//   ....[20]....
        /*11cc*/ 	.word	0x00007820
        /*11d0*/ 	.word	0x00000006
        /*11d4*/ 	.word	0x00030c30
        /*11d8*/ 	.short	0x010a
        /*11da*/ 	.byte	0x3f
	.zero		1


	//   ....[21]....
        /*11dc*/ 	.word	0x0000b440
        /*11e0*/ 	.word	0x00000005
        /*11e4*/ 	.word	0x00000000
        /*11e8*/ 	.short	0x0101
        /*11ea*/ 	.byte	0x3f
	.zero		1


	//   ....[22]....
        /*11ec*/ 	.word	0x0000b8b0
        /*11f0*/ 	.word	0x00000006
        /*11f4*/ 	.word	0x00000000
        /*11f8*/ 	.short	0x0101
        /*11fa*/ 	.byte	0x3f
	.zero		1


	//   ....[23]....
        /*11fc*/ 	.word	0x0000c160
        /*1200*/ 	.word	0x00000006
        /*1204*/ 	.word	0x00030c10
        /*1208*/ 	.short	0x010a
        /*120a*/ 	.byte	0x3f
	.zero		1


	//   ....[24]....
        /*120c*/ 	.word	0x0000c1e0
        /*1210*/ 	.word	0x00000006
        /*1214*/ 	.word	0x00030c10
        /*1218*/ 	.short	0x010a
        /*121a*/ 	.byte	0x3f
	.zero		1


	//   ....[25]....
        /*121c*/ 	.word	0x0000c5f0
        /*1220*/ 	.word	0x00000006
        /*1224*/ 	.word	0x00030c30
        /*1228*/ 	.short	0x010a
        /*122a*/ 	.byte	0x3f
	.zero		1


	//   ....[26]....
        /*122c*/ 	.word	0x0000c630
        /*1230*/ 	.word	0x00000006
        /*1234*/ 	.word	0x00030c30
        /*1238*/ 	.short	0x010a
        /*123a*/ 	.byte	0x3f
	.zero		1


	//   ....[27]....
        /*123c*/ 	.word	0x00010d10
        /*1240*/ 	.word	0x00000005
        /*1244*/ 	.word	0x00000000
        /*1248*/ 	.short	0x0101
        /*124a*/ 	.byte	0x3f
	.zero		1


	//   ....[28]....
        /*124c*/ 	.word	0x00011190
        /*1250*/ 	.word	0x00000006
        /*1254*/ 	.word	0x00000000
        /*1258*/ 	.short	0x0101
        /*125a*/ 	.byte	0x3f
	.zero		1


	//   ....[29]....
        /*125c*/ 	.word	0x00013c80
        /*1260*/ 	.word	0x00000010
        /*1264*/ 	.word	0x00030c20
        /*1268*/ 	.short	0x010a
        /*126a*/ 	.byte	0x3f
	.zero		1


	//   ....[30]....
        /*126c*/ 	.word	0x00014250
        /*1270*/ 	.word	0x00000010
        /*1274*/ 	.word	0x00030c40
        /*1278*/ 	.short	0x010a
        /*127a*/ 	.byte	0x3f
	.zero		1


	//   ....[31]....
        /*127c*/ 	.word	0x00014480
        /*1280*/ 	.word	0x00000010
        /*1284*/ 	.word	0x00030c28
        /*1288*/ 	.short	0x010a
        /*128a*/ 	.byte	0x3f
	.zero		1


	//   ....[32]....
        /*128c*/ 	.word	0x000146b0
        /*1290*/ 	.word	0x00000010
        /*1294*/ 	.word	0x00030c48
        /*1298*/ 	.short	0x010a
        /*129a*/ 	.byte	0x3f
	.zero		1


	//   ....[33]....
        /*129c*/ 	.word	0x00014890
        /*12a0*/ 	.word	0x00000010
        /*12a4*/ 	.word	0x00030c20
        /*12a8*/ 	.short	0x010a
        /*12aa*/ 	.byte	0x3f
	.zero		1


	//   ....[34]....
        /*12ac*/ 	.word	0x00014b40
        /*12b0*/ 	.word	0x00000010
        /*12b4*/ 	.word	0x00030c40
        /*12b8*/ 	.short	0x010a
        /*12ba*/ 	.byte	0x3f
	.zero		1


	//   ....[35]....
        /*12bc*/ 	.word	0x00014d40
        /*12c0*/ 	.word	0x00000010
        /*12c4*/ 	.word	0x00030c28
        /*12c8*/ 	.short	0x010a
        /*12ca*/ 	.byte	0x3f
	.zero		1


	//   ....[36]....
        /*12cc*/ 	.word	0x00014fc0
        /*12d0*/ 	.word	0x00000003
        /*12d4*/ 	.word	0x00030c40
        /*12d8*/ 	.short	0x010a
        /*12da*/ 	.byte	0x3f
	.zero		1


	//   ....[37]....
        /*12dc*/ 	.word	0x00015390
        /*12e0*/ 	.word	0x00000006
        /*12e4*/ 	.word	0x00000000
        /*12e8*/ 	.short	0x010a
        /*12ea*/ 	.byte	0x3f
	.zero		1


	//   ....[38]....
        /*12ec*/ 	.word	0x000153f0
        /*12f0*/ 	.word	0x00000003
        /*12f4*/ 	.word	0x00000000
        /*12f8*/ 	.short	0x010a
        /*12fa*/ 	.byte	0x3f
	.zero		1


	//   ....[39]....
        /*12fc*/ 	.word	0x00015450
        /*1300*/ 	.word	0x00000002
        /*1304*/ 	.word	0x00000000
        /*1308*/ 	.short	0x010a
        /*130a*/ 	.byte	0x3f
	.zero		1


	//   ....[40]....
        /*130c*/ 	.word	0x00015480
        /*1310*/ 	.word	0x00000003
        /*1314*/ 	.word	0x00000000
        /*1318*/ 	.short	0x010a
        /*131a*/ 	.byte	0x3f
	.zero		1


	//   ....[41]....
        /*131c*/ 	.word	0x00015560
        /*1320*/ 	.word	0x00000010
        /*1324*/ 	.word	0x00030c00
        /*1328*/ 	.short	0x010a
        /*132a*/ 	.byte	0x3f
	.zero		1


	//   ....[42]....
        /*132c*/ 	.word	0x000155b0
        /*1330*/ 	.word	0x00000006
        /*1334*/ 	.word	0x00030c10
        /*1338*/ 	.short	0x010a
        /*133a*/ 	.byte	0x3f
	.zero		1


	//   ....[43]....
        /*133c*/ 	.word	0x00015600
        /*1340*/ 	.word	0x00000006
        /*1344*/ 	.word	0x00030c30
        /*1348*/ 	.short	0x010a
        /*134a*/ 	.byte	0x3f
	.zero		1


	//   ....[44]....
        /*134c*/ 	.word	0x00015650
        /*1350*/ 	.word	0x00000006
        /*1354*/ 	.word	0x00030c10
        /*1358*/ 	.short	0x010a
        /*135a*/ 	.byte	0x3f
	.zero		1


	//   ....[45]....
        /*135c*/ 	.word	0x000156a0
        /*1360*/ 	.word	0x00000006
        /*1364*/ 	.word	0x00030c30
        /*1368*/ 	.short	0x010a
        /*136a*/ 	.byte	0x3f
	.zero		1


	//   ....[46]....
        /*136c*/ 	.word	0x000156f0
        /*1370*/ 	.word	0x00000006
        /*1374*/ 	.word	0x00030c10
        /*1378*/ 	.short	0x010a
        /*137a*/ 	.byte	0x3f
	.zero		1


	//   ....[47]....
        /*137c*/ 	.word	0x00015740
        /*1380*/ 	.word	0x00000006
        /*1384*/ 	.word	0x00030c30
        /*1388*/ 	.short	0x010a
        /*138a*/ 	.byte	0x3f
	.zero		1


	//   ....[48]....
        /*138c*/ 	.word	0x00015790
        /*1390*/ 	.word	0x00000010
        /*1394*/ 	.word	0x00030c20
        /*1398*/ 	.short	0x010a
        /*139a*/ 	.byte	0x3f
	.zero		1


	//   ....[49]....
        /*139c*/ 	.word	0x000157e0
        /*13a0*/ 	.word	0x00000010
        /*13a4*/ 	.word	0x00030c40
        /*13a8*/ 	.short	0x010a
        /*13aa*/ 	.byte	0x3f
	.zero		1


	//   ....[50]....
        /*13ac*/ 	.word	0x00015830
        /*13b0*/ 	.word	0x00000010
        /*13b4*/ 	.word	0x00030c28
        /*13b8*/ 	.short	0x010a
        /*13ba*/ 	.byte	0x3f
	.zero		1


	//   ....[51]....
        /*13bc*/ 	.word	0x00015880
        /*13c0*/ 	.word	0x00000010
        /*13c4*/ 	.word	0x00030c48
        /*13c8*/ 	.short	0x010a
        /*13ca*/ 	.byte	0x3f
	.zero		1


	//   ....[52]....
        /*13cc*/ 	.word	0x000158e0
        /*13d0*/ 	.word	0x00000010
        /*13d4*/ 	.word	0x00030c20
        /*13d8*/ 	.short	0x010a
        /*13da*/ 	.byte	0x3f
	.zero		1


	//   ....[53]....
        /*13dc*/ 	.word	0x00015930
        /*13e0*/ 	.word	0x00000010
        /*13e4*/ 	.word	0x00030c40
        /*13e8*/ 	.short	0x010a
        /*13ea*/ 	.byte	0x3f
	.zero		1


	//   ....[54]....
        /*13ec*/ 	.word	0x00015980
        /*13f0*/ 	.word	0x00000010
        /*13f4*/ 	.word	0x00030c28
        /*13f8*/ 	.short	0x010a
        /*13fa*/ 	.byte	0x3f
	.zero		1


	//   ....[55]....
        /*13fc*/ 	.word	0x000159d0
        /*1400*/ 	.word	0x00000003
        /*1404*/ 	.word	0x00030c40
        /*1408*/ 	.short	0x010a
        /*140a*/ 	.byte	0x3f
	.zero		1


	//   ....[56]....
        /*140c*/ 	.word	0x00015aa0
        /*1410*/ 	.word	0x00000006
        /*1414*/ 	.word	0x00000000
        /*1418*/ 	.short	0x010a
        /*141a*/ 	.byte	0x3f
	.zero		1


	//   ....[57]....
        /*141c*/ 	.word	0x00015af0
        /*1420*/ 	.word	0x00000003
        /*1424*/ 	.word	0x00000000
        /*1428*/ 	.short	0x010a
        /*142a*/ 	.byte	0x3f
	.zero		1


	//   ....[58]....
        /*142c*/ 	.word	0x00015b40
        /*1430*/ 	.word	0x00000002
        /*1434*/ 	.word	0x00000000
        /*1438*/ 	.short	0x010a
        /*143a*/ 	.byte	0x3f
	.zero		1


	//----- nvinfo : EIATTR_NUM_MBARRIERS
	.align		4
.L_446:
        /*143c*/ 	.byte	0x03, 0x38
        /*143e*/ 	.short	0x0009


	//----- nvinfo : EIATTR_EXIT_INSTR_OFFSETS
	.align		4
        /*1440*/ 	.byte	0x04, 0x1c
        /*1442*/ 	.short	(.L_448 - .L_447)


	//   ....[0]....
.L_447:
        /*1444*/ 	.word	0x000154d0


	//----- nvinfo : EIATTR_MAX_THREADS
	.align		4
.L_448:
        /*1448*/ 	.byte	0x04, 0x05
        /*144a*/ 	.short	(.L_450 - .L_449)
.L_449:
        /*144c*/ 	.word	0x00000180
        /*1450*/ 	.word	0x00000001
        /*1454*/ 	.word	0x00000001


	//----- nvinfo : EIATTR_CRS_STACK_SIZE
	.align		4
.L_450:
        /*1458*/ 	.byte	0x04, 0x1e
        /*145a*/ 	.short	(.L_452 - .L_451)
.L_451:
        /*145c*/ 	.word	0x00000000


	//----- nvinfo : EIATTR_CBANK_PARAM_SIZE
	.align		4
.L_452:
        /*1460*/ 	.byte	0x03, 0x19
        /*1462*/ 	.short	0x0970


	//----- nvinfo : EIATTR_PARAM_CBANK
	.align		4
        /*1464*/ 	.byte	0x04, 0x0a
        /*1466*/ 	.short	(.L_454 - .L_453)
	.align		4
.L_453:
        /*1468*/ 	.word	index@(.nv.constant0._ZN7cutlass13device_kernelIN5flash11enable_sm90INS1_16FlashAttnBwdSm90INS1_25CollectiveMainloopBwdSm90ILi2ELi2ELi2EN4cute5tupleIJNS5_1CILi1EEES8_S8_EEENS6_IJNS7_ILi128EEESA_NS7_ILi64EEEEEENS_6half_tEfNS_4arch4Sm90ELb0ELb1ELb1ELb0ELb0ELb1ELb0ELb0ELi2ELi1ELi2ELi2ELb0EEENS1_21CollectiveEpilogueBwdISC_SD_SF_Li256ELb0ELb0ELi1EEENS1_19SingleTileSchedulerILb0ELb0ELb0ELi128EEEEEEEEEvNT_6ParamsE)
        /*146c*/ 	.short	0x0210
        /*146e*/ 	.short	0x0970


	//----- nvinfo : EIATTR_SW_WAR
	.align		4
.L_454:
        /*1470*/ 	.byte	0x04, 0x36
        /*1472*/ 	.short	(.L_456 - .L_455)
.L_455:
        /*1474*/ 	.word	0x00000008
.L_456:


//--------------------- .nv.info._ZN7cutlass13device_kernelIN5flash11enable_sm90INS1_16FlashAttnBwdSm90INS1_25CollectiveMainloopBwdSm90ILi2ELi2ELi2EN4cute5tupleIJNS5_1CILi1EEES8_S8_EEENS6_IJNS7_ILi128EEESA_NS7_ILi64EEEEEENS_6half_tEfNS_4arch4Sm90ELb0ELb1ELb1ELb0ELb1ELb1ELb0ELb0ELi2ELi1ELi2ELi2ELb0EEENS1_21CollectiveEpilogueBwdISC_SD_SF_Li256ELb0ELb0ELi1EEENS1_19SingleTileSchedulerILb0ELb0ELb0ELi128EEEEEEEEEvNT_6ParamsE --------------------------
	.section	.nv.info._ZN7cutlass13device_kernelIN5flash11enable_sm90INS1_16FlashAttnBwdSm90INS1_25CollectiveMainloopBwdSm90ILi2ELi2ELi2EN4cute5tupleIJNS5_1CILi1EEES8_S8_EEENS6_IJNS7_ILi128EEESA_NS7_ILi64EEEEEENS_6half_tEfNS_4arch4Sm90ELb0ELb1ELb1ELb0ELb1ELb1ELb0ELb0ELi2ELi1ELi2ELi2ELb0EEENS1_21CollectiveEpilogueBwdISC_SD_SF_Li256ELb0ELb0ELi1EEENS1_19SingleTileSchedulerILb0ELb0ELb0ELi128EEEEEEEEEvNT_6ParamsE,"",@"SHT_CUDA_INFO"
	.sectionflags	@""
	.align	4


	//----- nvinfo : EIATTR_CUDA_API_VERSION
	.align		4
        /*0000*/ 	.byte	0x04, 0x37
        /*0002*/ 	.short	(.L_458 - .L_457)
.L_457:
        /*0004*/ 	.word	0x00000082


	//----- nvinfo : EIATTR_KPARAM_INFO
	.align		4
.L_458:
        /*0008*/ 	.byte	0x04, 0x17
        /*000a*/ 	.short	(.L_460 - .L_459)
.L_459:
        /*000c*/ 	.word	0x00000000
        /*0010*/ 	.short	0x0000
        /*0012*/ 	.short	0x0070
        /*0014*/ 	.byte	0x00, 0xf0, 0x01, 0x24


	//----- nvinfo : EIATTR_SPARSE_MMA_MASK
	.align		4
.L_460:
        /*0018*/ 	.byte	0x03, 0x50
        /*001a*/ 	.short	0x0000


	//----- nvinfo : EIATTR_MAXREG_COUNT
	.align		4
        /*001c*/ 	.byte	0x03, 0x1b
        /*001e*/ 	.short	0x00a8


	//----- nvinfo : EIATTR_NUM_BARRIERS
	.align		4
        /*0020*/ 	.byte	0x02, 0x4c
        /*0022*/ 	.byte	0x10
	.zero		1


	//----- nvinfo : EIATTR_EXTERNS
	.align		4
        /*0024*/ 	.byte	0x04, 0x0f
        /*0026*/ 	.short	(.L_462 - .L_461)


	//   ....[0]....
	.align		4
.L_461:
        /*0028*/ 	.word	index@(__assertfail)


	//----- nvinfo : EIATTR_ANNOTATIONS
	.align		4
.L_462:
        /*002c*/ 	.byte	0x04, 0x55
        /*002e*/ 	.short	(.L_464 - .L_463)


	//   ....[0]....
.L_463:
        /* <DEDUP_REMOVED lines=156> */


	//----- nvinfo : EIATTR_MERCURY_ISA_VERSION
	.align		4
.L_464:
        /*09e0*/ 	.byte	0x03, 0x5f
        /*09e2*/ 	.short	0x0101


	//----- nvinfo : EIATTR_INT_WARP_WIDE_INSTR_OFFSETS
	.align		4
        /*09e4*/ 	.byte	0x04, 0x31
        /*09e6*/ 	.short	(.L_466 - .L_465)


	//   ....[0]....
.L_465:
        /*09e8*/ 	.word	0x000001f0


	//   ....[1]....
        /*09ec*/ 	.word	0x00000220


	//   ....[2]....
        /*09f0*/ 	.word	0x00013370


	//   ....[3]....
        /*09f4*/ 	.word	0x00013960


	//   ....[4]....
        /*09f8*/ 	.word	0x00013e10


	//   ....[5]....
        /*09fc*/ 	.word	0x000140d0


	//   ....[6]....
        /*0a00*/ 	.word	0x00014330


	//   ....[7]....
        /*0a04*/ 	.word	0x000144c0


	//----- nvinfo : EIATTR_COOP_GROUP_MASK_REGIDS
	.align		4
.L_466:
        /*0a08*/ 	.byte	0x04, 0x29
        /*0a0a*/ 	.short	(.L_468 - .L_467)


	//   ....[0]....
.L_467:
        /*0a0c*/ 	.word	0xffffffff


	//   ....[1]....
        /*0a10*/ 	.word	0xffffffff


	//   ....[2]....
        /*0a14*/ 	.word	0xffffffff


	//   ....[3]....
        /*0a18*/ 	.word	0xffffffff


	//   ....[4]....
        /*0a1c*/ 	.word	0xffffffff


	//   ....[5]....
        /*0a20*/ 	.word	0xffffffff


	//   ....[6]....
        /*0a24*/ 	.word	0xffffffff


	//   ....[7]....
        /*0a28*/ 	.word	0xffffffff


	//   ....[8]....
        /*0a2c*/ 	.word	0xffffffff


	//   ....[9]....
        /*0a30*/ 	.word	0xffffffff


	//   ....[10]....
        /*0a34*/ 	.word	0xffffffff


	//   ....[11]....
        /*0a38*/ 	.word	0xffffffff


	//   ....[12]....
        /*0a3c*/ 	.word	0xffffffff


	//   ....[13]....
        /*0a40*/ 	.word	0xffffffff


	//   ....[14]....
        /*0a44*/ 	.word	0xffffffff


	//   ....[15]....
        /*0a48*/ 	.word	0xffffffff


	//   ....[16]....
        /*0a4c*/ 	.word	0xffffffff


	//   ....[17]....
        /*0a50*/ 	.word	0xffffffff


	//   ....[18]....
        /*0a54*/ 	.word	0xffffffff


	//   ....[19]....
        /*0a58*/ 	.word	0xffffffff


	//   ....[20]....
        /*0a5c*/ 	.word	0xffffffff


	//   ....[21]....
        /*0a60*/ 	.word	0xffffffff


	//   ....[22]....
        /*0a64*/ 	.word	0xffffffff


	//   ....[23]....
        /*0a68*/ 	.word	0xffffffff


	//   ....[24]....
        /*0a6c*/ 	.word	0xffffffff


	//   ....[25]....
        /*0a70*/ 	.word	0xffffffff


	//   ....[26]....
        /*0a74*/ 	.word	0xffffffff


	//   ....[27]....
        /*0a78*/ 	.word	0xffffffff


	//   ....[28]....
        /*0a7c*/ 	.word	0xffffffff


	//   ....[29]....
        /*0a80*/ 	.word	0xffffffff


	//   ....[30]....
        /*0a84*/ 	.word	0xffffffff


	//   ....[31]....
        /*0a88*/ 	.word	0xffffffff


	//   ....[32]....
        /*0a8c*/ 	.word	0xffffffff


	//   ....[33]....
        /*0a90*/ 	.word	0xffffffff


	//   ....[34]....
        /*0a94*/ 	.word	0xffffffff


	//   ....[35]....
        /*0a98*/ 	.word	0xffffffff


	//   ....[36]....
        /*0a9c*/ 	.word	0xffffffff


	//   ....[37]....
        /*0aa0*/ 	.word	0xffffffff


	//   ....[38]....
        /*0aa4*/ 	.word	0xffffffff


	//   ....[39]....
        /*0aa8*/ 	.word	0xffffffff


	//   ....[40]....
        /*0aac*/ 	.word	0xffffffff


	//   ....[41]....
        /*0ab0*/ 	.word	0xffffffff


	//   ....[42]....
        /*0ab4*/ 	.word	0xffffffff


	//   ....[43]....
        /*0ab8*/ 	.word	0xffffffff


	//   ....[44]....
        /*0abc*/ 	.word	0xffffffff


	//   ....[45]....
        /*0ac0*/ 	.word	0xffffffff


	//   ....[46]....
        /*0ac4*/ 	.word	0xffffffff


	//   ....[47]....
        /*0ac8*/ 	.word	0xffffffff


	//   ....[48]....
        /*0acc*/ 	.word	0xffffffff


	//   ....[49]....
        /*0ad0*/ 	.word	0xffffffff


	//   ....[50]....
        /*0ad4*/ 	.word	0xffffffff


	//   ....[51]....
        /*0ad8*/ 	.word	0xffffffff


	//   ....[52]....
        /*0adc*/ 	.word	0xffffffff


	//   ....[53]....
        /*0ae0*/ 	.word	0xffffffff


	//   ....[54]....
        /*0ae4*/ 	.word	0xffffffff


	//   ....[55]....
        /*0ae8*/ 	.word	0xffffffff


	//   ....[56]....
        /*0aec*/ 	.word	0xffffffff


	//   ....[57]....
        /*0af0*/ 	.word	0xffffffff


	//   ....[58]....
        /*0af4*/ 	.word	0xffffffff


	//   ....[59]....
        /*0af8*/ 	.word	0xffffffff


	//   ....[60]....
        /*0afc*/ 	.word	0xffffffff


	//   ....[61]....
        /*0b00*/ 	.word	0xffffffff


	//   ....[62]....
        /*0b04*/ 	.word	0xffffffff


	//   ....[63]....
        /*0b08*/ 	.word	0xffffffff


	//   ....[64]....
        /*0b0c*/ 	.word	0xffffffff


	//   ....[65]....
        /*0b10*/ 	.word	0xffffffff


	//   ....[66]....
        /*0b14*/ 	.word	0xffffffff


	//   ....[67]....
        /*0b18*/ 	.word	0xffffffff


	//   ....[68]....
        /*0b1c*/ 	.word	0xffffffff


	//   ....[69]....
        /*0b20*/ 	.word	0xffffffff


	//   ....[70]....
        /*0b24*/ 	.word	0xffffffff


	//   ....[71]....
        /*0b28*/ 	.word	0xffffffff


	//   ....[72]....
        /*0b2c*/ 	.word	0xffffffff


	//   ....[73]....
        /*0b30*/ 	.word	0xffffffff


	//   ....[74]....
        /*0b34*/ 	.word	0xffffffff


	//   ....[75]....
        /*0b38*/ 	.word	0xffffffff


	//   ....[76]....
        /*0b3c*/ 	.word	0xffffffff


	//   ....[77]....
        /*0b40*/ 	.word	0xffffffff


	//   ....[78]....
        /*0b44*/ 	.word	0xffffffff


	//   ....[79]....
        /*0b48*/ 	.word	0xffffffff


	//   ....[80]....
        /*0b4c*/ 	.word	0xffffffff


	//   ....[81]....
        /*0b50*/ 	.word	0xffffffff


	//   ....[82]....
        /*0b54*/ 	.word	0xffffffff


	//   ....[83]....
        /*0b58*/ 	.word	0xffffffff


	//   ....[84]....
        /*0b5c*/ 	.word	0xffffffff


	//   ....[85]....
        /*0b60*/ 	.word	0xffffffff


	//   ....[86]....
        /*0b64*/ 	.word	0xffffffff


	//   ....[87]....
        /*0b68*/ 	.word	0xffffffff


	//   ....[88]....
        /*0b6c*/ 	.word	0xffffffff


	//   ....[89]....
        /*0b70*/ 	.word	0xffffffff


	//   ....[90]....
        /*0b74*/ 	.word	0xffffffff


	//   ....[91]....
        /*0b78*/ 	.word	0xffffffff


	//   ....[92]....
        /*0b7c*/ 	.word	0xffffffff


	//   ....[93]....
        /*0b80*/ 	.word	0xffffffff


	//   ....[94]....
        /*0b84*/ 	.word	0xffffffff


	//   ....[95]....
        /*0b88*/ 	.word	0xffffffff


	//   ....[96]....
        /*0b8c*/ 	.word	0xffffffff


	//   ....[97]....
        /*0b90*/ 	.word	0xffffffff


	//   ....[98]....
        /*0b94*/ 	.word	0xffffffff


	//   ....[99]....
        /*0b98*/ 	.word	0xffffffff


	//   ....[100]....
        /*0b9c*/ 	.word	0xffffffff


	//   ....[101]....
        /*0ba0*/ 	.word	0xffffffff


	//   ....[102]....
        /*0ba4*/ 	.word	0xffffffff


	//   ....[103]....
        /*0ba8*/ 	.word	0xffffffff


	//   ....[104]....
        /*0bac*/ 	.word	0xffffffff


	//   ....[105]....
        /*0bb0*/ 	.word	0xffffffff


	//   ....[106]....
        /*0bb4*/ 	.word	0xffffffff


	//   ....[107]....
        /*0bb8*/ 	.word	0xffffffff


	//   ....[108]....
        /*0bbc*/ 	.word	0xffffffff


	//   ....[109]....
        /*0bc0*/ 	.word	0xffffffff


	//   ....[110]....
        /*0bc4*/ 	.word	0xffffffff


	//   ....[111]....
        /*0bc8*/ 	.word	0xffffffff


	//   ....[112]....
        /*0bcc*/ 	.word	0xffffffff


	//   ....[113]....
        /*0bd0*/ 	.word	0xffffffff


	//   ....[114]....
        /*0bd4*/ 	.word	0xffffffff


	//   ....[115]....
        /*0bd8*/ 	.word	0xffffffff


	//   ....[116]....
        /*0bdc*/ 	.word	0xffffffff


	//   ....[117]....
        /*0be0*/ 	.word	0xffffffff


	//   ....[118]....
        /*0be4*/ 	.word	0xffffffff


	//   ....[119]....
        /*0be8*/ 	.word	0xffffffff


	//   ....[120]....
        /*0bec*/ 	.word	0xffffffff


	//   ....[121]....
        /*0bf0*/ 	.word	0xffffffff


	//   ....[122]....
        /*0bf4*/ 	.word	0xffffffff


	//   ....[123]....
        /*0bf8*/ 	.word	0xffffffff


	//   ....[124]....
        /*0bfc*/ 	.word	0xffffffff


	//   ....[125]....
        /*0c00*/ 	.word	0xffffffff


	//   ....[126]....
        /*0c04*/ 	.word	0xffffffff


	//   ....[127]....
        /*0c08*/ 	.word	0xffffffff


	//   ....[128]....
        /*0c0c*/ 	.word	0xffffffff


	//   ....[129]....
        /*0c10*/ 	.word	0xffffffff


	//   ....[130]....
        /*0c14*/ 	.word	0xffffffff


	//   ....[131]....
        /*0c18*/ 	.word	0xffffffff


	//   ....[132]....
        /*0c1c*/ 	.word	0xffffffff


	//   ....[133]....
        /*0c20*/ 	.word	0xffffffff


	//   ....[134]....
        /*0c24*/ 	.word	0xffffffff


	//   ....[135]....
        /*0c28*/ 	.word	0xffffffff


	//   ....[136]....
        /*0c2c*/ 	.word	0xffffffff


	//   ....[137]....
        /*0c30*/ 	.word	0xffffffff


	//   ....[138]....
        /*0c34*/ 	.word	0xffffffff


	//   ....[139]....
        /*0c38*/ 	.word	0xffffffff


	//   ....[140]....
        /*0c3c*/ 	.word	0xffffffff


	//   ....[141]....
        /*0c40*/ 	.word	0xffffffff


	//   ....[142]....
        /*0c44*/ 	.word	0xffffffff


	//   ....[143]....
        /*0c48*/ 	.word	0xffffffff


	//   ....[144]....
        /*0c4c*/ 	.word	0xffffffff


	//   ....[145]....
        /*0c50*/ 	.word	0xffffffff


	//   ....[146]....
        /*0c54*/ 	.word	0xffffffff


	//   ....[147]....
        /*0c58*/ 	.word	0xffffffff


	//   ....[148]....
        /*0c5c*/ 	.word	0xffffffff


	//   ....[149]....
        /*0c60*/ 	.word	0xffffffff


	//   ....[150]....
        /*0c64*/ 	.word	0xffffffff


	//   ....[151]....
        /*0c68*/ 	.word	0xffffffff


	//   ....[152]....
        /*0c6c*/ 	.word	0xffffffff


	//   ....[153]....
        /*0c70*/ 	.word	0xffffffff


	//   ....[154]....
        /*0c74*/ 	.word	0xffffffff


	//   ....[155]....
        /*0c78*/ 	.word	0xffffffff


	//   ....[156]....
        /*0c7c*/ 	.word	0xffffffff


	//   ....[157]....
        /*0c80*/ 	.word	0xffffffff


	//   ....[158]....
        /*0c84*/ 	.word	0xffffffff


	//   ....[159]....
        /*0c88*/ 	.word	0xffffffff


	//   ....[160]....
        /*0c8c*/ 	.word	0xffffffff


	//   ....[161]....
        /*0c90*/ 	.word	0xffffffff


	//   ....[162]....
        /*0c94*/ 	.word	0xffffffff


	//   ....[163]....
        /*0c98*/ 	.word	0xffffffff


	//   ....[164]....
        /*0c9c*/ 	.word	0xffffffff


	//   ....[165]....
        /*0ca0*/ 	.word	0xffffffff


	//   ....[166]....
        /*0ca4*/ 	.word	0xffffffff


	//   ....[167]....
        /*0ca8*/ 	.word	0xffffffff


	//   ....[168]....
        /*0cac*/ 	.word	0xffffffff


	//   ....[169]....
        /*0cb0*/ 	.word	0xffffffff


	//   ....[170]....
        /*0cb4*/ 	.word	0xffffffff


	//   ....[171]....
        /*0cb8*/ 	.word	0xffffffff


	//   ....[172]....
        /*0cbc*/ 	.word	0xffffffff


	//   ....[173]....
        /*0cc0*/ 	.word	0xffffffff


	//   ....[174]....
        /*0cc4*/ 	.word	0xffffffff


	//   ....[175]....
        /*0cc8*/ 	.word	0xffffffff


	//   ....[176]....
        /*0ccc*/ 	.word	0xffffffff


	//   ....[177]....
        /*0cd0*/ 	.word	0xffffffff


	//   ....[178]....
        /*0cd4*/ 	.word	0xffffffff


	//   ....[179]....
        /*0cd8*/ 	.word	0xffffffff


	//   ....[180]....
        /*0cdc*/ 	.word	0xffffffff


	//   ....[181]....
        /*0ce0*/ 	.word	0xffffffff


	//   ....[182]....
        /*0ce4*/ 	.word	0xffffffff


	//   ....[183]....
        /*0ce8*/ 	.word	0xffffffff


	//   ....[184]....
        /*0cec*/ 	.word	0xffffffff


	//   ....[185]....
        /*0cf0*/ 	.word	0xffffffff


	//   ....[186]....
        /*0cf4*/ 	.word	0xffffffff


	//   ....[187]....
        /*0cf8*/ 	.word	0xffffffff


	//   ....[188]....
        /*0cfc*/ 	.word	0xffffffff


	//   ....[189]....
        /*0d00*/ 	.word	0xffffffff


	//   ....[190]....
        /*0d04*/ 	.word	0xffffffff


	//   ....[191]....
        /*0d08*/ 	.word	0xffffffff


	//   ....[192]....
        /*0d0c*/ 	.word	0xffffffff


	//   ....[193]....
        /*0d10*/ 	.word	0xffffffff


	//   ....[194]....
        /*0d14*/ 	.word	0xffffffff


	//   ....[195]....
        /*0d18*/ 	.word	0xffffffff


	//   ....[196]....
        /*0d1c*/ 	.word	0xffffffff


	//   ....[197]....
        /*0d20*/ 	.word	0xffffffff


	//   ....[198]....
        /*0d24*/ 	.word	0xffffffff


	//   ....[199]....
        /*0d28*/ 	.word	0xffffffff


	//   ....[200]....
        /*0d2c*/ 	.word	0xffffffff


	//   ....[201]....
        /*0d30*/ 	.word	0xffffffff


	//   ....[202]....
        /*0d34*/ 	.word	0xffffffff


	//   ....[203]....
        /*0d38*/ 	.word	0xffffffff


	//   ....[204]....
        /*0d3c*/ 	.word	0xffffffff


	//   ....[205]....
        /*0d40*/ 	.word	0xffffffff


	//   ....[206]....
        /*0d44*/ 	.word	0xffffffff


	//   ....[207]....
        /*0d48*/ 	.word	0xffffffff


	//   ....[208]....
        /*0d4c*/ 	.word	0xffffffff


	//   ....[209]....
        /*0d50*/ 	.word	0x0500000f


	//   ....[210]....
        /*0d54*/ 	.word	0x0500000f


	//   ....[211]....
        /*0d58*/ 	.word	0x0500000f


	//   ....[212]....
        /*0d5c*/ 	.word	0x0500000f


	//----- nvinfo : EIATTR_COOP_GROUP_INSTR_OFFSETS
	.align		4
.L_468:
        /*0d60*/ 	.byte	0x04, 0x28
        /*0d62*/ 	.short	(.L_470 - .L_469)


	//   ....[0]....
.L_469:
        /*0d64*/ 	.word	0x00000070


	//   ....[1]....
        /*0d68*/ 	.word	0x00000200


	//   ....[2]....
        /*0d6c*/ 	.word	0x00000250


	//   ....[3]....
        /*0d70*/ 	.word	0x00000440


	//   ....[4]....
        /*0d74*/ 	.word	0x00000670


	//   ....[5]....
        /*0d78*/ 	.word	0x00000fc0


	//   ....[6]....
        /*0d7c*/ 	.word	0x000030e0


	//   ....[7]....
        /*0d80*/ 	.word	0x00003740


	//   ....[8]....
        /*0d84*/ 	.word	0x00003970


	//   ....[9]....
        /*0d88*/ 	.word	0x000039a0


	//   ....[10]....
        /*0d8c*/ 	.word	0x000039d0


	//   ....[11]....
        /*0d90*/ 	.word	0x00003a10


	//   ....[12]....
        /*0d94*/ 	.word	0x00003a50


	//   ....[13]....
        /*0d98*/ 	.word	0x00003b30


	//   ....[14]....
        /*0d9c*/ 	.word	0x00003b70


	//   ....[15]....
        /*0da0*/ 	.word	0x00003ba0


	//   ....[16]....
        /*0da4*/ 	.word	0x00003bc0


	//   ....[17]....
        /*0da8*/ 	.word	0x00003bd0


	//   ....[18]....
        /*0dac*/ 	.word	0x00003c00


	//   ....[19]....
        /*0db0*/ 	.word	0x00003c70


	//   ....[20]....
        /*0db4*/ 	.word	0x00003cb0


	//   ....[21]....
        /*0db8*/ 	.word	0x00003cf0


	//   ....[22]....
        /*0dbc*/ 	.word	0x00003d30


	//   ....[23]....
        /*0dc0*/ 	.word	0x00003d70


	//   ....[24]....
        /*0dc4*/ 	.word	0x00003e60


	//   ....[25]....
        /*0dc8*/ 	.word	0x00003ec0


	//   ....[26]....
        /*0dcc*/ 	.word	0x00003ef0


	//   ....[27]....
        /*0dd0*/ 	.word	0x00003f50


	//   ....[28]....
        /*0dd4*/ 	.word	0x00003f90


	//   ....[29]....
        /*0dd8*/ 	.word	0x00003fb0


	//   ....[30]....
        /*0ddc*/ 	.word	0x00003fe0


	//   ....[31]....
        /*0de0*/ 	.word	0x00004010


	//   ....[32]....
        /*0de4*/ 	.word	0x00004030


	//   ....[33]....
        /*0de8*/ 	.word	0x00004140


	//   ....[34]....
        /*0dec*/ 	.word	0x00004180


	//   ....[35]....
        /*0df0*/ 	.word	0x000041c0


	//   ....[36]....
        /*0df4*/ 	.word	0x000041f0


	//   ....[37]....
        /*0df8*/ 	.word	0x00004210


	//   ....[38]....
        /*0dfc*/ 	.word	0x00004290


	//   ....[39]....
        /*0e00*/ 	.word	0x000042d0


	//   ....[40]....
        /*0e04*/ 	.word	0x00004300


	//   ....[41]....
        /*0e08*/ 	.word	0x00004340


	//   ....[42]....
        /*0e0c*/ 	.word	0x00004360


	//   ....[43]....
        /*0e10*/ 	.word	0x00004380


	//   ....[44]....
        /*0e14*/ 	.word	0x00004390


	//   ....[45]....
        /*0e18*/ 	.word	0x000043e0


	//   ....[46]....
        /*0e1c*/ 	.word	0x00004440


	//   ....[47]....
        /*0e20*/ 	.word	0x00004480


	//   ....[48]....
        /*0e24*/ 	.word	0x00004560


	//   ....[49]....
        /*0e28*/ 	.word	0x00004630


	//   ....[50]....
        /*0e2c*/ 	.word	0x00004640


	//   ....[51]....
        /*0e30*/ 	.word	0x00004710


	//   ....[52]....
        /*0e34*/ 	.word	0x00004740


	//   ....[53]....
        /*0e38*/ 	.word	0x00004780


	//   ....[54]....
        /*0e3c*/ 	.word	0x00004870


	//   ....[55]....
        /*0e40*/ 	.word	0x00004a50


	//   ....[56]....
        /*0e44*/ 	.word	0x00004a90


	//   ....[57]....
        /*0e48*/ 	.word	0x00004b00


	//   ....[58]....
        /*0e4c*/ 	.word	0x00004b40


	//   ....[59]....
        /*0e50*/ 	.word	0x00004b80


	//   ....[60]....
        /*0e54*/ 	.word	0x00004c00


	//   ....[61]....
        /*0e58*/ 	.word	0x00004c40


	//   ....[62]....
        /*0e5c*/ 	.word	0x00004d60


	//   ....[63]....
        /*0e60*/ 	.word	0x00004ec0


	//   ....[64]....
        /*0e64*/ 	.word	0x00004ef0


	//   ....[65]....
        /*0e68*/ 	.word	0x00004f10


	//   ....[66]....
        /*0e6c*/ 	.word	0x00004f50


	//   ....[67]....
        /*0e70*/ 	.word	0x00004f70


	//   ....[68]....
        /*0e74*/ 	.word	0x00004f80


	//   ....[69]....
        /*0e78*/ 	.word	0x00005000


	//   ....[70]....
        /*0e7c*/ 	.word	0x00008260


	//   ....[71]....
        /*0e80*/ 	.word	0x00008270


	//   ....[72]....
        /*0e84*/ 	.word	0x00008280


	//   ....[73]....
        /*0e88*/ 	.word	0x000082d0


	//   ....[74]....
        /*0e8c*/ 	.word	0x000082e0


	//   ....[75]....
        /*0e90*/ 	.word	0x00008360


	//   ....[76]....
        /*0e94*/ 	.word	0x000083f0


	//   ....[77]....
        /*0e98*/ 	.word	0x000084d0


	//   ....[78]....
        /*0e9c*/ 	.word	0x000084f0


	//   ....[79]....
        /*0ea0*/ 	.word	0x00008510


	//   ....[80]....
        /*0ea4*/ 	.word	0x000085a0


	//   ....[81]....
        /*0ea8*/ 	.word	0x00008610


	//   ....[82]....
        /*0eac*/ 	.word	0x00008670


	//   ....[83]....
        /*0eb0*/ 	.word	0x000086d0


	//   ....[84]....
        /*0eb4*/ 	.word	0x00008760


	//   ....[85]....
        /*0eb8*/ 	.word	0x00008780


	//   ....[86]....
        /*0ebc*/ 	.word	0x000087c0


	//   ....[87]....
        /*0ec0*/ 	.word	0x00008800


	//   ....[88]....
        /*0ec4*/ 	.word	0x00008810


	//   ....[89]....
        /*0ec8*/ 	.word	0x000088c0


	//   ....[90]....
        /*0ecc*/ 	.word	0x00008970


	//   ....[91]....
        /*0ed0*/ 	.word	0x000089a0


	//   ....[92]....
        /*0ed4*/ 	.word	0x000089d0


	//   ....[93]....
        /*0ed8*/ 	.word	0x00008a10


	//   ....[94]....
        /*0edc*/ 	.word	0x00008a40


	//   ....[95]....
        /*0ee0*/ 	.word	0x00008a80


	//   ....[96]....
        /*0ee4*/ 	.word	0x00008ab0


	//   ....[97]....
        /*0ee8*/ 	.word	0x00008b30


	//   ....[98]....
        /*0eec*/ 	.word	0x00008b90


	//   ....[99]....
        /*0ef0*/ 	.word	0x00008bf0


	//   ....[100]....
        /*0ef4*/ 	.word	0x00008c50


	//   ....[101]....
        /*0ef8*/ 	.word	0x00008d10


	//   ....[102]....
        /*0efc*/ 	.word	0x00008d50


	//   ....[103]....
        /*0f00*/ 	.word	0x00008f40


	//   ....[104]....
        /*0f04*/ 	.word	0x00008f50


	//   ....[105]....
        /*0f08*/ 	.word	0x00008f80


	//   ....[106]....
        /*0f0c*/ 	.word	0x000090f0


	//   ....[107]....
        /*0f10*/ 	.word	0x00009200


	//   ....[108]....
        /*0f14*/ 	.word	0x00009280


	//   ....[109]....
        /*0f18*/ 	.word	0x000092c0


	//   ....[110]....
        /*0f1c*/ 	.word	0x00009540


	//   ....[111]....
        /*0f20*/ 	.word	0x00009570


	//   ....[112]....
        /*0f24*/ 	.word	0x000095e0


	//   ....[113]....
        /*0f28*/ 	.word	0x00009610


	//   ....[114]....
        /*0f2c*/ 	.word	0x00009640


	//   ....[115]....
        /*0f30*/ 	.word	0x00009670


	//   ....[116]....
        /*0f34*/ 	.word	0x00009690


	//   ....[117]....
        /*0f38*/ 	.word	0x000098c0


	//   ....[118]....
        /*0f3c*/ 	.word	0x00009910


	//   ....[119]....
        /*0f40*/ 	.word	0x00009b40


	//   ....[120]....
        /*0f44*/ 	.word	0x00009b50


	//   ....[121]....
        /*0f48*/ 	.word	0x00009b60


	//   ....[122]....
        /*0f4c*/ 	.word	0x00009b70


	//   ....[123]....
        /*0f50*/ 	.word	0x00009b80


	//   ....[124]....
        /*0f54*/ 	.word	0x00009b90


	//   ....[125]....
        /*0f58*/ 	.word	0x00009ba0


	//   ....[126]....
        /*0f5c*/ 	.word	0x00009f10


	//   ....[127]....
        /*0f60*/ 	.word	0x00009f20


	//   ....[128]....
        /*0f64*/ 	.word	0x00009f30


	//   ....[129]....
        /*0f68*/ 	.word	0x00009f40


	//   ....[130]....
        /*0f6c*/ 	.word	0x00009f50


	//   ....[131]....
        /*0f70*/ 	.word	0x00009f60


	//   ....[132]....
        /*0f74*/ 	.word	0x00009f70


	//   ....[133]....
        /*0f78*/ 	.word	0x00009f80


	//   ....[134]....
        /*0f7c*/ 	.word	0x0000d5c0


	//   ....[135]....
        /*0f80*/ 	.word	0x0000df60


	//   ....[136]....
        /*0f84*/ 	.word	0x0000dfa0


	//   ....[137]....
        /*0f88*/ 	.word	0x0000dfe0


	//   ....[138]....
        /*0f8c*/ 	.word	0x0000e030


	//   ....[139]....
        /*0f90*/ 	.word	0x0000e040


	//   ....[140]....
        /*0f94*/ 	.word	0x0000e0c0


	//   ....[141]....
        /*0f98*/ 	.word	0x0000e0f0


	//   ....[142]....
        /*0f9c*/ 	.word	0x0000e100


	//   ....[143]....
        /*0fa0*/ 	.word	0x0000e110


	//   ....[144]....
        /*0fa4*/ 	.word	0x0000e160


	//   ....[145]....
        /*0fa8*/ 	.word	0x0000e170


	//   ....[146]....
        /*0fac*/ 	.word	0x0000e290


	//   ....[147]....
        /*0fb0*/ 	.word	0x0000e2d0


	//   ....[148]....
        /*0fb4*/ 	.word	0x0000e2f0


	//   ....[149]....
        /*0fb8*/ 	.word	0x0000e300


	//   ....[150]....
        /*0fbc*/ 	.word	0x0000e340


	//   ....[151]....
        /*0fc0*/ 	.word	0x0000e3d0


	//   ....[152]....
        /*0fc4*/ 	.word	0x0000e4d0


	//   ....[153]....
        /*0fc8*/ 	.word	0x0000e510


	//   ....[154]....
        /*0fcc*/ 	.word	0x0000e520


	//   ....[155]....
        /*0fd0*/ 	.word	0x0000e550


	//   ....[156]....
        /*0fd4*/ 	.word	0x0000e560


	//   ....[157]....
        /*0fd8*/ 	.word	0x0000e570


	//   ....[158]....
        /*0fdc*/ 	.word	0x0000e590


	//   ....[159]....
        /*0fe0*/ 	.word	0x0000e5c0


	//   ....[160]....
        /*0fe4*/ 	.word	0x0000e5e0


	//   ....[161]....
        /*0fe8*/ 	.word	0x0000e610


	//   ....[162]....
        /*0fec*/ 	.word	0x0000e640


	//   ....[163]....
        /*0ff0*/ 	.word	0x0000e6f0


	//   ....[164]....
        /*0ff4*/ 	.word	0x0000e720


	//   ....[165]....
        /*0ff8*/ 	.word	0x0000e740


	//   ....[166]....
        /*0ffc*/ 	.word	0x0000e780


	//   ....[167]....
        /*1000*/ 	.word	0x0000e7c0


	//   ....[168]....
        /*1004*/ 	.word	0x0000e7e0


	//   ....[169]....
        /*1008*/ 	.word	0x0000e830


	//   ....[170]....
        /*100c*/ 	.word	0x0000e840


	//   ....[171]....
        /*1010*/ 	.word	0x0000e870


	//   ....[172]....
        /*1014*/ 	.word	0x0000e940


	//   ....[173]....
        /*1018*/ 	.word	0x0000e960


	//   ....[174]....
        /*101c*/ 	.word	0x0000e990


	//   ....[175]....
        /*1020*/ 	.word	0x0000ec60


	//   ....[176]....
        /*1024*/ 	.word	0x0000ece0


	//   ....[177]....
        /*1028*/ 	.word	0x0000ed10


	//   ....[178]....
        /*102c*/ 	.word	0x0000ed20


	//   ....[179]....
        /*1030*/ 	.word	0x0000eda0


	//   ....[180]....
        /*1034*/ 	.word	0x0000ee00


	//   ....[181]....
        /*1038*/ 	.word	0x0000ef20


	//   ....[182]....
        /*103c*/ 	.word	0x0000f020


	//   ....[183]....
        /*1040*/ 	.word	0x0000f140


	//   ....[184]....
        /*1044*/ 	.word	0x0000f170


	//   ....[185]....
        /*1048*/ 	.word	0x0000f190


	//   ....[186]....
        /*104c*/ 	.word	0x0000f1b0


	//   ....[187]....
        /*1050*/ 	.word	0x0000f210


	//   ....[188]....
        /*1054*/ 	.word	0x0000f220


	//   ....[189]....
        /*1058*/ 	.word	0x0000f240


	//   ....[190]....
        /*105c*/ 	.word	0x0000f6c0


	//   ....[191]....
        /*1060*/ 	.word	0x0000f6f0


	//   ....[192]....
        /*1064*/ 	.word	0x0000f700


	//   ....[193]....
        /*1068*/ 	.word	0x0000f710


	//   ....[194]....
        /*106c*/ 	.word	0x0000f720


	//   ....[195]....
        /*1070*/ 	.word	0x0000f730


	//   ....[196]....
        /*1074*/ 	.word	0x0000f740


	//   ....[197]....
        /*1078*/ 	.word	0x0000f760


	//   ....[198]....
        /*107c*/ 	.word	0x00011b20


	//   ....[199]....
        /*1080*/ 	.word	0x00012a20


	//   ....[200]....
        /*1084*/ 	.word	0x00012f70


	//   ....[201]....
        /*1088*/ 	.word	0x000132a0


	//   ....[202]....
        /*108c*/ 	.word	0x000135e0


	//   ....[203]....
        /*1090*/ 	.word	0x00013890


	//   ....[204]....
        /*1094*/ 	.word	0x00013ad0


	//   ....[205]....
        /*1098*/ 	.word	0x00013d40


	//   ....[206]....
        /*109c*/ 	.word	0x00014010


	//   ....[207]....
        /*10a0*/ 	.word	0x00014230


	//   ....[208]....
        /*10a4*/ 	.word	0x000143c0


	//   ....[209]....
        /*10a8*/ 	.word	0x000162e0


	//   ....[210]....
        /*10ac*/ 	.word	0x00016570


	//   ....[211]....
        /*10b0*/ 	.word	0x000165e0


	//   ....[212]....
        /*10b4*/ 	.word	0x00016650


	//----- nvinfo : EIATTR_REG_RECONFIG
	.align		4
.L_470:
        /*10b8*/ 	.byte	0x01, 0x54
	.zero		2


	//----- nvinfo : EIATTR_SYSCALL_OFFSETS
	.align		4
        /*10bc*/ 	.byte	0x04, 0x46
        /*10be*/ 	.short	(.L_472 - .L_471)


	//   ....[0]....
.L_471:
        /*10c0*/ 	.word	0x00000c20


	//   ....[1]....
        /*10c4*/ 	.word	0x00000d10


	//   ....[2]....
        /*10c8*/ 	.word	0x00000e70


	//   ....[3]....
        /*10cc*/ 	.word	0x00000f60


	//   ....[4]....
        /*10d0*/ 	.word	0x000114f0


	//   ....[5]....
        /*10d4*/ 	.word	0x00011620


	//   ....[6]....
        /*10d8*/ 	.word	0x00011740


	//   ....[7]....
        /*10dc*/ 	.word	0x00011860


	//----- nvinfo : EIATTR_MBARRIER_INSTR_OFFSETS
	.align		4
.L_472:
        /*10e0*/ 	.byte	0x04, 0x39
        /*10e2*/ 	.short	(.L_474 - .L_473)


	//   ....[0]....
.L_473:
        /*10e4*/ 	.word	0x000002f0
        /*10e8*/ 	.word	0x000000ff
        /*10ec*/ 	.word	0x00030c00
        /*10f0*/ 	.short	0x0100
        /*10f2*/ 	.byte	0x06
	.zero		1


	//   ....[1]....
        /*10f4*/ 	.word	0x000003f0
        /*10f8*/ 	.word	0x000000ff
        /*10fc*/ 	.word	0x00030c10
        /*1100*/ 	.short	0x0100
        /*1102*/ 	.byte	0x08
	.zero		1


	//   ....[2]....
        /*1104*/ 	.word	0x00000400
        /*1108*/ 	.word	0x000000ff
        /*110c*/ 	.word	0x00030c20
        /*1110*/ 	.short	0x0100
        /*1112*/ 	.byte	0x08
	.zero		1


	//   ....[3]....
        /*1114*/ 	.word	0x00000410
        /*1118*/ 	.word	0x000000ff
        /*111c*/ 	.word	0x00030c18
        /*1120*/ 	.short	0x0100
        /*1122*/ 	.byte	0x08
	.zero		1


	//   ....[4]....
        /*1124*/ 	.word	0x00000420
        /*1128*/ 	.word	0x000000ff
        /*112c*/ 	.word	0x00030c28
        /*1130*/ 	.short	0x0100
        /*1132*/ 	.byte	0x08
	.zero		1


	//   ....[5]....
        /*1134*/ 	.word	0x00000550
        /*1138*/ 	.word	0x000000ff
        /*113c*/ 	.word	0x00030c30
        /*1140*/ 	.short	0x0100
        /*1142*/ 	.byte	0x08
	.zero		1


	//   ....[6]....
        /*1144*/ 	.word	0x00000560
        /*1148*/ 	.word	0x000000ff
        /*114c*/ 	.word	0x00030c40
        /*1150*/ 	.short	0x0100
        /*1152*/ 	.byte	0x08
	.zero		1


	//   ....[7]....
        /*1154*/ 	.word	0x00000570
        /*1158*/ 	.word	0x000000ff
        /*115c*/ 	.word	0x00030c38
        /*1160*/ 	.short	0x0100
        /*1162*/ 	.byte	0x08
	.zero		1


	//   ....[8]....
        /*1164*/ 	.word	0x00000580
        /*1168*/ 	.word	0x000000ff
        /*116c*/ 	.word	0x00030c48
        /*1170*/ 	.short	0x0100
        /*1172*/ 	.byte	0x08
	.zero		1


	//   ....[9]....
        /*1174*/ 	.word	0x00001000
        /*1178*/ 	.word	0x00000010
        /*117c*/ 	.word	0x00030c00
        /*1180*/ 	.short	0x010a
        /*1182*/ 	.byte	0x3f
	.zero		1


	//   ....[10]....
        /*1184*/ 	.word	0x00001130
        /*1188*/ 	.word	0x00000010
        /*118c*/ 	.word	0x00030c00
        /*1190*/ 	.short	0x010a
        /*1192*/ 	.byte	0x3f
	.zero		1


	//   ....[11]....
        /*1194*/ 	.word	0x00001a30
        /*1198*/ 	.word	0x00000006
        /*119c*/ 	.word	0x00030c10
        /*11a0*/ 	.short	0x010a
        /*11a2*/ 	.byte	0x3f
	.zero		1


	//   ....[12]....
        /*11a4*/ 	.word	0x00001aa0
        /*11a8*/ 	.word	0x00000006
        /*11ac*/ 	.word	0x00030c10
        /*11b0*/ 	.short	0x010a
        /*11b2*/ 	.byte	0x3f
	.zero		1


	//   ....[13]....
        /*11b4*/ 	.word	0x00001ed0
        /*11b8*/ 	.word	0x00000006
        /*11bc*/ 	.word	0x00030c30
        /*11c0*/ 	.short	0x010a
        /*11c2*/ 	.byte	0x3f
	.zero		1


	//   ....[14]....
        /*11c4*/ 	.word	0x00001f10
        /*11c8*/ 	.word	0x00000006
        /*11cc*/ 	.word	0x00030c30
        /*11d0*/ 	.short	0x010a
        /*11d2*/ 	.byte	0x3f
	.zero		1


	//   ....[15]....
        /*11d4*/ 	.word	0x000065d0
        /*11d8*/ 	.word	0x00000005
        /*11dc*/ 	.word	0x00000000
        /*11e0*/ 	.short	0x0101
        /*11e2*/ 	.byte	0x3f
	.zero		1


	//   ....[16]....
        /*11e4*/ 	.word	0x00006a20
        /*11e8*/ 	.word	0x00000006
        /*11ec*/ 	.word	0x00000000
        /*11f0*/ 	.short	0x0101
        /*11f2*/ 	.byte	0x3f
	.zero		1


	//   ....[17]....
        /*11f4*/ 	.word	0x00007360
        /*11f8*/ 	.word	0x00000006
        /*11fc*/ 	.word	0x00030c10
        /*1200*/ 	.short	0x010a
        /*1202*/ 	.byte	0x3f
	.zero		1


	//   ....[18]....
        /*1204*/ 	.word	0x000073e0
        /*1208*/ 	.word	0x00000006
        /*120c*/ 	.word	0x00030c10
        /*1210*/ 	.short	0x010a
        /*1212*/ 	.byte	0x3f
	.zero		1


	//   ....[19]....
        /*1214*/ 	.word	0x000077f0
        /*1218*/ 	.word	0x00000006
        /*121c*/ 	.word	0x00030c30
        /*1220*/ 	.short	0x010a
        /*1222*/ 	.byte	0x3f
	.zero		1


	//   ....[20]....
        /*1224*/ 	.word	0x00007830
        /*1228*/ 	.word	0x00000006
        /*122c*/ 	.word	0x00030c30
        /*1230*/ 	.short	0x010a
        /*1232*/ 	.byte	0x3f
	.zero		1


	//   ....[21]....
        /*1234*/ 	.word	0x0000b480
        /*1238*/ 	.word	0x00000005
        /*123c*/ 	.word	0x00000000
        /*1240*/ 	.short	0x0101
        /*1242*/ 	.byte	0x3f
	.zero		1


	//   ....[22]....
        /*1244*/ 	.word	0x0000b8d0
        /*1248*/ 	.word	0x00000006
        /*124c*/ 	.word	0x00000000
        /*1250*/ 	.short	0x0101
        /*1252*/ 	.byte	0x3f
	.zero		1


	//   ....[23]....
        /*1254*/ 	.word	0x0000c0e0
        /*1258*/ 	.word	0x00000006
        /*125c*/ 	.word	0x00030c10
        /*1260*/ 	.short	0x010a
        /*1262*/ 	.byte	0x3f
	.zero		1


	//   ....[24]....
        /*1264*/ 	.word	0x0000c160
        /*1268*/ 	.word	0x00000006
        /*126c*/ 	.word	0x00030c10
        /*1270*/ 	.short	0x010a
        /*1272*/ 	.byte	0x3f
	.zero		1


	//   ....[25]....
        /*1274*/ 	.word	0x0000c590
        /*1278*/ 	.word	0x00000006
        /*127c*/ 	.word	0x00030c30
        /*1280*/ 	.short	0x010a
        /*1282*/ 	.byte	0x3f
	.zero		1


	//   ....[26]....
        /*1284*/ 	.word	0x0000c5d0
        /*1288*/ 	.word	0x00000006
        /*128c*/ 	.word	0x00030c30
        /*1290*/ 	.short	0x010a
        /*1292*/ 	.byte	0x3f
	.zero		1


	//   ....[27]....
        /*1294*/ 	.word	0x00010cc0
        /*1298*/ 	.word	0x00000005
        /*129c*/ 	.word	0x00000000
        /*12a0*/ 	.short	0x0101
        /*12a2*/ 	.byte	0x3f
	.zero		1


	//   ....[28]....
        /*12a4*/ 	.word	0x00011140
        /*12a8*/ 	.word	0x00000006
        /*12ac*/ 	.word	0x00000000
        /*12b0*/ 	.short	0x0101
        /*12b2*/ 	.byte	0x3f
	.zero		1


	//   ....[29]....
        /*12b4*/ 	.word	0x00014a30
        /*12b8*/ 	.word	0x00000010
        /*12bc*/ 	.word	0x00030c20
        /*12c0*/ 	.short	0x010a
        /*12c2*/ 	.byte	0x3f
	.zero		1


	//   ....[30]....
        /*12c4*/ 	.word	0x00015000
        /*12c8*/ 	.word	0x00000010
        /*12cc*/ 	.word	0x00030c40
        /*12d0*/ 	.short	0x010a
        /*12d2*/ 	.byte	0x3f
	.zero		1


	//   ....[31]....
        /*12d4*/ 	.word	0x00015230
        /*12d8*/ 	.word	0x00000010
        /*12dc*/ 	.word	0x00030c28
        /*12e0*/ 	.short	0x010a
        /*12e2*/ 	.byte	0x3f
	.zero		1


	//   ....[32]....
        /*12e4*/ 	.word	0x00015460
        /*12e8*/ 	.word	0x00000010
        /*12ec*/ 	.word	0x00030c48
        /*12f0*/ 	.short	0x010a
        /*12f2*/ 	.byte	0x3f
	.zero		1


	//   ....[33]....
        /*12f4*/ 	.word	0x00015640
        /*12f8*/ 	.word	0x00000010
        /*12fc*/ 	.word	0x00030c20
        /*1300*/ 	.short	0x010a
        /*1302*/ 	.byte	0x3f
	.zero		1


	//   ....[34]....
        /*1304*/ 	.word	0x000158f0
        /*1308*/ 	.word	0x00000010
        /*130c*/ 	.word	0x00030c40
        /*1310*/ 	.short	0x010a
        /*1312*/ 	.byte	0x3f
	.zero		1


	//   ....[35]....
        /*1314*/ 	.word	0x00015af0
        /*1318*/ 	.word	0x00000010
        /*131c*/ 	.word	0x00030c28
        /*1320*/ 	.short	0x010a
        /*1322*/ 	.byte	0x3f
	.zero		1


	//   ....[36]....
        /*1324*/ 	.word	0x00015d70
        /*1328*/ 	.word	0x00000003
        /*132c*/ 	.word	0x00030c40
        /*1330*/ 	.short	0x010a
        /*1332*/ 	.byte	0x3f
	.zero		1


	//   ....[37]....
        /*1334*/ 	.word	0x00016140
        /*1338*/ 	.word	0x00000006
        /*133c*/ 	.word	0x00000000
        /*1340*/ 	.short	0x010a
        /*1342*/ 	.byte	0x3f
	.zero		1


	//   ....[38]....
        /*1344*/ 	.word	0x000161a0
        /*1348*/ 	.word	0x00000003
        /*134c*/ 	.word	0x00000000
        /*1350*/ 	.short	0x010a
        /*1352*/ 	.byte	0x3f
	.zero		1


	//   ....[39]....
        /*1354*/ 	.word	0x00016200
        /*1358*/ 	.word	0x00000002
        /*135c*/ 	.word	0x00000000
        /*1360*/ 	.short	0x010a
        /*1362*/ 	.byte	0x3f
	.zero		1


	//   ....[40]....
        /*1364*/ 	.word	0x00016230
        /*1368*/ 	.word	0x00000003
        /*136c*/ 	.word	0x00000000
        /*1370*/ 	.short	0x010a
        /*1372*/ 	.byte	0x3f
	.zero		1


	//   ....[41]....
        /*1374*/ 	.word	0x00016310
        /*1378*/ 	.word	0x00000010
        /*137c*/ 	.word	0x00030c00
        /*1380*/ 	.short	0x010a
        /*1382*/ 	.byte	0x3f
	.zero		1


	//   ....[42]....
        /*1384*/ 	.word	0x00016360
        /*1388*/ 	.word	0x00000006
        /*138c*/ 	.word	0x00030c10
        /*1390*/ 	.short	0x010a
        /*1392*/ 	.byte	0x3f
	.zero		1


	//   ....[43]....
        /*1394*/ 	.word	0x000163b0
        /*1398*/ 	.word	0x00000006
        /*139c*/ 	.word	0x00030c30
        /*13a0*/ 	.short	0x010a
        /*13a2*/ 	.byte	0x3f
	.zero		1


	//   ....[44]....
        /*13a4*/ 	.word	0x00016400
        /*13a8*/ 	.word	0x00000006
        /*13ac*/ 	.word	0x00030c10
        /*13b0*/ 	.short	0x010a
        /*13b2*/ 	.byte	0x3f
	.zero		1


	//   ....[45]....
        /*13b4*/ 	.word	0x00016450
        /*13b8*/ 	.word	0x00000006
        /*13bc*/ 	.word	0x00030c30
        /*13c0*/ 	.short	0x010a
        /*13c2*/ 	.byte	0x3f
	.zero		1


	//   ....[46]....
        /*13c4*/ 	.word	0x000164a0
        /*13c8*/ 	.word	0x00000006
        /*13cc*/ 	.word	0x00030c10
        /*13d0*/ 	.short	0x010a
        /*13d2*/ 	.byte	0x3f
	.zero		1


	//   ....[47]....
        /*13d4*/ 	.word	0x000164f0
        /*13d8*/ 	.word	0x00000006
        /*13dc*/ 	.word	0x00030c30
        /*13e0*/ 	.short	0x010a
        /*13e2*/ 	.byte	0x3f
	.zero		1


	//   ....[48]....
        /*13e4*/ 	.word	0x00016690
        /*13e8*/ 	.word	0x00000010
        /*13ec*/ 	.word	0x00030c20
        /*13f0*/ 	.short	0x010a
        /*13f2*/ 	.byte	0x3f
	.zero		1


	//   ....[49]....
        /*13f4*/ 	.word	0x000166e0
        /*13f8*/ 	.word	0x00000010
        /*13fc*/ 	.word	0x00030c40
        /*1400*/ 	.short	0x010a
        /*1402*/ 	.byte	0x3f
	.zero		1


	//   ....[50]....
        /*1404*/ 	.word	0x00016730
        /*1408*/ 	.word	0x00000010
        /*140c*/ 	.word	0x00030c28
        /*1410*/ 	.short	0x010a
        /*1412*/ 	.byte	0x3f
	.zero		1


	//   ....[51]....
        /*1414*/ 	.word	0x00016780
        /*1418*/ 	.word	0x00000010
        /*141c*/ 	.word	0x00030c48
        /*1420*/ 	.short	0x010a
        /*1422*/ 	.byte	0x3f
	.zero		1


	//   ....[52]....
        /*1424*/ 	.word	0x000167e0
        /*1428*/ 	.word	0x00000010
        /*142c*/ 	.word	0x00030c20
        /*1430*/ 	.short	0x010a
        /*1432*/ 	.byte	0x3f
	.zero		1


	//   ....[53]....
        /*1434*/ 	.word	0x00016830
        /*1438*/ 	.word	0x00000010
        /*143c*/ 	.word	0x00030c40
        /*1440*/ 	.short	0x010a
        /*1442*/ 	.byte	0x3f
	.zero		1


	//   ....[54]....
        /*1444*/ 	.word	0x00016880
        /*1448*/ 	.word	0x00000010
        /*144c*/ 	.word	0x00030c28
        /*1450*/ 	.short	0x010a
        /*1452*/ 	.byte	0x3f
	.zero		1


	//   ....[55]....
        /*1454*/ 	.word	0x000168d0
        /*1458*/ 	.word	0x00000003
        /*145c*/ 	.word	0x00030c40
        /*1460*/ 	.short	0x010a
        /*1462*/ 	.byte	0x3f
	.zero		1


	//   ....[56]....
        /*1464*/ 	.word	0x000169a0
        /*1468*/ 	.word	0x00000006
        /*146c*/ 	.word	0x00000000
        /*1470*/ 	.short	0x010a
        /*1472*/ 	.byte	0x3f
	.zero		1


	//   ....[57]....
        /*1474*/ 	.word	0x000169f0
        /*1478*/ 	.word	0x00000003
        /*147c*/ 	.word	0x00000000
        /*1480*/ 	.short	0x010a
        /*1482*/ 	.byte	0x3f
	.zero		1


	//   ....[58]....
        /*1484*/ 	.word	0x00016a40
        /*1488*/ 	.word	0x00000002
        /*148c*/ 	.word	0x00000000
        /*1490*/ 	.short	0x010a
        /*1492*/ 	.byte	0x3f
	.zero		1


	//----- nvinfo : EIATTR_NUM_MBARRIERS
	.align		4
.L_474:
        /*1494*/ 	.byte	0x03, 0x38
        /*1496*/ 	.short	0x0009


	//----- nvinfo : EIATTR_EXIT_INSTR_OFFSETS
	.align		4
        /*1498*/ 	.byte	0x04, 0x1c
        /*149a*/ 	.short	(.L_476 - .L_475)


	//   ....[0]....
.L_475:
        /*149c*/ 	.word	0x00016280


	//----- nvinfo : EIATTR_MAX_THREADS
	.align		4
.L_476:
        /*14a0*/ 	.byte	0x04, 0x05
        /*14a2*/ 	.short	(.L_478 - .L_477)
.L_477:
        /*14a4*/ 	.word	0x00000180
        /*14a8*/ 	.word	0x00000001
        /*14ac*/ 	.word	0x00000001


	//----- nvinfo : EIATTR_CRS_STACK_SIZE
	.align		4
.L_478:
        /*14b0*/ 	.byte	0x04, 0x1e
        /*14b2*/ 	.short	(.L_480 - .L_479)
.L_479:
        /*14b4*/ 	.word	0x00000000


	//----- nvinfo : EIATTR_CBANK_PARAM_SIZE
	.align		4
.L_480:
        /*14b8*/ 	.byte	0x03, 0x19
        /*14ba*/ 	.short	0x0970


	//----- nvinfo : EIATTR_PARAM_CBANK
	.align		4
        /*14bc*/ 	.byte	0x04, 0x0a
        /*14be*/ 	.short	(.L_482 - .L_481)
	.align		4
.L_481:
        /*14c0*/ 	.word	index@(.nv.constant0._ZN7cutlass13device_kernelIN5flash11enable_sm90INS1_16FlashAttnBwdSm90INS1_25CollectiveMainloopBwdSm90ILi2ELi2ELi2EN4cute5tupleIJNS5_1CILi1EEES8_S8_EEENS6_IJNS7_ILi128EEESA_NS7_ILi64EEEEEENS_6half_tEfNS_4arch4Sm90ELb0ELb1ELb1ELb0ELb1ELb1ELb0ELb0ELi2ELi1ELi2ELi2ELb0EEENS1_21CollectiveEpilogueBwdISC_SD_SF_Li256ELb0ELb0ELi1EEENS1_19SingleTileSchedulerILb0ELb0ELb0ELi128EEEEEEEEEvNT_6ParamsE)
        /*14c4*/ 	.short	0x0210
        /*14c6*/ 	.short	0x0970


	//----- nvinfo : EIATTR_SW_WAR
	.align		4
.L_482:
        /*14c8*/ 	.byte	0x04, 0x36
        /*14ca*/ 	.short	(.L_484 - .L_483)
.L_483:
        /*14cc*/ 	.word	0x00000008
.L_484:


//--------------------- .nv.info._ZN7cutlass13device_kernelIN5flash11enable_sm90INS1_16FlashAttnBwdSm90INS1_25CollectiveMainloopBwdSm90ILi2ELi2ELi2EN4cute5tupleIJNS5_1CILi1EEES8_S8_EEENS6_IJNS7_ILi128EEESA_NS7_ILi64EEEEEENS_6half_tEfNS_4arch4Sm90ELb0ELb1ELb1ELb0ELb0ELb1ELb0ELb0ELi2ELi1ELi2ELi2ELb0EEENS1_24CollectiveEpilogueBwdGQAISC_fSF_Li256ELb0ELb0EEENS1_19SingleTileSchedulerILb0ELb0ELb0ELi128EEEEEEEEEvNT_6ParamsE --------------------------
	.section	.nv.info._ZN7cutlass13device_kernelIN5flash11enable_sm90INS1_16FlashAttnBwdSm90INS1_25CollectiveMainloopBwdSm90ILi2ELi2ELi2EN4cute5tupleIJNS5_1CILi1EEES8_S8_EEENS6_IJNS7_ILi128EEESA_NS7_ILi64EEEEEENS_6half_tEfNS_4arch4Sm90ELb0ELb1ELb1ELb0ELb0ELb1ELb0ELb0ELi2ELi1ELi2ELi2ELb0EEENS1_24CollectiveEpilogueBwdGQAISC_fSF_Li256ELb0ELb0EEENS1_19SingleTileSchedulerILb0ELb0ELb0ELi128EEEEEEEEEvNT_6ParamsE,"",@"SHT_CUDA_INFO"
	.sectionflags	@""
	.align	4


	//----- nvinfo : EIATTR_CUDA_API_VERSION
	.align		4
        /*0000*/ 	.byte	0x04, 0x37
        /*0002*/ 	.short	(.L_486 - .L_485)
.L_485:
        /*0004*/ 	.word	0x00000082


	//----- nvinfo : EIATTR_KPARAM_INFO
	.align		4
.L_486:
        /*0008*/ 	.byte	0x04, 0x17
        /*000a*/ 	.short	(.L_488 - .L_487)
.L_487:
        /*000c*/ 	.word	0x00000000
        /*0010*/ 	.short	0x0000
        /*0012*/ 	.short	0x0070
        /*0014*/ 	.byte	0x00, 0xf0, 0x01, 0x1a


	//----- nvinfo : EIATTR_SPARSE_MMA_MASK
	.align		4
.L_488:
        /*0018*/ 	.byte	0x03, 0x50
        /*001a*/ 	.short	0x0000


	//----- nvinfo : EIATTR_MAXREG_COUNT
	.align		4
        /*001c*/ 	.byte	0x03, 0x1b
        /*001e*/ 	.short	0x00a8


	//----- nvinfo : EIATTR_NUM_BARRIERS
	.align		4
        /*0020*/ 	.byte	0x02, 0x4c
        /*0022*/ 	.byte	0x10
	.zero		1


	//----- nvinfo : EIATTR_EXTERNS
	.align		4
        /*0024*/ 	.byte	0x04, 0x0f
        /*0026*/ 	.short	(.L_490 - .L_489)


	//   ....[0]....
	.align		4
.L_489:
        /*0028*/ 	.word	index@(__assertfail)


	//----- nvinfo : EIATTR_ANNOTATIONS
	.align		4
.L_490:
        /*002c*/ 	.byte	0x04, 0x55
        /*002e*/ 	.short	(.L_492 - .L_491)


	//   ....[0]....
.L_491:
        /* <DEDUP_REMOVED lines=158> */


	//----- nvinfo : EIATTR_MERCURY_ISA_VERSION
	.align		4
.L_492:
        /*0a00*/ 	.byte	0x03, 0x5f
        /*0a02*/ 	.short	0x0101


	//----- nvinfo : EIATTR_INT_WARP_WIDE_INSTR_OFFSETS
	.align		4
        /*0a04*/ 	.byte	0x04, 0x31
        /*0a06*/ 	.short	(.L_494 - .L_493)


	//   ....[0]....
.L_493:
        /*0a08*/ 	.word	0x00000190


	//   ....[1]....
        /*0a0c*/ 	.word	0x000001c0


	//----- nvinfo : EIATTR_COOP_GROUP_MASK_REGIDS
	.align		4
.L_494:
        /*0a10*/ 	.byte	0x04, 0x29
        /*0a12*/ 	.short	(.L_496 - .L_495)


	//   ....[0]....
.L_495:
        /*0a14*/ 	.word	0xffffffff


	//   ....[1]....
        /*0a18*/ 	.word	0xffffffff


	//   ....[2]....
        /*0a1c*/ 	.word	0xffffffff


	//   ....[3]....
        /*0a20*/ 	.word	0xffffffff


	//   ....[4]....
        /*0a24*/ 	.word	0xffffffff


	//   ....[5]....
        /*0a28*/ 	.word	0xffffffff


	//   ....[6]....
        /*0a2c*/ 	.word	0xffffffff


	//   ....[7]....
        /*0a30*/ 	.word	0xffffffff


	//   ....[8]....
        /*0a34*/ 	.word	0xffffffff


	//   ....[9]....
        /*0a38*/ 	.word	0xffffffff


	//   ....[10]....
        /*0a3c*/ 	.word	0xffffffff


	//   ....[11]....
        /*0a40*/ 	.word	0xffffffff


	//   ....[12]....
        /*0a44*/ 	.word	0xffffffff


	//   ....[13]....
        /*0a48*/ 	.word	0xffffffff


	//   ....[14]....
        /*0a4c*/ 	.word	0xffffffff


	//   ....[15]....
        /*0a50*/ 	.word	0xffffffff


	//   ....[16]....
        /*0a54*/ 	.word	0xffffffff


	//   ....[17]....
        /*0a58*/ 	.word	0xffffffff


	//   ....[18]....
        /*0a5c*/ 	.word	0xffffffff


	//   ....[19]....
        /*0a60*/ 	.word	0xffffffff


	//   ....[20]....
        /*0a64*/ 	.word	0xffffffff


	//   ....[21]....
        /*0a68*/ 	.word	0xffffffff


	//   ....[22]....
        /*0a6c*/ 	.word	0xffffffff


	//   ....[23]....
        /*0a70*/ 	.word	0xffffffff


	//   ....[24]....
        /*0a74*/ 	.word	0xffffffff


	//   ....[25]....
        /*0a78*/ 	.word	0xffffffff


	//   ....[26]....
        /*0a7c*/ 	.word	0xffffffff


	//   ....[27]....
        /*0a80*/ 	.word	0xffffffff


	//   ....[28]....
        /*0a84*/ 	.word	0xffffffff


	//   ....[29]....
        /*0a88*/ 	.word	0xffffffff


	//   ....[30]....
        /*0a8c*/ 	.word	0xffffffff


	//   ....[31]....
        /*0a90*/ 	.word	0xffffffff


	//   ....[32]....
        /*0a94*/ 	.word	0xffffffff


	//   ....[33]....
        /*0a98*/ 	.word	0xffffffff


	//   ....[34]....
        /*0a9c*/ 	.word	0xffffffff


	//   ....[35]....
        /*0aa0*/ 	.word	0xffffffff


	//   ....[36]....
        /*0aa4*/ 	.word	0xffffffff


	//   ....[37]....
        /*0aa8*/ 	.word	0xffffffff


	//   ....[38]....
        /*0aac*/ 	.word	0xffffffff


	//   ....[39]....
        /*0ab0*/ 	.word	0xffffffff


	//   ....[40]....
        /*0ab4*/ 	.word	0xffffffff


	//   ....[41]....
        /*0ab8*/ 	.word	0xffffffff


	//   ....[42]....
        /*0abc*/ 	.word	0xffffffff


	//   ....[43]....
        /*0ac0*/ 	.word	0xffffffff


	//   ....[44]....
        /*0ac4*/ 	.word	0xffffffff


	//   ....[45]....
        /*0ac8*/ 	.word	0xffffffff


	//   ....[46]....
        /*0acc*/ 	.word	0xffffffff


	//   ....[47]....
        /*0ad0*/ 	.word	0xffffffff


	//   ....[48]....
        /*0ad4*/ 	.word	0xffffffff


	//   ....[49]....
        /*0ad8*/ 	.word	0xffffffff


	//   ....[50]....
        /*0adc*/ 	.word	0xffffffff


	//   ....[51]....
        /*0ae0*/ 	.word	0xffffffff


	//   ....[52]....
        /*0ae4*/ 	.word	0xffffffff


	//   ....[53]....
        /*0ae8*/ 	.word	0xffffffff


	//   ....[54]....
        /*0aec*/ 	.word	0xffffffff


	//   ....[55]....
        /*0af0*/ 	.word	0xffffffff


	//   ....[56]....
        /*0af4*/ 	.word	0xffffffff


	//   ....[57]....
        /*0af8*/ 	.word	0xffffffff


	//   ....[58]....
        /*0afc*/ 	.word	0xffffffff


	//   ....[59]....
        /*0b00*/ 	.word	0xffffffff


	//   ....[60]....
        /*0b04*/ 	.word	0xffffffff


	//   ....[61]....
        /*0b08*/ 	.word	0xffffffff


	//   ....[62]....
        /*0b0c*/ 	.word	0xffffffff


	//   ....[63]....
        /*0b10*/ 	.word	0xffffffff


	//   ....[64]....
        /*0b14*/ 	.word	0xffffffff


	//   ....[65]....
        /*0b18*/ 	.word	0xffffffff


	//   ....[66]....
        /*0b1c*/ 	.word	0xffffffff


	//   ....[67]....
        /*0b20*/ 	.word	0xffffffff


	//   ....[68]....
        /*0b24*/ 	.word	0xffffffff


	//   ....[69]....
        /*0b28*/ 	.word	0xffffffff


	//   ....[70]....
        /*0b2c*/ 	.word	0xffffffff


	//   ....[71]....
        /*0b30*/ 	.word	0xffffffff


	//   ....[72]....
        /*0b34*/ 	.word	0xffffffff


	//   ....[73]....
        /*0b38*/ 	.word	0xffffffff


	//   ....[74]....
        /*0b3c*/ 	.word	0xffffffff


	//   ....[75]....
        /*0b40*/ 	.word	0xffffffff


	//   ....[76]....
        /*0b44*/ 	.word	0xffffffff


	//   ....[77]....
        /*0b48*/ 	.word	0xffffffff


	//   ....[78]....
        /*0b4c*/ 	.word	0xffffffff


	//   ....[79]....
        /*0b50*/ 	.word	0xffffffff


	//   ....[80]....
        /*0b54*/ 	.word	0xffffffff


	//   ....[81]....
        /*0b58*/ 	.word	0xffffffff


	//   ....[82]....
        /*0b5c*/ 	.word	0xffffffff


	//   ....[83]....
        /*0b60*/ 	.word	0xffffffff


	//   ....[84]....
        /*0b64*/ 	.word	0xffffffff


	//   ....[85]....
        /*0b68*/ 	.word	0xffffffff


	//   ....[86]....
        /*0b6c*/ 	.word	0xffffffff


	//   ....[87]....
        /*0b70*/ 	.word	0xffffffff


	//   ....[88]....
        /*0b74*/ 	.word	0xffffffff


	//   ....[89]....
        /*0b78*/ 	.word	0xffffffff


	//   ....[90]....
        /*0b7c*/ 	.word	0xffffffff


	//   ....[91]....
        /*0b80*/ 	.word	0xffffffff


	//   ....[92]....
        /*0b84*/ 	.word	0xffffffff


	//   ....[93]....
        /*0b88*/ 	.word	0xffffffff


	//   ....[94]....
        /*0b8c*/ 	.word	0xffffffff


	//   ....[95]....
        /*0b90*/ 	.word	0xffffffff


	//   ....[96]....
        /*0b94*/ 	.word	0xffffffff


	//   ....[97]....
        /*0b98*/ 	.word	0xffffffff


	//   ....[98]....
        /*0b9c*/ 	.word	0xffffffff


	//   ....[99]....
        /*0ba0*/ 	.word	0xffffffff


	//   ....[100]....
        /*0ba4*/ 	.word	0xffffffff


	//   ....[101]....
        /*0ba8*/ 	.word	0xffffffff


	//   ....[102]....
        /*0bac*/ 	.word	0xffffffff


	//   ....[103]....
        /*0bb0*/ 	.word	0xffffffff


	//   ....[104]....
        /*0bb4*/ 	.word	0xffffffff


	//   ....[105]....
        /*0bb8*/ 	.word	0xffffffff


	//   ....[106]....
        /*0bbc*/ 	.word	0xffffffff


	//   ....[107]....
        /*0bc0*/ 	.word	0xffffffff


	//   ....[108]....
        /*0bc4*/ 	.word	0xffffffff


	//   ....[109]....
        /*0bc8*/ 	.word	0xffffffff


	//   ....[110]....
        /*0bcc*/ 	.word	0xffffffff


	//   ....[111]....
        /*0bd0*/ 	.word	0xffffffff


	//   ....[112]....
        /*0bd4*/ 	.word	0xffffffff


	//   ....[113]....
        /*0bd8*/ 	.word	0xffffffff


	//   ....[114]....
        /*0bdc*/ 	.word	0xffffffff


	//   ....[115]....
        /*0be0*/ 	.word	0xffffffff


	//   ....[116]....
        /*0be4*/ 	.word	0xffffffff


	//   ....[117]....
        /*0be8*/ 	.word	0xffffffff


	//   ....[118]....
        /*0bec*/ 	.word	0xffffffff


	//   ....[119]....
        /*0bf0*/ 	.word	0xffffffff


	//   ....[120]....
        /*0bf4*/ 	.word	0xffffffff


	//   ....[121]....
        /*0bf8*/ 	.word	0xffffffff


	//   ....[122]....
        /*0bfc*/ 	.word	0xffffffff


	//   ....[123]....
        /*0c00*/ 	.word	0xffffffff


	//   ....[124]....
        /*0c04*/ 	.word	0xffffffff


	//   ....[125]....
        /*0c08*/ 	.word	0xffffffff


	//   ....[126]....
        /*0c0c*/ 	.word	0xffffffff


	//   ....[127]....
        /*0c10*/ 	.word	0xffffffff


	//   ....[128]....
        /*0c14*/ 	.word	0xffffffff


	//   ....[129]....
        /*0c18*/ 	.word	0xffffffff


	//   ....[130]....
        /*0c1c*/ 	.word	0xffffffff


	//   ....[131]....
        /*0c20*/ 	.word	0xffffffff


	//   ....[132]....
        /*0c24*/ 	.word	0xffffffff


	//   ....[133]....
        /*0c28*/ 	.word	0xffffffff


	//   ....[134]....
        /*0c2c*/ 	.word	0xffffffff


	//   ....[135]....
        /*0c30*/ 	.word	0xffffffff


	//   ....[136]....
        /*0c34*/ 	.word	0xffffffff


	//   ....[137]....
        /*0c38*/ 	.word	0xffffffff


	//   ....[138]....
        /*0c3c*/ 	.word	0xffffffff


	//   ....[139]....
        /*0c40*/ 	.word	0xffffffff


	//   ....[140]....
        /*0c44*/ 	.word	0xffffffff


	//   ....[141]....
        /*0c48*/ 	.word	0xffffffff


	//   ....[142]....
        /*0c4c*/ 	.word	0xffffffff


	//   ....[143]....
        /*0c50*/ 	.word	0xffffffff


	//   ....[144]....
        /*0c54*/ 	.word	0xffffffff


	//   ....[145]....
        /*0c58*/ 	.word	0xffffffff


	//   ....[146]....
        /*0c5c*/ 	.word	0xffffffff


	//   ....[147]....
        /*0c60*/ 	.word	0xffffffff


	//   ....[148]....
        /*0c64*/ 	.word	0xffffffff


	//   ....[149]....
        /*0c68*/ 	.word	0xffffffff


	//   ....[150]....
        /*0c6c*/ 	.word	0xffffffff


	//   ....[151]....
        /*0c70*/ 	.word	0xffffffff


	//   ....[152]....
        /*0c74*/ 	.word	0xffffffff


	//   ....[153]....
        /*0c78*/ 	.word	0xffffffff


	//   ....[154]....
        /*0c7c*/ 	.word	0xffffffff


	//   ....[155]....
        /*0c80*/ 	.word	0xffffffff


	//   ....[156]....
        /*0c84*/ 	.word	0xffffffff


	//   ....[157]....
        /*0c88*/ 	.word	0xffffffff


	//   ....[158]....
        /*0c8c*/ 	.word	0xffffffff


	//   ....[159]....
        /*0c90*/ 	.word	0xffffffff


	//   ....[160]....
        /*0c94*/ 	.word	0xffffffff


	//   ....[161]....
        /*0c98*/ 	.word	0xffffffff


	//   ....[162]....
        /*0c9c*/ 	.word	0xffffffff


	//   ....[163]....
        /*0ca0*/ 	.word	0xffffffff


	//   ....[164]....
        /*0ca4*/ 	.word	0xffffffff


	//   ....[165]....
        /*0ca8*/ 	.word	0xffffffff


	//   ....[166]....
        /*0cac*/ 	.word	0xffffffff


	//   ....[167]....
        /*0cb0*/ 	.word	0xffffffff


	//   ....[168]....
        /*0cb4*/ 	.word	0xffffffff


	//   ....[169]....
        /*0cb8*/ 	.word	0xffffffff


	//   ....[170]....
        /*0cbc*/ 	.word	0xffffffff


	//   ....[171]....
        /*0cc0*/ 	.word	0xffffffff


	//   ....[172]....
        /*0cc4*/ 	.word	0xffffffff


	//   ....[173]....
        /*0cc8*/ 	.word	0xffffffff


	//   ....[174]....
        /*0ccc*/ 	.word	0xffffffff


	//   ....[175]....
        /*0cd0*/ 	.word	0xffffffff


	//   ....[176]....
        /*0cd4*/ 	.word	0xffffffff


	//   ....[177]....
        /*0cd8*/ 	.word	0xffffffff


	//   ....[178]....
        /*0cdc*/ 	.word	0xffffffff


	//   ....[179]....
        /*0ce0*/ 	.word	0xffffffff


	//   ....[180]....
        /*0ce4*/ 	.word	0xffffffff


	//   ....[181]....
        /*0ce8*/ 	.word	0xffffffff


	//   ....[182]....
        /*0cec*/ 	.word	0xffffffff


	//   ....[183]....
        /*0cf0*/ 	.word	0xffffffff


	//   ....[184]....
        /*0cf4*/ 	.word	0xffffffff


	//   ....[185]....
        /*0cf8*/ 	.word	0xffffffff


	//   ....[186]....
        /*0cfc*/ 	.word	0xffffffff


	//   ....[187]....
        /*0d00*/ 	.word	0xffffffff


	//   ....[188]....
        /*0d04*/ 	.word	0xffffffff


	//   ....[189]....
        /*0d08*/ 	.word	0xffffffff


	//   ....[190]....
        /*0d0c*/ 	.word	0xffffffff


	//   ....[191]....
        /*0d10*/ 	.word	0xffffffff


	//   ....[192]....
        /*0d14*/ 	.word	0xffffffff


	//   ....[193]....
        /*0d18*/ 	.word	0xffffffff


	//   ....[194]....
        /*0d1c*/ 	.word	0xffffffff


	//   ....[195]....
        /*0d20*/ 	.word	0xffffffff


	//   ....[196]....
        /*0d24*/ 	.word	0xffffffff


	//   ....[197]....
        /*0d28*/ 	.word	0xffffffff


	//   ....[198]....
        /*0d2c*/ 	.word	0xffffffff


	//   ....[199]....
        /*0d30*/ 	.word	0x0500000f


	//----- nvinfo : EIATTR_COOP_GROUP_INSTR_OFFSETS
	.align		4
.L_496:
        /*0d34*/ 	.byte	0x04, 0x28
        /*0d36*/ 	.short	(.L_498 - .L_497)


	//   ....[0]....
.L_497:
        /*0d38*/ 	.word	0x00000070


	//   ....[1]....
        /*0d3c*/ 	.word	0x000001a0


	//   ....[2]....
        /*0d40*/ 	.word	0x000001f0


	//   ....[3]....
        /*0d44*/ 	.word	0x000003e0


	//   ....[4]....
        /*0d48*/ 	.word	0x00000600


	//   ....[5]....
        /*0d4c*/ 	.word	0x00000f50


	//   ....[6]....
        /*0d50*/ 	.word	0x00003230


	//   ....[7]....
        /*0d54*/ 	.word	0x00003770


	//   ....[8]....
        /*0d58*/ 	.word	0x00003ad0


	//   ....[9]....
        /*0d5c*/ 	.word	0x00003b00


	//   ....[10]....
        /*0d60*/ 	.word	0x00003b50


	//   ....[11]....
        /*0d64*/ 	.word	0x00003b90


	//   ....[12]....
        /*0d68*/ 	.word	0x00003bb0


	//   ....[13]....
        /*0d6c*/ 	.word	0x00003c60


	//   ....[14]....
        /*0d70*/ 	.word	0x00003cb0


	//   ....[15]....
        /*0d74*/ 	.word	0x00003cf0


	//   ....[16]....
        /*0d78*/ 	.word	0x00003d20


	//   ....[17]....
        /*0d7c*/ 	.word	0x00003d40


	//   ....[18]....
        /*0d80*/ 	.word	0x00003d50


	//   ....[19]....
        /*0d84*/ 	.word	0x00003dc0


	//   ....[20]....
        /*0d88*/ 	.word	0x00003e00


	//   ....[21]....
        /*0d8c*/ 	.word	0x00003e30


	//   ....[22]....
        /*0d90*/ 	.word	0x00003e70


	//   ....[23]....
        /*0d94*/ 	.word	0x00003ed0


	//   ....[24]....
        /*0d98*/ 	.word	0x00003fc0


	//   ....[25]....
        /*0d9c*/ 	.word	0x00004030


	//   ....[26]....
        /*0da0*/ 	.word	0x00004060


	//   ....[27]....
        /*0da4*/ 	.word	0x000040c0


	//   ....[28]....
        /*0da8*/ 	.word	0x00004100


	//   ....[29]....
        /*0dac*/ 	.word	0x00004120


	//   ....[30]....
        /*0db0*/ 	.word	0x00004150


	//   ....[31]....
        /*0db4*/ 	.word	0x00004180


	//   ....[32]....
        /*0db8*/ 	.word	0x000041a0


	//   ....[33]....
        /*0dbc*/ 	.word	0x000042c0


	//   ....[34]....
        /*0dc0*/ 	.word	0x00004300


	//   ....[35]....
        /*0dc4*/ 	.word	0x00004330


	//   ....[36]....
        /*0dc8*/ 	.word	0x00004360


	//   ....[37]....
        /*0dcc*/ 	.word	0x00004380


	//   ....[38]....
        /*0dd0*/ 	.word	0x00004430


	//   ....[39]....
        /*0dd4*/ 	.word	0x00004460


	//   ....[40]....
        /*0dd8*/ 	.word	0x000044a0


	//   ....[41]....
        /*0ddc*/ 	.word	0x000044c0


	//   ....[42]....
        /*0de0*/ 	.word	0x000044e0


	//   ....[43]....
        /*0de4*/ 	.word	0x000044f0


	//   ....[44]....
        /*0de8*/ 	.word	0x00004540


	//   ....[45]....
        /*0dec*/ 	.word	0x00004570


	//   ....[46]....
        /*0df0*/ 	.word	0x000045b0


	//   ....[47]....
        /*0df4*/ 	.word	0x000045e0


	//   ....[48]....
        /*0df8*/ 	.word	0x000046f0


	//   ....[49]....
        /*0dfc*/ 	.word	0x00004790


	//   ....[50]....
        /*0e00*/ 	.word	0x000047a0


	//   ....[51]....
        /*0e04*/ 	.word	0x00004870


	//   ....[52]....
        /*0e08*/ 	.word	0x000048a0


	//   ....[53]....
        /*0e0c*/ 	.word	0x000048e0


	//   ....[54]....
        /*0e10*/ 	.word	0x000049a0


	//   ....[55]....
        /*0e14*/ 	.word	0x00004b40


	//   ....[56]....
        /*0e18*/ 	.word	0x00004b80


	//   ....[57]....
        /*0e1c*/ 	.word	0x00004c30


	//   ....[58]....
        /*0e20*/ 	.word	0x00004c70


	//   ....[59]....
        /*0e24*/ 	.word	0x00004cb0


	//   ....[60]....
        /*0e28*/ 	.word	0x00004d30


	//   ....[61]....
        /*0e2c*/ 	.word	0x00004d70


	//   ....[62]....
        /*0e30*/ 	.word	0x00004ea0


	//   ....[63]....
        /*0e34*/ 	.word	0x00005010


	//   ....[64]....
        /*0e38*/ 	.word	0x00005040


	//   ....[65]....
        /*0e3c*/ 	.word	0x00005060


	//   ....[66]....
        /*0e40*/ 	.word	0x00005080


	//   ....[67]....
        /*0e44*/ 	.word	0x000050c0


	//   ....[68]....
        /*0e48*/ 	.word	0x000050e0


	//   ....[69]....
        /*0e4c*/ 	.word	0x00005160


	//   ....[70]....
        /*0e50*/ 	.word	0x00008140


	//   ....[71]....
        /*0e54*/ 	.word	0x000083a0


	//   ....[72]....
        /*0e58*/ 	.word	0x000083c0


	//   ....[73]....
        /*0e5c*/ 	.word	0x00008400


	//   ....[74]....
        /*0e60*/ 	.word	0x00008430


	//   ....[75]....
        /*0e64*/ 	.word	0x000084a0


	//   ....[76]....
        /*0e68*/ 	.word	0x00008550


	//   ....[77]....
        /*0e6c*/ 	.word	0x00008610


	//   ....[78]....
        /*0e70*/ 	.word	0x000086b0


	//   ....[79]....
        /*0e74*/ 	.word	0x000086d0


	//   ....[80]....
        /*0e78*/ 	.word	0x00008700


	//   ....[81]....
        /*0e7c*/ 	.word	0x00008770


	//   ....[82]....
        /*0e80*/ 	.word	0x000087b0


	//   ....[83]....
        /*0e84*/ 	.word	0x00008840


	//   ....[84]....
        /*0e88*/ 	.word	0x00008950


	//   ....[85]....
        /*0e8c*/ 	.word	0x00008a00


	//   ....[86]....
        /*0e90*/ 	.word	0x00008a40


	//   ....[87]....
        /*0e94*/ 	.word	0x00008aa0


	//   ....[88]....
        /*0e98*/ 	.word	0x00008ab0


	//   ....[89]....
        /*0e9c*/ 	.word	0x00008ae0


	//   ....[90]....
        /*0ea0*/ 	.word	0x00008af0


	//   ....[91]....
        /*0ea4*/ 	.word	0x00008b00


	//   ....[92]....
        /*0ea8*/ 	.word	0x00008b90


	//   ....[93]....
        /*0eac*/ 	.word	0x00008c30


	//   ....[94]....
        /*0eb0*/ 	.word	0x00008c60


	//   ....[95]....
        /*0eb4*/ 	.word	0x00008ce0


	//   ....[96]....
        /*0eb8*/ 	.word	0x00008d30


	//   ....[97]....
        /*0ebc*/ 	.word	0x00008d60


	//   ....[98]....
        /*0ec0*/ 	.word	0x00008e10


	//   ....[99]....
        /*0ec4*/ 	.word	0x00008e50


	//   ....[100]....
        /*0ec8*/ 	.word	0x00008e80


	//   ....[101]....
        /*0ecc*/ 	.word	0x00008ed0


	//   ....[102]....
        /*0ed0*/ 	.word	0x00008f00


	//   ....[103]....
        /*0ed4*/ 	.word	0x00008f30


	//   ....[104]....
        /*0ed8*/ 	.word	0x00008f80


	//   ....[105]....
        /*0edc*/ 	.word	0x00009020


	//   ....[106]....
        /*0ee0*/ 	.word	0x000091c0


	//   ....[107]....
        /*0ee4*/ 	.word	0x00009390


	//   ....[108]....
        /*0ee8*/ 	.word	0x000093f0


	//   ....[109]....
        /*0eec*/ 	.word	0x00009440


	//   ....[110]....
        /*0ef0*/ 	.word	0x00009710


	//   ....[111]....
        /*0ef4*/ 	.word	0x00009740


	//   ....[112]....
        /*0ef8*/ 	.word	0x00009780


	//   ....[113]....
        /*0efc*/ 	.word	0x00009790


	//   ....[114]....
        /*0f00*/ 	.word	0x000097a0


	//   ....[115]....
        /*0f04*/ 	.word	0x000097b0


	//   ....[116]....
        /*0f08*/ 	.word	0x00009830


	//   ....[117]....
        /*0f0c*/ 	.word	0x00009970


	//   ....[118]....
        /*0f10*/ 	.word	0x000099c0


	//   ....[119]....
        /*0f14*/ 	.word	0x00009c80


	//   ....[120]....
        /*0f18*/ 	.word	0x00009c90


	//   ....[121]....
        /*0f1c*/ 	.word	0x00009ca0


	//   ....[122]....
        /*0f20*/ 	.word	0x00009cb0


	//   ....[123]....
        /*0f24*/ 	.word	0x00009cd0


	//   ....[124]....
        /*0f28*/ 	.word	0x00009ce0


	//   ....[125]....
        /*0f2c*/ 	.word	0x00009cf0


	//   ....[126]....
        /*0f30*/ 	.word	0x0000a050


	//   ....[127]....
        /*0f34*/ 	.word	0x0000a060


	//   ....[128]....
        /*0f38*/ 	.word	0x0000a070


	//   ....[129]....
        /*0f3c*/ 	.word	0x0000a080


	//   ....[130]....
        /*0f40*/ 	.word	0x0000a090


	//   ....[131]....
        /*0f44*/ 	.word	0x0000a0a0


	//   ....[132]....
        /*0f48*/ 	.word	0x0000a0b0


	//   ....[133]....
        /*0f4c*/ 	.word	0x0000a0c0


	//   ....[134]....
        /*0f50*/ 	.word	0x0000e070


	//   ....[135]....
        /*0f54*/ 	.word	0x0000e0f0


	//   ....[136]....
        /*0f58*/ 	.word	0x0000e130


	//   ....[137]....
        /*0f5c*/ 	.word	0x0000e180


	//   ....[138]....
        /*0f60*/ 	.word	0x0000e1d0


	//   ....[139]....
        /*0f64*/ 	.word	0x0000e1e0


	//   ....[140]....
        /*0f68*/ 	.word	0x0000e260


	//   ....[141]....
        /*0f6c*/ 	.word	0x0000e290


	//   ....[142]....
        /*0f70*/ 	.word	0x0000e2a0


	//   ....[143]....
        /*0f74*/ 	.word	0x0000e2b0


	//   ....[144]....
        /*0f78*/ 	.word	0x0000e300


	//   ....[145]....
        /*0f7c*/ 	.word	0x0000e310


	//   ....[146]....
        /*0f80*/ 	.word	0x0000e3e0


	//   ....[147]....
        /*0f84*/ 	.word	0x0000e470


	//   ....[148]....
        /*0f88*/ 	.word	0x0000e490


	//   ....[149]....
        /*0f8c*/ 	.word	0x0000e4a0


	//   ....[150]....
        /*0f90*/ 	.word	0x0000e520


	//   ....[151]....
        /*0f94*/ 	.word	0x0000e5a0


	//   ....[152]....
        /*0f98*/ 	.word	0x0000e5f0


	//   ....[153]....
        /*0f9c*/ 	.word	0x0000e650


	//   ....[154]....
        /*0fa0*/ 	.word	0x0000e670


	//   ....[155]....
        /*0fa4*/ 	.word	0x0000e6a0


	//   ....[156]....
        /*0fa8*/ 	.word	0x0000e6d0


	//   ....[157]....
        /*0fac*/ 	.word	0x0000e700


	//   ....[158]....
        /*0fb0*/ 	.word	0x0000e720


	//   ....[159]....
        /*0fb4*/ 	.word	0x0000e790


	//   ....[160]....
        /*0fb8*/ 	.word	0x0000e800


	//   ....[161]....
        /*0fbc*/ 	.word	0x0000e850


	//   ....[162]....
        /*0fc0*/ 	.word	0x0000e860


	//   ....[163]....
        /*0fc4*/ 	.word	0x0000e890


	//   ....[164]....
        /*0fc8*/ 	.word	0x0000e8e0


	//   ....[165]....
        /*0fcc*/ 	.word	0x0000e900


	//   ....[166]....
        /*0fd0*/ 	.word	0x0000e950


	//   ....[167]....
        /*0fd4*/ 	.word	0x0000e9b0


	//   ....[168]....
        /*0fd8*/ 	.word	0x0000e9e0


	//   ....[169]....
        /*0fdc*/ 	.word	0x0000ea10


	//   ....[170]....
        /*0fe0*/ 	.word	0x0000ea80


	//   ....[171]....
        /*0fe4*/ 	.word	0x0000eac0


	//   ....[172]....
        /*0fe8*/ 	.word	0x0000eae0


	//   ....[173]....
        /*0fec*/ 	.word	0x0000eb10


	//   ....[174]....
        /*0ff0*/ 	.word	0x0000ec70


	//   ....[175]....
        /*0ff4*/ 	.word	0x0000ecd0


	//   ....[176]....
        /*0ff8*/ 	.word	0x0000edf0


	//   ....[177]....
        /*0ffc*/ 	.word	0x0000ee20


	//   ....[178]....
        /*1000*/ 	.word	0x0000ee40


	//   ....[179]....
        /*1004*/ 	.word	0x0000eea0


	//   ....[180]....
        /*1008*/ 	.word	0x0000ef50


	//   ....[181]....
        /*100c*/ 	.word	0x0000ef80


	//   ....[182]....
        /*1010*/ 	.word	0x0000efa0


	//   ....[183]....
        /*1014*/ 	.word	0x0000f110


	//   ....[184]....
        /*1018*/ 	.word	0x0000f170


	//   ....[185]....
        /*101c*/ 	.word	0x0000f250


	//   ....[186]....
        /*1020*/ 	.word	0x0000f270


	//   ....[187]....
        /*1024*/ 	.word	0x0000f290


	//   ....[188]....
        /*1028*/ 	.word	0x0000f2a0


	//   ....[189]....
        /*102c*/ 	.word	0x0000f2c0


	//   ....[190]....
        /*1030*/ 	.word	0x0000f890


	//   ....[191]....
        /*1034*/ 	.word	0x0000f8b0


	//   ....[192]....
        /*1038*/ 	.word	0x0000f8d0


	//   ....[193]....
        /*103c*/ 	.word	0x0000f8e0


	//   ....[194]....
        /*1040*/ 	.word	0x0000f8f0


	//   ....[195]....
        /*1044*/ 	.word	0x0000f900


	//   ....[196]....
        /*1048*/ 	.word	0x0000f910


	//   ....[197]....
        /*104c*/ 	.word	0x0000f930


	//   ....[198]....
        /*1050*/ 	.word	0x00011d80


	//   ....[199]....
        /*1054*/ 	.word	0x00014730


	//----- nvinfo : EIATTR_REG_RECONFIG
	.align		4
.L_498:
        /*1058*/ 	.byte	0x01, 0x54
	.zero		2


	//----- nvinfo : EIATTR_SYSCALL_OFFSETS
	.align		4
        /*105c*/ 	.byte	0x04, 0x46
        /*105e*/ 	.short	(.L_500 - .L_499)


	//   ....[0]....
.L_499:
        /*1060*/ 	.word	0x00000bb0


	//   ....[1]....
        /*1064*/ 	.word	0x00000ca0


	//   ....[2]....
        /*1068*/ 	.word	0x00000e00


	//   ....[3]....
        /*106c*/ 	.word	0x00000ef0


	//----- nvinfo : EIATTR_MBARRIER_INSTR_OFFSETS
	.align		4
.L_500:
        /*1070*/ 	.byte	0x04, 0x39
        /*1072*/ 	.short	(.L_502 - .L_501)


	//   ....[0]....
.L_501:
        /*1074*/ 	.word	0x00000290
        /*1078*/ 	.word	0x000000ff
        /*107c*/ 	.word	0x00030c00
        /*1080*/ 	.short	0x0100
        /*1082*/ 	.byte	0x06
	.zero		1


	//   ....[1]....
        /*1084*/ 	.word	0x00000390
        /*1088*/ 	.word	0x000000ff
        /*108c*/ 	.word	0x00030c10
        /*1090*/ 	.short	0x0100
        /*1092*/ 	.byte	0x08
	.zero		1


	//   ....[2]....
        /*1094*/ 	.word	0x000003a0
        /*1098*/ 	.word	0x000000ff
        /*109c*/ 	.word	0x00030c20
        /*10a0*/ 	.short	0x0100
        /*10a2*/ 	.byte	0x08
	.zero		1


	//   ....[3]....
        /*10a4*/ 	.word	0x000003b0
        /*10a8*/ 	.word	0x000000ff
        /*10ac*/ 	.word	0x00030c18
        /*10b0*/ 	.short	0x0100
        /*10b2*/ 	.byte	0x08
	.zero		1


	//   ....[4]....
        /*10b4*/ 	.word	0x000003c0
        /*10b8*/ 	.word	0x000000ff
        /*10bc*/ 	.word	0x00030c28
        /*10c0*/ 	.short	0x0100
        /*10c2*/ 	.byte	0x08
	.zero		1


	//   ....[5]....
        /*10c4*/ 	.word	0x000004f0
        /*10c8*/ 	.word	0x000000ff
        /*10cc*/ 	.word	0x00030c30
        /*10d0*/ 	.short	0x0100
        /*10d2*/ 	.byte	0x08
	.zero		1


	//   ....[6]....
        /*10d4*/ 	.word	0x00000500
        /*10d8*/ 	.word	0x000000ff
        /*10dc*/ 	.word	0x00030c40
        /*10e0*/ 	.short	0x0100
        /*10e2*/ 	.byte	0x08
	.zero		1


	//   ....[7]....
        /*10e4*/ 	.word	0x00000510
        /*10e8*/ 	.word	0x000000ff
        /*10ec*/ 	.word	0x00030c38
        /*10f0*/ 	.short	0x0100
        /*10f2*/ 	.byte	0x08
	.zero		1


	//   ....[8]....
        /*10f4*/ 	.word	0x00000520
        /*10f8*/ 	.word	0x000000ff
        /*10fc*/ 	.word	0x00030c48
        /*1100*/ 	.short	0x0100
        /*1102*/ 	.byte	0x08
	.zero		1


	//   ....[9]....
        /*1104*/ 	.word	0x00000f90
        /*1108*/ 	.word	0x00000010
        /*110c*/ 	.word	0x00030c00
        /*1110*/ 	.short	0x010a
        /*1112*/ 	.byte	0x3f
	.zero		1


	//   ....[10]....
        /*1114*/ 	.word	0x000010c0
        /*1118*/ 	.word	0x00000010
        /*111c*/ 	.word	0x00030c00
        /*1120*/ 	.short	0x010a
        /*1122*/ 	.byte	0x3f
	.zero		1


	//   ....[11]....
        /*1124*/ 	.word	0x00001ba0
        /*1128*/ 	.word	0x00000006
        /*112c*/ 	.word	0x00030c10
        /*1130*/ 	.short	0x010a
        /*1132*/ 	.byte	0x3f
	.zero		1


	//   ....[12]....
        /*1134*/ 	.word	0x00001c10
        /*1138*/ 	.word	0x00000006
        /*113c*/ 	.word	0x00030c10
        /*1140*/ 	.short	0x010a
        /*1142*/ 	.byte	0x3f
	.zero		1


	//   ....[13]....
        /*1144*/ 	.word	0x00002040
        /*1148*/ 	.word	0x00000006
        /*114c*/ 	.word	0x00030c30
        /*1150*/ 	.short	0x010a
        /*1152*/ 	.byte	0x3f
	.zero		1


	//   ....[14]....
        /*1154*/ 	.word	0x00002080
        /*1158*/ 	.word	0x00000006
        /*115c*/ 	.word	0x00030c30
        /*1160*/ 	.short	0x010a
        /*1162*/ 	.byte	0x3f
	.zero		1


	//   ....[15]....
        /*1164*/ 	.word	0x00006740
        /*1168*/ 	.word	0x00000005
        /*116c*/ 	.word	0x00000000
        /*1170*/ 	.short	0x0101
        /*1172*/ 	.byte	0x3f
	.zero		1


	//   ....[16]....
        /*1174*/ 	.word	0x00006b90
        /*1178*/ 	.word	0x00000006
        /*117c*/ 	.word	0x00000000
        /*1180*/ 	.short	0x0101
        /*1182*/ 	.byte	0x3f
	.zero		1


	//   ....[17]....
        /*1184*/ 	.word	0x000074c0
        /*1188*/ 	.word	0x00000006
        /*118c*/ 	.word	0x00030c10
        /*1190*/ 	.short	0x010a
        /*1192*/ 	.byte	0x3f
	.zero		1


	//   ....[18]....
        /*1194*/ 	.word	0x00007540
        /*1198*/ 	.word	0x00000006
        /*119c*/ 	.word	0x00030c10
        /*11a0*/ 	.short	0x010a
        /*11a2*/ 	.byte	0x3f
	.zero		1


	//   ....[19]....
        /*11a4*/ 	.word	0x00007950
        /*11a8*/ 	.word	0x00000006
        /*11ac*/ 	.word	0x00030c30
        /*11b0*/ 	.short	0x010a
        /*11b2*/ 	.byte	0x3f
	.zero		1


	//   ....[20]....
        /*11b4*/ 	.word	0x00007990
        /*11b8*/ 	.word	0x00000006
        /*11bc*/ 	.word	0x00030c30
        /*11c0*/ 	.short	0x010a
        /*11c2*/ 	.byte	0x3f
	.zero		1


	//   ....[21]....
        /*11c4*/ 	.word	0x0000b5b0
        /*11c8*/ 	.word	0x00000005
        /*11cc*/ 	.word	0x00000000
        /*11d0*/ 	.short	0x0101
        /*11d2*/ 	.byte	0x3f
	.zero		1


	//   ....[22]....
        /*11d4*/ 	.word	0x0000ba20
        /*11d8*/ 	.word	0x00000006
        /*11dc*/ 	.word	0x00000000
        /*11e0*/ 	.short	0x0101
        /*11e2*/ 	.byte	0x3f
	.zero		1


	//   ....[23]....
        /*11e4*/ 	.word	0x0000c2c0
        /*11e8*/ 	.word	0x00000006
        /*11ec*/ 	.word	0x00030c10
        /*11f0*/ 	.short	0x010a
        /*11f2*/ 	.byte	0x3f
	.zero		1


	//   ....[24]....
        /*11f4*/ 	.word	0x0000c340
        /*11f8*/ 	.word	0x00000006
        /*11fc*/ 	.word	0x00030c10
        /*1200*/ 	.short	0x010a
        /*1202*/ 	.byte	0x3f
	.zero		1


	//   ....[25]....
        /*1204*/ 	.word	0x0000c750
        /*1208*/ 	.word	0x00000006
        /*120c*/ 	.word	0x00030c30
        /*1210*/ 	.short	0x010a
        /*1212*/ 	.byte	0x3f
	.zero		1


	//   ....[26]....
        /*1214*/ 	.word	0x0000c790
        /*1218*/ 	.word	0x00000006
        /*121c*/ 	.word	0x00030c30
        /*1220*/ 	.short	0x010a
        /*1222*/ 	.byte	0x3f
	.zero		1


	//   ....[27]....
        /*1224*/ 	.word	0x00010e70
        /*1228*/ 	.word	0x00000005
        /*122c*/ 	.word	0x00000000
        /*1230*/ 	.short	0x0101
        /*1232*/ 	.byte	0x3f
	.zero		1


	//   ....[28]....
        /*1234*/ 	.word	0x000112f0
        /*1238*/ 	.word	0x00000006
        /*123c*/ 	.word	0x00000000
        /*1240*/ 	.short	0x0101
        /*1242*/ 	.byte	0x3f
	.zero		1


	//   ....[29]....
        /*1244*/ 	.word	0x00012e80
        /*1248*/ 	.word	0x00000010
        /*124c*/ 	.word	0x00030c20
        /*1250*/ 	.short	0x010a
        /*1252*/ 	.byte	0x3f
	.zero		1


	//   ....[30]....
        /*1254*/ 	.word	0x00013450
        /*1258*/ 	.word	0x00000010
        /*125c*/ 	.word	0x00030c40
        /*1260*/ 	.short	0x010a
        /*1262*/ 	.byte	0x3f
	.zero		1


	//   ....[31]....
        /*1264*/ 	.word	0x00013680
        /*1268*/ 	.word	0x00000010
        /*126c*/ 	.word	0x00030c28
        /*1270*/ 	.short	0x010a
        /*1272*/ 	.byte	0x3f
	.zero		1


	//   ....[32]....
        /*1274*/ 	.word	0x000138b0
        /*1278*/ 	.word	0x00000010
        /*127c*/ 	.word	0x00030c48
        /*1280*/ 	.short	0x010a
        /*1282*/ 	.byte	0x3f
	.zero		1


	//   ....[33]....
        /*1284*/ 	.word	0x00013a90
        /*1288*/ 	.word	0x00000010
        /*128c*/ 	.word	0x00030c20
        /*1290*/ 	.short	0x010a
        /*1292*/ 	.byte	0x3f
	.zero		1


	//   ....[34]....
        /*1294*/ 	.word	0x00013d40
        /*1298*/ 	.word	0x00000010
        /*129c*/ 	.word	0x00030c40
        /*12a0*/ 	.short	0x010a
        /*12a2*/ 	.byte	0x3f
	.zero		1


	//   ....[35]....
        /*12a4*/ 	.word	0x00013f40
        /*12a8*/ 	.word	0x00000010
        /*12ac*/ 	.word	0x00030c28
        /*12b0*/ 	.short	0x010a
        /*12b2*/ 	.byte	0x3f
	.zero		1


	//   ....[36]....
        /*12b4*/ 	.word	0x000141c0
        /*12b8*/ 	.word	0x00000003
        /*12bc*/ 	.word	0x00030c40
        /*12c0*/ 	.short	0x010a
        /*12c2*/ 	.byte	0x3f
	.zero		1


	//   ....[37]....
        /*12c4*/ 	.word	0x00014590
        /*12c8*/ 	.word	0x00000006
        /*12cc*/ 	.word	0x00000000
        /*12d0*/ 	.short	0x010a
        /*12d2*/ 	.byte	0x3f
	.zero		1


	//   ....[38]....
        /*12d4*/ 	.word	0x000145f0
        /*12d8*/ 	.word	0x00000003
        /*12dc*/ 	.word	0x00000000
        /*12e0*/ 	.short	0x010a
        /*12e2*/ 	.byte	0x3f
	.zero		1


	//   ....[39]....
        /*12e4*/ 	.word	0x00014650
        /*12e8*/ 	.word	0x00000002
        /*12ec*/ 	.word	0x00000000
        /*12f0*/ 	.short	0x010a
        /*12f2*/ 	.byte	0x3f
	.zero		1


	//   ....[40]....
        /*12f4*/ 	.word	0x00014680
        /*12f8*/ 	.word	0x00000003
        /*12fc*/ 	.word	0x00000000
        /*1300*/ 	.short	0x010a
        /*1302*/ 	.byte	0x3f
	.zero		1


	//   ....[41]....
        /*1304*/ 	.word	0x00014760
        /*1308*/ 	.word	0x00000010
        /*130c*/ 	.word	0x00030c00
        /*1310*/ 	.short	0x010a
        /*1312*/ 	.byte	0x3f
	.zero		1


	//   ....[42]....
        /*1314*/ 	.word	0x000147b0
        /*1318*/ 	.word	0x00000006
        /*131c*/ 	.word	0x00030c10
        /*1320*/ 	.short	0x010a
        /*1322*/ 	.byte	0x3f
	.zero		1


	//   ....[43]....
        /*1324*/ 	.word	0x00014800
        /*1328*/ 	.word	0x00000006
        /*132c*/ 	.word	0x00030c30
        /*1330*/ 	.short	0x010a
        /*1332*/ 	.byte	0x3f
	.zero		1


	//   ....[44]....
        /*1334*/ 	.word	0x00014850
        /*1338*/ 	.word	0x00000006
        /*133c*/ 	.word	0x00030c10
        /*1340*/ 	.short	0x010a
        /*1342*/ 	.byte	0x3f
	.zero		1


	//   ....[45]....
        /*1344*/ 	.word	0x000148a0
        /*1348*/ 	.word	0x00000006
        /*134c*/ 	.word	0x00030c30
        /*1350*/ 	.short	0x010a
        /*1352*/ 	.byte	0x3f
	.zero		1


	//   ....[46]....
        /*1354*/ 	.word	0x000148f0
        /*1358*/ 	.word	0x00000006
        /*135c*/ 	.word	0x00030c10
        /*1360*/ 	.short	0x010a
        /*1362*/ 	.byte	0x3f
	.zero		1


	//   ....[47]....
        /*1364*/ 	.word	0x00014940
        /*1368*/ 	.word	0x00000006
        /*136c*/ 	.word	0x00030c30
        /*1370*/ 	.short	0x010a
        /*1372*/ 	.byte	0x3f
	.zero		1


	//   ....[48]....
        /*1374*/ 	.word	0x00014990
        /*1378*/ 	.word	0x00000010
        /*137c*/ 	.word	0x00030c20
        /*1380*/ 	.short	0x010a
        /*1382*/ 	.byte	0x3f
	.zero		1


	//   ....[49]....
        /*1384*/ 	.word	0x000149e0
        /*1388*/ 	.word	0x00000010
        /*138c*/ 	.word	0x00030c40
        /*1390*/ 	.short	0x010a
        /*1392*/ 	.byte	0x3f
	.zero		1


	//   ....[50]....
        /*1394*/ 	.word	0x00014a30
        /*1398*/ 	.word	0x00000010
        /*139c*/ 	.word	0x00030c28
        /*13a0*/ 	.short	0x010a
        /*13a2*/ 	.byte	0x3f
	.zero		1


	//   ....[51]....
        /*13a4*/ 	.word	0x00014a80
        /*13a8*/ 	.word	0x00000010
        /*13ac*/ 	.word	0x00030c48
        /*13b0*/ 	.short	0x010a
        /*13b2*/ 	.byte	0x3f
	.zero		1


	//   ....[52]....
        /*13b4*/ 	.word	0x00014ae0
        /*13b8*/ 	.word	0x00000010
        /*13bc*/ 	.word	0x00030c20
        /*13c0*/ 	.short	0x010a
        /*13c2*/ 	.byte	0x3f
	.zero		1


	//   ....[53]....
        /*13c4*/ 	.word	0x00014b30
        /*13c8*/ 	.word	0x00000010
        /*13cc*/ 	.word	0x00030c40
        /*13d0*/ 	.short	0x010a
        /*13d2*/ 	.byte	0x3f
	.zero		1


	//   ....[54]....
        /*13d4*/ 	.word	0x00014b80
        /*13d8*/ 	.word	0x00000010
        /*13dc*/ 	.word	0x00030c28
        /*13e0*/ 	.short	0x010a
        /*13e2*/ 	.byte	0x3f
	.zero		1


	//   ....[55]....
        /*13e4*/ 	.word	0x00014bd0
        /*13e8*/ 	.word	0x00000003
        /*13ec*/ 	.word	0x00030c40
        /*13f0*/ 	.short	0x010a
        /*13f2*/ 	.byte	0x3f
	.zero		1


	//   ....[56]....
        /*13f4*/ 	.word	0x00014ca0
        /*13f8*/ 	.word	0x00000006
        /*13fc*/ 	.word	0x00000000
        /*1400*/ 	.short	0x010a
        /*1402*/ 	.byte	0x3f
	.zero		1


	//   ....[57]....
        /*1404*/ 	.word	0x00014cf0
        /*1408*/ 	.word	0x00000003
        /*140c*/ 	.word	0x00000000
        /*1410*/ 	.short	0x010a
        /*1412*/ 	.byte	0x3f
	.zero		1


	//   ....[58]....
        /*1414*/ 	.word	0x00014d40
        /*1418*/ 	.word	0x00000002
        /*141c*/ 	.word	0x00000000
        /*1420*/ 	.short	0x010a
        /*1422*/ 	.byte	0x3f
	.zero		1


	//----- nvinfo : EIATTR_NUM_MBARRIERS
	.align		4
.L_502:
        /*1424*/ 	.byte	0x03, 0x38
        /*1426*/ 	.short	0x0009


	//----- nvinfo : EIATTR_EXIT_INSTR_OFFSETS
	.align		4
        /*1428*/ 	.byte	0x04, 0x1c
        /*142a*/ 	.short	(.L_504 - .L_503)


	//   ....[0]....
.L_503:
        /*142c*/ 	.word	0x000146d0


	//----- nvinfo : EIATTR_MAX_THREADS
	.align		4
.L_504:
        /*1430*/ 	.byte	0x04, 0x05
        /*1432*/ 	.short	(.L_506 - .L_505)
.L_505:
        /*1434*/ 	.word	0x00000180
        /*1438*/ 	.word	0x00000001
        /*143c*/ 	.word	0x00000001


	//----- nvinfo : EIATTR_CRS_STACK_SIZE
	.align		4
.L_506:
        /*1440*/ 	.byte	0x04, 0x1e
        /*1442*/ 	.short	(.L_508 - .L_507)
.L_507:
        /*1444*/ 	.word	0x00000000


	//----- nvinfo : EIATTR_CBANK_PARAM_SIZE
	.align		4
.L_508:
        /*1448*/ 	.byte	0x03, 0x19
        /*144a*/ 	.short	0x06f0


	//----- nvinfo : EIATTR_PARAM_CBANK
	.align		4
        /*144c*/ 	.byte	0x04, 0x0a
        /*144e*/ 	.short	(.L_510 - .L_509)
	.align		4
.L_509:
        /*1450*/ 	.word	index@(.nv.constant0._ZN7cutlass13device_kernelIN5flash11enable_sm90INS1_16FlashAttnBwdSm90INS1_25CollectiveMainloopBwdSm90ILi2ELi2ELi2EN4cute5tupleIJNS5_1CILi1EEES8_S8_EEENS6_IJNS7_ILi128EEESA_NS7_ILi64EEEEEENS_6half_tEfNS_4arch4Sm90ELb0ELb1ELb1ELb0ELb0ELb1ELb0ELb0ELi2ELi1ELi2ELi2ELb0EEENS1_24CollectiveEpilogueBwdGQAISC_fSF_Li256ELb0ELb0EEENS1_19SingleTileSchedulerILb0ELb0ELb0ELi128EEEEEEEEEvNT_6ParamsE)
        /*1454*/ 	.short	0x0210
        /*1456*/ 	.short	0x06f0


	//----- nvinfo : EIATTR_SW_WAR
	.align		4
.L_510:
        /*1458*/ 	.byte	0x04, 0x36
        /*145a*/ 	.short	(.L_512 - .L_511)
.L_511:
        /*145c*/ 	.word	0x00000008
.L_512:


//--------------------- .nv.info._ZN7cutlass13device_kernelIN5flash11enable_sm90INS1_16FlashAttnBwdSm90INS1_25CollectiveMainloopBwdSm90ILi2ELi2ELi2EN4cute5tupleIJNS5_1CILi1EEES8_S8_EEENS6_IJNS7_ILi128EEESA_NS7_ILi64EEEEEENS_6half_tEfNS_4arch4Sm90ELb0ELb1ELb1ELb0ELb1ELb1ELb0ELb0ELi2ELi1ELi2ELi2ELb0EEENS1_24CollectiveEpilogueBwdGQAISC_fSF_Li256ELb0ELb1EEENS1_19SingleTileSchedulerILb0ELb0ELb0ELi128EEEEEEEEEvNT_6ParamsE --------------------------
	.section	.nv.info._ZN7cutlass13device_kernelIN5flash11enable_sm90INS1_16FlashAttnBwdSm90INS1_25CollectiveMainloopBwdSm90ILi2ELi2ELi2EN4cute5tupleIJNS5_1CILi1EEES8_S8_EEENS6_IJNS7_ILi128EEESA_NS7_ILi64EEEEEENS_6half_tEfNS_4arch4Sm90ELb0ELb1ELb1ELb0ELb1ELb1ELb0ELb0ELi2ELi1ELi2ELi2ELb0EEENS1_24CollectiveEpilogueBwdGQAISC_fSF_Li256ELb0ELb1EEENS1_19SingleTileSchedulerILb0ELb0ELb0ELi128EEEEEEEEEvNT_6ParamsE,"",@"SHT_CUDA_INFO"
	.sectionflags	@""
	.align	4


	//----- nvinfo : EIATTR_CUDA_API_VERSION
	.align		4
        /*0000*/ 	.byte	0x04, 0x37
        /*0002*/ 	.short	(.L_514 - .L_513)
.L_513:
        /*0004*/ 	.word	0x00000082


	//----- nvinfo : EIATTR_KPARAM_INFO
	.align		4
.L_514:
        /*0008*/ 	.byte	0x04, 0x17
        /*000a*/ 	.short	(.L_516 - .L_515)
.L_515:
        /*000c*/ 	.word	0x00000000
        /*0010*/ 	.short	0x0000
        /*0012*/ 	.short	0x0070
        /*0014*/ 	.byte	0x00, 0xf0, 0x01, 0x1a


	//----- nvinfo : EIATTR_SPARSE_MMA_MASK
	.align		4
.L_516:
        /*0018*/ 	.byte	0x03, 0x50
        /*001a*/ 	.short	0x0000


	//----- nvinfo : EIATTR_MAXREG_COUNT
	.align		4
        /*001c*/ 	.byte	0x03, 0x1b
        /*001e*/ 	.short	0x00a8


	//----- nvinfo : EIATTR_NUM_BARRIERS
	.align		4
        /*0020*/ 	.byte	0x02, 0x4c
        /*0022*/ 	.byte	0x10
	.zero		1


	//----- nvinfo : EIATTR_EXTERNS
	.align		4
        /*0024*/ 	.byte	0x04, 0x0f
        /*0026*/ 	.short	(.L_518 - .L_517)


	//   ....[0]....
	.align		4
.L_517:
        /*0028*/ 	.word	index@(__assertfail)


	//----- nvinfo : EIATTR_ANNOTATIONS
	.align		4
.L_518:
        /*002c*/ 	.byte	0x04, 0x55
        /*002e*/ 	.short	(.L_520 - .L_519)


	//   ....[0]....
.L_519:
        /* <DEDUP_REMOVED lines=156> */


	//----- nvinfo : EIATTR_MERCURY_ISA_VERSION
	.align		4
.L_520:
        /*09e0*/ 	.byte	0x03, 0x5f
        /*09e2*/ 	.short	0x0101


	//----- nvinfo : EIATTR_INT_WARP_WIDE_INSTR_OFFSETS
	.align		4
        /*09e4*/ 	.byte	0x04, 0x31
        /*09e6*/ 	.short	(.L_522 - .L_521)


	//   ....[0]....
.L_521:
        /*09e8*/ 	.word	0x00000190


	//   ....[1]....
        /*09ec*/ 	.word	0x000001c0


	//   ....[2]....
        /*09f0*/ 	.word	0x00012ac0


	//   ....[3]....
        /*09f4*/ 	.word	0x000130b0


	//   ....[4]....
        /*09f8*/ 	.word	0x00013560


	//   ....[5]....
        /*09fc*/ 	.word	0x00013820


	//   ....[6]....
        /*0a00*/ 	.word	0x00013a80


	//   ....[7]....
        /*0a04*/ 	.word	0x00013c10


	//----- nvinfo : EIATTR_COOP_GROUP_MASK_REGIDS
	.align		4
.L_522:
        /*0a08*/ 	.byte	0x04, 0x29
        /*0a0a*/ 	.short	(.L_524 - .L_523)


	//   ....[0]....
.L_523:
        /*0a0c*/ 	.word	0xffffffff


	//   ....[1]....
        /*0a10*/ 	.word	0xffffffff


	//   ....[2]....
        /*0a14*/ 	.word	0xffffffff


	//   ....[3]....
        /*0a18*/ 	.word	0xffffffff


	//   ....[4]....
        /*0a1c*/ 	.word	0xffffffff


	//   ....[5]....
        /*0a20*/ 	.word	0xffffffff


	//   ....[6]....
        /*0a24*/ 	.word	0xffffffff


	//   ....[7]....
        /*0a28*/ 	.word	0xffffffff


	//   ....[8]....
        /*0a2c*/ 	.word	0xffffffff


	//   ....[9]....
        /*0a30*/ 	.word	0xffffffff


	//   ....[10]....
        /*0a34*/ 	.word	0xffffffff


	//   ....[11]....
        /*0a38*/ 	.word	0xffffffff


	//   ....[12]....
        /*0a3c*/ 	.word	0xffffffff


	//   ....[13]....
        /*0a40*/ 	.word	0xffffffff


	//   ....[14]....
        /*0a44*/ 	.word	0xffffffff


	//   ....[15]....
        /*0a48*/ 	.word	0xffffffff


	//   ....[16]....
        /*0a4c*/ 	.word	0xffffffff


	//   ....[17]....
        /*0a50*/ 	.word	0xffffffff


	//   ....[18]....
        /*0a54*/ 	.word	0xffffffff


	//   ....[19]....
        /*0a58*/ 	.word	0xffffffff


	//   ....[20]....
        /*0a5c*/ 	.word	0xffffffff


	//   ....[21]....
        /*0a60*/ 	.word	0xffffffff


	//   ....[22]....
        /*0a64*/ 	.word	0xffffffff


	//   ....[23]....
        /*0a68*/ 	.word	0xffffffff


	//   ....[24]....
        /*0a6c*/ 	.word	0xffffffff


	//   ....[25]....
        /*0a70*/ 	.word	0xffffffff


	//   ....[26]....
        /*0a74*/ 	.word	0xffffffff


	//   ....[27]....
        /*0a78*/ 	.word	0xffffffff


	//   ....[28]....
        /*0a7c*/ 	.word	0xffffffff


	//   ....[29]....
        /*0a80*/ 	.word	0xffffffff


	//   ....[30]....
        /*0a84*/ 	.word	0xffffffff


	//   ....[31]....
        /*0a88*/ 	.word	0xffffffff


	//   ....[32]....
        /*0a8c*/ 	.word	0xffffffff


	//   ....[33]....
        /*0a90*/ 	.word	0xffffffff


	//   ....[34]....
        /*0a94*/ 	.word	0xffffffff


	//   ....[35]....
        /*0a98*/ 	.word	0xffffffff


	//   ....[36]....
        /*0a9c*/ 	.word	0xffffffff


	//   ....[37]....
        /*0aa0*/ 	.word	0xffffffff


	//   ....[38]....
        /*0aa4*/ 	.word	0xffffffff


	//   ....[39]....
        /*0aa8*/ 	.word	0xffffffff


	//   ....[40]....
        /*0aac*/ 	.word	0xffffffff


	//   ....[41]....
        /*0ab0*/ 	.word	0xffffffff


	//   ....[42]....
        /*0ab4*/ 	.word	0xffffffff


	//   ....[43]....
        /*0ab8*/ 	.word	0xffffffff


	//   ....[44]....
        /*0abc*/ 	.word	0xffffffff


	//   ....[45]....
        /*0ac0*/ 	.word	0xffffffff


	//   ....[46]....
        /*0ac4*/ 	.word	0xffffffff


	//   ....[47]....
        /*0ac8*/ 	.word	0xffffffff


	//   ....[48]....
        /*0acc*/ 	.word	0xffffffff


	//   ....[49]....
        /*0ad0*/ 	.word	0xffffffff


	//   ....[50]....
        /*0ad4*/ 	.word	0xffffffff


	//   ....[51]....
        /*0ad8*/ 	.word	0xffffffff


	//   ....[52]....
        /*0adc*/ 	.word	0xffffffff


	//   ....[53]....
        /*0ae0*/ 	.word	0xffffffff


	//   ....[54]....
        /*0ae4*/ 	.word	0xffffffff


	//   ....[55]....
        /*0ae8*/ 	.word	0xffffffff


	//   ....[56]....
        /*0aec*/ 	.word	0xffffffff


	//   ....[57]....
        /*0af0*/ 	.word	0xffffffff


	//   ....[58]....
        /*0af4*/ 	.word	0xffffffff


	//   ....[59]....
        /*0af8*/ 	.word	0xffffffff


	//   ....[60]....
        /*0afc*/ 	.word	0xffffffff


	//   ....[61]....
        /*0b00*/ 	.word	0xffffffff


	//   ....[62]....
        /*0b04*/ 	.word	0xffffffff


	//   ....[63]....
        /*0b08*/ 	.word	0xffffffff


	//   ....[64]....
        /*0b0c*/ 	.word	0xffffffff


	//   ....[65]....
        /*0b10*/ 	.word	0xffffffff


	//   ....[66]....
        /*0b14*/ 	.word	0xffffffff


	//   ....[67]....
        /*0b18*/ 	.word	0xffffffff


	//   ....[68]....
        /*0b1c*/ 	.word	0xffffffff


	//   ....[69]....
        /*0b20*/ 	.word	0xffffffff


	//   ....[70]....
        /*0b24*/ 	.word	0xffffffff


	//   ....[71]....
        /*0b28*/ 	.word	0xffffffff


	//   ....[72]....
        /*0b2c*/ 	.word	0xffffffff


	//   ....[73]....
        /*0b30*/ 	.word	0xffffffff


	//   ....[74]....
        /*0b34*/ 	.word	0xffffffff


	//   ....[75]....
        /*0b38*/ 	.word	0xffffffff


	//   ....[76]....
        /*0b3c*/ 	.word	0xffffffff


	//   ....[77]....
        /*0b40*/ 	.word	0xffffffff


	//   ....[78]....
        /*0b44*/ 	.word	0xffffffff


	//   ....[79]....
        /*0b48*/ 	.word	0xffffffff


	//   ....[80]....
        /*0b4c*/ 	.word	0xffffffff


	//   ....[81]....
        /*0b50*/ 	.word	0xffffffff


	//   ....[82]....
        /*0b54*/ 	.word	0xffffffff


	//   ....[83]....
        /*0b58*/ 	.word	0xffffffff


	//   ....[84]....
        /*0b5c*/ 	.word	0xffffffff


	//   ....[85]....
        /*0b60*/ 	.word	0xffffffff


	//   ....[86]....
        /*0b64*/ 	.word	0xffffffff


	//   ....[87]....
        /*0b68*/ 	.word	0xffffffff


	//   ....[88]....
        /*0b6c*/ 	.word	0xffffffff


	//   ....[89]....
        /*0b70*/ 	.word	0xffffffff


	//   ....[90]....
        /*0b74*/ 	.word	0xffffffff


	//   ....[91]....
        /*0b78*/ 	.word	0xffffffff


	//   ....[92]....
        /*0b7c*/ 	.word	0xffffffff


	//   ....[93]....
        /*0b80*/ 	.word	0xffffffff


	//   ....[94]....
        /*0b84*/ 	.word	0xffffffff


	//   ....[95]....
        /*0b88*/ 	.word	0xffffffff


	//   ....[96]....
        /*0b8c*/ 	.word	0xffffffff


	//   ....[97]....
        /*0b90*/ 	.word	0xffffffff


	//   ....[98]....
        /*0b94*/ 	.word	0xffffffff


	//   ....[99]....
        /*0b98*/ 	.word	0xffffffff


	//   ....[100]....
        /*0b9c*/ 	.word	0xffffffff


	//   ....[101]....
        /*0ba0*/ 	.word	0xffffffff


	//   ....[102]....
        /*0ba4*/ 	.word	0xffffffff


	//   ....[103]....
        /*0ba8*/ 	.word	0xffffffff


	//   ....[104]....
        /*0bac*/ 	.word	0xffffffff


	//   ....[105]....
        /*0bb0*/ 	.word	0xffffffff


	//   ....[106]....
        /*0bb4*/ 	.word	0xffffffff


	//   ....[107]....
        /*0bb8*/ 	.word	0xffffffff


	//   ....[108]....
        /*0bbc*/ 	.word	0xffffffff


	//   ....[109]....
        /*0bc0*/ 	.word	0xffffffff


	//   ....[110]....
        /*0bc4*/ 	.word	0xffffffff


	//   ....[111]....
        /*0bc8*/ 	.word	0xffffffff


	//   ....[112]....
        /*0bcc*/ 	.word	0xffffffff


	//   ....[113]....
        /*0bd0*/ 	.word	0xffffffff


	//   ....[114]....
        /*0bd4*/ 	.word	0xffffffff


	//   ....[115]....
        /*0bd8*/ 	.word	0xffffffff


	//   ....[116]....
        /*0bdc*/ 	.word	0xffffffff


	//   ....[117]....
        /*0be0*/ 	.word	0xffffffff


	//   ....[118]....
        /*0be4*/ 	.word	0xffffffff


	//   ....[119]....
        /*0be8*/ 	.word	0xffffffff


	//   ....[120]....
        /*0bec*/ 	.word	0xffffffff


	//   ....[121]....
        /*0bf0*/ 	.word	0xffffffff


	//   ....[122]....
        /*0bf4*/ 	.word	0xffffffff


	//   ....[123]....
        /*0bf8*/ 	.word	0xffffffff


	//   ....[124]....
        /*0bfc*/ 	.word	0xffffffff


	//   ....[125]....
        /*0c00*/ 	.word	0xffffffff


	//   ....[126]....
        /*0c04*/ 	.word	0xffffffff


	//   ....[127]....
        /*0c08*/ 	.word	0xffffffff


	//   ....[128]....
        /*0c0c*/ 	.word	0xffffffff


	//   ....[129]....
        /*0c10*/ 	.word	0xffffffff


	//   ....[130]....
        /*0c14*/ 	.word	0xffffffff


	//   ....[131]....
        /*0c18*/ 	.word	0xffffffff


	//   ....[132]....
        /*0c1c*/ 	.word	0xffffffff


	//   ....[133]....
        /*0c20*/ 	.word	0xffffffff


	//   ....[134]....
        /*0c24*/ 	.word	0xffffffff


	//   ....[135]....
        /*0c28*/ 	.word	0xffffffff


	//   ....[136]....
        /*0c2c*/ 	.word	0xffffffff


	//   ....[137]....
        /*0c30*/ 	.word	0xffffffff


	//   ....[138]....
        /*0c34*/ 	.word	0xffffffff


	//   ....[139]....
        /*0c38*/ 	.word	0xffffffff


	//   ....[140]....
        /*0c3c*/ 	.word	0xffffffff


	//   ....[141]....
        /*0c40*/ 	.word	0xffffffff


	//   ....[142]....
        /*0c44*/ 	.word	0xffffffff


	//   ....[143]....
        /*0c48*/ 	.word	0xffffffff


	//   ....[144]....
        /*0c4c*/ 	.word	0xffffffff


	//   ....[145]....
        /*0c50*/ 	.word	0xffffffff


	//   ....[146]....
        /*0c54*/ 	.word	0xffffffff


	//   ....[147]....
        /*0c58*/ 	.word	0xffffffff


	//   ....[148]....
        /*0c5c*/ 	.word	0xffffffff


	//   ....[149]....
        /*0c60*/ 	.word	0xffffffff


	//   ....[150]....
        /*0c64*/ 	.word	0xffffffff


	//   ....[151]....
        /*0c68*/ 	.word	0xffffffff


	//   ....[152]....
        /*0c6c*/ 	.word	0xffffffff


	//   ....[153]....
        /*0c70*/ 	.word	0xffffffff


	//   ....[154]....
        /*0c74*/ 	.word	0xffffffff


	//   ....[155]....
        /*0c78*/ 	.word	0xffffffff


	//   ....[156]....
        /*0c7c*/ 	.word	0xffffffff


	//   ....[157]....
        /*0c80*/ 	.word	0xffffffff


	//   ....[158]....
        /*0c84*/ 	.word	0xffffffff


	//   ....[159]....
        /*0c88*/ 	.word	0xffffffff


	//   ....[160]....
        /*0c8c*/ 	.word	0xffffffff


	//   ....[161]....
        /*0c90*/ 	.word	0xffffffff


	//   ....[162]....
        /*0c94*/ 	.word	0xffffffff


	//   ....[163]....
        /*0c98*/ 	.word	0xffffffff


	//   ....[164]....
        /*0c9c*/ 	.word	0xffffffff


	//   ....[165]....
        /*0ca0*/ 	.word	0xffffffff


	//   ....[166]....
        /*0ca4*/ 	.word	0xffffffff


	//   ....[167]....
        /*0ca8*/ 	.word	0xffffffff


	//   ....[168]....
        /*0cac*/ 	.word	0xffffffff


	//   ....[169]....
        /*0cb0*/ 	.word	0xffffffff


	//   ....[170]....
        /*0cb4*/ 	.word	0xffffffff


	//   ....[171]....
        /*0cb8*/ 	.word	0xffffffff


	//   ....[172]....
        /*0cbc*/ 	.word	0xffffffff


	//   ....[173]....
        /*0cc0*/ 	.word	0xffffffff


	//   ....[174]....
        /*0cc4*/ 	.word	0xffffffff


	//   ....[175]....
        /*0cc8*/ 	.word	0xffffffff


	//   ....[176]....
        /*0ccc*/ 	.word	0xffffffff


	//   ....[177]....
        /*0cd0*/ 	.word	0xffffffff


	//   ....[178]....
        /*0cd4*/ 	.word	0xffffffff


	//   ....[179]....
        /*0cd8*/ 	.word	0xffffffff


	//   ....[180]....
        /*0cdc*/ 	.word	0xffffffff


	//   ....[181]....
        /*0ce0*/ 	.word	0xffffffff


	//   ....[182]....
        /*0ce4*/ 	.word	0xffffffff


	//   ....[183]....
        /*0ce8*/ 	.word	0xffffffff


	//   ....[184]....
        /*0cec*/ 	.word	0xffffffff


	//   ....[185]....
        /*0cf0*/ 	.word	0xffffffff


	//   ....[186]....
        /*0cf4*/ 	.word	0xffffffff


	//   ....[187]....
        /*0cf8*/ 	.word	0xffffffff


	//   ....[188]....
        /*0cfc*/ 	.word	0xffffffff


	//   ....[189]....
        /*0d00*/ 	.word	0xffffffff


	//   ....[190]....
        /*0d04*/ 	.word	0xffffffff


	//   ....[191]....
        /*0d08*/ 	.word	0xffffffff


	//   ....[192]....
        /*0d0c*/ 	.word	0xffffffff


	//   ....[193]....
        /*0d10*/ 	.word	0xffffffff


	//   ....[194]....
        /*0d14*/ 	.word	0xffffffff


	//   ....[195]....
        /*0d18*/ 	.word	0xffffffff


	//   ....[196]....
        /*0d1c*/ 	.word	0xffffffff


	//   ....[197]....
        /*0d20*/ 	.word	0xffffffff


	//   ....[198]....
        /*0d24*/ 	.word	0xffffffff


	//   ....[199]....
        /*0d28*/ 	.word	0xffffffff


	//   ....[200]....
        /*0d2c*/ 	.word	0xffffffff


	//   ....[201]....
        /*0d30*/ 	.word	0xffffffff


	//   ....[202]....
        /*0d34*/ 	.word	0xffffffff


	//   ....[203]....
        /*0d38*/ 	.word	0xffffffff


	//   ....[204]....
        /*0d3c*/ 	.word	0xffffffff


	//   ....[205]....
        /*0d40*/ 	.word	0xffffffff


	//   ....[206]....
        /*0d44*/ 	.word	0xffffffff


	//   ....[207]....
        /*0d48*/ 	.word	0xffffffff


	//   ....[208]....
        /*0d4c*/ 	.word	0xffffffff


	//   ....[209]....
        /*0d50*/ 	.word	0xffffffff


	//   ....[210]....
        /*0d54*/ 	.word	0xffffffff


	//   ....[211]....
        /*0d58*/ 	.word	0xffffffff


	//   ....[212]....
        /*0d5c*/ 	.word	0x0500000f


	//   ....[213]....
        /*0d60*/ 	.word	0x0500000f


	//   ....[214]....
        /*0d64*/ 	.word	0x0500000f


	//   ....[215]....
        /*0d68*/ 	.word	0x0500000f


	//   ....[216]....
        /*0d6c*/ 	.word	0x0500000f


	//   ....[217]....
        /*0d70*/ 	.word	0x0500000f


	//----- nvinfo : EIATTR_COOP_GROUP_INSTR_OFFSETS
	.align		4
.L_524:
        /*0d74*/ 	.byte	0x04, 0x28
        /*0d76*/ 	.short	(.L_526 - .L_525)


	//   ....[0]....
.L_525:
        /*0d78*/ 	.word	0x00000070


	//   ....[1]....
        /*0d7c*/ 	.word	0x000001a0


	//   ....[2]....
        /*0d80*/ 	.word	0x000001f0


	//   ....[3]....
        /*0d84*/ 	.word	0x000003e0


	//   ....[4]....
        /*0d88*/ 	.word	0x00000610


	//   ....[5]....
        /*0d8c*/ 	.word	0x00000f60


	//   ....[6]....
        /*0d90*/ 	.word	0x00003240


	//   ....[7]....
        /*0d94*/ 	.word	0x00003780


	//   ....[8]....
        /*0d98*/ 	.word	0x00003ae0


	//   ....[9]....
        /*0d9c*/ 	.word	0x00003b10


	//   ....[10]....
        /*0da0*/ 	.word	0x00003b60


	//   ....[11]....
        /*0da4*/ 	.word	0x00003ba0


	//   ....[12]....
        /*0da8*/ 	.word	0x00003bc0


	//   ....[13]....
        /*0dac*/ 	.word	0x00003c70


	//   ....[14]....
        /*0db0*/ 	.word	0x00003cc0


	//   ....[15]....
        /*0db4*/ 	.word	0x00003d00


	//   ....[16]....
        /*0db8*/ 	.word	0x00003d30


	//   ....[17]....
        /*0dbc*/ 	.word	0x00003d50


	//   ....[18]....
        /*0dc0*/ 	.word	0x00003d60


	//   ....[19]....
        /*0dc4*/ 	.word	0x00003dd0


	//   ....[20]....
        /*0dc8*/ 	.word	0x00003e10


	//   ....[21]....
        /*0dcc*/ 	.word	0x00003e40


	//   ....[22]....
        /*0dd0*/ 	.word	0x00003e80


	//   ....[23]....
        /*0dd4*/ 	.word	0x00003ee0


	//   ....[24]....
        /*0dd8*/ 	.word	0x00003fd0


	//   ....[25]....
        /*0ddc*/ 	.word	0x00004040


	//   ....[26]....
        /*0de0*/ 	.word	0x00004070


	//   ....[27]....
        /*0de4*/ 	.word	0x000040d0


	//   ....[28]....
        /*0de8*/ 	.word	0x00004110


	//   ....[29]....
        /*0dec*/ 	.word	0x00004130


	//   ....[30]....
        /*0df0*/ 	.word	0x00004160


	//   ....[31]....
        /*0df4*/ 	.word	0x00004190


	//   ....[32]....
        /*0df8*/ 	.word	0x000041b0


	//   ....[33]....
        /*0dfc*/ 	.word	0x000042d0


	//   ....[34]....
        /*0e00*/ 	.word	0x00004310


	//   ....[35]....
        /*0e04*/ 	.word	0x00004340


	//   ....[36]....
        /*0e08*/ 	.word	0x00004370


	//   ....[37]....
        /*0e0c*/ 	.word	0x00004390


	//   ....[38]....
        /*0e10*/ 	.word	0x00004440


	//   ....[39]....
        /*0e14*/ 	.word	0x00004470


	//   ....[40]....
        /*0e18*/ 	.word	0x000044b0


	//   ....[41]....
        /*0e1c*/ 	.word	0x000044d0


	//   ....[42]....
        /*0e20*/ 	.word	0x000044f0


	//   ....[43]....
        /*0e24*/ 	.word	0x00004500


	//   ....[44]....
        /*0e28*/ 	.word	0x00004550


	//   ....[45]....
        /*0e2c*/ 	.word	0x00004580


	//   ....[46]....
        /*0e30*/ 	.word	0x000045c0


	//   ....[47]....
        /*0e34*/ 	.word	0x000045f0


	//   ....[48]....
        /*0e38*/ 	.word	0x00004700


	//   ....[49]....
        /*0e3c*/ 	.word	0x000047a0


	//   ....[50]....
        /*0e40*/ 	.word	0x000047b0


	//   ....[51]....
        /*0e44*/ 	.word	0x00004880


	//   ....[52]....
        /*0e48*/ 	.word	0x000048b0


	//   ....[53]....
        /*0e4c*/ 	.word	0x000048f0


	//   ....[54]....
        /*0e50*/ 	.word	0x000049b0


	//   ....[55]....
        /*0e54*/ 	.word	0x00004b50


	//   ....[56]....
        /*0e58*/ 	.word	0x00004b90


	//   ....[57]....
        /*0e5c*/ 	.word	0x00004c40


	//   ....[58]....
        /*0e60*/ 	.word	0x00004c80


	//   ....[59]....
        /*0e64*/ 	.word	0x00004cc0


	//   ....[60]....
        /*0e68*/ 	.word	0x00004d40


	//   ....[61]....
        /*0e6c*/ 	.word	0x00004d80


	//   ....[62]....
        /*0e70*/ 	.word	0x00004eb0


	//   ....[63]....
        /*0e74*/ 	.word	0x00005020


	//   ....[64]....
        /*0e78*/ 	.word	0x00005050


	//   ....[65]....
        /*0e7c*/ 	.word	0x00005070


	//   ....[66]....
        /*0e80*/ 	.word	0x00005090


	//   ....[67]....
        /*0e84*/ 	.word	0x000050d0


	//   ....[68]....
        /*0e88*/ 	.word	0x000050f0


	//   ....[69]....
        /*0e8c*/ 	.word	0x00005170


	//   ....[70]....
        /*0e90*/ 	.word	0x000083d0


	//   ....[71]....
        /*0e94*/ 	.word	0x000083e0


	//   ....[72]....
        /*0e98*/ 	.word	0x000083f0


	//   ....[73]....
        /*0e9c*/ 	.word	0x00008440


	//   ....[74]....
        /*0ea0*/ 	.word	0x00008450


	//   ....[75]....
        /*0ea4*/ 	.word	0x000084d0


	//   ....[76]....
        /*0ea8*/ 	.word	0x00008560


	//   ....[77]....
        /*0eac*/ 	.word	0x00008640


	//   ....[78]....
        /*0eb0*/ 	.word	0x00008660


	//   ....[79]....
        /*0eb4*/ 	.word	0x00008680


	//   ....[80]....
        /*0eb8*/ 	.word	0x000086e0


	//   ....[81]....
        /*0ebc*/ 	.word	0x00008770


	//   ....[82]....
        /*0ec0*/ 	.word	0x000087d0


	//   ....[83]....
        /*0ec4*/ 	.word	0x00008860


	//   ....[84]....
        /*0ec8*/ 	.word	0x000088f0


	//   ....[85]....
        /*0ecc*/ 	.word	0x00008900


	//   ....[86]....
        /*0ed0*/ 	.word	0x00008930


	//   ....[87]....
        /*0ed4*/ 	.word	0x00008970


	//   ....[88]....
        /*0ed8*/ 	.word	0x00008980


	//   ....[89]....
        /*0edc*/ 	.word	0x00008a80


	//   ....[90]....
        /*0ee0*/ 	.word	0x00008af0


	//   ....[91]....
        /*0ee4*/ 	.word	0x00008b20


	//   ....[92]....
        /*0ee8*/ 	.word	0x00008b50


	//   ....[93]....
        /*0eec*/ 	.word	0x00008b70


	//   ....[94]....
        /*0ef0*/ 	.word	0x00008ba0


	//   ....[95]....
        /*0ef4*/ 	.word	0x00008be0


	//   ....[96]....
        /*0ef8*/ 	.word	0x00008c10


	//   ....[97]....
        /*0efc*/ 	.word	0x00008cd0


	//   ....[98]....
        /*0f00*/ 	.word	0x00008d10


	//   ....[99]....
        /*0f04*/ 	.word	0x00008d70


	//   ....[100]....
        /*0f08*/ 	.word	0x00008dc0


	//   ....[101]....
        /*0f0c*/ 	.word	0x00008e80


	//   ....[102]....
        /*0f10*/ 	.word	0x00008ec0


	//   ....[103]....
        /*0f14*/ 	.word	0x00009080


	//   ....[104]....
        /*0f18*/ 	.word	0x00009090


	//   ....[105]....
        /*0f1c*/ 	.word	0x000090c0


	//   ....[106]....
        /*0f20*/ 	.word	0x00009260


	//   ....[107]....
        /*0f24*/ 	.word	0x00009360


	//   ....[108]....
        /*0f28*/ 	.word	0x000093c0


	//   ....[109]....
        /*0f2c*/ 	.word	0x00009400


	//   ....[110]....
        /*0f30*/ 	.word	0x00009640


	//   ....[111]....
        /*0f34*/ 	.word	0x000096e0


	//   ....[112]....
        /*0f38*/ 	.word	0x00009750


	//   ....[113]....
        /*0f3c*/ 	.word	0x00009760


	//   ....[114]....
        /*0f40*/ 	.word	0x00009770


	//   ....[115]....
        /*0f44*/ 	.word	0x00009810


	//   ....[116]....
        /*0f48*/ 	.word	0x00009880


	//   ....[117]....
        /*0f4c*/ 	.word	0x00009960


	//   ....[118]....
        /*0f50*/ 	.word	0x000099e0


	//   ....[119]....
        /*0f54*/ 	.word	0x00009cb0


	//   ....[120]....
        /*0f58*/ 	.word	0x00009cc0


	//   ....[121]....
        /*0f5c*/ 	.word	0x00009cd0


	//   ....[122]....
        /*0f60*/ 	.word	0x00009ce0


	//   ....[123]....
        /*0f64*/ 	.word	0x00009cf0


	//   ....[124]....
        /*0f68*/ 	.word	0x00009d00


	//   ....[125]....
        /*0f6c*/ 	.word	0x00009d10


	//   ....[126]....
        /*0f70*/ 	.word	0x0000a080


	//   ....[127]....
        /*0f74*/ 	.word	0x0000a090


	//   ....[128]....
        /*0f78*/ 	.word	0x0000a0a0


	//   ....[129]....
        /*0f7c*/ 	.word	0x0000a0b0


	//   ....[130]....
        /*0f80*/ 	.word	0x0000a0c0


	//   ....[131]....
        /*0f84*/ 	.word	0x0000a0d0


	//   ....[132]....
        /*0f88*/ 	.word	0x0000a0e0


	//   ....[133]....
        /*0f8c*/ 	.word	0x0000a0f0


	//   ....[134]....
        /*0f90*/ 	.word	0x0000d730


	//   ....[135]....
        /*0f94*/ 	.word	0x0000e0b0


	//   ....[136]....
        /*0f98*/ 	.word	0x0000e0f0


	//   ....[137]....
        /*0f9c*/ 	.word	0x0000e140


	//   ....[138]....
        /*0fa0*/ 	.word	0x0000e200


	//   ....[139]....
        /*0fa4*/ 	.word	0x0000e210


	//   ....[140]....
        /*0fa8*/ 	.word	0x0000e2a0


	//   ....[141]....
        /*0fac*/ 	.word	0x0000e320


	//   ....[142]....
        /*0fb0*/ 	.word	0x0000e330


	//   ....[143]....
        /*0fb4*/ 	.word	0x0000e340


	//   ....[144]....
        /*0fb8*/ 	.word	0x0000e390


	//   ....[145]....
        /*0fbc*/ 	.word	0x0000e3a0


	//   ....[146]....
        /*0fc0*/ 	.word	0x0000e4c0


	//   ....[147]....
        /*0fc4*/ 	.word	0x0000e500


	//   ....[148]....
        /*0fc8*/ 	.word	0x0000e530


	//   ....[149]....
        /*0fcc*/ 	.word	0x0000e540


	//   ....[150]....
        /*0fd0*/ 	.word	0x0000e580


	//   ....[151]....
        /*0fd4*/ 	.word	0x0000e620


	//   ....[152]....
        /*0fd8*/ 	.word	0x0000e680


	//   ....[153]....
        /*0fdc*/ 	.word	0x0000e6b0


	//   ....[154]....
        /*0fe0*/ 	.word	0x0000e6d0


	//   ....[155]....
        /*0fe4*/ 	.word	0x0000e780


	//   ....[156]....
        /*0fe8*/ 	.word	0x0000e790


	//   ....[157]....
        /*0fec*/ 	.word	0x0000e7a0


	//   ....[158]....
        /*0ff0*/ 	.word	0x0000e7f0


	//   ....[159]....
        /*0ff4*/ 	.word	0x0000e830


	//   ....[160]....
        /*0ff8*/ 	.word	0x0000e840


	//   ....[161]....
        /*0ffc*/ 	.word	0x0000e850


	//   ....[162]....
        /*1000*/ 	.word	0x0000e8a0


	//   ....[163]....
        /*1004*/ 	.word	0x0000e930


	//   ....[164]....
        /*1008*/ 	.word	0x0000e970


	//   ....[165]....
        /*100c*/ 	.word	0x0000e9a0


	//   ....[166]....
        /*1010*/ 	.word	0x0000e9b0


	//   ....[167]....
        /*1014*/ 	.word	0x0000ea10


	//   ....[168]....
        /*1018*/ 	.word	0x0000ea20


	//   ....[169]....
        /*101c*/ 	.word	0x0000ea50


	//   ....[170]....
        /*1020*/ 	.word	0x0000ea60


	//   ....[171]....
        /*1024*/ 	.word	0x0000eaa0


	//   ....[172]....
        /*1028*/ 	.word	0x0000eb20


	//   ....[173]....
        /*102c*/ 	.word	0x0000eb50


	//   ....[174]....
        /*1030*/ 	.word	0x0000eb70


	//   ....[175]....
        /*1034*/ 	.word	0x0000ee10


	//   ....[176]....
        /*1038*/ 	.word	0x0000ee70


	//   ....[177]....
        /*103c*/ 	.word	0x0000eeb0


	//   ....[178]....
        /*1040*/ 	.word	0x0000ef00


	//   ....[179]....
        /*1044*/ 	.word	0x0000ef70


	//   ....[180]....
        /*1048*/ 	.word	0x0000efb0


	//   ....[181]....
        /*104c*/ 	.word	0x0000efc0


	//   ....[182]....
        /*1050*/ 	.word	0x0000f290


	//   ....[183]....
        /*1054*/ 	.word	0x0000f2c0


	//   ....[184]....
        /*1058*/ 	.word	0x0000f300


	//   ....[185]....
        /*105c*/ 	.word	0x0000f320


	//   ....[186]....
        /*1060*/ 	.word	0x0000f330


	//   ....[187]....
        /*1064*/ 	.word	0x0000f340


	//   ....[188]....
        /*1068*/ 	.word	0x0000f350


	//   ....[189]....
        /*106c*/ 	.word	0x0000f360


	//   ....[190]....
        /*1070*/ 	.word	0x0000f6f0


	//   ....[191]....
        /*1074*/ 	.word	0x0000f720


	//   ....[192]....
        /*1078*/ 	.word	0x0000f770


	//   ....[193]....
        /*107c*/ 	.word	0x0000f850


	//   ....[194]....
        /*1080*/ 	.word	0x0000f8a0


	//   ....[195]....
        /*1084*/ 	.word	0x0000f8f0


	//   ....[196]....
        /*1088*/ 	.word	0x0000f920


	//   ....[197]....
        /*108c*/ 	.word	0x0000fc50


	//   ....[198]....
        /*1090*/ 	.word	0x00011ac0


	//   ....[199]....
        /*1094*/ 	.word	0x00011c60


	//   ....[200]....
        /*1098*/ 	.word	0x00011eb0


	//   ....[201]....
        /*109c*/ 	.word	0x00012050


	//   ....[202]....
        /*10a0*/ 	.word	0x00012170


	//   ....[203]....
        /*10a4*/ 	.word	0x000126c0


	//   ....[204]....
        /*10a8*/ 	.word	0x000129f0


	//   ....[205]....
        /*10ac*/ 	.word	0x00012d30


	//   ....[206]....
        /*10b0*/ 	.word	0x00012fe0


	//   ....[207]....
        /*10b4*/ 	.word	0x00013220


	//   ....[208]....
        /*10b8*/ 	.word	0x00013490


	//   ....[209]....
        /*10bc*/ 	.word	0x00013760


	//   ....[210]....
        /*10c0*/ 	.word	0x00013980


	//   ....[211]....
        /*10c4*/ 	.word	0x00013b10


	//   ....[212]....
        /*10c8*/ 	.word	0x00015a30


	//   ....[213]....
        /*10cc*/ 	.word	0x00015cc0


	//   ....[214]....
        /*10d0*/ 	.word	0x00015d30


	//   ....[215]....
        /*10d4*/ 	.word	0x00015da0


	//   ....[216]....
        /*10d8*/ 	.word	0x00015e10


	//   ....[217]....
        /*10dc*/ 	.word	0x00015e80


	//----- nvinfo : EIATTR_REG_RECONFIG
	.align		4
.L_526:
        /*10e0*/ 	.byte	0x01, 0x54
	.zero		2


	//----- nvinfo : EIATTR_SYSCALL_OFFSETS
	.align		4
        /*10e4*/ 	.byte	0x04, 0x46
        /*10e6*/ 	.short	(.L_528 - .L_527)


	//   ....[0]....
.L_527:
        /*10e8*/ 	.word	0x00000bc0


	//   ....[1]....
        /*10ec*/ 	.word	0x00000cb0


	//   ....[2]....
        /*10f0*/ 	.word	0x00000e10


	//   ....[3]....
        /*10f4*/ 	.word	0x00000f00


	//----- nvinfo : EIATTR_MBARRIER_INSTR_OFFSETS
	.align		4
.L_528:
        /*10f8*/ 	.byte	0x04, 0x39
        /*10fa*/ 	.short	(.L_530 - .L_529)


	//   ....[0]....
.L_529:
        /*10fc*/ 	.word	0x00000290
        /*1100*/ 	.word	0x000000ff
        /*1104*/ 	.word	0x00030c00
        /*1108*/ 	.short	0x0100
        /*110a*/ 	.byte	0x06
	.zero		1


	//   ....[1]....
        /*110c*/ 	.word	0x00000390
        /*1110*/ 	.word	0x000000ff
        /*1114*/ 	.word	0x00030c10
        /*1118*/ 	.short	0x0100
        /*111a*/ 	.byte	0x08
	.zero		1


	//   ....[2]....
        /*111c*/ 	.word	0x000003a0
        /*1120*/ 	.word	0x000000ff
        /*1124*/ 	.word	0x00030c20
        /*1128*/ 	.short	0x0100
        /*112a*/ 	.byte	0x08
	.zero		1


	//   ....[3]....
        /*112c*/ 	.word	0x000003b0
        /*1130*/ 	.word	0x000000ff
        /*1134*/ 	.word	0x00030c18
        /*1138*/ 	.short	0x0100
        /*113a*/ 	.byte	0x08
	.zero		1


	//   ....[4]....
        /*113c*/ 	.word	0x000003c0
        /*1140*/ 	.word	0x000000ff
        /*1144*/ 	.word	0x00030c28
        /*1148*/ 	.short	0x0100
        /*114a*/ 	.byte	0x08
	.zero		1


	//   ....[5]....
        /*114c*/ 	.word	0x000004f0
        /*1150*/ 	.word	0x000000ff
        /*1154*/ 	.word	0x00030c30
        /*1158*/ 	.short	0x0100
        /*115a*/ 	.byte	0x08
	.zero		1


	//   ....[6]....
        /*115c*/ 	.word	0x00000500
        /*1160*/ 	.word	0x000000ff
        /*1164*/ 	.word	0x00030c40
        /*1168*/ 	.short	0x0100
        /*116a*/ 	.byte	0x08
	.zero		1


	//   ....[7]....
        /*116c*/ 	.word	0x00000510
        /*1170*/ 	.word	0x000000ff
        /*1174*/ 	.word	0x00030c38
        /*1178*/ 	.short	0x0100
        /*117a*/ 	.byte	0x08
	.zero		1


	//   ....[8]....
        /*117c*/ 	.word	0x00000520
        /*1180*/ 	.word	0x000000ff
        /*1184*/ 	.word	0x00030c48
        /*1188*/ 	.short	0x0100
        /*118a*/ 	.byte	0x08
	.zero		1


	//   ....[9]....
        /*118c*/ 	.word	0x00000fa0
        /*1190*/ 	.word	0x00000010
        /*1194*/ 	.word	0x00030c00
        /*1198*/ 	.short	0x010a
        /*119a*/ 	.byte	0x3f
	.zero		1


	//   ....[10]....
        /*119c*/ 	.word	0x000010d0
        /*11a0*/ 	.word	0x00000010
        /*11a4*/ 	.word	0x00030c00
        /*11a8*/ 	.short	0x010a
        /*11aa*/ 	.byte	0x3f
	.zero		1


	//   ....[11]....
        /*11ac*/ 	.word	0x00001bb0
        /*11b0*/ 	.word	0x00000006
        /*11b4*/ 	.word	0x00030c10
        /*11b8*/ 	.short	0x010a
        /*11ba*/ 	.byte	0x3f
	.zero		1


	//   ....[12]....
        /*11bc*/ 	.word	0x00001c20
        /*11c0*/ 	.word	0x00000006
        /*11c4*/ 	.word	0x00030c10
        /*11c8*/ 	.short	0x010a
        /*11ca*/ 	.byte	0x3f
	.zero		1


	//   ....[13]....
        /*11cc*/ 	.word	0x00002050
        /*11d0*/ 	.word	0x00000006
        /*11d4*/ 	.word	0x00030c30
        /*11d8*/ 	.short	0x010a
        /*11da*/ 	.byte	0x3f
	.zero		1


	//   ....[14]....
        /*11dc*/ 	.word	0x00002090
        /*11e0*/ 	.word	0x00000006
        /*11e4*/ 	.word	0x00030c30
        /*11e8*/ 	.short	0x010a
        /*11ea*/ 	.byte	0x3f
	.zero		1


	//   ....[15]....
        /*11ec*/ 	.word	0x00006750
        /*11f0*/ 	.word	0x00000005
        /*11f4*/ 	.word	0x00000000
        /*11f8*/ 	.short	0x0101
        /*11fa*/ 	.byte	0x3f
	.zero		1


	//   ....[16]....
        /*11fc*/ 	.word	0x00006ba0
        /*1200*/ 	.word	0x00000006
        /*1204*/ 	.word	0x00000000
        /*1208*/ 	.short	0x0101
        /*120a*/ 	.byte	0x3f
	.zero		1


	//   ....[17]....
        /*120c*/ 	.word	0x000074d0
        /*1210*/ 	.word	0x00000006
        /*1214*/ 	.word	0x00030c10
        /*1218*/ 	.short	0x010a
        /*121a*/ 	.byte	0x3f
	.zero		1


	//   ....[18]....
        /*121c*/ 	.word	0x00007550
        /*1220*/ 	.word	0x00000006
        /*1224*/ 	.word	0x00030c10
        /*1228*/ 	.short	0x010a
        /*122a*/ 	.byte	0x3f
	.zero		1


	//   ....[19]....
        /*122c*/ 	.word	0x00007960
        /*1230*/ 	.word	0x00000006
        /*1234*/ 	.word	0x00030c30
        /*1238*/ 	.short	0x010a
        /*123a*/ 	.byte	0x3f
	.zero		1


	//   ....[20]....
        /*123c*/ 	.word	0x000079a0
        /*1240*/ 	.word	0x00000006
        /*1244*/ 	.word	0x00030c30
        /*1248*/ 	.short	0x010a
        /*124a*/ 	.byte	0x3f
	.zero		1


	//   ....[21]....
        /*124c*/ 	.word	0x0000b5f0
        /*1250*/ 	.word	0x00000005
        /*1254*/ 	.word	0x00000000
        /*1258*/ 	.short	0x0101
        /*125a*/ 	.byte	0x3f
	.zero		1


	//   ....[22]....
        /*125c*/ 	.word	0x0000ba40
        /*1260*/ 	.word	0x00000006
        /*1264*/ 	.word	0x00000000
        /*1268*/ 	.short	0x0101
        /*126a*/ 	.byte	0x3f
	.zero		1


	//   ....[23]....
        /*126c*/ 	.word	0x0000c240
        /*1270*/ 	.word	0x00000006
        /*1274*/ 	.word	0x00030c10
        /*1278*/ 	.short	0x010a
        /*127a*/ 	.byte	0x3f
	.zero		1


	//   ....[24]....
        /*127c*/ 	.word	0x0000c2c0
        /*1280*/ 	.word	0x00000006
        /*1284*/ 	.word	0x00030c10
        /*1288*/ 	.short	0x010a
        /*128a*/ 	.byte	0x3f
	.zero		1


	//   ....[25]....
        /*128c*/ 	.word	0x0000c6f0
        /*1290*/ 	.word	0x00000006
        /*1294*/ 	.word	0x00030c30
        /*1298*/ 	.short	0x010a
        /*129a*/ 	.byte	0x3f
	.zero		1


	//   ....[26]....
        /*129c*/ 	.word	0x0000c730
        /*12a0*/ 	.word	0x00000006
        /*12a4*/ 	.word	0x00030c30
        /*12a8*/ 	.short	0x010a
        /*12aa*/ 	.byte	0x3f
	.zero		1


	//   ....[27]....
        /*12ac*/ 	.word	0x00010e20
        /*12b0*/ 	.word	0x00000005
        /*12b4*/ 	.word	0x00000000
        /*12b8*/ 	.short	0x0101
        /*12ba*/ 	.byte	0x3f
	.zero		1


	//   ....[28]....
        /*12bc*/ 	.word	0x000112a0
        /*12c0*/ 	.word	0x00000006
        /*12c4*/ 	.word	0x00000000
        /*12c8*/ 	.short	0x0101
        /*12ca*/ 	.byte	0x3f
	.zero		1


	//   ....[29]....
        /*12cc*/ 	.word	0x00014180
        /*12d0*/ 	.word	0x00000010
        /*12d4*/ 	.word	0x00030c20
        /*12d8*/ 	.short	0x010a
        /*12da*/ 	.byte	0x3f
	.zero		1


	//   ....[30]....
        /*12dc*/ 	.word	0x00014750
        /*12e0*/ 	.word	0x00000010
        /*12e4*/ 	.word	0x00030c40
        /*12e8*/ 	.short	0x010a
        /*12ea*/ 	.byte	0x3f
	.zero		1


	//   ....[31]....
        /*12ec*/ 	.word	0x00014980
        /*12f0*/ 	.word	0x00000010
        /*12f4*/ 	.word	0x00030c28
        /*12f8*/ 	.short	0x010a
        /*12fa*/ 	.byte	0x3f
	.zero		1


	//   ....[32]....
        /*12fc*/ 	.word	0x00014bb0
        /*1300*/ 	.word	0x00000010
        /*1304*/ 	.word	0x00030c48
        /*1308*/ 	.short	0x010a
        /*130a*/ 	.byte	0x3f
	.zero		1


	//   ....[33]....
        /*130c*/ 	.word	0x00014d90
        /*1310*/ 	.word	0x00000010
        /*1314*/ 	.word	0x00030c20
        /*1318*/ 	.short	0x010a
        /*131a*/ 	.byte	0x3f
	.zero		1


	//   ....[34]....
        /*131c*/ 	.word	0x00015040
        /*1320*/ 	.word	0x00000010
        /*1324*/ 	.word	0x00030c40
        /*1328*/ 	.short	0x010a
        /*132a*/ 	.byte	0x3f
	.zero		1


	//   ....[35]....
        /*132c*/ 	.word	0x00015240
        /*1330*/ 	.word	0x00000010
        /*1334*/ 	.word	0x00030c28
        /*1338*/ 	.short	0x010a
        /*133a*/ 	.byte	0x3f
	.zero		1


	//   ....[36]....
        /*133c*/ 	.word	0x000154c0
        /*1340*/ 	.word	0x00000003
        /*1344*/ 	.word	0x00030c40
        /*1348*/ 	.short	0x010a
        /*134a*/ 	.byte	0x3f
	.zero		1


	//   ....[37]....
        /*134c*/ 	.word	0x00015890
        /*1350*/ 	.word	0x00000006
        /*1354*/ 	.word	0x00000000
        /*1358*/ 	.short	0x010a
        /*135a*/ 	.byte	0x3f
	.zero		1


	//   ....[38]....
        /*135c*/ 	.word	0x000158f0
        /*1360*/ 	.word	0x00000003
        /*1364*/ 	.word	0x00000000
        /*1368*/ 	.short	0x010a
        /*136a*/ 	.byte	0x3f
	.zero		1


	//   ....[39]....
        /*136c*/ 	.word	0x00015950
        /*1370*/ 	.word	0x00000002
        /*1374*/ 	.word	0x00000000
        /*1378*/ 	.short	0x010a
        /*137a*/ 	.byte	0x3f
	.zero		1


	//   ....[40]....
        /*137c*/ 	.word	0x00015980
        /*1380*/ 	.word	0x00000003
        /*1384*/ 	.word	0x00000000
        /*1388*/ 	.short	0x010a
        /*138a*/ 	.byte	0x3f
	.zero		1


	//   ....[41]....
        /*138c*/ 	.word	0x00015a60
        /*1390*/ 	.word	0x00000010
        /*1394*/ 	.word	0x00030c00
        /*1398*/ 	.short	0x010a
        /*139a*/ 	.byte	0x3f
	.zero		1


	//   ....[42]....
        /*139c*/ 	.word	0x00015ab0
        /*13a0*/ 	.word	0x00000006
        /*13a4*/ 	.word	0x00030c10
        /*13a8*/ 	.short	0x010a
        /*13aa*/ 	.byte	0x3f
	.zero		1


	//   ....[43]....
        /*13ac*/ 	.word	0x00015b00
        /*13b0*/ 	.word	0x00000006
        /*13b4*/ 	.word	0x00030c30
        /*13b8*/ 	.short	0x010a
        /*13ba*/ 	.byte	0x3f
	.zero		1


	//   ....[44]....
        /*13bc*/ 	.word	0x00015b50
        /*13c0*/ 	.word	0x00000006
        /*13c4*/ 	.word	0x00030c10
        /*13c8*/ 	.short	0x010a
        /*13ca*/ 	.byte	0x3f
	.zero		1


	//   ....[45]....
        /*13cc*/ 	.word	0x00015ba0
        /*13d0*/ 	.word	0x00000006
        /*13d4*/ 	.word	0x00030c30
        /*13d8*/ 	.short	0x010a
        /*13da*/ 	.byte	0x3f
	.zero		1


	//   ....[46]....
        /*13dc*/ 	.word	0x00015bf0
        /*13e0*/ 	.word	0x00000006
        /*13e4*/ 	.word	0x00030c10
        /*13e8*/ 	.short	0x010a
        /*13ea*/ 	.byte	0x3f
	.zero		1


	//   ....[47]....
        /*13ec*/ 	.word	0x00015c40
        /*13f0*/ 	.word	0x00000006
        /*13f4*/ 	.word	0x00030c30
        /*13f8*/ 	.short	0x010a
        /*13fa*/ 	.byte	0x3f
	.zero		1


	//   ....[48]....
        /*13fc*/ 	.word	0x00015ec0
        /*1400*/ 	.word	0x00000010
        /*1404*/ 	.word	0x00030c20
        /*1408*/ 	.short	0x010a
        /*140a*/ 	.byte	0x3f
	.zero		1


	//   ....[49]....
        /*140c*/ 	.word	0x00015f10
        /*1410*/ 	.word	0x00000010
        /*1414*/ 	.word	0x00030c40
        /*1418*/ 	.short	0x010a
        /*141a*/ 	.byte	0x3f
	.zero		1


	//   ....[50]....
        /*141c*/ 	.word	0x00015f60
        /*1420*/ 	.word	0x00000010
        /*1424*/ 	.word	0x00030c28
        /*1428*/ 	.short	0x010a
        /*142a*/ 	.byte	0x3f
	.zero		1


	//   ....[51]....
        /*142c*/ 	.word	0x00015fb0
        /*1430*/ 	.word	0x00000010
        /*1434*/ 	.word	0x00030c48
        /*1438*/ 	.short	0x010a
        /*143a*/ 	.byte	0x3f
	.zero		1


	//   ....[52]....
        /*143c*/ 	.word	0x00016010
        /*1440*/ 	.word	0x00000010
        /*1444*/ 	.word	0x00030c20
        /*1448*/ 	.short	0x010a
        /*144a*/ 	.byte	0x3f
	.zero		1


	//   ....[53]....
        /*144c*/ 	.word	0x00016060
        /*1450*/ 	.word	0x00000010
        /*1454*/ 	.word	0x00030c40
        /*1458*/ 	.short	0x010a
        /*145a*/ 	.byte	0x3f
	.zero		1


	//   ....[54]....
        /*145c*/ 	.word	0x000160b0
        /*1460*/ 	.word	0x00000010
        /*1464*/ 	.word	0x00030c28
        /*1468*/ 	.short	0x010a
        /*146a*/ 	.byte	0x3f
	.zero		1


	//   ....[55]....
        /*146c*/ 	.word	0x00016100
        /*1470*/ 	.word	0x00000003
        /*1474*/ 	.word	0x00030c40
        /*1478*/ 	.short	0x010a
        /*147a*/ 	.byte	0x3f
	.zero		1


	//   ....[56]....
        /*147c*/ 	.word	0x000161d0
        /*1480*/ 	.word	0x00000006
        /*1484*/ 	.word	0x00000000
        /*1488*/ 	.short	0x010a
        /*148a*/ 	.byte	0x3f
	.zero		1


	//   ....[57]....
        /*148c*/ 	.word	0x00016220
        /*1490*/ 	.word	0x00000003
        /*1494*/ 	.word	0x00000000
        /*1498*/ 	.short	0x010a
        /*149a*/ 	.byte	0x3f
	.zero		1


	//   ....[58]....
        /*149c*/ 	.word	0x00016270
        /*14a0*/ 	.word	0x00000002
        /*14a4*/ 	.word	0x00000000
        /*14a8*/ 	.short	0x010a
        /*14aa*/ 	.byte	0x3f
	.zero		1


	//----- nvinfo : EIATTR_NUM_MBARRIERS
	.align		4
.L_530:
        /*14ac*/ 	.byte	0x03, 0x38
        /*14ae*/ 	.short	0x0009


	//----- nvinfo : EIATTR_EXIT_INSTR_OFFSETS
	.align		4
        /*14b0*/ 	.byte	0x04, 0x1c
        /*14b2*/ 	.short	(.L_532 - .L_531)


	//   ....[0]....
.L_531:
        /*14b4*/ 	.word	0x000159d0


	//----- nvinfo : EIATTR_MAX_THREADS
	.align		4
.L_532:
        /*14b8*/ 	.byte	0x04, 0x05
        /*14ba*/ 	.short	(.L_534 - .L_533)
.L_533:
        /*14bc*/ 	.word	0x00000180
        /*14c0*/ 	.word	0x00000001
        /*14c4*/ 	.word	0x00000001


	//----- nvinfo : EIATTR_CRS_STACK_SIZE
	.align		4
.L_534:
        /*14c8*/ 	.byte	0x04, 0x1e
        /*14ca*/ 	.short	(.L_536 - .L_535)
.L_535:
        /*14cc*/ 	.word	0x00000000


	//----- nvinfo : EIATTR_CBANK_PARAM_SIZE
	.align		4
.L_536:
        /*14d0*/ 	.byte	0x03, 0x19
        /*14d2*/ 	.short	0x06f0


	//----- nvinfo : EIATTR_PARAM_CBANK
	.align		4
        /*14d4*/ 	.byte	0x04, 0x0a
        /*14d6*/ 	.short	(.L_538 - .L_537)
	.align		4
.L_537:
        /*14d8*/ 	.word	index@(.nv.constant0._ZN7cutlass13device_kernelIN5flash11enable_sm90INS1_16FlashAttnBwdSm90INS1_25CollectiveMainloopBwdSm90ILi2ELi2ELi2EN4cute5tupleIJNS5_1CILi1EEES8_S8_EEENS6_IJNS7_ILi128EEESA_NS7_ILi64EEEEEENS_6half_tEfNS_4arch4Sm90ELb0ELb1ELb1ELb0ELb1ELb1ELb0ELb0ELi2ELi1ELi2ELi2ELb0EEENS1_24CollectiveEpilogueBwdGQAISC_fSF_Li256ELb0ELb1EEENS1_19SingleTileSchedulerILb0ELb0ELb0ELi128EEEEEEEEEvNT_6ParamsE)
        /*14dc*/ 	.short	0x0210
        /*14de*/ 	.short	0x06f0


	//----- nvinfo : EIATTR_SW_WAR
	.align		4
.L_538:
        /*14e0*/ 	.byte	0x04, 0x36
        /*14e2*/ 	.short	(.L_540 - .L_539)
.L_539:
        /*14e4*/ 	.word	0x00000008
.L_540:


//--------------------- .nv.info._ZN7cutlass13device_kernelIN5flash22FlashAttnBwdPreprocessIN4cute5tupleIJNS3_1CILi128EEENS5_ILi64EEEEEENS_6half_tEfNS_4arch4Sm90ELb1ELb0EEEEEvNT_6ParamsE --------------------------
	.section	.nv.info._ZN7cutlass13device_kernelIN5flash22FlashAttnBwdPreprocessIN4cute5tupleIJNS3_1CILi128EEENS5_ILi64EEEEEENS_6half_tEfNS_4arch4Sm90ELb1ELb0EEEEEvNT_6ParamsE,"",@"SHT_CUDA_INFO"
	.sectionflags	@""
	.align	4


	//----- nvinfo : EIATTR_CUDA_API_VERSION
	.align		4
        /*0000*/ 	.byte	0x04, 0x37
        /*0002*/ 	.short	(.L_542 - .L_541)
.L_541:
        /*0004*/ 	.word	0x00000082


	//----- nvinfo : EIATTR_KPARAM_INFO
	.align		4
.L_542:
        /*0008*/ 	.byte	0x04, 0x17
        /*000a*/ 	.short	(.L_544 - .L_543)
.L_543:
        /*000c*/ 	.word	0x00000000
        /*0010*/ 	.short	0x0000
        /*0012*/ 	.short	0x0000
        /*0014*/ 	.byte	0x00, 0xf0, 0xc1, 0x03


	//----- nvinfo : EIATTR_SPARSE_MMA_MASK
	.align		4
.L_544:
        /*0018*/ 	.byte	0x03, 0x50
        /*001a*/ 	.short	0x0000


	//----- nvinfo : EIATTR_MAXREG_COUNT
	.align		4
        /*001c*/ 	.byte	0x03, 0x1b
        /*001e*/ 	.short	0x0080


	//----- nvinfo : EIATTR_MERCURY_ISA_VERSION
	.align		4
        /*0020*/ 	.byte	0x03, 0x5f
        /*0022*/ 	.short	0x0101


	//----- nvinfo : EIATTR_COOP_GROUP_MASK_REGIDS
	.align		4
        /*0024*/ 	.byte	0x04, 0x29
        /*0026*/ 	.short	(.L_546 - .L_545)


	//   ....[0]....
.L_545:
        /*0028*/ 	.word	0xffffffff


	//   ....[1]....
        /*002c*/ 	.word	0xffffffff


	//   ....[2]....
        /*0030*/ 	.word	0xffffffff


	//   ....[3]....
        /*0034*/ 	.word	0xffffffff


	//   ....[4]....
        /*0038*/ 	.word	0xffffffff


	//   ....[5]....
        /*003c*/ 	.word	0xffffffff


	//   ....[6]....
        /*0040*/ 	.word	0xffffffff


	//   ....[7]....
        /*0044*/ 	.word	0xffffffff


	//   ....[8]....
        /*0048*/ 	.word	0xffffffff


	//   ....[9]....
        /*004c*/ 	.word	0xffffffff


	//   ....[10]....
        /*0050*/ 	.word	0xffffffff


	//   ....[11]....
        /*0054*/ 	.word	0xffffffff


	//----- nvinfo : EIATTR_COOP_GROUP_INSTR_OFFSETS
	.align		4
.L_546:
        /*0058*/ 	.byte	0x04, 0x28
        /*005a*/ 	.short	(.L_548 - .L_547)


	//   ....[0]....
.L_547:
        /*005c*/ 	.word	0x00001110


	//   ....[1]....
        /*0060*/ 	.word	0x00001120


	//   ....[2]....
        /*0064*/ 	.word	0x00001130


	//   ....[3]....
        /*0068*/ 	.word	0x00001140


	//   ....[4]....
        /*006c*/ 	.word	0x00001190


	//   ....[5]....
        /*0070*/ 	.word	0x000011a0


	//   ....[6]....
        /*0074*/ 	.word	0x000011b0


	//   ....[7]....
        /*0078*/ 	.word	0x000011c0


	//   ....[8]....
        /*007c*/ 	.word	0x00001230


	//   ....[9]....
        /*0080*/ 	.word	0x00001250


	//   ....[10]....
        /*0084*/ 	.word	0x00001260


	//   ....[11]....
        /*0088*/ 	.word	0x00001280


	//----- nvinfo : EIATTR_EXIT_INSTR_OFFSETS
	.align		4
.L_548:
        /*008c*/ 	.byte	0x04, 0x1c
        /*008e*/ 	.short	(.L_550 - .L_549)


	//   ....[0]....
.L_549:
        /*0090*/ 	.word	0x00001840


	//   ....[1]....
        /*0094*/ 	.word	0x000018c0


	//----- nvinfo : EIATTR_MAX_THREADS
	.align		4
.L_550:
        /*0098*/ 	.byte	0x04, 0x05
        /*009a*/ 	.short	(.L_552 - .L_551)
.L_551:
        /*009c*/ 	.word	0x00000100
        /*00a0*/ 	.word	0x00000001
        /*00a4*/ 	.word	0x00000001


	//----- nvinfo : EIATTR_CRS_STACK_SIZE
	.align		4
.L_552:
        /*00a8*/ 	.byte	0x04, 0x1e
        /*00aa*/ 	.short	(.L_554 - .L_553)
.L_553:
        /*00ac*/ 	.word	0x00000000


	//----- nvinfo : EIATTR_CBANK_PARAM_SIZE
	.align		4
.L_554:
        /*00b0*/ 	.byte	0x03, 0x19
        /*00b2*/ 	.short	0x00f0


	//----- nvinfo : EIATTR_PARAM_CBANK
	.align		4
        /*00b4*/ 	.byte	0x04, 0x0a
        /*00b6*/ 	.short	(.L_556 - .L_555)
	.align		4
.L_555:
        /*00b8*/ 	.word	index@(.nv.constant0._ZN7cutlass13device_kernelIN5flash22FlashAttnBwdPreprocessIN4cute5tupleIJNS3_1CILi128EEENS5_ILi64EEEEEENS_6half_tEfNS_4arch4Sm90ELb1ELb0EEEEEvNT_6ParamsE)
        /*00bc*/ 	.short	0x0210
        /*00be*/ 	.short	0x00f0


	//----- nvinfo : EIATTR_SW_WAR
	.align		4
.L_556:
        /*00c0*/ 	.byte	0x04, 0x36
        /*00c2*/ 	.short	(.L_558 - .L_557)
.L_557:
        /*00c4*/ 	.word	0x00000008
.L_558:


//--------------------- .nv.info._ZN7cutlass13device_kernelIN5flash11enable_sm90INS1_16FlashAttnBwdSm90INS1_25CollectiveMainloopBwdSm90ILi2ELi2ELi2EN4cute5tupleIJNS5_1CILi1EEES8_S8_EEENS6_IJNS7_ILi128EEESA_NS7_ILi64EEEEEENS_6half_tEfNS_4arch4Sm90ELb0ELb1ELb1ELb1ELb0ELb1ELb0ELb0ELi2ELi1ELi2ELi2ELb0EEENS1_21CollectiveEpilogueBwdISC_SD_SF_Li256ELb1ELb0ELi1EEENS1_19SingleTileSchedulerILb1ELb0ELb0ELi128EEEEEEEEEvNT_6ParamsE --------------------------
	.section	.nv.info._ZN7cutlass13device_kernelIN5flash11enable_sm90INS1_16FlashAttnBwdSm90INS1_25CollectiveMainloopBwdSm90ILi2ELi2ELi2EN4cute5tupleIJNS5_1CILi1EEES8_S8_EEENS6_IJNS7_ILi128EEESA_NS7_ILi64EEEEEENS_6half_tEfNS_4arch4Sm90ELb0ELb1ELb1ELb1ELb0ELb1ELb0ELb0ELi2ELi1ELi2ELi2ELb0EEENS1_21CollectiveEpilogueBwdISC_SD_SF_Li256ELb1ELb0ELi1EEENS1_19SingleTileSchedulerILb1ELb0ELb0ELi128EEEEEEEEEvNT_6ParamsE,"",@"SHT_CUDA_INFO"
	.sectionflags	@""
	.align	4


	//----- nvinfo : EIATTR_CUDA_API_VERSION
	.align		4
        /*0000*/ 	.byte	0x04, 0x37
        /*0002*/ 	.short	(.L_560 - .L_559)
.L_559:
        /*0004*/ 	.word	0x00000082


	//----- nvinfo : EIATTR_KPARAM_INFO
	.align		4
.L_560:
        /*0008*/ 	.byte	0x04, 0x17
        /*000a*/ 	.short	(.L_562 - .L_561)
.L_561:
        /*000c*/ 	.word	0x00000000
        /*0010*/ 	.short	0x0000
        /*0012*/ 	.short	0x0070
        /*0014*/ 	.byte	0x00, 0xf0, 0x01, 0x1a


	//----- nvinfo : EIATTR_SPARSE_MMA_MASK
	.align		4
.L_562:
        /*0018*/ 	.byte	0x03, 0x50
        /*001a*/ 	.short	0x0000


	//----- nvinfo : EIATTR_MAXREG_COUNT
	.align		4
        /*001c*/ 	.byte	0x03, 0x1b
        /*001e*/ 	.short	0x00a8


	//----- nvinfo : EIATTR_NUM_BARRIERS
	.align		4
        /*0020*/ 	.byte	0x02, 0x4c
        /*0022*/ 	.byte	0x10
	.zero		1


	//----- nvinfo : EIATTR_EXTERNS
	.align		4
        /*0024*/ 	.byte	0x04, 0x0f
        /*0026*/ 	.short	(.L_564 - .L_563)


	//   ....[0]....
	.align		4
.L_563:
        /*0028*/ 	.word	index@(__assertfail)


	//----- nvinfo : EIATTR_ANNOTATIONS
	.align		4
.L_564:
        /*002c*/ 	.byte	0x04, 0x55
        /*002e*/ 	.short	(.L_566 - .L_565)


	//   ....[0]....
.L_565:
        /* <DEDUP_REMOVED lines=158> */


	//----- nvinfo : EIATTR_MERCURY_ISA_VERSION
	.align		4
.L_566:
        /*09f8*/ 	.byte	0x03, 0x5f
        /*09fa*/ 	.short	0x0101


	//----- nvinfo : EIATTR_INT_WARP_WIDE_INSTR_OFFSETS
	.align		4
        /*09fc*/ 	.byte	0x04, 0x31
        /*09fe*/ 	.short	(.L_568 - .L_567)


	//   ....[0]....
.L_567:
        /*0a00*/ 	.word	0x00000190


	//   ....[1]....
        /*0a04*/ 	.word	0x000001c0


	//----- nvinfo : EIATTR_COOP_GROUP_MASK_REGIDS
	.align		4
.L_568:
        /*0a08*/ 	.byte	0x04, 0x29
        /*0a0a*/ 	.short	(.L_570 - .L_569)


	//   ....[0]....
.L_569:
        /*0a0c*/ 	.word	0xffffffff


	//   ....[1]....
        /*0a10*/ 	.word	0xffffffff


	//   ....[2]....
        /*0a14*/ 	.word	0xffffffff


	//   ....[3]....
        /*0a18*/ 	.word	0xffffffff


	//   ....[4]....
        /*0a1c*/ 	.word	0xffffffff


	//   ....[5]....
        /*0a20*/ 	.word	0xffffffff


	//   ....[6]....
        /*0a24*/ 	.word	0xffffffff


	//   ....[7]....
        /*0a28*/ 	.word	0xffffffff


	//   ....[8]....
        /*0a2c*/ 	.word	0xffffffff


	//   ....[9]....
        /*0a30*/ 	.word	0xffffffff


	//   ....[10]....
        /*0a34*/ 	.word	0xffffffff


	//   ....[11]....
        /*0a38*/ 	.word	0xffffffff


	//   ....[12]....
        /*0a3c*/ 	.word	0xffffffff


	//   ....[13]....
        /*0a40*/ 	.word	0xffffffff


	//   ....[14]....
        /*0a44*/ 	.word	0xffffffff


	//   ....[15]....
        /*0a48*/ 	.word	0xffffffff


	//   ....[16]....
        /*0a4c*/ 	.word	0xffffffff


	//   ....[17]....
        /*0a50*/ 	.word	0xffffffff


	//   ....[18]....
        /*0a54*/ 	.word	0xffffffff


	//   ....[19]....
        /*0a58*/ 	.word	0xffffffff


	//   ....[20]....
        /*0a5c*/ 	.word	0xffffffff


	//   ....[21]....
        /*0a60*/ 	.word	0xffffffff


	//   ....[22]....
        /*0a64*/ 	.word	0xffffffff


	//   ....[23]....
        /*0a68*/ 	.word	0xffffffff


	//   ....[24]....
        /*0a6c*/ 	.word	0xffffffff


	//   ....[25]....
        /*0a70*/ 	.word	0xffffffff


	//   ....[26]....
        /*0a74*/ 	.word	0xffffffff


	//   ....[27]....
        /*0a78*/ 	.word	0xffffffff


	//   ....[28]....
        /*0a7c*/ 	.word	0xffffffff


	//   ....[29]....
        /*0a80*/ 	.word	0xffffffff


	//   ....[30]....
        /*0a84*/ 	.word	0xffffffff


	//   ....[31]....
        /*0a88*/ 	.word	0xffffffff


	//   ....[32]....
        /*0a8c*/ 	.word	0xffffffff


	//   ....[33]....
        /*0a90*/ 	.word	0xffffffff


	//   ....[34]....
        /*0a94*/ 	.word	0xffffffff


	//   ....[35]....
        /*0a98*/ 	.word	0xffffffff


	//   ....[36]....
        /*0a9c*/ 	.word	0xffffffff


	//   ....[37]....
        /*0aa0*/ 	.word	0xffffffff


	//   ....[38]....
        /*0aa4*/ 	.word	0xffffffff


	//   ....[39]....
        /*0aa8*/ 	.word	0xffffffff


	//   ....[40]....
        /*0aac*/ 	.word	0xffffffff


	//   ....[41]....
        /*0ab0*/ 	.word	0xffffffff


	//   ....[42]....
        /*0ab4*/ 	.word	0xffffffff


	//   ....[43]....
        /*0ab8*/ 	.word	0xffffffff


	//   ....[44]....
        /*0abc*/ 	.word	0xffffffff


	//   ....[45]....
        /*0ac0*/ 	.word	0xffffffff


	//   ....[46]....
        /*0ac4*/ 	.word	0xffffffff


	//   ....[47]....
        /*0ac8*/ 	.word	0xffffffff


	//   ....[48]....
        /*0acc*/ 	.word	0xffffffff


	//   ....[49]....
        /*0ad0*/ 	.word	0xffffffff


	//   ....[50]....
        /*0ad4*/ 	.word	0xffffffff


	//   ....[51]....
        /*0ad8*/ 	.word	0xffffffff


	//   ....[52]....
        /*0adc*/ 	.word	0xffffffff


	//   ....[53]....
        /*0ae0*/ 	.word	0xffffffff


	//   ....[54]....
        /*0ae4*/ 	.word	0xffffffff


	//   ....[55]....
        /*0ae8*/ 	.word	0xffffffff


	//   ....[56]....
        /*0aec*/ 	.word	0xffffffff


	//   ....[57]....
        /*0af0*/ 	.word	0xffffffff


	//   ....[58]....
        /*0af4*/ 	.word	0xffffffff


	//   ....[59]....
        /*0af8*/ 	.word	0xffffffff


	//   ....[60]....
        /*0afc*/ 	.word	0xffffffff


	//   ....[61]....
        /*0b00*/ 	.word	0xffffffff


	//   ....[62]....
        /*0b04*/ 	.word	0xffffffff


	//   ....[63]....
        /*0b08*/ 	.word	0xffffffff


	//   ....[64]....
        /*0b0c*/ 	.word	0xffffffff


	//   ....[65]....
        /*0b10*/ 	.word	0xffffffff


	//   ....[66]....
        /*0b14*/ 	.word	0xffffffff


	//   ....[67]....
        /*0b18*/ 	.word	0xffffffff


	//   ....[68]....
        /*0b1c*/ 	.word	0xffffffff


	//   ....[69]....
        /*0b20*/ 	.word	0xffffffff


	//   ....[70]....
        /*0b24*/ 	.word	0xffffffff


	//   ....[71]....
        /*0b28*/ 	.word	0xffffffff


	//   ....[72]....
        /*0b2c*/ 	.word	0xffffffff


	//   ....[73]....
        /*0b30*/ 	.word	0xffffffff


	//   ....[74]....
        /*0b34*/ 	.word	0xffffffff


	//   ....[75]....
        /*0b38*/ 	.word	0xffffffff


	//   ....[76]....
        /*0b3c*/ 	.word	0xffffffff


	//   ....[77]....
        /*0b40*/ 	.word	0xffffffff


	//   ....[78]....
        /*0b44*/ 	.word	0xffffffff


	//   ....[79]....
        /*0b48*/ 	.word	0xffffffff


	//   ....[80]....
        /*0b4c*/ 	.word	0xffffffff


	//   ....[81]....
        /*0b50*/ 	.word	0xffffffff


	//   ....[82]....
        /*0b54*/ 	.word	0xffffffff


	//   ....[83]....
        /*0b58*/ 	.word	0xffffffff


	//   ....[84]....
        /*0b5c*/ 	.word	0xffffffff


	//   ....[85]....
        /*0b60*/ 	.word	0xffffffff


	//   ....[86]....
        /*0b64*/ 	.word	0xffffffff


	//   ....[87]....
        /*0b68*/ 	.word	0xffffffff


	//   ....[88]....
        /*0b6c*/ 	.word	0xffffffff


	//   ....[89]....
        /*0b70*/ 	.word	0xffffffff


	//   ....[90]....
        /*0b74*/ 	.word	0xffffffff


	//   ....[91]....
        /*0b78*/ 	.word	0xffffffff


	//   ....[92]....
        /*0b7c*/ 	.word	0xffffffff


	//   ....[93]....
        /*0b80*/ 	.word	0xffffffff


	//   ....[94]....
        /*0b84*/ 	.word	0xffffffff


	//   ....[95]....
        /*0b88*/ 	.word	0xffffffff


	//   ....[96]....
        /*0b8c*/ 	.word	0xffffffff


	//   ....[97]....
        /*0b90*/ 	.word	0xffffffff


	//   ....[98]....
        /*0b94*/ 	.word	0xffffffff


	//   ....[99]....
        /*0b98*/ 	.word	0xffffffff


	//   ....[100]....
        /*0b9c*/ 	.word	0xffffffff


	//   ....[101]....
        /*0ba0*/ 	.word	0xffffffff


	//   ....[102]....
        /*0ba4*/ 	.word	0xffffffff


	//   ....[103]....
        /*0ba8*/ 	.word	0xffffffff


	//   ....[104]....
        /*0bac*/ 	.word	0xffffffff


	//   ....[105]....
        /*0bb0*/ 	.word	0xffffffff


	//   ....[106]....
        /*0bb4*/ 	.word	0xffffffff


	//   ....[107]....
        /*0bb8*/ 	.word	0xffffffff


	//   ....[108]....
        /*0bbc*/ 	.word	0xffffffff


	//   ....[109]....
        /*0bc0*/ 	.word	0xffffffff


	//   ....[110]....
        /*0bc4*/ 	.word	0xffffffff


	//   ....[111]....
        /*0bc8*/ 	.word	0xffffffff


	//   ....[112]....
        /*0bcc*/ 	.word	0xffffffff


	//   ....[113]....
        /*0bd0*/ 	.word	0xffffffff


	//   ....[114]....
        /*0bd4*/ 	.word	0xffffffff


	//   ....[115]....
        /*0bd8*/ 	.word	0xffffffff


	//   ....[116]....
        /*0bdc*/ 	.word	0xffffffff


	//   ....[117]....
        /*0be0*/ 	.word	0xffffffff


	//   ....[118]....
        /*0be4*/ 	.word	0xffffffff


	//   ....[119]....
        /*0be8*/ 	.word	0xffffffff


	//   ....[120]....
        /*0bec*/ 	.word	0xffffffff


	//   ....[121]....
        /*0bf0*/ 	.word	0xffffffff


	//   ....[122]....
        /*0bf4*/ 	.word	0xffffffff


	//   ....[123]....
        /*0bf8*/ 	.word	0xffffffff


	//   ....[124]....
        /*0bfc*/ 	.word	0xffffffff


	//   ....[125]....
        /*0c00*/ 	.word	0xffffffff


	//   ....[126]....
        /*0c04*/ 	.word	0xffffffff


	//   ....[127]....
        /*0c08*/ 	.word	0xffffffff


	//   ....[128]....
        /*0c0c*/ 	.word	0xffffffff


	//   ....[129]....
        /*0c10*/ 	.word	0xffffffff


	//   ....[130]....
        /*0c14*/ 	.word	0xffffffff


	//   ....[131]....
        /*0c18*/ 	.word	0xffffffff


	//   ....[132]....
        /*0c1c*/ 	.word	0xffffffff


	//   ....[133]....
        /*0c20*/ 	.word	0xffffffff


	//   ....[134]....
        /*0c24*/ 	.word	0xffffffff


	//   ....[135]....
        /*0c28*/ 	.word	0xffffffff


	//   ....[136]....
        /*0c2c*/ 	.word	0xffffffff


	//   ....[137]....
        /*0c30*/ 	.word	0xffffffff


	//   ....[138]....
        /*0c34*/ 	.word	0xffffffff


	//   ....[139]....
        /*0c38*/ 	.word	0xffffffff


	//   ....[140]....
        /*0c3c*/ 	.word	0xffffffff


	//   ....[141]....
        /*0c40*/ 	.word	0xffffffff


	//   ....[142]....
        /*0c44*/ 	.word	0xffffffff


	//   ....[143]....
        /*0c48*/ 	.word	0xffffffff


	//   ....[144]....
        /*0c4c*/ 	.word	0xffffffff


	//   ....[145]....
        /*0c50*/ 	.word	0xffffffff


	//   ....[146]....
        /*0c54*/ 	.word	0xffffffff


	//   ....[147]....
        /*0c58*/ 	.word	0xffffffff


	//   ....[148]....
        /*0c5c*/ 	.word	0xffffffff


	//   ....[149]....
        /*0c60*/ 	.word	0xffffffff


	//   ....[150]....
        /*0c64*/ 	.word	0xffffffff


	//   ....[151]....
        /*0c68*/ 	.word	0xffffffff


	//   ....[152]....
        /*0c6c*/ 	.word	0xffffffff


	//   ....[153]....
        /*0c70*/ 	.word	0xffffffff


	//   ....[154]....
        /*0c74*/ 	.word	0xffffffff


	//   ....[155]....
        /*0c78*/ 	.word	0xffffffff


	//   ....[156]....
        /*0c7c*/ 	.word	0xffffffff


	//   ....[157]....
        /*0c80*/ 	.word	0xffffffff


	//   ....[158]....
        /*0c84*/ 	.word	0xffffffff


	//   ....[159]....
        /*0c88*/ 	.word	0xffffffff


	//   ....[160]....
        /*0c8c*/ 	.word	0xffffffff


	//   ....[161]....
        /*0c90*/ 	.word	0xffffffff


	//   ....[162]....
        /*0c94*/ 	.word	0xffffffff


	//   ....[163]....
        /*0c98*/ 	.word	0xffffffff


	//   ....[164]....
        /*0c9c*/ 	.word	0xffffffff


	//   ....[165]....
        /*0ca0*/ 	.word	0xffffffff


	//   ....[166]....
        /*0ca4*/ 	.word	0xffffffff


	//   ....[167]....
        /*0ca8*/ 	.word	0xffffffff


	//   ....[168]....
        /*0cac*/ 	.word	0xffffffff


	//   ....[169]....
        /*0cb0*/ 	.word	0xffffffff


	//   ....[170]....
        /*0cb4*/ 	.word	0xffffffff


	//   ....[171]....
        /*0cb8*/ 	.word	0xffffffff


	//   ....[172]....
        /*0cbc*/ 	.word	0xffffffff


	//   ....[173]....
        /*0cc0*/ 	.word	0xffffffff


	//   ....[174]....
        /*0cc4*/ 	.word	0xffffffff


	//   ....[175]....
        /*0cc8*/ 	.word	0xffffffff


	//   ....[176]....
        /*0ccc*/ 	.word	0xffffffff


	//   ....[177]....
        /*0cd0*/ 	.word	0xffffffff


	//   ....[178]....
        /*0cd4*/ 	.word	0xffffffff


	//   ....[179]....
        /*0cd8*/ 	.word	0xffffffff


	//   ....[180]....
        /*0cdc*/ 	.word	0xffffffff


	//   ....[181]....
        /*0ce0*/ 	.word	0xffffffff


	//   ....[182]....
        /*0ce4*/ 	.word	0xffffffff


	//   ....[183]....
        /*0ce8*/ 	.word	0xffffffff


	//   ....[184]....
        /*0cec*/ 	.word	0xffffffff


	//   ....[185]....
        /*0cf0*/ 	.word	0xffffffff


	//   ....[186]....
        /*0cf4*/ 	.word	0xffffffff


	//   ....[187]....
        /*0cf8*/ 	.word	0xffffffff


	//   ....[188]....
        /*0cfc*/ 	.word	0xffffffff


	//   ....[189]....
        /*0d00*/ 	.word	0xffffffff


	//   ....[190]....
        /*0d04*/ 	.word	0xffffffff


	//   ....[191]....
        /*0d08*/ 	.word	0xffffffff


	//   ....[192]....
        /*0d0c*/ 	.word	0xffffffff


	//   ....[193]....
        /*0d10*/ 	.word	0xffffffff


	//   ....[194]....
        /*0d14*/ 	.word	0xffffffff


	//   ....[195]....
        /*0d18*/ 	.word	0xffffffff


	//   ....[196]....
        /*0d1c*/ 	.word	0xffffffff


	//   ....[197]....
        /*0d20*/ 	.word	0xffffffff


	//   ....[198]....
        /*0d24*/ 	.word	0xffffffff


	//   ....[199]....
        /*0d28*/ 	.word	0x0500000f


	//----- nvinfo : EIATTR_COOP_GROUP_INSTR_OFFSETS
	.align		4
.L_570:
        /*0d2c*/ 	.byte	0x04, 0x28
        /*0d2e*/ 	.short	(.L_572 - .L_571)


	//   ....[0]....
.L_571:
        /*0d30*/ 	.word	0x00000070


	//   ....[1]....
        /*0d34*/ 	.word	0x000001a0


	//   ....[2]....
        /*0d38*/ 	.word	0x000001f0


	//   ....[3]....
        /*0d3c*/ 	.word	0x000003e0


	//   ....[4]....
        /*0d40*/ 	.word	0x00000620


	//   ....[5]....
        /*0d44*/ 	.word	0x00001410


	//   ....[6]....
        /*0d48*/ 	.word	0x000034f0


	//   ....[7]....
        /*0d4c*/ 	.word	0x00003a40


	//   ....[8]....
        /*0d50*/ 	.word	0x00003b90


	//   ....[9]....
        /*0d54*/ 	.word	0x00003db0


	//   ....[10]....
        /*0d58*/ 	.word	0x00003de0


	//   ....[11]....
        /*0d5c*/ 	.word	0x00003e10


	//   ....[12]....
        /*0d60*/ 	.word	0x00003e50


	//   ....[13]....
        /*0d64*/ 	.word	0x00003f30


	//   ....[14]....
        /*0d68*/ 	.word	0x00003f70


	//   ....[15]....
        /*0d6c*/ 	.word	0x00003fa0


	//   ....[16]....
        /*0d70*/ 	.word	0x00003fb0


	//   ....[17]....
        /*0d74*/ 	.word	0x00003fd0


	//   ....[18]....
        /*0d78*/ 	.word	0x00003fe0


	//   ....[19]....
        /*0d7c*/ 	.word	0x00004050


	//   ....[20]....
        /*0d80*/ 	.word	0x00004090


	//   ....[21]....
        /*0d84*/ 	.word	0x000040d0


	//   ....[22]....
        /*0d88*/ 	.word	0x00004110


	//   ....[23]....
        /*0d8c*/ 	.word	0x00004160


	//   ....[24]....
        /*0d90*/ 	.word	0x00004260


	//   ....[25]....
        /*0d94*/ 	.word	0x000042c0


	//   ....[26]....
        /*0d98*/ 	.word	0x000042f0


	//   ....[27]....
        /*0d9c*/ 	.word	0x00004350


	//   ....[28]....
        /*0da0*/ 	.word	0x00004390


	//   ....[29]....
        /*0da4*/ 	.word	0x000043b0


	//   ....[30]....
        /*0da8*/ 	.word	0x000043e0


	//   ....[31]....
        /*0dac*/ 	.word	0x00004410


	//   ....[32]....
        /*0db0*/ 	.word	0x00004430


	//   ....[33]....
        /*0db4*/ 	.word	0x00004540


	//   ....[34]....
        /*0db8*/ 	.word	0x00004580


	//   ....[35]....
        /*0dbc*/ 	.word	0x000045c0


	//   ....[36]....
        /*0dc0*/ 	.word	0x000045f0


	//   ....[37]....
        /*0dc4*/ 	.word	0x00004610


	//   ....[38]....
        /*0dc8*/ 	.word	0x00004690


	//   ....[39]....
        /*0dcc*/ 	.word	0x000046d0


	//   ....[40]....
        /*0dd0*/ 	.word	0x00004700


	//   ....[41]....
        /*0dd4*/ 	.word	0x00004740


	//   ....[42]....
        /*0dd8*/ 	.word	0x00004760


	//   ....[43]....
        /*0ddc*/ 	.word	0x00004780


	//   ....[44]....
        /*0de0*/ 	.word	0x00004790


	//   ....[45]....
        /*0de4*/ 	.word	0x000047e0


	//   ....[46]....
        /*0de8*/ 	.word	0x00004840


	//   ....[47]....
        /*0dec*/ 	.word	0x00004880


	//   ....[48]....
        /*0df0*/ 	.word	0x00004960


	//   ....[49]....
        /*0df4*/ 	.word	0x00004a30


	//   ....[50]....
        /*0df8*/ 	.word	0x00004a40


	//   ....[51]....
        /*0dfc*/ 	.word	0x00004b10


	//   ....[52]....
        /*0e00*/ 	.word	0x00004b40


	//   ....[53]....
        /*0e04*/ 	.word	0x00004b80


	//   ....[54]....
        /*0e08*/ 	.word	0x00004c70


	//   ....[55]....
        /*0e0c*/ 	.word	0x00004e50


	//   ....[56]....
        /*0e10*/ 	.word	0x00004e90


	//   ....[57]....
        /*0e14*/ 	.word	0x00004f00


	//   ....[58]....
        /*0e18*/ 	.word	0x00004f40


	//   ....[59]....
        /*0e1c*/ 	.word	0x00004f80


	//   ....[60]....
        /*0e20*/ 	.word	0x00005000


	//   ....[61]....
        /*0e24*/ 	.word	0x00005040


	//   ....[62]....
        /*0e28*/ 	.word	0x00005160


	//   ....[63]....
        /*0e2c*/ 	.word	0x000052c0


	//   ....[64]....
        /*0e30*/ 	.word	0x000052f0


	//   ....[65]....
        /*0e34*/ 	.word	0x00005310


	//   ....[66]....
        /*0e38*/ 	.word	0x00005350


	//   ....[67]....
        /*0e3c*/ 	.word	0x00005370


	//   ....[68]....
        /*0e40*/ 	.word	0x00005380


	//   ....[69]....
        /*0e44*/ 	.word	0x00005400


	//   ....[70]....
        /*0e48*/ 	.word	0x000083d0


	//   ....[71]....
        /*0e4c*/ 	.word	0x00008630


	//   ....[72]....
        /*0e50*/ 	.word	0x00008650


	//   ....[73]....
        /*0e54*/ 	.word	0x00008690


	//   ....[74]....
        /*0e58*/ 	.word	0x000086c0


	//   ....[75]....
        /*0e5c*/ 	.word	0x00008730


	//   ....[76]....
        /*0e60*/ 	.word	0x000087e0


	//   ....[77]....
        /*0e64*/ 	.word	0x000088a0


	//   ....[78]....
        /*0e68*/ 	.word	0x00008940


	//   ....[79]....
        /*0e6c*/ 	.word	0x00008960


	//   ....[80]....
        /*0e70*/ 	.word	0x00008990


	//   ....[81]....
        /*0e74*/ 	.word	0x00008a00


	//   ....[82]....
        /*0e78*/ 	.word	0x00008a40


	//   ....[83]....
        /*0e7c*/ 	.word	0x00008ad0


	//   ....[84]....
        /*0e80*/ 	.word	0x00008be0


	//   ....[85]....
        /*0e84*/ 	.word	0x00008c90


	//   ....[86]....
        /*0e88*/ 	.word	0x00008cd0


	//   ....[87]....
        /*0e8c*/ 	.word	0x00008d30


	//   ....[88]....
        /*0e90*/ 	.word	0x00008d40


	//   ....[89]....
        /*0e94*/ 	.word	0x00008d70


	//   ....[90]....
        /*0e98*/ 	.word	0x00008d80


	//   ....[91]....
        /*0e9c*/ 	.word	0x00008d90


	//   ....[92]....
        /*0ea0*/ 	.word	0x00008e20


	//   ....[93]....
        /*0ea4*/ 	.word	0x00008ec0


	//   ....[94]....
        /*0ea8*/ 	.word	0x00008ef0


	//   ....[95]....
        /*0eac*/ 	.word	0x00008f70


	//   ....[96]....
        /*0eb0*/ 	.word	0x00008fc0


	//   ....[97]....
        /*0eb4*/ 	.word	0x00008ff0


	//   ....[98]....
        /*0eb8*/ 	.word	0x000090a0


	//   ....[99]....
        /*0ebc*/ 	.word	0x000090e0


	//   ....[100]....
        /*0ec0*/ 	.word	0x00009170


	//   ....[101]....
        /*0ec4*/ 	.word	0x00009190


	//   ....[102]....
        /*0ec8*/ 	.word	0x000091b0


	//   ....[103]....
        /*0ecc*/ 	.word	0x000091d0


	//   ....[104]....
        /*0ed0*/ 	.word	0x00009320


	//   ....[105]....
        /*0ed4*/ 	.word	0x000093b0


	//   ....[106]....
        /*0ed8*/ 	.word	0x00009450


	//   ....[107]....
        /*0edc*/ 	.word	0x00009660


	//   ....[108]....
        /*0ee0*/ 	.word	0x000096c0


	//   ....[109]....
        /*0ee4*/ 	.word	0x000096f0


	//   ....[110]....
        /*0ee8*/ 	.word	0x00009950


	//   ....[111]....
        /*0eec*/ 	.word	0x000099b0


	//   ....[112]....
        /*0ef0*/ 	.word	0x000099e0


	//   ....[113]....
        /*0ef4*/ 	.word	0x00009a10


	//   ....[114]....
        /*0ef8*/ 	.word	0x00009a30


	//   ....[115]....
        /*0efc*/ 	.word	0x00009a60


	//   ....[116]....
        /*0f00*/ 	.word	0x00009a70


	//   ....[117]....
        /*0f04*/ 	.word	0x00009c80


	//   ....[118]....
        /*0f08*/ 	.word	0x00009cd0


	//   ....[119]....
        /*0f0c*/ 	.word	0x00009f10


	//   ....[120]....
        /*0f10*/ 	.word	0x00009f20


	//   ....[121]....
        /*0f14*/ 	.word	0x00009f30


	//   ....[122]....
        /*0f18*/ 	.word	0x00009f40


	//   ....[123]....
        /*0f1c*/ 	.word	0x00009f60


	//   ....[124]....
        /*0f20*/ 	.word	0x00009f70


	//   ....[125]....
        /*0f24*/ 	.word	0x00009f80


	//   ....[126]....
        /*0f28*/ 	.word	0x0000a2e0


	//   ....[127]....
        /*0f2c*/ 	.word	0x0000a2f0


	//   ....[128]....
        /*0f30*/ 	.word	0x0000a300


	//   ....[129]....
        /*0f34*/ 	.word	0x0000a310


	//   ....[130]....
        /*0f38*/ 	.word	0x0000a320


	//   ....[131]....
        /*0f3c*/ 	.word	0x0000a330


	//   ....[132]....
        /*0f40*/ 	.word	0x0000a340


	//   ....[133]....
        /*0f44*/ 	.word	0x0000a350


	//   ....[134]....
        /*0f48*/ 	.word	0x0000dc10


	//   ....[135]....
        /*0f4c*/ 	.word	0x0000e380


	//   ....[136]....
        /*0f50*/ 	.word	0x0000e3c0


	//   ....[137]....
        /*0f54*/ 	.word	0x0000e400


	//   ....[138]....
        /*0f58*/ 	.word	0x0000e450


	//   ....[139]....
        /*0f5c*/ 	.word	0x0000e460


	//   ....[140]....
        /*0f60*/ 	.word	0x0000e4e0


	//   ....[141]....
        /*0f64*/ 	.word	0x0000e510


	//   ....[142]....
        /*0f68*/ 	.word	0x0000e520


	//   ....[143]....
        /*0f6c*/ 	.word	0x0000e530


	//   ....[144]....
        /*0f70*/ 	.word	0x0000e580


	//   ....[145]....
        /*0f74*/ 	.word	0x0000e590


	//   ....[146]....
        /*0f78*/ 	.word	0x0000e5d0


	//   ....[147]....
        /*0f7c*/ 	.word	0x0000e680


	//   ....[148]....
        /*0f80*/ 	.word	0x0000e710


	//   ....[149]....
        /*0f84*/ 	.word	0x0000e720


	//   ....[150]....
        /*0f88*/ 	.word	0x0000e790


	//   ....[151]....
        /*0f8c*/ 	.word	0x0000e830


	//   ....[152]....
        /*0f90*/ 	.word	0x0000e890


	//   ....[153]....
        /*0f94*/ 	.word	0x0000e8d0


	//   ....[154]....
        /*0f98*/ 	.word	0x0000e920


	//   ....[155]....
        /*0f9c*/ 	.word	0x0000e930


	//   ....[156]....
        /*0fa0*/ 	.word	0x0000e960


	//   ....[157]....
        /*0fa4*/ 	.word	0x0000e9a0


	//   ....[158]....
        /*0fa8*/ 	.word	0x0000e9c0


	//   ....[159]....
        /*0fac*/ 	.word	0x0000e9f0


	//   ....[160]....
        /*0fb0*/ 	.word	0x0000ea90


	//   ....[161]....
        /*0fb4*/ 	.word	0x0000ead0


	//   ....[162]....
        /*0fb8*/ 	.word	0x0000eb00


	//   ....[163]....
        /*0fbc*/ 	.word	0x0000eb10


	//   ....[164]....
        /*0fc0*/ 	.word	0x0000eb20


	//   ....[165]....
        /*0fc4*/ 	.word	0x0000eb50


	//   ....[166]....
        /*0fc8*/ 	.word	0x0000eba0


	//   ....[167]....
        /*0fcc*/ 	.word	0x0000ebe0


	//   ....[168]....
        /*0fd0*/ 	.word	0x0000ec70


	//   ....[169]....
        /*0fd4*/ 	.word	0x0000ec80


	//   ....[170]....
        /*0fd8*/ 	.word	0x0000ece0


	//   ....[171]....
        /*0fdc*/ 	.word	0x0000ed60


	//   ....[172]....
        /*0fe0*/ 	.word	0x0000eda0


	//   ....[173]....
        /*0fe4*/ 	.word	0x0000edc0


	//   ....[174]....
        /*0fe8*/ 	.word	0x0000edf0


	//   ....[175]....
        /*0fec*/ 	.word	0x0000ef40


	//   ....[176]....
        /*0ff0*/ 	.word	0x0000efb0


	//   ....[177]....
        /*0ff4*/ 	.word	0x0000efd0


	//   ....[178]....
        /*0ff8*/ 	.word	0x0000f000


	//   ....[179]....
        /*0ffc*/ 	.word	0x0000f100


	//   ....[180]....
        /*1000*/ 	.word	0x0000f190


	//   ....[181]....
        /*1004*/ 	.word	0x0000f220


	//   ....[182]....
        /*1008*/ 	.word	0x0000f250


	//   ....[183]....
        /*100c*/ 	.word	0x0000f430


	//   ....[184]....
        /*1010*/ 	.word	0x0000f470


	//   ....[185]....
        /*1014*/ 	.word	0x0000f4b0


	//   ....[186]....
        /*1018*/ 	.word	0x0000f4d0


	//   ....[187]....
        /*101c*/ 	.word	0x0000f500


	//   ....[188]....
        /*1020*/ 	.word	0x0000f520


	//   ....[189]....
        /*1024*/ 	.word	0x0000f540


	//   ....[190]....
        /*1028*/ 	.word	0x0000fb00


	//   ....[191]....
        /*102c*/ 	.word	0x0000fb10


	//   ....[192]....
        /*1030*/ 	.word	0x0000fb30


	//   ....[193]....
        /*1034*/ 	.word	0x0000fb40


	//   ....[194]....
        /*1038*/ 	.word	0x0000fb50


	//   ....[195]....
        /*103c*/ 	.word	0x0000fb60


	//   ....[196]....
        /*1040*/ 	.word	0x0000fb70


	//   ....[197]....
        /*1044*/ 	.word	0x0000fb90


	//   ....[198]....
        /*1048*/ 	.word	0x00013760


	//   ....[199]....
        /*104c*/ 	.word	0x00016eb0


	//----- nvinfo : EIATTR_REG_RECONFIG
	.align		4
.L_572:
        /*1050*/ 	.byte	0x01, 0x54
	.zero		2


	//----- nvinfo : EIATTR_SYSCALL_OFFSETS
	.align		4
        /*1054*/ 	.byte	0x04, 0x46
        /*1056*/ 	.short	(.L_574 - .L_573)


	//   ....[0]....
.L_573:
        /*1058*/ 	.word	0x00001070


	//   ....[1]....
        /*105c*/ 	.word	0x00001160


	//   ....[2]....
        /*1060*/ 	.word	0x000012c0


	//   ....[3]....
        /*1064*/ 	.word	0x000013b0


	//----- nvinfo : EIATTR_MBARRIER_INSTR_OFFSETS
	.align		4
.L_574:
        /*1068*/ 	.byte	0x04, 0x39
        /*106a*/ 	.short	(.L_576 - .L_575)


	//   ....[0]....
.L_575:
        /*106c*/ 	.word	0x00000290
        /*1070*/ 	.word	0x000000ff
        /*1074*/ 	.word	0x00030c00
        /*1078*/ 	.short	0x0100
        /*107a*/ 	.byte	0x06
	.zero		1


	//   ....[1]....
        /*107c*/ 	.word	0x00000390
        /*1080*/ 	.word	0x000000ff
        /*1084*/ 	.word	0x00030c10
        /*1088*/ 	.short	0x0100
        /*108a*/ 	.byte	0x08
	.zero		1


	//   ....[2]....
        /*108c*/ 	.word	0x000003a0
        /*1090*/ 	.word	0x000000ff
        /*1094*/ 	.word	0x00030c20
        /*1098*/ 	.short	0x0100
        /*109a*/ 	.byte	0x08
	.zero		1


	//   ....[3]....
        /*109c*/ 	.word	0x000003b0
        /*10a0*/ 	.word	0x000000ff
        /*10a4*/ 	.word	0x00030c18
        /*10a8*/ 	.short	0x0100
        /*10aa*/ 	.byte	0x08
	.zero		1


	//   ....[4]....
        /*10ac*/ 	.word	0x000003c0
        /*10b0*/ 	.word	0x000000ff
        /*10b4*/ 	.word	0x00030c28
        /*10b8*/ 	.short	0x0100
        /*10ba*/ 	.byte	0x08
	.zero		1


	//   ....[5]....
        /*10bc*/ 	.word	0x000004f0
        /*10c0*/ 	.word	0x000000ff
        /*10c4*/ 	.word	0x00030c30
        /*10c8*/ 	.short	0x0100
        /*10ca*/ 	.byte	0x08
	.zero		1


	//   ....[6]....
        /*10cc*/ 	.word	0x00000500
        /*10d0*/ 	.word	0x000000ff
        /*10d4*/ 	.word	0x00030c40
        /*10d8*/ 	.short	0x0100
        /*10da*/ 	.byte	0x08
	.zero		1


	//   ....[7]....
        /*10dc*/ 	.word	0x00000510
        /*10e0*/ 	.word	0x000000ff
        /*10e4*/ 	.word	0x00030c38
        /*10e8*/ 	.short	0x0100
        /*10ea*/ 	.byte	0x08
	.zero		1


	//   ....[8]....
        /*10ec*/ 	.word	0x00000520
        /*10f0*/ 	.word	0x000000ff
        /*10f4*/ 	.word	0x00030c48
        /*10f8*/ 	.short	0x0100
        /*10fa*/ 	.byte	0x08
	.zero		1


	//   ....[9]....
        /*10fc*/ 	.word	0x00001450
        /*1100*/ 	.word	0x00000010
        /*1104*/ 	.word	0x00030c00
        /*1108*/ 	.short	0x010a
        /*110a*/ 	.byte	0x3f
	.zero		1


	//   ....[10]....
        /*110c*/ 	.word	0x00001580
        /*1110*/ 	.word	0x00000010
        /*1114*/ 	.word	0x00030c00
        /*1118*/ 	.short	0x010a
        /*111a*/ 	.byte	0x3f
	.zero		1


	//   ....[11]....
        /*111c*/ 	.word	0x00001e40
        /*1120*/ 	.word	0x00000006
        /*1124*/ 	.word	0x00030c10
        /*1128*/ 	.short	0x010a
        /*112a*/ 	.byte	0x3f
	.zero		1


	//   ....[12]....
        /*112c*/ 	.word	0x00001eb0
        /*1130*/ 	.word	0x00000006
        /*1134*/ 	.word	0x00030c10
        /*1138*/ 	.short	0x010a
        /*113a*/ 	.byte	0x3f
	.zero		1


	//   ....[13]....
        /*113c*/ 	.word	0x000022e0
        /*1140*/ 	.word	0x00000006
        /*1144*/ 	.word	0x00030c30
        /*1148*/ 	.short	0x010a
        /*114a*/ 	.byte	0x3f
	.zero		1


	//   ....[14]....
        /*114c*/ 	.word	0x00002320
        /*1150*/ 	.word	0x00000006
        /*1154*/ 	.word	0x00030c30
        /*1158*/ 	.short	0x010a
        /*115a*/ 	.byte	0x3f
	.zero		1


	//   ....[15]....
        /*115c*/ 	.word	0x000069d0
        /*1160*/ 	.word	0x00000005
        /*1164*/ 	.word	0x00000000
        /*1168*/ 	.short	0x0101
        /*116a*/ 	.byte	0x3f
	.zero		1


	//   ....[16]....
        /*116c*/ 	.word	0x00006e20
        /*1170*/ 	.word	0x00000006
        /*1174*/ 	.word	0x00000000
        /*1178*/ 	.short	0x0101
        /*117a*/ 	.byte	0x3f
	.zero		1


	//   ....[17]....
        /*117c*/ 	.word	0x00007750
        /*1180*/ 	.word	0x00000006
        /*1184*/ 	.word	0x00030c10
        /*1188*/ 	.short	0x010a
        /*118a*/ 	.byte	0x3f
	.zero		1


	//   ....[18]....
        /*118c*/ 	.word	0x000077d0
        /*1190*/ 	.word	0x00000006
        /*1194*/ 	.word	0x00030c10
        /*1198*/ 	.short	0x010a
        /*119a*/ 	.byte	0x3f
	.zero		1


	//   ....[19]....
        /*119c*/ 	.word	0x00007be0
        /*11a0*/ 	.word	0x00000006
        /*11a4*/ 	.word	0x00030c30
        /*11a8*/ 	.short	0x010a
        /*11aa*/ 	.byte	0x3f
	.zero		1


	//   ....[20]....
        /*11ac*/ 	.word	0x00007c20
        /*11b0*/ 	.word	0x00000006
        /*11b4*/ 	.word	0x00030c30
        /*11b8*/ 	.short	0x010a
        /*11ba*/ 	.byte	0x3f
	.zero		1


	//   ....[21]....
        /*11bc*/ 	.word	0x0000b840
        /*11c0*/ 	.word	0x00000005
        /*11c4*/ 	.word	0x00000000
        /*11c8*/ 	.short	0x0101
        /*11ca*/ 	.byte	0x3f
	.zero		1


	//   ....[22]....
        /*11cc*/ 	.word	0x0000bcb0
        /*11d0*/ 	.word	0x00000006
        /*11d4*/ 	.word	0x00000000
        /*11d8*/ 	.short	0x0101
        /*11da*/ 	.byte	0x3f
	.zero		1


	//   ....[23]....
        /*11dc*/ 	.word	0x0000c550
        /*11e0*/ 	.word	0x00000006
        /*11e4*/ 	.word	0x00030c10
        /*11e8*/ 	.short	0x010a
        /*11ea*/ 	.byte	0x3f
	.zero		1


	//   ....[24]....
        /*11ec*/ 	.word	0x0000c5d0
        /*11f0*/ 	.word	0x00000006
        /*11f4*/ 	.word	0x00030c10
        /*11f8*/ 	.short	0x010a
        /*11fa*/ 	.byte	0x3f
	.zero		1


	//   ....[25]....
        /*11fc*/ 	.word	0x0000c9e0
        /*1200*/ 	.word	0x00000006
        /*1204*/ 	.word	0x00030c30
        /*1208*/ 	.short	0x010a
        /*120a*/ 	.byte	0x3f
	.zero		1


	//   ....[26]....
        /*120c*/ 	.word	0x0000ca20
        /*1210*/ 	.word	0x00000006
        /*1214*/ 	.word	0x00030c30
        /*1218*/ 	.short	0x010a
        /*121a*/ 	.byte	0x3f
	.zero		1


	//   ....[27]....
        /*121c*/ 	.word	0x000110f0
        /*1220*/ 	.word	0x00000005
        /*1224*/ 	.word	0x00000000
        /*1228*/ 	.short	0x0101
        /*122a*/ 	.byte	0x3f
	.zero		1


	//   ....[28]....
        /*122c*/ 	.word	0x00011570
        /*1230*/ 	.word	0x00000006
        /*1234*/ 	.word	0x00000000
        /*1238*/ 	.short	0x0101
        /*123a*/ 	.byte	0x3f
	.zero		1


	//   ....[29]....
        /*123c*/ 	.word	0x000154e0
        /*1240*/ 	.word	0x0000000f
        /*1244*/ 	.word	0x00030c20
        /*1248*/ 	.short	0x010a
        /*124a*/ 	.byte	0x3f
	.zero		1


	//   ....[30]....
        /*124c*/ 	.word	0x00015ad0
        /*1250*/ 	.word	0x0000000f
        /*1254*/ 	.word	0x00030c40
        /*1258*/ 	.short	0x010a
        /*125a*/ 	.byte	0x3f
	.zero		1


	//   ....[31]....
        /*125c*/ 	.word	0x00015d30
        /*1260*/ 	.word	0x0000000f
        /*1264*/ 	.word	0x00030c28
        /*1268*/ 	.short	0x010a
        /*126a*/ 	.byte	0x3f
	.zero		1


	//   ....[32]....
        /*126c*/ 	.word	0x00015f90
        /*1270*/ 	.word	0x0000000f
        /*1274*/ 	.word	0x00030c48
        /*1278*/ 	.short	0x010a
        /*127a*/ 	.byte	0x3f
	.zero		1


	//   ....[33]....
        /*127c*/ 	.word	0x00016190
        /*1280*/ 	.word	0x0000000f
        /*1284*/ 	.word	0x00030c20
        /*1288*/ 	.short	0x010a
        /*128a*/ 	.byte	0x3f
	.zero		1


	//   ....[34]....
        /*128c*/ 	.word	0x00016460
        /*1290*/ 	.word	0x0000000f
        /*1294*/ 	.word	0x00030c40
        /*1298*/ 	.short	0x010a
        /*129a*/ 	.byte	0x3f
	.zero		1


	//   ....[35]....
        /*129c*/ 	.word	0x00016690
        /*12a0*/ 	.word	0x0000000f
        /*12a4*/ 	.word	0x00030c28
        /*12a8*/ 	.short	0x010a
        /*12aa*/ 	.byte	0x3f
	.zero		1


	//   ....[36]....
        /*12ac*/ 	.word	0x00016930
        /*12b0*/ 	.word	0x00000003
        /*12b4*/ 	.word	0x00030c40
        /*12b8*/ 	.short	0x010a
        /*12ba*/ 	.byte	0x3f
	.zero		1


	//   ....[37]....
        /*12bc*/ 	.word	0x00016d10
        /*12c0*/ 	.word	0x00000007
        /*12c4*/ 	.word	0x00000000
        /*12c8*/ 	.short	0x010a
        /*12ca*/ 	.byte	0x3f
	.zero		1


	//   ....[38]....
        /*12cc*/ 	.word	0x00016d70
        /*12d0*/ 	.word	0x00000003
        /*12d4*/ 	.word	0x00000000
        /*12d8*/ 	.short	0x010a
        /*12da*/ 	.byte	0x3f
	.zero		1


	//   ....[39]....
        /*12dc*/ 	.word	0x00016dd0
        /*12e0*/ 	.word	0x00000005
        /*12e4*/ 	.word	0x00000000
        /*12e8*/ 	.short	0x010a
        /*12ea*/ 	.byte	0x3f
	.zero		1


	//   ....[40]....
        /*12ec*/ 	.word	0x00016e00
        /*12f0*/ 	.word	0x00000003
        /*12f4*/ 	.word	0x00000000
        /*12f8*/ 	.short	0x010a
        /*12fa*/ 	.byte	0x3f
	.zero		1


	//   ....[41]....
        /*12fc*/ 	.word	0x00016ee0
        /*1300*/ 	.word	0x00000010
        /*1304*/ 	.word	0x00030c00
        /*1308*/ 	.short	0x010a
        /*130a*/ 	.byte	0x3f
	.zero		1


	//   ....[42]....
        /*130c*/ 	.word	0x00016f30
        /*1310*/ 	.word	0x00000006
        /*1314*/ 	.word	0x00030c10
        /*1318*/ 	.short	0x010a
        /*131a*/ 	.byte	0x3f
	.zero		1


	//   ....[43]....
        /*131c*/ 	.word	0x00016f80
        /*1320*/ 	.word	0x00000006
        /*1324*/ 	.word	0x00030c30
        /*1328*/ 	.short	0x010a
        /*132a*/ 	.byte	0x3f
	.zero		1


	//   ....[44]....
        /*132c*/ 	.word	0x00016fd0
        /*1330*/ 	.word	0x00000006
        /*1334*/ 	.word	0x00030c10
        /*1338*/ 	.short	0x010a
        /*133a*/ 	.byte	0x3f
	.zero		1


	//   ....[45]....
        /*133c*/ 	.word	0x00017020
        /*1340*/ 	.word	0x00000006
        /*1344*/ 	.word	0x00030c30
        /*1348*/ 	.short	0x010a
        /*134a*/ 	.byte	0x3f
	.zero		1


	//   ....[46]....
        /*134c*/ 	.word	0x00017070
        /*1350*/ 	.word	0x00000006
        /*1354*/ 	.word	0x00030c10
        /*1358*/ 	.short	0x010a
        /*135a*/ 	.byte	0x3f
	.zero		1


	//   ....[47]....
        /*135c*/ 	.word	0x000170c0
        /*1360*/ 	.word	0x00000006
        /*1364*/ 	.word	0x00030c30
        /*1368*/ 	.short	0x010a
        /*136a*/ 	.byte	0x3f
	.zero		1


	//   ....[48]....
        /*136c*/ 	.word	0x00017110
        /*1370*/ 	.word	0x0000000f
        /*1374*/ 	.word	0x00030c20
        /*1378*/ 	.short	0x010a
        /*137a*/ 	.byte	0x3f
	.zero		1


	//   ....[49]....
        /*137c*/ 	.word	0x00017160
        /*1380*/ 	.word	0x0000000f
        /*1384*/ 	.word	0x00030c40
        /*1388*/ 	.short	0x010a
        /*138a*/ 	.byte	0x3f
	.zero		1


	//   ....[50]....
        /*138c*/ 	.word	0x000171b0
        /*1390*/ 	.word	0x0000000f
        /*1394*/ 	.word	0x00030c28
        /*1398*/ 	.short	0x010a
        /*139a*/ 	.byte	0x3f
	.zero		1


	//   ....[51]....
        /*139c*/ 	.word	0x00017200
        /*13a0*/ 	.word	0x0000000f
        /*13a4*/ 	.word	0x00030c48
        /*13a8*/ 	.short	0x010a
        /*13aa*/ 	.byte	0x3f
	.zero		1


	//   ....[52]....
        /*13ac*/ 	.word	0x00017260
        /*13b0*/ 	.word	0x0000000f
        /*13b4*/ 	.word	0x00030c20
        /*13b8*/ 	.short	0x010a
        /*13ba*/ 	.byte	0x3f
	.zero		1


	//   ....[53]....
        /*13bc*/ 	.word	0x000172b0
        /*13c0*/ 	.word	0x0000000f
        /*13c4*/ 	.word	0x00030c40
        /*13c8*/ 	.short	0x010a
        /*13ca*/ 	.byte	0x3f
	.zero		1


	//   ....[54]....
        /*13cc*/ 	.word	0x00017300
        /*13d0*/ 	.word	0x0000000f
        /*13d4*/ 	.word	0x00030c28
        /*13d8*/ 	.short	0x010a
        /*13da*/ 	.byte	0x3f
	.zero		1


	//   ....[55]....
        /*13dc*/ 	.word	0x00017350
        /*13e0*/ 	.word	0x00000003
        /*13e4*/ 	.word	0x00030c40
        /*13e8*/ 	.short	0x010a
        /*13ea*/ 	.byte	0x3f
	.zero		1


	//   ....[56]....
        /*13ec*/ 	.word	0x00017420
        /*13f0*/ 	.word	0x00000007
        /*13f4*/ 	.word	0x00000000
        /*13f8*/ 	.short	0x010a
        /*13fa*/ 	.byte	0x3f
	.zero		1


	//   ....[57]....
        /*13fc*/ 	.word	0x00017470
        /*1400*/ 	.word	0x00000003
        /*1404*/ 	.word	0x00000000
        /*1408*/ 	.short	0x010a
        /*140a*/ 	.byte	0x3f
	.zero		1


	//   ....[58]....
        /*140c*/ 	.word	0x000174c0
        /*1410*/ 	.word	0x00000005
        /*1414*/ 	.word	0x00000000
        /*1418*/ 	.short	0x010a
        /*141a*/ 	.byte	0x3f
	.zero		1


	//----- nvinfo : EIATTR_NUM_MBARRIERS
	.align		4
.L_576:
        /*141c*/ 	.byte	0x03, 0x38
        /*141e*/ 	.short	0x0009


	//----- nvinfo : EIATTR_EXIT_INSTR_OFFSETS
	.align		4
        /*1420*/ 	.byte	0x04, 0x1c
        /*1422*/ 	.short	(.L_578 - .L_577)


	//   ....[0]....
.L_577:
        /*1424*/ 	.word	0x00016e50


	//----- nvinfo : EIATTR_MAX_THREADS
	.align		4
.L_578:
        /*1428*/ 	.byte	0x04, 0x05
        /*142a*/ 	.short	(.L_580 - .L_579)
.L_579:
        /*142c*/ 	.word	0x00000180
        /*1430*/ 	.word	0x00000001
        /*1434*/ 	.word	0x00000001


	//----- nvinfo : EIATTR_CRS_STACK_SIZE
	.align		4
.L_580:
        /*1438*/ 	.byte	0x04, 0x1e
        /*143a*/ 	.short	(.L_582 - .L_581)
.L_581:
        /*143c*/ 	.word	0x00000000


	//----- nvinfo : EIATTR_CBANK_PARAM_SIZE
	.align		4
.L_582:
        /*1440*/ 	.byte	0x03, 0x19
        /*1442*/ 	.short	0x06f0


	//----- nvinfo : EIATTR_PARAM_CBANK
	.align		4
        /*1444*/ 	.byte	0x04, 0x0a
        /*1446*/ 	.short	(.L_584 - .L_583)
	.align		4
.L_583:
        /*1448*/ 	.word	index@(.nv.constant0._ZN7cutlass13device_kernelIN5flash11enable_sm90INS1_16FlashAttnBwdSm90INS1_25CollectiveMainloopBwdSm90ILi2ELi2ELi2EN4cute5tupleIJNS5_1CILi1EEES8_S8_EEENS6_IJNS7_ILi128EEESA_NS7_ILi64EEEEEENS_6half_tEfNS_4arch4Sm90ELb0ELb1ELb1ELb1ELb0ELb1ELb0ELb0ELi2ELi1ELi2ELi2ELb0EEENS1_21CollectiveEpilogueBwdISC_SD_SF_Li256ELb1ELb0ELi1EEENS1_19SingleTileSchedulerILb1ELb0ELb0ELi128EEEEEEEEEvNT_6ParamsE)
        /*144c*/ 	.short	0x0210
        /*144e*/ 	.short	0x06f0


	//----- nvinfo : EIATTR_SW_WAR
	.align		4
.L_584:
        /*1450*/ 	.byte	0x04, 0x36
        /*1452*/ 	.short	(.L_586 - .L_585)
.L_585:
        /*1454*/ 	.word	0x00000008
.L_586:


//--------------------- .nv.info._ZN7cutlass13device_kernelIN5flash11enable_sm90INS1_16FlashAttnBwdSm90INS1_25CollectiveMainloopBwdSm90ILi2ELi2ELi2EN4cute5tupleIJNS5_1CILi1EEES8_S8_EEENS6_IJNS7_ILi128EEESA_NS7_ILi64EEEEEENS_6half_tEfNS_4arch4Sm90ELb0ELb1ELb1ELb1ELb1ELb1ELb0ELb0ELi2ELi1ELi2ELi2ELb0EEENS1_21CollectiveEpilogueBwdISC_SD_SF_Li256ELb1ELb0ELi1EEENS1_19SingleTileSchedulerILb1ELb0ELb0ELi128EEEEEEEEEvNT_6ParamsE --------------------------
	.section	.nv.info._ZN7cutlass13device_kernelIN5flash11enable_sm90INS1_16FlashAttnBwdSm90INS1_25CollectiveMainloopBwdSm90ILi2ELi2ELi2EN4cute5tupleIJNS5_1CILi1EEES8_S8_EEENS6_IJNS7_ILi128EEESA_NS7_ILi64EEEEEENS_6half_tEfNS_4arch4Sm90ELb0ELb1ELb1ELb1ELb1ELb1ELb0ELb0ELi2ELi1ELi2ELi2ELb0EEENS1_21CollectiveEpilogueBwdISC_SD_SF_Li256ELb1ELb0ELi1EEENS1_19SingleTileSchedulerILb1ELb0ELb0ELi128EEEEEEEEEvNT_6ParamsE,"",@"SHT_CUDA_INFO"
	.sectionflags	@""
	.align	4


	//----- nvinfo : EIATTR_CUDA_API_VERSION
	.align		4
        /*0000*/ 	.byte	0x04, 0x37
        /*0002*/ 	.short	(.L_588 - .L_587)
.L_587:
        /*0004*/ 	.word	0x00000082


	//----- nvinfo : EIATTR_KPARAM_INFO
	.align		4
.L_588:
        /*0008*/ 	.byte	0x04, 0x17
        /*000a*/ 	.short	(.L_590 - .L_589)
.L_589:
        /*000c*/ 	.word	0x00000000
        /*0010*/ 	.short	0x0000
        /*0012*/ 	.short	0x0070
        /*0014*/ 	.byte	0x00, 0xf0, 0x01, 0x1a


	//----- nvinfo : EIATTR_SPARSE_MMA_MASK
	.align		4
.L_590:
        /*0018*/ 	.byte	0x03, 0x50
        /*001a*/ 	.short	0x0000


	//----- nvinfo : EIATTR_MAXREG_COUNT
	.align		4
        /*001c*/ 	.byte	0x03, 0x1b
        /*001e*/ 	.short	0x00a8


	//----- nvinfo : EIATTR_NUM_BARRIERS
	.align		4
        /*0020*/ 	.byte	0x02, 0x4c
        /*0022*/ 	.byte	0x10
	.zero		1


	//----- nvinfo : EIATTR_EXTERNS
	.align		4
        /*0024*/ 	.byte	0x04, 0x0f
        /*0026*/ 	.short	(.L_592 - .L_591)


	//   ....[0]....
	.align		4
.L_591:
        /*0028*/ 	.word	index@(__assertfail)


	//----- nvinfo : EIATTR_ANNOTATIONS
	.align		4
.L_592:
        /*002c*/ 	.byte	0x04, 0x55
        /*002e*/ 	.short	(.L_594 - .L_593)


	//   ....[0]....
.L_593:
        /* <DEDUP_REMOVED lines=155> */


	//----- nvinfo : EIATTR_MERCURY_ISA_VERSION
	.align		4
.L_594:
        /*09d0*/ 	.byte	0x03, 0x5f
        /*09d2*/ 	.short	0x0101


	//----- nvinfo : EIATTR_INT_WARP_WIDE_INSTR_OFFSETS
	.align		4
        /*09d4*/ 	.byte	0x04, 0x31
        /*09d6*/ 	.short	(.L_596 - .L_595)


	//   ....[0]....
.L_595:
        /*09d8*/ 	.word	0x00000190


	//   ....[1]....
        /*09dc*/ 	.word	0x000001c0


	//   ....[2]....
        /*09e0*/ 	.word	0x000145a0


	//   ....[3]....
        /*09e4*/ 	.word	0x00014bf0


	//   ....[4]....
        /*09e8*/ 	.word	0x000150a0


	//   ....[5]....
        /*09ec*/ 	.word	0x00015360


	//   ....[6]....
        /*09f0*/ 	.word	0x000155c0


	//   ....[7]....
        /*09f4*/ 	.word	0x00015750


	//----- nvinfo : EIATTR_COOP_GROUP_MASK_REGIDS
	.align		4
.L_596:
        /*09f8*/ 	.byte	0x04, 0x29
        /*09fa*/ 	.short	(.L_598 - .L_597)


	//   ....[0]....
.L_597:
        /*09fc*/ 	.word	0xffffffff


	//   ....[1]....
        /*0a00*/ 	.word	0xffffffff


	//   ....[2]....
        /*0a04*/ 	.word	0xffffffff


	//   ....[3]....
        /*0a08*/ 	.word	0xffffffff


	//   ....[4]....
        /*0a0c*/ 	.word	0xffffffff


	//   ....[5]....
        /*0a10*/ 	.word	0xffffffff


	//   ....[6]....
        /*0a14*/ 	.word	0xffffffff


	//   ....[7]....
        /*0a18*/ 	.word	0xffffffff


	//   ....[8]....
        /*0a1c*/ 	.word	0xffffffff


	//   ....[9]....
        /*0a20*/ 	.word	0xffffffff


	//   ....[10]....
        /*0a24*/ 	.word	0xffffffff


	//   ....[11]....
        /*0a28*/ 	.word	0xffffffff


	//   ....[12]....
        /*0a2c*/ 	.word	0xffffffff


	//   ....[13]....
        /*0a30*/ 	.word	0xffffffff


	//   ....[14]....
        /*0a34*/ 	.word	0xffffffff


	//   ....[15]....
        /*0a38*/ 	.word	0xffffffff


	//   ....[16]....
        /*0a3c*/ 	.word	0xffffffff


	//   ....[17]....
        /*0a40*/ 	.word	0xffffffff


	//   ....[18]....
        /*0a44*/ 	.word	0xffffffff


	//   ....[19]....
        /*0a48*/ 	.word	0xffffffff


	//   ....[20]....
        /*0a4c*/ 	.word	0xffffffff


	//   ....[21]....
        /*0a50*/ 	.word	0xffffffff


	//   ....[22]....
        /*0a54*/ 	.word	0xffffffff


	//   ....[23]....
        /*0a58*/ 	.word	0xffffffff


	//   ....[24]....
        /*0a5c*/ 	.word	0xffffffff


	//   ....[25]....
        /*0a60*/ 	.word	0xffffffff


	//   ....[26]....
        /*0a64*/ 	.word	0xffffffff


	//   ....[27]....
        /*0a68*/ 	.word	0xffffffff


	//   ....[28]....
        /*0a6c*/ 	.word	0xffffffff


	//   ....[29]....
        /*0a70*/ 	.word	0xffffffff


	//   ....[30]....
        /*0a74*/ 	.word	0xffffffff


	//   ....[31]....
        /*0a78*/ 	.word	0xffffffff


	//   ....[32]....
        /*0a7c*/ 	.word	0xffffffff


	//   ....[33]....
        /*0a80*/ 	.word	0xffffffff


	//   ....[34]....
        /*0a84*/ 	.word	0xffffffff


	//   ....[35]....
        /*0a88*/ 	.word	0xffffffff


	//   ....[36]....
        /*0a8c*/ 	.word	0xffffffff


	//   ....[37]....
        /*0a90*/ 	.word	0xffffffff


	//   ....[38]....
        /*0a94*/ 	.word	0xffffffff


	//   ....[39]....
        /*0a98*/ 	.word	0xffffffff


	//   ....[40]....
        /*0a9c*/ 	.word	0xffffffff


	//   ....[41]....
        /*0aa0*/ 	.word	0xffffffff


	//   ....[42]....
        /*0aa4*/ 	.word	0xffffffff


	//   ....[43]....
        /*0aa8*/ 	.word	0xffffffff


	//   ....[44]....
        /*0aac*/ 	.word	0xffffffff


	//   ....[45]....
        /*0ab0*/ 	.word	0xffffffff


	//   ....[46]....
        /*0ab4*/ 	.word	0xffffffff


	//   ....[47]....
        /*0ab8*/ 	.word	0xffffffff


	//   ....[48]....
        /*0abc*/ 	.word	0xffffffff


	//   ....[49]....
        /*0ac0*/ 	.word	0xffffffff


	//   ....[50]....
        /*0ac4*/ 	.word	0xffffffff


	//   ....[51]....
        /*0ac8*/ 	.word	0xffffffff


	//   ....[52]....
        /*0acc*/ 	.word	0xffffffff


	//   ....[53]....
        /*0ad0*/ 	.word	0xffffffff


	//   ....[54]....
        /*0ad4*/ 	.word	0xffffffff


	//   ....[55]....
        /*0ad8*/ 	.word	0xffffffff


	//   ....[56]....
        /*0adc*/ 	.word	0xffffffff


	//   ....[57]....
        /*0ae0*/ 	.word	0xffffffff


	//   ....[58]....
        /*0ae4*/ 	.word	0xffffffff


	//   ....[59]....
        /*0ae8*/ 	.word	0xffffffff


	//   ....[60]....
        /*0aec*/ 	.word	0xffffffff


	//   ....[61]....
        /*0af0*/ 	.word	0xffffffff


	//   ....[62]....
        /*0af4*/ 	.word	0xffffffff


	//   ....[63]....
        /*0af8*/ 	.word	0xffffffff


	//   ....[64]....
        /*0afc*/ 	.word	0xffffffff


	//   ....[65]....
        /*0b00*/ 	.word	0xffffffff


	//   ....[66]....
        /*0b04*/ 	.word	0xffffffff


	//   ....[67]....
        /*0b08*/ 	.word	0xffffffff


	//   ....[68]....
        /*0b0c*/ 	.word	0xffffffff


	//   ....[69]....
        /*0b10*/ 	.word	0xffffffff


	//   ....[70]....
        /*0b14*/ 	.word	0xffffffff


	//   ....[71]....
        /*0b18*/ 	.word	0xffffffff


	//   ....[72]....
        /*0b1c*/ 	.word	0xffffffff


	//   ....[73]....
        /*0b20*/ 	.word	0xffffffff


	//   ....[74]....
        /*0b24*/ 	.word	0xffffffff


	//   ....[75]....
        /*0b28*/ 	.word	0xffffffff


	//   ....[76]....
        /*0b2c*/ 	.word	0xffffffff


	//   ....[77]....
        /*0b30*/ 	.word	0xffffffff


	//   ....[78]....
        /*0b34*/ 	.word	0xffffffff


	//   ....[79]....
        /*0b38*/ 	.word	0xffffffff


	//   ....[80]....
        /*0b3c*/ 	.word	0xffffffff


	//   ....[81]....
        /*0b40*/ 	.word	0xffffffff


	//   ....[82]....
        /*0b44*/ 	.word	0xffffffff


	//   ....[83]....
        /*0b48*/ 	.word	0xffffffff


	//   ....[84]....
        /*0b4c*/ 	.word	0xffffffff


	//   ....[85]....
        /*0b50*/ 	.word	0xffffffff


	//   ....[86]....
        /*0b54*/ 	.word	0xffffffff


	//   ....[87]....
        /*0b58*/ 	.word	0xffffffff


	//   ....[88]....
        /*0b5c*/ 	.word	0xffffffff


	//   ....[89]....
        /*0b60*/ 	.word	0xffffffff


	//   ....[90]....
        /*0b64*/ 	.word	0xffffffff


	//   ....[91]....
        /*0b68*/ 	.word	0xffffffff


	//   ....[92]....
        /*0b6c*/ 	.word	0xffffffff


	//   ....[93]....
        /*0b70*/ 	.word	0xffffffff


	//   ....[94]....
        /*0b74*/ 	.word	0xffffffff


	//   ....[95]....
        /*0b78*/ 	.word	0xffffffff


	//   ....[96]....
        /*0b7c*/ 	.word	0xffffffff


	//   ....[97]....
        /*0b80*/ 	.word	0xffffffff


	//   ....[98]....
        /*0b84*/ 	.word	0xffffffff


	//   ....[99]....
        /*0b88*/ 	.word	0xffffffff


	//   ....[100]....
        /*0b8c*/ 	.word	0xffffffff


	//   ....[101]....
        /*0b90*/ 	.word	0xffffffff


	//   ....[102]....
        /*0b94*/ 	.word	0xffffffff


	//   ....[103]....
        /*0b98*/ 	.word	0xffffffff


	//   ....[104]....
        /*0b9c*/ 	.word	0xffffffff


	//   ....[105]....
        /*0ba0*/ 	.word	0xffffffff


	//   ....[106]....
        /*0ba4*/ 	.word	0xffffffff


	//   ....[107]....
        /*0ba8*/ 	.word	0xffffffff


	//   ....[108]....
        /*0bac*/ 	.word	0xffffffff


	//   ....[109]....
        /*0bb0*/ 	.word	0xffffffff


	//   ....[110]....
        /*0bb4*/ 	.word	0xffffffff


	//   ....[111]....
        /*0bb8*/ 	.word	0xffffffff


	//   ....[112]....
        /*0bbc*/ 	.word	0xffffffff


	//   ....[113]....
        /*0bc0*/ 	.word	0xffffffff


	//   ....[114]....
        /*0bc4*/ 	.word	0xffffffff


	//   ....[115]....
        /*0bc8*/ 	.word	0xffffffff


	//   ....[116]....
        /*0bcc*/ 	.word	0xffffffff


	//   ....[117]....
        /*0bd0*/ 	.word	0xffffffff


	//   ....[118]....
        /*0bd4*/ 	.word	0xffffffff


	//   ....[119]....
        /*0bd8*/ 	.word	0xffffffff


	//   ....[120]....
        /*0bdc*/ 	.word	0xffffffff


	//   ....[121]....
        /*0be0*/ 	.word	0xffffffff


	//   ....[122]....
        /*0be4*/ 	.word	0xffffffff


	//   ....[123]....
        /*0be8*/ 	.word	0xffffffff


	//   ....[124]....
        /*0bec*/ 	.word	0xffffffff


	//   ....[125]....
        /*0bf0*/ 	.word	0xffffffff


	//   ....[126]....
        /*0bf4*/ 	.word	0xffffffff


	//   ....[127]....
        /*0bf8*/ 	.word	0xffffffff


	//   ....[128]....
        /*0bfc*/ 	.word	0xffffffff


	//   ....[129]....
        /*0c00*/ 	.word	0xffffffff


	//   ....[130]....
        /*0c04*/ 	.word	0xffffffff


	//   ....[131]....
        /*0c08*/ 	.word	0xffffffff


	//   ....[132]....
        /*0c0c*/ 	.word	0xffffffff


	//   ....[133]....
        /*0c10*/ 	.word	0xffffffff


	//   ....[134]....
        /*0c14*/ 	.word	0xffffffff


	//   ....[135]....
        /*0c18*/ 	.word	0xffffffff


	//   ....[136]....
        /*0c1c*/ 	.word	0xffffffff


	//   ....[137]....
        /*0c20*/ 	.word	0xffffffff


	//   ....[138]....
        /*0c24*/ 	.word	0xffffffff


	//   ....[139]....
        /*0c28*/ 	.word	0xffffffff


	//   ....[140]....
        /*0c2c*/ 	.word	0xffffffff


	//   ....[141]....
        /*0c30*/ 	.word	0xffffffff


	//   ....[142]....
        /*0c34*/ 	.word	0xffffffff


	//   ....[143]....
        /*0c38*/ 	.word	0xffffffff


	//   ....[144]....
        /*0c3c*/ 	.word	0xffffffff


	//   ....[145]....
        /*0c40*/ 	.word	0xffffffff


	//   ....[146]....
        /*0c44*/ 	.word	0xffffffff


	//   ....[147]....
        /*0c48*/ 	.word	0xffffffff


	//   ....[148]....
        /*0c4c*/ 	.word	0xffffffff


	//   ....[149]....
        /*0c50*/ 	.word	0xffffffff


	//   ....[150]....
        /*0c54*/ 	.word	0xffffffff


	//   ....[151]....
        /*0c58*/ 	.word	0xffffffff


	//   ....[152]....
        /*0c5c*/ 	.word	0xffffffff


	//   ....[153]....
        /*0c60*/ 	.word	0xffffffff


	//   ....[154]....
        /*0c64*/ 	.word	0xffffffff


	//   ....[155]....
        /*0c68*/ 	.word	0xffffffff


	//   ....[156]....
        /*0c6c*/ 	.word	0xffffffff


	//   ....[157]....
        /*0c70*/ 	.word	0xffffffff


	//   ....[158]....
        /*0c74*/ 	.word	0xffffffff


	//   ....[159]....
        /*0c78*/ 	.word	0xffffffff


	//   ....[160]....
        /*0c7c*/ 	.word	0xffffffff


	//   ....[161]....
        /*0c80*/ 	.word	0xffffffff


	//   ....[162]....
        /*0c84*/ 	.word	0xffffffff


	//   ....[163]....
        /*0c88*/ 	.word	0xffffffff


	//   ....[164]....
        /*0c8c*/ 	.word	0xffffffff


	//   ....[165]....
        /*0c90*/ 	.word	0xffffffff


	//   ....[166]....
        /*0c94*/ 	.word	0xffffffff


	//   ....[167]....
        /*0c98*/ 	.word	0xffffffff


	//   ....[168]....
        /*0c9c*/ 	.word	0xffffffff


	//   ....[169]....
        /*0ca0*/ 	.word	0xffffffff


	//   ....[170]....
        /*0ca4*/ 	.word	0xffffffff


	//   ....[171]....
        /*0ca8*/ 	.word	0xffffffff


	//   ....[172]....
        /*0cac*/ 	.word	0xffffffff


	//   ....[173]....
        /*0cb0*/ 	.word	0xffffffff


	//   ....[174]....
        /*0cb4*/ 	.word	0xffffffff


	//   ....[175]....
        /*0cb8*/ 	.word	0xffffffff


	//   ....[176]....
        /*0cbc*/ 	.word	0xffffffff


	//   ....[177]....
        /*0cc0*/ 	.word	0xffffffff


	//   ....[178]....
        /*0cc4*/ 	.word	0xffffffff


	//   ....[179]....
        /*0cc8*/ 	.word	0xffffffff


	//   ....[180]....
        /*0ccc*/ 	.word	0xffffffff


	//   ....[181]....
        /*0cd0*/ 	.word	0xffffffff


	//   ....[182]....
        /*0cd4*/ 	.word	0xffffffff


	//   ....[183]....
        /*0cd8*/ 	.word	0xffffffff


	//   ....[184]....
        /*0cdc*/ 	.word	0xffffffff


	//   ....[185]....
        /*0ce0*/ 	.word	0xffffffff


	//   ....[186]....
        /*0ce4*/ 	.word	0xffffffff


	//   ....[187]....
        /*0ce8*/ 	.word	0xffffffff


	//   ....[188]....
        /*0cec*/ 	.word	0xffffffff


	//   ....[189]....
        /*0cf0*/ 	.word	0xffffffff


	//   ....[190]....
        /*0cf4*/ 	.word	0xffffffff


	//   ....[191]....
        /*0cf8*/ 	.word	0xffffffff


	//   ....[192]....
        /*0cfc*/ 	.word	0xffffffff


	//   ....[193]....
        /*0d00*/ 	.word	0xffffffff


	//   ....[194]....
        /*0d04*/ 	.word	0xffffffff


	//   ....[195]....
        /*0d08*/ 	.word	0xffffffff


	//   ....[196]....
        /*0d0c*/ 	.word	0xffffffff


	//   ....[197]....
        /*0d10*/ 	.word	0xffffffff


	//   ....[198]....
        /*0d14*/ 	.word	0xffffffff


	//   ....[199]....
        /*0d18*/ 	.word	0xffffffff


	//   ....[200]....
        /*0d1c*/ 	.word	0xffffffff


	//   ....[201]....
        /*0d20*/ 	.word	0xffffffff


	//   ....[202]....
        /*0d24*/ 	.word	0xffffffff


	//   ....[203]....
        /*0d28*/ 	.word	0xffffffff


	//   ....[204]....
        /*0d2c*/ 	.word	0xffffffff


	//   ....[205]....
        /*0d30*/ 	.word	0xffffffff


	//   ....[206]....
        /*0d34*/ 	.word	0xffffffff


	//   ....[207]....
        /*0d38*/ 	.word	0xffffffff


	//   ....[208]....
        /*0d3c*/ 	.word	0x0500000f


	//   ....[209]....
        /*0d40*/ 	.word	0x0500000f


	//   ....[210]....
        /*0d44*/ 	.word	0x0500000f


	//   ....[211]....
        /*0d48*/ 	.word	0x0500000f


	//----- nvinfo : EIATTR_COOP_GROUP_INSTR_OFFSETS
	.align		4
.L_598:
        /*0d4c*/ 	.byte	0x04, 0x28
        /*0d4e*/ 	.short	(.L_600 - .L_599)


	//   ....[0]....
.L_599:
        /*0d50*/ 	.word	0x00000070


	//   ....[1]....
        /*0d54*/ 	.word	0x000001a0


	//   ....[2]....
        /*0d58*/ 	.word	0x000001f0


	//   ....[3]....
        /*0d5c*/ 	.word	0x000003e0


	//   ....[4]....
        /*0d60*/ 	.word	0x00000620


	//   ....[5]....
        /*0d64*/ 	.word	0x00001410


	//   ....[6]....
        /*0d68*/ 	.word	0x000034f0


	//   ....[7]....
        /*0d6c*/ 	.word	0x00003a40


	//   ....[8]....
        /*0d70*/ 	.word	0x00003b90


	//   ....[9]....
        /*0d74*/ 	.word	0x00003db0


	//   ....[10]....
        /*0d78*/ 	.word	0x00003de0


	//   ....[11]....
        /*0d7c*/ 	.word	0x00003e10


	//   ....[12]....
        /*0d80*/ 	.word	0x00003e50


	//   ....[13]....
        /*0d84*/ 	.word	0x00003f30


	//   ....[14]....
        /*0d88*/ 	.word	0x00003f70


	//   ....[15]....
        /*0d8c*/ 	.word	0x00003fa0


	//   ....[16]....
        /*0d90*/ 	.word	0x00003fb0


	//   ....[17]....
        /*0d94*/ 	.word	0x00003fd0


	//   ....[18]....
        /*0d98*/ 	.word	0x00003fe0


	//   ....[19]....
        /*0d9c*/ 	.word	0x00004050


	//   ....[20]....
        /*0da0*/ 	.word	0x00004090


	//   ....[21]....
        /*0da4*/ 	.word	0x000040d0


	//   ....[22]....
        /*0da8*/ 	.word	0x00004110


	//   ....[23]....
        /*0dac*/ 	.word	0x00004160


	//   ....[24]....
        /*0db0*/ 	.word	0x00004260


	//   ....[25]....
        /*0db4*/ 	.word	0x000042c0


	//   ....[26]....
        /*0db8*/ 	.word	0x000042f0


	//   ....[27]....
        /*0dbc*/ 	.word	0x00004350


	//   ....[28]....
        /*0dc0*/ 	.word	0x00004390


	//   ....[29]....
        /*0dc4*/ 	.word	0x000043b0


	//   ....[30]....
        /*0dc8*/ 	.word	0x000043e0


	//   ....[31]....
        /*0dcc*/ 	.word	0x00004410


	//   ....[32]....
        /*0dd0*/ 	.word	0x00004430


	//   ....[33]....
        /*0dd4*/ 	.word	0x00004540


	//   ....[34]....
        /*0dd8*/ 	.word	0x00004580


	//   ....[35]....
        /*0ddc*/ 	.word	0x000045c0


	//   ....[36]....
        /*0de0*/ 	.word	0x000045f0


	//   ....[37]....
        /*0de4*/ 	.word	0x00004610


	//   ....[38]....
        /*0de8*/ 	.word	0x00004690


	//   ....[39]....
        /*0dec*/ 	.word	0x000046d0


	//   ....[40]....
        /*0df0*/ 	.word	0x00004700


	//   ....[41]....
        /*0df4*/ 	.word	0x00004740


	//   ....[42]....
        /*0df8*/ 	.word	0x00004760


	//   ....[43]....
        /*0dfc*/ 	.word	0x00004780


	//   ....[44]....
        /*0e00*/ 	.word	0x00004790


	//   ....[45]....
        /*0e04*/ 	.word	0x000047e0


	//   ....[46]....
        /*0e08*/ 	.word	0x00004840


	//   ....[47]....
        /*0e0c*/ 	.word	0x00004880


	//   ....[48]....
        /*0e10*/ 	.word	0x00004960


	//   ....[49]....
        /*0e14*/ 	.word	0x00004a30


	//   ....[50]....
        /*0e18*/ 	.word	0x00004a40


	//   ....[51]....
        /*0e1c*/ 	.word	0x00004b10


	//   ....[52]....
        /*0e20*/ 	.word	0x00004b40


	//   ....[53]....
        /*0e24*/ 	.word	0x00004b80


	//   ....[54]....
        /*0e28*/ 	.word	0x00004c70


	//   ....[55]....
        /*0e2c*/ 	.word	0x00004e50


	//   ....[56]....
        /*0e30*/ 	.word	0x00004e90


	//   ....[57]....
        /*0e34*/ 	.word	0x00004f00


	//   ....[58]....
        /*0e38*/ 	.word	0x00004f40


	//   ....[59]....
        /*0e3c*/ 	.word	0x00004f80


	//   ....[60]....
        /*0e40*/ 	.word	0x00005000


	//   ....[61]....
        /*0e44*/ 	.word	0x00005040


	//   ....[62]....
        /*0e48*/ 	.word	0x00005160


	//   ....[63]....
        /*0e4c*/ 	.word	0x000052c0


	//   ....[64]....
        /*0e50*/ 	.word	0x000052f0


	//   ....[65]....
        /*0e54*/ 	.word	0x00005310


	//   ....[66]....
        /*0e58*/ 	.word	0x00005350


	//   ....[67]....
        /*0e5c*/ 	.word	0x00005370


	//   ....[68]....
        /*0e60*/ 	.word	0x00005380


	//   ....[69]....
        /*0e64*/ 	.word	0x00005400


	//   ....[70]....
        /*0e68*/ 	.word	0x00008620


	//   ....[71]....
        /*0e6c*/ 	.word	0x00008630


	//   ....[72]....
        /*0e70*/ 	.word	0x00008640


	//   ....[73]....
        /*0e74*/ 	.word	0x00008690


	//   ....[74]....
        /*0e78*/ 	.word	0x000086a0


	//   ....[75]....
        /*0e7c*/ 	.word	0x00008730


	//   ....[76]....
        /*0e80*/ 	.word	0x00008780


	//   ....[77]....
        /*0e84*/ 	.word	0x00008830


	//   ....[78]....
        /*0e88*/ 	.word	0x00008870


	//   ....[79]....
        /*0e8c*/ 	.word	0x00008890


	//   ....[80]....
        /*0e90*/ 	.word	0x00008910


	//   ....[81]....
        /*0e94*/ 	.word	0x00008930


	//   ....[82]....
        /*0e98*/ 	.word	0x00008960


	//   ....[83]....
        /*0e9c*/ 	.word	0x00008980


	//   ....[84]....
        /*0ea0*/ 	.word	0x00008a10


	//   ....[85]....
        /*0ea4*/ 	.word	0x00008b10


	//   ....[86]....
        /*0ea8*/ 	.word	0x00008b50


	//   ....[87]....
        /*0eac*/ 	.word	0x00008b90


	//   ....[88]....
        /*0eb0*/ 	.word	0x00008bf0


	//   ....[89]....
        /*0eb4*/ 	.word	0x00008c70


	//   ....[90]....
        /*0eb8*/ 	.word	0x00008d20


	//   ....[91]....
        /*0ebc*/ 	.word	0x00008df0


	//   ....[92]....
        /*0ec0*/ 	.word	0x00008e60


	//   ....[93]....
        /*0ec4*/ 	.word	0x00008ea0


	//   ....[94]....
        /*0ec8*/ 	.word	0x00008ed0


	//   ....[95]....
        /*0ecc*/ 	.word	0x00008f00


	//   ....[96]....
        /*0ed0*/ 	.word	0x00008f20


	//   ....[97]....
        /*0ed4*/ 	.word	0x00008fe0


	//   ....[98]....
        /*0ed8*/ 	.word	0x00009010


	//   ....[99]....
        /*0edc*/ 	.word	0x00009040


	//   ....[100]....
        /*0ee0*/ 	.word	0x00009160


	//   ....[101]....
        /*0ee4*/ 	.word	0x000091a0


	//   ....[102]....
        /*0ee8*/ 	.word	0x000091c0


	//   ....[103]....
        /*0eec*/ 	.word	0x000092f0


	//   ....[104]....
        /*0ef0*/ 	.word	0x00009330


	//   ....[105]....
        /*0ef4*/ 	.word	0x00009380


	//   ....[106]....
        /*0ef8*/ 	.word	0x00009480


	//   ....[107]....
        /*0efc*/ 	.word	0x00009560


	//   ....[108]....
        /*0f00*/ 	.word	0x00009600


	//   ....[109]....
        /*0f04*/ 	.word	0x00009630


	//   ....[110]....
        /*0f08*/ 	.word	0x000098c0


	//   ....[111]....
        /*0f0c*/ 	.word	0x00009950


	//   ....[112]....
        /*0f10*/ 	.word	0x00009980


	//   ....[113]....
        /*0f14*/ 	.word	0x000099c0


	//   ....[114]....
        /*0f18*/ 	.word	0x000099d0


	//   ....[115]....
        /*0f1c*/ 	.word	0x00009a10


	//   ....[116]....
        /*0f20*/ 	.word	0x00009c80


	//   ....[117]....
        /*0f24*/ 	.word	0x00009cf0


	//   ....[118]....
        /*0f28*/ 	.word	0x00009d50


	//   ....[119]....
        /*0f2c*/ 	.word	0x00009ef0


	//   ....[120]....
        /*0f30*/ 	.word	0x00009f00


	//   ....[121]....
        /*0f34*/ 	.word	0x00009f10


	//   ....[122]....
        /*0f38*/ 	.word	0x00009f20


	//   ....[123]....
        /*0f3c*/ 	.word	0x00009f30


	//   ....[124]....
        /*0f40*/ 	.word	0x00009f40


	//   ....[125]....
        /*0f44*/ 	.word	0x00009f50


	//   ....[126]....
        /*0f48*/ 	.word	0x0000a2d0


	//   ....[127]....
        /*0f4c*/ 	.word	0x0000a2f0


	//   ....[128]....
        /*0f50*/ 	.word	0x0000a310


	//   ....[129]....
        /*0f54*/ 	.word	0x0000a320


	//   ....[130]....
        /*0f58*/ 	.word	0x0000a330


	//   ....[131]....
        /*0f5c*/ 	.word	0x0000a340


	//   ....[132]....
        /*0f60*/ 	.word	0x0000a350


	//   ....[133]....
        /*0f64*/ 	.word	0x0000a360


	//   ....[134]....
        /*0f68*/ 	.word	0x0000d960


	//   ....[135]....
        /*0f6c*/ 	.word	0x0000e300


	//   ....[136]....
        /*0f70*/ 	.word	0x0000e340


	//   ....[137]....
        /*0f74*/ 	.word	0x0000e380


	//   ....[138]....
        /*0f78*/ 	.word	0x0000e3d0


	//   ....[139]....
        /*0f7c*/ 	.word	0x0000e3e0


	//   ....[140]....
        /*0f80*/ 	.word	0x0000e460


	//   ....[141]....
        /*0f84*/ 	.word	0x0000e490


	//   ....[142]....
        /*0f88*/ 	.word	0x0000e4a0


	//   ....[143]....
        /*0f8c*/ 	.word	0x0000e4b0


	//   ....[144]....
        /*0f90*/ 	.word	0x0000e500


	//   ....[145]....
        /*0f94*/ 	.word	0x0000e510


	//   ....[146]....
        /*0f98*/ 	.word	0x0000e550


	//   ....[147]....
        /*0f9c*/ 	.word	0x0000e640


	//   ....[148]....
        /*0fa0*/ 	.word	0x0000e690


	//   ....[149]....
        /*0fa4*/ 	.word	0x0000e6a0


	//   ....[150]....
        /*0fa8*/ 	.word	0x0000e6d0


	//   ....[151]....
        /*0fac*/ 	.word	0x0000e770


	//   ....[152]....
        /*0fb0*/ 	.word	0x0000e8a0


	//   ....[153]....
        /*0fb4*/ 	.word	0x0000e8b0


	//   ....[154]....
        /*0fb8*/ 	.word	0x0000e8e0


	//   ....[155]....
        /*0fbc*/ 	.word	0x0000e8f0


	//   ....[156]....
        /*0fc0*/ 	.word	0x0000e900


	//   ....[157]....
        /*0fc4*/ 	.word	0x0000e910


	//   ....[158]....
        /*0fc8*/ 	.word	0x0000e930


	//   ....[159]....
        /*0fcc*/ 	.word	0x0000e960


	//   ....[160]....
        /*0fd0*/ 	.word	0x0000e980


	//   ....[161]....
        /*0fd4*/ 	.word	0x0000e9b0


	//   ....[162]....
        /*0fd8*/ 	.word	0x0000e9e0


	//   ....[163]....
        /*0fdc*/ 	.word	0x0000ea90


	//   ....[164]....
        /*0fe0*/ 	.word	0x0000eac0


	//   ....[165]....
        /*0fe4*/ 	.word	0x0000eae0


	//   ....[166]....
        /*0fe8*/ 	.word	0x0000eb20


	//   ....[167]....
        /*0fec*/ 	.word	0x0000eb60


	//   ....[168]....
        /*0ff0*/ 	.word	0x0000eb80


	//   ....[169]....
        /*0ff4*/ 	.word	0x0000ebd0


	//   ....[170]....
        /*0ff8*/ 	.word	0x0000ebe0


	//   ....[171]....
        /*0ffc*/ 	.word	0x0000ec10


	//   ....[172]....
        /*1000*/ 	.word	0x0000ece0


	//   ....[173]....
        /*1004*/ 	.word	0x0000ecf0


	//   ....[174]....
        /*1008*/ 	.word	0x0000ed30


	//   ....[175]....
        /*100c*/ 	.word	0x0000ef80


	//   ....[176]....
        /*1010*/ 	.word	0x0000f020


	//   ....[177]....
        /*1014*/ 	.word	0x0000f050


	//   ....[178]....
        /*1018*/ 	.word	0x0000f060


	//   ....[179]....
        /*101c*/ 	.word	0x0000f130


	//   ....[180]....
        /*1020*/ 	.word	0x0000f190


	//   ....[181]....
        /*1024*/ 	.word	0x0000f2b0


	//   ....[182]....
        /*1028*/ 	.word	0x0000f3b0


	//   ....[183]....
        /*102c*/ 	.word	0x0000f4d0


	//   ....[184]....
        /*1030*/ 	.word	0x0000f500


	//   ....[185]....
        /*1034*/ 	.word	0x0000f520


	//   ....[186]....
        /*1038*/ 	.word	0x0000f540


	//   ....[187]....
        /*103c*/ 	.word	0x0000f5a0


	//   ....[188]....
        /*1040*/ 	.word	0x0000f5b0


	//   ....[189]....
        /*1044*/ 	.word	0x0000f5d0


	//   ....[190]....
        /*1048*/ 	.word	0x0000fa50


	//   ....[191]....
        /*104c*/ 	.word	0x0000fa80


	//   ....[192]....
        /*1050*/ 	.word	0x0000fa90


	//   ....[193]....
        /*1054*/ 	.word	0x0000faa0


	//   ....[194]....
        /*1058*/ 	.word	0x0000fab0


	//   ....[195]....
        /*105c*/ 	.word	0x0000fac0


	//   ....[196]....
        /*1060*/ 	.word	0x0000fad0


	//   ....[197]....
        /*1064*/ 	.word	0x0000faf0


	//   ....[198]....
        /*1068*/ 	.word	0x000136c0


	//   ....[199]....
        /*106c*/ 	.word	0x000141a0


	//   ....[200]....
        /*1070*/ 	.word	0x000144d0


	//   ....[201]....
        /*1074*/ 	.word	0x00014850


	//   ....[202]....
        /*1078*/ 	.word	0x00014b20


	//   ....[203]....
        /*107c*/ 	.word	0x00014d60


	//   ....[204]....
        /*1080*/ 	.word	0x00014fd0


	//   ....[205]....
        /*1084*/ 	.word	0x000152a0


	//   ....[206]....
        /*1088*/ 	.word	0x000154c0


	//   ....[207]....
        /*108c*/ 	.word	0x00015650


	//   ....[208]....
        /*1090*/ 	.word	0x00017d20


	//   ....[209]....
        /*1094*/ 	.word	0x00017fb0


	//   ....[210]....
        /*1098*/ 	.word	0x00018020


	//   ....[211]....
        /*109c*/ 	.word	0x00018090


	//----- nvinfo : EIATTR_REG_RECONFIG
	.align		4
.L_600:
        /*10a0*/ 	.byte	0x01, 0x54
	.zero		2


	//----- nvinfo : EIATTR_SYSCALL_OFFSETS
	.align		4
        /*10a4*/ 	.byte	0x04, 0x46
        /*10a6*/ 	.short	(.L_602 - .L_601)


	//   ....[0]....
.L_601:
        /*10a8*/ 	.word	0x00001070


	//   ....[1]....
        /*10ac*/ 	.word	0x00001160


	//   ....[2]....
        /*10b0*/ 	.word	0x000012c0


	//   ....[3]....
        /*10b4*/ 	.word	0x000013b0


	//----- nvinfo : EIATTR_MBARRIER_INSTR_OFFSETS
	.align		4
.L_602:
        /*10b8*/ 	.byte	0x04, 0x39
        /*10ba*/ 	.short	(.L_604 - .L_603)


	//   ....[0]....
.L_603:
        /*10bc*/ 	.word	0x00000290
        /*10c0*/ 	.word	0x000000ff
        /*10c4*/ 	.word	0x00030c00
        /*10c8*/ 	.short	0x0100
        /*10ca*/ 	.byte	0x06
	.zero		1


	//   ....[1]....
        /*10cc*/ 	.word	0x00000390
        /*10d0*/ 	.word	0x000000ff
        /*10d4*/ 	.word	0x00030c10
        /*10d8*/ 	.short	0x0100
        /*10da*/ 	.byte	0x08
	.zero		1


	//   ....[2]....
        /*10dc*/ 	.word	0x000003a0
        /*10e0*/ 	.word	0x000000ff
        /*10e4*/ 	.word	0x00030c20
        /*10e8*/ 	.short	0x0100
        /*10ea*/ 	.byte	0x08
	.zero		1


	//   ....[3]....
        /*10ec*/ 	.word	0x000003b0
        /*10f0*/ 	.word	0x000000ff
        /*10f4*/ 	.word	0x00030c18
        /*10f8*/ 	.short	0x0100
        /*10fa*/ 	.byte	0x08
	.zero		1


	//   ....[4]....
        /*10fc*/ 	.word	0x000003c0
        /*1100*/ 	.word	0x000000ff
        /*1104*/ 	.word	0x00030c28
        /*1108*/ 	.short	0x0100
        /*110a*/ 	.byte	0x08
	.zero		1


	//   ....[5]....
        /*110c*/ 	.word	0x000004f0
        /*1110*/ 	.word	0x000000ff
        /*1114*/ 	.word	0x00030c30
        /*1118*/ 	.short	0x0100
        /*111a*/ 	.byte	0x08
	.zero		1


	//   ....[6]....
        /*111c*/ 	.word	0x00000500
        /*1120*/ 	.word	0x000000ff
        /*1124*/ 	.word	0x00030c40
        /*1128*/ 	.short	0x0100
        /*112a*/ 	.byte	0x08
	.zero		1


	//   ....[7]....
        /*112c*/ 	.word	0x00000510
        /*1130*/ 	.word	0x000000ff
        /*1134*/ 	.word	0x00030c38
        /*1138*/ 	.short	0x0100
        /*113a*/ 	.byte	0x08
	.zero		1


	//   ....[8]....
        /*113c*/ 	.word	0x00000520
        /*1140*/ 	.word	0x000000ff
        /*1144*/ 	.word	0x00030c48
        /*1148*/ 	.short	0x0100
        /*114a*/ 	.byte	0x08
	.zero		1


	//   ....[9]....
        /*114c*/ 	.word	0x00001450
        /*1150*/ 	.word	0x00000010
        /*1154*/ 	.word	0x00030c00
        /*1158*/ 	.short	0x010a
        /*115a*/ 	.byte	0x3f
	.zero		1


	//   ....[10]....
        /*115c*/ 	.word	0x00001580
        /*1160*/ 	.word	0x00000010
        /*1164*/ 	.word	0x00030c00
        /*1168*/ 	.short	0x010a
        /*116a*/ 	.byte	0x3f
	.zero		1


	//   ....[11]....
        /*116c*/ 	.word	0x00001e40
        /*1170*/ 	.word	0x00000006
        /*1174*/ 	.word	0x00030c10
        /*1178*/ 	.short	0x010a
        /*117a*/ 	.byte	0x3f
	.zero		1


	//   ....[12]....
        /*117c*/ 	.word	0x00001eb0
        /*1180*/ 	.word	0x00000006
        /*1184*/ 	.word	0x00030c10
        /*1188*/ 	.short	0x010a
        /*118a*/ 	.byte	0x3f
	.zero		1


	//   ....[13]....
        /*118c*/ 	.word	0x000022e0
        /*1190*/ 	.word	0x00000006
        /*1194*/ 	.word	0x00030c30
        /*1198*/ 	.short	0x010a
        /*119a*/ 	.byte	0x3f
	.zero		1


	//   ....[14]....
        /*119c*/ 	.word	0x00002320
        /*11a0*/ 	.word	0x00000006
        /*11a4*/ 	.word	0x00030c30
        /*11a8*/ 	.short	0x010a
        /*11aa*/ 	.byte	0x3f
	.zero		1


	//   ....[15]....
        /*11ac*/ 	.word	0x000069d0
        /*11b0*/ 	.word	0x00000005
        /*11b4*/ 	.word	0x00000000
        /*11b8*/ 	.short	0x0101
        /*11ba*/ 	.byte	0x3f
	.zero		1


	//   ....[16]....
        /*11bc*/ 	.word	0x00006e20
        /*11c0*/ 	.word	0x00000006
        /*11c4*/ 	.word	0x00000000
        /*11c8*/ 	.short	0x0101
        /*11ca*/ 	.byte	0x3f
	.zero		1


	//   ....[17]....
        /*11cc*/ 	.word	0x00007710
        /*11d0*/ 	.word	0x00000006
        /*11d4*/ 	.word	0x00030c10
        /*11d8*/ 	.short	0x010a
        /*11da*/ 	.byte	0x3f
	.zero		1


	//   ....[18]....
        /*11dc*/ 	.word	0x00007790
        /*11e0*/ 	.word	0x00000006
        /*11e4*/ 	.word	0x00030c10
        /*11e8*/ 	.short	0x010a
        /*11ea*/ 	.byte	0x3f
	.zero		1


	//   ....[19]....
        /*11ec*/ 	.word	0x00007ba0
        /*11f0*/ 	.word	0x00000006
        /*11f4*/ 	.word	0x00030c30
        /*11f8*/ 	.short	0x010a
        /*11fa*/ 	.byte	0x3f
	.zero		1


	//   ....[20]....
        /*11fc*/ 	.word	0x00007be0
        /*1200*/ 	.word	0x00000006
        /*1204*/ 	.word	0x00030c30
        /*1208*/ 	.short	0x010a
        /*120a*/ 	.byte	0x3f
	.zero		1


	//   ....[21]....
        /*120c*/ 	.word	0x0000b840
        /*1210*/ 	.word	0x00000005
        /*1214*/ 	.word	0x00000000
        /*1218*/ 	.short	0x0101
        /*121a*/ 	.byte	0x3f
	.zero		1


	//   ....[22]....
        /*121c*/ 	.word	0x0000bc90
        /*1220*/ 	.word	0x00000006
        /*1224*/ 	.word	0x00000000
        /*1228*/ 	.short	0x0101
        /*122a*/ 	.byte	0x3f
	.zero		1


	//   ....[23]....
        /*122c*/ 	.word	0x0000c490
        /*1230*/ 	.word	0x00000006
        /*1234*/ 	.word	0x00030c10
        /*1238*/ 	.short	0x010a
        /*123a*/ 	.byte	0x3f
	.zero		1


	//   ....[24]....
        /*123c*/ 	.word	0x0000c510
        /*1240*/ 	.word	0x00000006
        /*1244*/ 	.word	0x00030c10
        /*1248*/ 	.short	0x010a
        /*124a*/ 	.byte	0x3f
	.zero		1


	//   ....[25]....
        /*124c*/ 	.word	0x0000c940
        /*1250*/ 	.word	0x00000006
        /*1254*/ 	.word	0x00030c30
        /*1258*/ 	.short	0x010a
        /*125a*/ 	.byte	0x3f
	.zero		1


	//   ....[26]....
        /*125c*/ 	.word	0x0000c980
        /*1260*/ 	.word	0x00000006
        /*1264*/ 	.word	0x00030c30
        /*1268*/ 	.short	0x010a
        /*126a*/ 	.byte	0x3f
	.zero		1


	//   ....[27]....
        /*126c*/ 	.word	0x00011050
        /*1270*/ 	.word	0x00000005
        /*1274*/ 	.word	0x00000000
        /*1278*/ 	.short	0x0101
        /*127a*/ 	.byte	0x3f
	.zero		1


	//   ....[28]....
        /*127c*/ 	.word	0x000114d0
        /*1280*/ 	.word	0x00000006
        /*1284*/ 	.word	0x00000000
        /*1288*/ 	.short	0x0101
        /*128a*/ 	.byte	0x3f
	.zero		1


	//   ....[29]....
        /*128c*/ 	.word	0x00016350
        /*1290*/ 	.word	0x0000000f
        /*1294*/ 	.word	0x00030c20
        /*1298*/ 	.short	0x010a
        /*129a*/ 	.byte	0x3f
	.zero		1


	//   ....[30]....
        /*129c*/ 	.word	0x00016940
        /*12a0*/ 	.word	0x0000000f
        /*12a4*/ 	.word	0x00030c40
        /*12a8*/ 	.short	0x010a
        /*12aa*/ 	.byte	0x3f
	.zero		1


	//   ....[31]....
        /*12ac*/ 	.word	0x00016ba0
        /*12b0*/ 	.word	0x0000000f
        /*12b4*/ 	.word	0x00030c28
        /*12b8*/ 	.short	0x010a
        /*12ba*/ 	.byte	0x3f
	.zero		1


	//   ....[32]....
        /*12bc*/ 	.word	0x00016e00
        /*12c0*/ 	.word	0x0000000f
        /*12c4*/ 	.word	0x00030c48
        /*12c8*/ 	.short	0x010a
        /*12ca*/ 	.byte	0x3f
	.zero		1


	//   ....[33]....
        /*12cc*/ 	.word	0x00017000
        /*12d0*/ 	.word	0x0000000f
        /*12d4*/ 	.word	0x00030c20
        /*12d8*/ 	.short	0x010a
        /*12da*/ 	.byte	0x3f
	.zero		1


	//   ....[34]....
        /*12dc*/ 	.word	0x000172d0
        /*12e0*/ 	.word	0x0000000f
        /*12e4*/ 	.word	0x00030c40
        /*12e8*/ 	.short	0x010a
        /*12ea*/ 	.byte	0x3f
	.zero		1


	//   ....[35]....
        /*12ec*/ 	.word	0x00017500
        /*12f0*/ 	.word	0x0000000f
        /*12f4*/ 	.word	0x00030c28
        /*12f8*/ 	.short	0x010a
        /*12fa*/ 	.byte	0x3f
	.zero		1


	//   ....[36]....
        /*12fc*/ 	.word	0x000177a0
        /*1300*/ 	.word	0x00000003
        /*1304*/ 	.word	0x00030c40
        /*1308*/ 	.short	0x010a
        /*130a*/ 	.byte	0x3f
	.zero		1


	//   ....[37]....
        /*130c*/ 	.word	0x00017b90
        /*1310*/ 	.word	0x00000007
        /*1314*/ 	.word	0x00000000
        /*1318*/ 	.short	0x010a
        /*131a*/ 	.byte	0x3f
	.zero		1


	//   ....[38]....
        /*131c*/ 	.word	0x00017be0
        /*1320*/ 	.word	0x00000003
        /*1324*/ 	.word	0x00000000
        /*1328*/ 	.short	0x010a
        /*132a*/ 	.byte	0x3f
	.zero		1


	//   ....[39]....
        /*132c*/ 	.word	0x00017c40
        /*1330*/ 	.word	0x00000005
        /*1334*/ 	.word	0x00000000
        /*1338*/ 	.short	0x010a
        /*133a*/ 	.byte	0x3f
	.zero		1


	//   ....[40]....
        /*133c*/ 	.word	0x00017c70
        /*1340*/ 	.word	0x00000003
        /*1344*/ 	.word	0x00000000
        /*1348*/ 	.short	0x010a
        /*134a*/ 	.byte	0x3f
	.zero		1


	//   ....[41]....
        /*134c*/ 	.word	0x00017d50
        /*1350*/ 	.word	0x00000010
        /*1354*/ 	.word	0x00030c00
        /*1358*/ 	.short	0x010a
        /*135a*/ 	.byte	0x3f
	.zero		1


	//   ....[42]....
        /*135c*/ 	.word	0x00017da0
        /*1360*/ 	.word	0x00000006
        /*1364*/ 	.word	0x00030c10
        /*1368*/ 	.short	0x010a
        /*136a*/ 	.byte	0x3f
	.zero		1


	//   ....[43]....
        /*136c*/ 	.word	0x00017df0
        /*1370*/ 	.word	0x00000006
        /*1374*/ 	.word	0x00030c30
        /*1378*/ 	.short	0x010a
        /*137a*/ 	.byte	0x3f
	.zero		1


	//   ....[44]....
        /*137c*/ 	.word	0x00017e40
        /*1380*/ 	.word	0x00000006
        /*1384*/ 	.word	0x00030c10
        /*1388*/ 	.short	0x010a
        /*138a*/ 	.byte	0x3f
	.zero		1


	//   ....[45]....
        /*138c*/ 	.word	0x00017e90
        /*1390*/ 	.word	0x00000006
        /*1394*/ 	.word	0x00030c30
        /*1398*/ 	.short	0x010a
        /*139a*/ 	.byte	0x3f
	.zero		1


	//   ....[46]....
        /*139c*/ 	.word	0x00017ee0
        /*13a0*/ 	.word	0x00000006
        /*13a4*/ 	.word	0x00030c10
        /*13a8*/ 	.short	0x010a
        /*13aa*/ 	.byte	0x3f
	.zero		1


	//   ....[47]....
        /*13ac*/ 	.word	0x00017f30
        /*13b0*/ 	.word	0x00000006
        /*13b4*/ 	.word	0x00030c30
        /*13b8*/ 	.short	0x010a
        /*13ba*/ 	.byte	0x3f
	.zero		1


	//   ....[48]....
        /*13bc*/ 	.word	0x000180d0
        /*13c0*/ 	.word	0x0000000f
        /*13c4*/ 	.word	0x00030c20
        /*13c8*/ 	.short	0x010a
        /*13ca*/ 	.byte	0x3f
	.zero		1


	//   ....[49]....
        /*13cc*/ 	.word	0x00018120
        /*13d0*/ 	.word	0x0000000f
        /*13d4*/ 	.word	0x00030c40
        /*13d8*/ 	.short	0x010a
        /*13da*/ 	.byte	0x3f
	.zero		1


	//   ....[50]....
        /*13dc*/ 	.word	0x00018170
        /*13e0*/ 	.word	0x0000000f
        /*13e4*/ 	.word	0x00030c28
        /*13e8*/ 	.short	0x010a
        /*13ea*/ 	.byte	0x3f
	.zero		1


	//   ....[51]....
        /*13ec*/ 	.word	0x000181c0
        /*13f0*/ 	.word	0x0000000f
        /*13f4*/ 	.word	0x00030c48
        /*13f8*/ 	.short	0x010a
        /*13fa*/ 	.byte	0x3f
	.zero		1


	//   ....[52]....
        /*13fc*/ 	.word	0x00018220
        /*1400*/ 	.word	0x0000000f
        /*1404*/ 	.word	0x00030c20
        /*1408*/ 	.short	0x010a
        /*140a*/ 	.byte	0x3f
	.zero		1


	//   ....[53]....
        /*140c*/ 	.word	0x00018270
        /*1410*/ 	.word	0x0000000f
        /*1414*/ 	.word	0x00030c40
        /*1418*/ 	.short	0x010a
        /*141a*/ 	.byte	0x3f
	.zero		1


	//   ....[54]....
        /*141c*/ 	.word	0x000182c0
        /*1420*/ 	.word	0x0000000f
        /*1424*/ 	.word	0x00030c28
        /*1428*/ 	.short	0x010a
        /*142a*/ 	.byte	0x3f
	.zero		1


	//   ....[55]....
        /*142c*/ 	.word	0x00018310
        /*1430*/ 	.word	0x00000003
        /*1434*/ 	.word	0x00030c40
        /*1438*/ 	.short	0x010a
        /*143a*/ 	.byte	0x3f
	.zero		1


	//   ....[56]....
        /*143c*/ 	.word	0x000183e0
        /*1440*/ 	.word	0x00000007
        /*1444*/ 	.word	0x00000000
        /*1448*/ 	.short	0x010a
        /*144a*/ 	.byte	0x3f
	.zero		1


	//   ....[57]....
        /*144c*/ 	.word	0x00018430
        /*1450*/ 	.word	0x00000003
        /*1454*/ 	.word	0x00000000
        /*1458*/ 	.short	0x010a
        /*145a*/ 	.byte	0x3f
	.zero		1


	//   ....[58]....
        /*145c*/ 	.word	0x00018480
        /*1460*/ 	.word	0x00000005
        /*1464*/ 	.word	0x00000000
        /*1468*/ 	.short	0x010a
        /*146a*/ 	.byte	0x3f
	.zero		1


	//----- nvinfo : EIATTR_NUM_MBARRIERS
	.align		4
.L_604:
        /*146c*/ 	.byte	0x03, 0x38
        /*146e*/ 	.short	0x0009


	//----- nvinfo : EIATTR_EXIT_INSTR_OFFSETS
	.align		4
        /*1470*/ 	.byte	0x04, 0x1c
        /*1472*/ 	.short	(.L_606 - .L_605)


	//   ....[0]....
.L_605:
        /*1474*/ 	.word	0x00017cc0


	//----- nvinfo : EIATTR_MAX_THREADS
	.align		4
.L_606:
        /*1478*/ 	.byte	0x04, 0x05
        /*147a*/ 	.short	(.L_608 - .L_607)
.L_607:
        /*147c*/ 	.word	0x00000180
        /*1480*/ 	.word	0x00000001
        /*1484*/ 	.word	0x00000001


	//----- nvinfo : EIATTR_CRS_STACK_SIZE
	.align		4
.L_608:
        /*1488*/ 	.byte	0x04, 0x1e
        /*148a*/ 	.short	(.L_610 - .L_609)
.L_609:
        /*148c*/ 	.word	0x00000000


	//----- nvinfo : EIATTR_CBANK_PARAM_SIZE
	.align		4
.L_610:
        /*1490*/ 	.byte	0x03, 0x19
        /*1492*/ 	.short	0x06f0


	//----- nvinfo : EIATTR_PARAM_CBANK
	.align		4
        /*1494*/ 	.byte	0x04, 0x0a
        /*1496*/ 	.short	(.L_612 - .L_611)
	.align		4
.L_611:
        /*1498*/ 	.word	index@(.nv.constant0._ZN7cutlass13device_kernelIN5flash11enable_sm90INS1_16FlashAttnBwdSm90INS1_25CollectiveMainloopBwdSm90ILi2ELi2ELi2EN4cute5tupleIJNS5_1CILi1EEES8_S8_EEENS6_IJNS7_ILi128EEESA_NS7_ILi64EEEEEENS_6half_tEfNS_4arch4Sm90ELb0ELb1ELb1ELb1ELb1ELb1ELb0ELb0ELi2ELi1ELi2ELi2ELb0EEENS1_21CollectiveEpilogueBwdISC_SD_SF_Li256ELb1ELb0ELi1EEENS1_19SingleTileSchedulerILb1ELb0ELb0ELi128EEEEEEEEEvNT_6ParamsE)
        /*149c*/ 	.short	0x0210
        /*149e*/ 	.short	0x06f0


	//----- nvinfo : EIATTR_SW_WAR
	.align		4
.L_612:
        /*14a0*/ 	.byte	0x04, 0x36
        /*14a2*/ 	.short	(.L_614 - .L_613)
.L_613:
        /*14a4*/ 	.word	0x00000008
.L_614:


//--------------------- .nv.info._ZN7cutlass13device_kernelIN5flash11enable_sm90INS1_16FlashAttnBwdSm90INS1_25CollectiveMainloopBwdSm90ILi2ELi2ELi2EN4cute5tupleIJNS5_1CILi1EEES8_S8_EEENS6_IJNS7_ILi128EEESA_NS7_ILi64EEEEEENS_6half_tEfNS_4arch4Sm90ELb0ELb1ELb1ELb1ELb0ELb1ELb0ELb0ELi2ELi1ELi2ELi2ELb0EEENS1_24CollectiveEpilogueBwdGQAISC_fSF_Li256ELb1ELb0EEENS1_19SingleTileSchedulerILb1ELb0ELb0ELi128EEEEEEEEEvNT_6ParamsE --------------------------
	.section	.nv.info._ZN7cutlass13device_kernelIN5flash11enable_sm90INS1_16FlashAttnBwdSm90INS1_25CollectiveMainloopBwdSm90ILi2ELi2ELi2EN4cute5tupleIJNS5_1CILi1EEES8_S8_EEENS6_IJNS7_ILi128EEESA_NS7_ILi64EEEEEENS_6half_tEfNS_4arch4Sm90ELb0ELb1ELb1ELb1ELb0ELb1ELb0ELb0ELi2ELi1ELi2ELi2ELb0EEENS1_24CollectiveEpilogueBwdGQAISC_fSF_Li256ELb1ELb0EEENS1_19SingleTileSchedulerILb1ELb0ELb0ELi128EEEEEEEEEvNT_6ParamsE,"",@"SHT_CUDA_INFO"
	.sectionflags	@""
	.align	4


	//----- nvinfo : EIATTR_CUDA_API_VERSION
	.align		4
        /*0000*/ 	.byte	0x04, 0x37
        /*0002*/ 	.short	(.L_616 - .L_615)
.L_615:
        /*0004*/ 	.word	0x00000082


	//----- nvinfo : EIATTR_KPARAM_INFO
	.align		4
.L_616:
        /*0008*/ 	.byte	0x04, 0x17
        /*000a*/ 	.short	(.L_618 - .L_617)
.L_617:
        /*000c*/ 	.word	0x00000000
        /*0010*/ 	.short	0x0000
        /*0012*/ 	.short	0x0070
        /*0014*/ 	.byte	0x00, 0xf0, 0x01, 0x1a


	//----- nvinfo : EIATTR_SPARSE_MMA_MASK
	.align		4
.L_618:
        /*0018*/ 	.byte	0x03, 0x50
        /*001a*/ 	.short	0x0000


	//----- nvinfo : EIATTR_MAXREG_COUNT
	.align		4
        /*001c*/ 	.byte	0x03, 0x1b
        /*001e*/ 	.short	0x00a8


	//----- nvinfo : EIATTR_NUM_BARRIERS
	.align		4
        /*0020*/ 	.byte	0x02, 0x4c
        /*0022*/ 	.byte	0x10
	.zero		1


	//----- nvinfo : EIATTR_EXTERNS
	.align		4
        /*0024*/ 	.byte	0x04, 0x0f
        /*0026*/ 	.short	(.L_620 - .L_619)


	//   ....[0]....
	.align		4
.L_619:
        /*0028*/ 	.word	index@(__assertfail)


	//----- nvinfo : EIATTR_ANNOTATIONS
	.align		4
.L_620:
        /*002c*/ 	.byte	0x04, 0x55
        /*002e*/ 	.short	(.L_622 - .L_621)


	//   ....[0]....
.L_621:
        /* <DEDUP_REMOVED lines=158> */


	//----- nvinfo : EIATTR_MERCURY_ISA_VERSION
	.align		4
.L_622:
        /*09f8*/ 	.byte	0x03, 0x5f
        /*09fa*/ 	.short	0x0101


	//----- nvinfo : EIATTR_INT_WARP_WIDE_INSTR_OFFSETS
	.align		4
        /*09fc*/ 	.byte	0x04, 0x31
        /*09fe*/ 	.short	(.L_624 - .L_623)


	//   ....[0]....
.L_623:
        /*0a00*/ 	.word	0x00000190


	//   ....[1]....
        /*0a04*/ 	.word	0x000001c0


	//----- nvinfo : EIATTR_COOP_GROUP_MASK_REGIDS
	.align		4
.L_624:
        /*0a08*/ 	.byte	0x04, 0x29
        /*0a0a*/ 	.short	(.L_626 - .L_625)


	//   ....[0]....
.L_625:
        /*0a0c*/ 	.word	0xffffffff


	//   ....[1]....
        /*0a10*/ 	.word	0xffffffff


	//   ....[2]....
        /*0a14*/ 	.word	0xffffffff


	//   ....[3]....
        /*0a18*/ 	.word	0xffffffff


	//   ....[4]....
        /*0a1c*/ 	.word	0xffffffff


	//   ....[5]....
        /*0a20*/ 	.word	0xffffffff


	//   ....[6]....
        /*0a24*/ 	.word	0xffffffff


	//   ....[7]....
        /*0a28*/ 	.word	0xffffffff


	//   ....[8]....
        /*0a2c*/ 	.word	0xffffffff


	//   ....[9]....
        /*0a30*/ 	.word	0xffffffff


	//   ....[10]....
        /*0a34*/ 	.word	0xffffffff


	//   ....[11]....
        /*0a38*/ 	.word	0xffffffff


	//   ....[12]....
        /*0a3c*/ 	.word	0xffffffff


	//   ....[13]....
        /*0a40*/ 	.word	0xffffffff


	//   ....[14]....
        /*0a44*/ 	.word	0xffffffff


	//   ....[15]....
        /*0a48*/ 	.word	0xffffffff


	//   ....[16]....
        /*0a4c*/ 	.word	0xffffffff


	//   ....[17]....
        /*0a50*/ 	.word	0xffffffff


	//   ....[18]....
        /*0a54*/ 	.word	0xffffffff


	//   ....[19]....
        /*0a58*/ 	.word	0xffffffff


	//   ....[20]....
        /*0a5c*/ 	.word	0xffffffff


	//   ....[21]....
        /*0a60*/ 	.word	0xffffffff


	//   ....[22]....
        /*0a64*/ 	.word	0xffffffff


	//   ....[23]....
        /*0a68*/ 	.word	0xffffffff


	//   ....[24]....
        /*0a6c*/ 	.word	0xffffffff


	//   ....[25]....
        /*0a70*/ 	.word	0xffffffff


	//   ....[26]....
        /*0a74*/ 	.word	0xffffffff


	//   ....[27]....
        /*0a78*/ 	.word	0xffffffff


	//   ....[28]....
        /*0a7c*/ 	.word	0xffffffff


	//   ....[29]....
        /*0a80*/ 	.word	0xffffffff


	//   ....[30]....
        /*0a84*/ 	.word	0xffffffff


	//   ....[31]....
        /*0a88*/ 	.word	0xffffffff


	//   ....[32]....
        /*0a8c*/ 	.word	0xffffffff


	//   ....[33]....
        /*0a90*/ 	.word	0xffffffff


	//   ....[34]....
        /*0a94*/ 	.word	0xffffffff


	//   ....[35]....
        /*0a98*/ 	.word	0xffffffff


	//   ....[36]....
        /*0a9c*/ 	.word	0xffffffff


	//   ....[37]....
        /*0aa0*/ 	.word	0xffffffff


	//   ....[38]....
        /*0aa4*/ 	.word	0xffffffff


	//   ....[39]....
        /*0aa8*/ 	.word	0xffffffff


	//   ....[40]....
        /*0aac*/ 	.word	0xffffffff


	//   ....[41]....
        /*0ab0*/ 	.word	0xffffffff


	//   ....[42]....
        /*0ab4*/ 	.word	0xffffffff


	//   ....[43]....
        /*0ab8*/ 	.word	0xffffffff


	//   ....[44]....
        /*0abc*/ 	.word	0xffffffff


	//   ....[45]....
        /*0ac0*/ 	.word	0xffffffff


	//   ....[46]....
        /*0ac4*/ 	.word	0xffffffff


	//   ....[47]....
        /*0ac8*/ 	.word	0xffffffff


	//   ....[48]....
        /*0acc*/ 	.word	0xffffffff


	//   ....[49]....
        /*0ad0*/ 	.word	0xffffffff


	//   ....[50]....
        /*0ad4*/ 	.word	0xffffffff


	//   ....[51]....
        /*0ad8*/ 	.word	0xffffffff


	//   ....[52]....
        /*0adc*/ 	.word	0xffffffff


	//   ....[53]....
        /*0ae0*/ 	.word	0xffffffff


	//   ....[54]....
        /*0ae4*/ 	.word	0xffffffff


	//   ....[55]....
        /*0ae8*/ 	.word	0xffffffff


	//   ....[56]....
        /*0aec*/ 	.word	0xffffffff


	//   ....[57]....
        /*0af0*/ 	.word	0xffffffff


	//   ....[58]....
        /*0af4*/ 	.word	0xffffffff


	//   ....[59]....
        /*0af8*/ 	.word	0xffffffff


	//   ....[60]....
        /*0afc*/ 	.word	0xffffffff


	//   ....[61]....
        /*0b00*/ 	.word	0xffffffff


	//   ....[62]....
        /*0b04*/ 	.word	0xffffffff


	//   ....[63]....
        /*0b08*/ 	.word	0xffffffff


	//   ....[64]....
        /*0b0c*/ 	.word	0xffffffff


	//   ....[65]....
        /*0b10*/ 	.word	0xffffffff


	//   ....[66]....
        /*0b14*/ 	.word	0xffffffff


	//   ....[67]....
        /*0b18*/ 	.word	0xffffffff


	//   ....[68]....
        /*0b1c*/ 	.word	0xffffffff


	//   ....[69]....
        /*0b20*/ 	.word	0xffffffff


	//   ....[70]....
        /*0b24*/ 	.word	0xffffffff


	//   ....[71]....
        /*0b28*/ 	.word	0xffffffff


	//   ....[72]....
        /*0b2c*/ 	.word	0xffffffff


	//   ....[73]....
        /*0b30*/ 	.word	0xffffffff


	//   ....[74]....
        /*0b34*/ 	.word	0xffffffff


	//   ....[75]....
        /*0b38*/ 	.word	0xffffffff


	//   ....[76]....
        /*0b3c*/ 	.word	0xffffffff


	//   ....[77]....
        /*0b40*/ 	.word	0xffffffff


	//   ....[78]....
        /*0b44*/ 	.word	0xffffffff


	//   ....[79]....
        /*0b48*/ 	.word	0xffffffff


	//   ....[80]....
        /*0b4c*/ 	.word	0xffffffff


	//   ....[81]....
        /*0b50*/ 	.word	0xffffffff


	//   ....[82]....
        /*0b54*/ 	.word	0xffffffff


	//   ....[83]....
        /*0b58*/ 	.word	0xffffffff


	//   ....[84]....
        /*0b5c*/ 	.word	0xffffffff


	//   ....[85]....
        /*0b60*/ 	.word	0xffffffff


	//   ....[86]....
        /*0b64*/ 	.word	0xffffffff


	//   ....[87]....
        /*0b68*/ 	.word	0xffffffff


	//   ....[88]....
        /*0b6c*/ 	.word	0xffffffff


	//   ....[89]....
        /*0b70*/ 	.word	0xffffffff


	//   ....[90]....
        /*0b74*/ 	.word	0xffffffff


	//   ....[91]....
        /*0b78*/ 	.word	0xffffffff


	//   ....[92]....
        /*0b7c*/ 	.word	0xffffffff


	//   ....[93]....
        /*0b80*/ 	.word	0xffffffff


	//   ....[94]....
        /*0b84*/ 	.word	0xffffffff


	//   ....[95]....
        /*0b88*/ 	.word	0xffffffff


	//   ....[96]....
        /*0b8c*/ 	.word	0xffffffff


	//   ....[97]....
        /*0b90*/ 	.word	0xffffffff


	//   ....[98]....
        /*0b94*/ 	.word	0xffffffff


	//   ....[99]....
        /*0b98*/ 	.word	0xffffffff


	//   ....[100]....
        /*0b9c*/ 	.word	0xffffffff


	//   ....[101]....
        /*0ba0*/ 	.word	0xffffffff


	//   ....[102]....
        /*0ba4*/ 	.word	0xffffffff


	//   ....[103]....
        /*0ba8*/ 	.word	0xffffffff


	//   ....[104]....
        /*0bac*/ 	.word	0xffffffff


	//   ....[105]....
        /*0bb0*/ 	.word	0xffffffff


	//   ....[106]....
        /*0bb4*/ 	.word	0xffffffff


	//   ....[107]....
        /*0bb8*/ 	.word	0xffffffff


	//   ....[108]....
        /*0bbc*/ 	.word	0xffffffff


	//   ....[109]....
        /*0bc0*/ 	.word	0xffffffff


	//   ....[110]....
        /*0bc4*/ 	.word	0xffffffff


	//   ....[111]....
        /*0bc8*/ 	.word	0xffffffff


	//   ....[112]....
        /*0bcc*/ 	.word	0xffffffff


	//   ....[113]....
        /*0bd0*/ 	.word	0xffffffff


	//   ....[114]....
        /*0bd4*/ 	.word	0xffffffff


	//   ....[115]....
        /*0bd8*/ 	.word	0xffffffff


	//   ....[116]....
        /*0bdc*/ 	.word	0xffffffff


	//   ....[117]....
        /*0be0*/ 	.word	0xffffffff


	//   ....[118]....
        /*0be4*/ 	.word	0xffffffff


	//   ....[119]....
        /*0be8*/ 	.word	0xffffffff


	//   ....[120]....
        /*0bec*/ 	.word	0xffffffff


	//   ....[121]....
        /*0bf0*/ 	.word	0xffffffff


	//   ....[122]....
        /*0bf4*/ 	.word	0xffffffff


	//   ....[123]....
        /*0bf8*/ 	.word	0xffffffff


	//   ....[124]....
        /*0bfc*/ 	.word	0xffffffff


	//   ....[125]....
        /*0c00*/ 	.word	0xffffffff


	//   ....[126]....
        /*0c04*/ 	.word	0xffffffff


	//   ....[127]....
        /*0c08*/ 	.word	0xffffffff


	//   ....[128]....
        /*0c0c*/ 	.word	0xffffffff


	//   ....[129]....
        /*0c10*/ 	.word	0xffffffff


	//   ....[130]....
        /*0c14*/ 	.word	0xffffffff


	//   ....[131]....
        /*0c18*/ 	.word	0xffffffff


	//   ....[132]....
        /*0c1c*/ 	.word	0xffffffff


	//   ....[133]....
        /*0c20*/ 	.word	0xffffffff


	//   ....[134]....
        /*0c24*/ 	.word	0xffffffff


	//   ....[135]....
        /*0c28*/ 	.word	0xffffffff


	//   ....[136]....
        /*0c2c*/ 	.word	0xffffffff


	//   ....[137]....
        /*0c30*/ 	.word	0xffffffff


	//   ....[138]....
        /*0c34*/ 	.word	0xffffffff


	//   ....[139]....
        /*0c38*/ 	.word	0xffffffff


	//   ....[140]....
        /*0c3c*/ 	.word	0xffffffff


	//   ....[141]....
        /*0c40*/ 	.word	0xffffffff


	//   ....[142]....
        /*0c44*/ 	.word	0xffffffff


	//   ....[143]....
        /*0c48*/ 	.word	0xffffffff


	//   ....[144]....
        /*0c4c*/ 	.word	0xffffffff


	//   ....[145]....
        /*0c50*/ 	.word	0xffffffff


	//   ....[146]....
        /*0c54*/ 	.word	0xffffffff


	//   ....[147]....
        /*0c58*/ 	.word	0xffffffff


	//   ....[148]....
        /*0c5c*/ 	.word	0xffffffff


	//   ....[149]....
        /*0c60*/ 	.word	0xffffffff


	//   ....[150]....
        /*0c64*/ 	.word	0xffffffff


	//   ....[151]....
        /*0c68*/ 	.word	0xffffffff


	//   ....[152]....
        /*0c6c*/ 	.word	0xffffffff


	//   ....[153]....
        /*0c70*/ 	.word	0xffffffff


	//   ....[154]....
        /*0c74*/ 	.word	0xffffffff


	//   ....[155]....
        /*0c78*/ 	.word	0xffffffff


	//   ....[156]....
        /*0c7c*/ 	.word	0xffffffff


	//   ....[157]....
        /*0c80*/ 	.word	0xffffffff


	//   ....[158]....
        /*0c84*/ 	.word	0xffffffff


	//   ....[159]....
        /*0c88*/ 	.word	0xffffffff


	//   ....[160]....
        /*0c8c*/ 	.word	0xffffffff


	//   ....[161]....
        /*0c90*/ 	.word	0xffffffff


	//   ....[162]....
        /*0c94*/ 	.word	0xffffffff


	//   ....[163]....
        /*0c98*/ 	.word	0xffffffff


	//   ....[164]....
        /*0c9c*/ 	.word	0xffffffff


	//   ....[165]....
        /*0ca0*/ 	.word	0xffffffff


	//   ....[166]....
        /*0ca4*/ 	.word	0xffffffff


	//   ....[167]....
        /*0ca8*/ 	.word	0xffffffff


	//   ....[168]....
        /*0cac*/ 	.word	0xffffffff


	//   ....[169]....
        /*0cb0*/ 	.word	0xffffffff


	//   ....[170]....
        /*0cb4*/ 	.word	0xffffffff


	//   ....[171]....
        /*0cb8*/ 	.word	0xffffffff


	//   ....[172]....
        /*0cbc*/ 	.word	0xffffffff


	//   ....[173]....
        /*0cc0*/ 	.word	0xffffffff


	//   ....[174]....
        /*0cc4*/ 	.word	0xffffffff


	//   ....[175]....
        /*0cc8*/ 	.word	0xffffffff


	//   ....[176]....
        /*0ccc*/ 	.word	0xffffffff


	//   ....[177]....
        /*0cd0*/ 	.word	0xffffffff


	//   ....[178]....
        /*0cd4*/ 	.word	0xffffffff


	//   ....[179]....
        /*0cd8*/ 	.word	0xffffffff


	//   ....[180]....
        /*0cdc*/ 	.word	0xffffffff


	//   ....[181]....
        /*0ce0*/ 	.word	0xffffffff


	//   ....[182]....
        /*0ce4*/ 	.word	0xffffffff


	//   ....[183]....
        /*0ce8*/ 	.word	0xffffffff


	//   ....[184]....
        /*0cec*/ 	.word	0xffffffff


	//   ....[185]....
        /*0cf0*/ 	.word	0xffffffff


	//   ....[186]....
        /*0cf4*/ 	.word	0xffffffff


	//   ....[187]....
        /*0cf8*/ 	.word	0xffffffff


	//   ....[188]....
        /*0cfc*/ 	.word	0xffffffff


	//   ....[189]....
        /*0d00*/ 	.word	0xffffffff


	//   ....[190]....
        /*0d04*/ 	.word	0xffffffff


	//   ....[191]....
        /*0d08*/ 	.word	0xffffffff


	//   ....[192]....
        /*0d0c*/ 	.word	0xffffffff


	//   ....[193]....
        /*0d10*/ 	.word	0xffffffff


	//   ....[194]....
        /*0d14*/ 	.word	0xffffffff


	//   ....[195]....
        /*0d18*/ 	.word	0xffffffff


	//   ....[196]....
        /*0d1c*/ 	.word	0xffffffff


	//   ....[197]....
        /*0d20*/ 	.word	0xffffffff


	//   ....[198]....
        /*0d24*/ 	.word	0xffffffff


	//   ....[199]....
        /*0d28*/ 	.word	0x0500000f


	//----- nvinfo : EIATTR_COOP_GROUP_INSTR_OFFSETS
	.align		4
.L_626:
        /*0d2c*/ 	.byte	0x04, 0x28
        /*0d2e*/ 	.short	(.L_628 - .L_627)


	//   ....[0]....
.L_627:
        /*0d30*/ 	.word	0x00000070


	//   ....[1]....
        /*0d34*/ 	.word	0x000001a0


	//   ....[2]....
        /*0d38*/ 	.word	0x000001f0


	//   ....[3]....
        /*0d3c*/ 	.word	0x000003e0


	//   ....[4]....
        /*0d40*/ 	.word	0x00000620


	//   ....[5]....
        /*0d44*/ 	.word	0x00001410


	//   ....[6]....
        /*0d48*/ 	.word	0x00003700


	//   ....[7]....
        /*0d4c*/ 	.word	0x00003d40


	//   ....[8]....
        /*0d50*/ 	.word	0x00003f60


	//   ....[9]....
        /*0d54*/ 	.word	0x00003f90


	//   ....[10]....
        /*0d58*/ 	.word	0x00003fc0


	//   ....[11]....
        /*0d5c*/ 	.word	0x00004000


	//   ....[12]....
        /*0d60*/ 	.word	0x00004040


	//   ....[13]....
        /*0d64*/ 	.word	0x00004120


	//   ....[14]....
        /*0d68*/ 	.word	0x00004160


	//   ....[15]....
        /*0d6c*/ 	.word	0x00004190


	//   ....[16]....
        /*0d70*/ 	.word	0x000041a0


	//   ....[17]....
        /*0d74*/ 	.word	0x000041c0


	//   ....[18]....
        /*0d78*/ 	.word	0x000041d0


	//   ....[19]....
        /*0d7c*/ 	.word	0x00004240


	//   ....[20]....
        /*0d80*/ 	.word	0x00004280


	//   ....[21]....
        /*0d84*/ 	.word	0x000042c0


	//   ....[22]....
        /*0d88*/ 	.word	0x00004300


	//   ....[23]....
        /*0d8c*/ 	.word	0x00004350


	//   ....[24]....
        /*0d90*/ 	.word	0x00004450


	//   ....[25]....
        /*0d94*/ 	.word	0x000044b0


	//   ....[26]....
        /*0d98*/ 	.word	0x000044e0


	//   ....[27]....
        /*0d9c*/ 	.word	0x00004540


	//   ....[28]....
        /*0da0*/ 	.word	0x00004580


	//   ....[29]....
        /*0da4*/ 	.word	0x000045a0


	//   ....[30]....
        /*0da8*/ 	.word	0x000045d0


	//   ....[31]....
        /*0dac*/ 	.word	0x00004600


	//   ....[32]....
        /*0db0*/ 	.word	0x00004620


	//   ....[33]....
        /*0db4*/ 	.word	0x00004740


	//   ....[34]....
        /*0db8*/ 	.word	0x00004780


	//   ....[35]....
        /*0dbc*/ 	.word	0x000047b0


	//   ....[36]....
        /*0dc0*/ 	.word	0x000047e0


	//   ....[37]....
        /*0dc4*/ 	.word	0x00004800


	//   ....[38]....
        /*0dc8*/ 	.word	0x000048b0


	//   ....[39]....
        /*0dcc*/ 	.word	0x000048e0


	//   ....[40]....
        /*0dd0*/ 	.word	0x00004920


	//   ....[41]....
        /*0dd4*/ 	.word	0x00004940


	//   ....[42]....
        /*0dd8*/ 	.word	0x00004960


	//   ....[43]....
        /*0ddc*/ 	.word	0x00004970


	//   ....[44]....
        /*0de0*/ 	.word	0x000049c0


	//   ....[45]....
        /*0de4*/ 	.word	0x000049f0


	//   ....[46]....
        /*0de8*/ 	.word	0x00004a30


	//   ....[47]....
        /*0dec*/ 	.word	0x00004a60


	//   ....[48]....
        /*0df0*/ 	.word	0x00004b70


	//   ....[49]....
        /*0df4*/ 	.word	0x00004c10


	//   ....[50]....
        /*0df8*/ 	.word	0x00004c20


	//   ....[51]....
        /*0dfc*/ 	.word	0x00004cf0


	//   ....[52]....
        /*0e00*/ 	.word	0x00004d20


	//   ....[53]....
        /*0e04*/ 	.word	0x00004d60


	//   ....[54]....
        /*0e08*/ 	.word	0x00004e20


	//   ....[55]....
        /*0e0c*/ 	.word	0x00004fc0


	//   ....[56]....
        /*0e10*/ 	.word	0x00005000


	//   ....[57]....
        /*0e14*/ 	.word	0x000050b0


	//   ....[58]....
        /*0e18*/ 	.word	0x000050f0


	//   ....[59]....
        /*0e1c*/ 	.word	0x00005130


	//   ....[60]....
        /*0e20*/ 	.word	0x000051b0


	//   ....[61]....
        /*0e24*/ 	.word	0x000051f0


	//   ....[62]....
        /*0e28*/ 	.word	0x00005320


	//   ....[63]....
        /*0e2c*/ 	.word	0x00005490


	//   ....[64]....
        /*0e30*/ 	.word	0x000054c0


	//   ....[65]....
        /*0e34*/ 	.word	0x000054e0


	//   ....[66]....
        /*0e38*/ 	.word	0x00005500


	//   ....[67]....
        /*0e3c*/ 	.word	0x00005540


	//   ....[68]....
        /*0e40*/ 	.word	0x00005560


	//   ....[69]....
        /*0e44*/ 	.word	0x000055e0


	//   ....[70]....
        /*0e48*/ 	.word	0x000085c0


	//   ....[71]....
        /*0e4c*/ 	.word	0x00008820


	//   ....[72]....
        /*0e50*/ 	.word	0x00008840


	//   ....[73]....
        /*0e54*/ 	.word	0x00008880


	//   ....[74]....
        /*0e58*/ 	.word	0x000088b0


	//   ....[75]....
        /*0e5c*/ 	.word	0x00008920


	//   ....[76]....
        /*0e60*/ 	.word	0x000089d0


	//   ....[77]....
        /*0e64*/ 	.word	0x00008a90


	//   ....[78]....
        /*0e68*/ 	.word	0x00008b30


	//   ....[79]....
        /*0e6c*/ 	.word	0x00008b50


	//   ....[80]....
        /*0e70*/ 	.word	0x00008b80


	//   ....[81]....
        /*0e74*/ 	.word	0x00008bf0


	//   ....[82]....
        /*0e78*/ 	.word	0x00008c30


	//   ....[83]....
        /*0e7c*/ 	.word	0x00008cc0


	//   ....[84]....
        /*0e80*/ 	.word	0x00008dd0


	//   ....[85]....
        /*0e84*/ 	.word	0x00008e80


	//   ....[86]....
        /*0e88*/ 	.word	0x00008ec0


	//   ....[87]....
        /*0e8c*/ 	.word	0x00008f20


	//   ....[88]....
        /*0e90*/ 	.word	0x00008f30


	//   ....[89]....
        /*0e94*/ 	.word	0x00008f60


	//   ....[90]....
        /*0e98*/ 	.word	0x00008f70


	//   ....[91]....
        /*0e9c*/ 	.word	0x00008f80


	//   ....[92]....
        /*0ea0*/ 	.word	0x00009010


	//   ....[93]....
        /*0ea4*/ 	.word	0x000090b0


	//   ....[94]....
        /*0ea8*/ 	.word	0x000090e0


	//   ....[95]....
        /*0eac*/ 	.word	0x00009160


	//   ....[96]....
        /*0eb0*/ 	.word	0x000091b0


	//   ....[97]....
        /*0eb4*/ 	.word	0x000091e0


	//   ....[98]....
        /*0eb8*/ 	.word	0x00009290


	//   ....[99]....
        /*0ebc*/ 	.word	0x000092d0


	//   ....[100]....
        /*0ec0*/ 	.word	0x00009300


	//   ....[101]....
        /*0ec4*/ 	.word	0x00009350


	//   ....[102]....
        /*0ec8*/ 	.word	0x00009380


	//   ....[103]....
        /*0ecc*/ 	.word	0x000093b0


	//   ....[104]....
        /*0ed0*/ 	.word	0x00009400


	//   ....[105]....
        /*0ed4*/ 	.word	0x000094a0


	//   ....[106]....
        /*0ed8*/ 	.word	0x00009640


	//   ....[107]....
        /*0edc*/ 	.word	0x00009810


	//   ....[108]....
        /*0ee0*/ 	.word	0x00009870


	//   ....[109]....
        /*0ee4*/ 	.word	0x000098c0


	//   ....[110]....
        /*0ee8*/ 	.word	0x00009b90


	//   ....[111]....
        /*0eec*/ 	.word	0x00009bc0


	//   ....[112]....
        /*0ef0*/ 	.word	0x00009c00


	//   ....[113]....
        /*0ef4*/ 	.word	0x00009c10


	//   ....[114]....
        /*0ef8*/ 	.word	0x00009c20


	//   ....[115]....
        /*0efc*/ 	.word	0x00009c30


	//   ....[116]....
        /*0f00*/ 	.word	0x00009cb0


	//   ....[117]....
        /*0f04*/ 	.word	0x00009df0


	//   ....[118]....
        /*0f08*/ 	.word	0x00009e40


	//   ....[119]....
        /*0f0c*/ 	.word	0x0000a100


	//   ....[120]....
        /*0f10*/ 	.word	0x0000a110


	//   ....[121]....
        /*0f14*/ 	.word	0x0000a120


	//   ....[122]....
        /*0f18*/ 	.word	0x0000a130


	//   ....[123]....
        /*0f1c*/ 	.word	0x0000a150


	//   ....[124]....
        /*0f20*/ 	.word	0x0000a160


	//   ....[125]....
        /*0f24*/ 	.word	0x0000a170


	//   ....[126]....
        /*0f28*/ 	.word	0x0000a4d0


	//   ....[127]....
        /*0f2c*/ 	.word	0x0000a4e0


	//   ....[128]....
        /*0f30*/ 	.word	0x0000a4f0


	//   ....[129]....
        /*0f34*/ 	.word	0x0000a500


	//   ....[130]....
        /*0f38*/ 	.word	0x0000a510


	//   ....[131]....
        /*0f3c*/ 	.word	0x0000a520


	//   ....[132]....
        /*0f40*/ 	.word	0x0000a530


	//   ....[133]....
        /*0f44*/ 	.word	0x0000a540


	//   ....[134]....
        /*0f48*/ 	.word	0x0000ddf0


	//   ....[135]....
        /*0f4c*/ 	.word	0x0000e560


	//   ....[136]....
        /*0f50*/ 	.word	0x0000e5a0


	//   ....[137]....
        /*0f54*/ 	.word	0x0000e5f0


	//   ....[138]....
        /*0f58*/ 	.word	0x0000e640


	//   ....[139]....
        /*0f5c*/ 	.word	0x0000e650


	//   ....[140]....
        /*0f60*/ 	.word	0x0000e6d0


	//   ....[141]....
        /*0f64*/ 	.word	0x0000e700


	//   ....[142]....
        /*0f68*/ 	.word	0x0000e710


	//   ....[143]....
        /*0f6c*/ 	.word	0x0000e720


	//   ....[144]....
        /*0f70*/ 	.word	0x0000e770


	//   ....[145]....
        /*0f74*/ 	.word	0x0000e780


	//   ....[146]....
        /*0f78*/ 	.word	0x0000e7c0


	//   ....[147]....
        /*0f7c*/ 	.word	0x0000e870


	//   ....[148]....
        /*0f80*/ 	.word	0x0000e900


	//   ....[149]....
        /*0f84*/ 	.word	0x0000e910


	//   ....[150]....
        /*0f88*/ 	.word	0x0000e990


	//   ....[151]....
        /*0f8c*/ 	.word	0x0000ea10


	//   ....[152]....
        /*0f90*/ 	.word	0x0000ea60


	//   ....[153]....
        /*0f94*/ 	.word	0x0000eac0


	//   ....[154]....
        /*0f98*/ 	.word	0x0000eae0


	//   ....[155]....
        /*0f9c*/ 	.word	0x0000eb10


	//   ....[156]....
        /*0fa0*/ 	.word	0x0000eb40


	//   ....[157]....
        /*0fa4*/ 	.word	0x0000eb70


	//   ....[158]....
        /*0fa8*/ 	.word	0x0000eb90


	//   ....[159]....
        /*0fac*/ 	.word	0x0000ec00


	//   ....[160]....
        /*0fb0*/ 	.word	0x0000ec70


	//   ....[161]....
        /*0fb4*/ 	.word	0x0000ecc0


	//   ....[162]....
        /*0fb8*/ 	.word	0x0000ecd0


	//   ....[163]....
        /*0fbc*/ 	.word	0x0000ed00


	//   ....[164]....
        /*0fc0*/ 	.word	0x0000ed50


	//   ....[165]....
        /*0fc4*/ 	.word	0x0000ed70


	//   ....[166]....
        /*0fc8*/ 	.word	0x0000edc0


	//   ....[167]....
        /*0fcc*/ 	.word	0x0000ee20


	//   ....[168]....
        /*0fd0*/ 	.word	0x0000ee50


	//   ....[169]....
        /*0fd4*/ 	.word	0x0000ee80


	//   ....[170]....
        /*0fd8*/ 	.word	0x0000eef0


	//   ....[171]....
        /*0fdc*/ 	.word	0x0000ef30


	//   ....[172]....
        /*0fe0*/ 	.word	0x0000ef50


	//   ....[173]....
        /*0fe4*/ 	.word	0x0000ef80


	//   ....[174]....
        /*0fe8*/ 	.word	0x0000f0e0


	//   ....[175]....
        /*0fec*/ 	.word	0x0000f140


	//   ....[176]....
        /*0ff0*/ 	.word	0x0000f250


	//   ....[177]....
        /*0ff4*/ 	.word	0x0000f290


	//   ....[178]....
        /*0ff8*/ 	.word	0x0000f330


	//   ....[179]....
        /*0ffc*/ 	.word	0x0000f380


	//   ....[180]....
        /*1000*/ 	.word	0x0000f3d0


	//   ....[181]....
        /*1004*/ 	.word	0x0000f3f0


	//   ....[182]....
        /*1008*/ 	.word	0x0000f410


	//   ....[183]....
        /*100c*/ 	.word	0x0000f580


	//   ....[184]....
        /*1010*/ 	.word	0x0000f5e0


	//   ....[185]....
        /*1014*/ 	.word	0x0000f6c0


	//   ....[186]....
        /*1018*/ 	.word	0x0000f6e0


	//   ....[187]....
        /*101c*/ 	.word	0x0000f700


	//   ....[188]....
        /*1020*/ 	.word	0x0000f710


	//   ....[189]....
        /*1024*/ 	.word	0x0000f730


	//   ....[190]....
        /*1028*/ 	.word	0x0000fd00


	//   ....[191]....
        /*102c*/ 	.word	0x0000fd20


	//   ....[192]....
        /*1030*/ 	.word	0x0000fd40


	//   ....[193]....
        /*1034*/ 	.word	0x0000fd50


	//   ....[194]....
        /*1038*/ 	.word	0x0000fd60


	//   ....[195]....
        /*103c*/ 	.word	0x0000fd70


	//   ....[196]....
        /*1040*/ 	.word	0x0000fd80


	//   ....[197]....
        /*1044*/ 	.word	0x0000fda0


	//   ....[198]....
        /*1048*/ 	.word	0x000122f0


	//   ....[199]....
        /*104c*/ 	.word	0x00015a40


	//----- nvinfo : EIATTR_REG_RECONFIG
	.align		4
.L_628:
        /*1050*/ 	.byte	0x01, 0x54
	.zero		2


	//----- nvinfo : EIATTR_SYSCALL_OFFSETS
	.align		4
        /*1054*/ 	.byte	0x04, 0x46
        /*1056*/ 	.short	(.L_630 - .L_629)


	//   ....[0]....
.L_629:
        /*1058*/ 	.word	0x00001070


	//   ....[1]....
        /*105c*/ 	.word	0x00001160


	//   ....[2]....
        /*1060*/ 	.word	0x000012c0


	//   ....[3]....
        /*1064*/ 	.word	0x000013b0


	//----- nvinfo : EIATTR_MBARRIER_INSTR_OFFSETS
	.align		4
.L_630:
        /*1068*/ 	.byte	0x04, 0x39
        /*106a*/ 	.short	(.L_632 - .L_631)


	//   ....[0]....
.L_631:
        /*106c*/ 	.word	0x00000290
        /*1070*/ 	.word	0x000000ff
        /*1074*/ 	.word	0x00030c00
        /*1078*/ 	.short	0x0100
        /*107a*/ 	.byte	0x06
	.zero		1


	//   ....[1]....
        /*107c*/ 	.word	0x00000390
        /*1080*/ 	.word	0x000000ff
        /*1084*/ 	.word	0x00030c10
        /*1088*/ 	.short	0x0100
        /*108a*/ 	.byte	0x08
	.zero		1


	//   ....[2]....
        /*108c*/ 	.word	0x000003a0
        /*1090*/ 	.word	0x000000ff
        /*1094*/ 	.word	0x00030c20
        /*1098*/ 	.short	0x0100
        /*109a*/ 	.byte	0x08
	.zero		1


	//   ....[3]....
        /*109c*/ 	.word	0x000003b0
        /*10a0*/ 	.word	0x000000ff
        /*10a4*/ 	.word	0x00030c18
        /*10a8*/ 	.short	0x0100
        /*10aa*/ 	.byte	0x08
	.zero		1


	//   ....[4]....
        /*10ac*/ 	.word	0x000003c0
        /*10b0*/ 	.word	0x000000ff
        /*10b4*/ 	.word	0x00030c28
        /*10b8*/ 	.short	0x0100
        /*10ba*/ 	.byte	0x08
	.zero		1


	//   ....[5]....
        /*10bc*/ 	.word	0x000004f0
        /*10c0*/ 	.word	0x000000ff
        /*10c4*/ 	.word	0x00030c30
        /*10c8*/ 	.short	0x0100
        /*10ca*/ 	.byte	0x08
	.zero		1


	//   ....[6]....
        /*10cc*/ 	.word	0x00000500
        /*10d0*/ 	.word	0x000000ff
        /*10d4*/ 	.word	0x00030c40
        /*10d8*/ 	.short	0x0100
        /*10da*/ 	.byte	0x08
	.zero		1


	//   ....[7]....
        /*10dc*/ 	.word	0x00000510
        /*10e0*/ 	.word	0x000000ff
        /*10e4*/ 	.word	0x00030c38
        /*10e8*/ 	.short	0x0100
        /*10ea*/ 	.byte	0x08
	.zero		1


	//   ....[8]....
        /*10ec*/ 	.word	0x00000520
        /*10f0*/ 	.word	0x000000ff
        /*10f4*/ 	.word	0x00030c48
        /*10f8*/ 	.short	0x0100
        /*10fa*/ 	.byte	0x08
	.zero		1


	//   ....[9]....
        /*10fc*/ 	.word	0x00001450
        /*1100*/ 	.word	0x00000010
        /*1104*/ 	.word	0x00030c00
        /*1108*/ 	.short	0x010a
        /*110a*/ 	.byte	0x3f
	.zero		1


	//   ....[10]....
        /*110c*/ 	.word	0x00001580
        /*1110*/ 	.word	0x00000010
        /*1114*/ 	.word	0x00030c00
        /*1118*/ 	.short	0x010a
        /*111a*/ 	.byte	0x3f
	.zero		1


	//   ....[11]....
        /*111c*/ 	.word	0x00002030
        /*1120*/ 	.word	0x00000006
        /*1124*/ 	.word	0x00030c10
        /*1128*/ 	.short	0x010a
        /*112a*/ 	.byte	0x3f
	.zero		1


	//   ....[12]....
        /*112c*/ 	.word	0x000020a0
        /*1130*/ 	.word	0x00000006
        /*1134*/ 	.word	0x00030c10
        /*1138*/ 	.short	0x010a
        /*113a*/ 	.byte	0x3f
	.zero		1


	//   ....[13]....
        /*113c*/ 	.word	0x000024d0
        /*1140*/ 	.word	0x00000006
        /*1144*/ 	.word	0x00030c30
        /*1148*/ 	.short	0x010a
        /*114a*/ 	.byte	0x3f
	.zero		1


	//   ....[14]....
        /*114c*/ 	.word	0x00002510
        /*1150*/ 	.word	0x00000006
        /*1154*/ 	.word	0x00030c30
        /*1158*/ 	.short	0x010a
        /*115a*/ 	.byte	0x3f
	.zero		1


	//   ....[15]....
        /*115c*/ 	.word	0x00006bc0
        /*1160*/ 	.word	0x00000005
        /*1164*/ 	.word	0x00000000
        /*1168*/ 	.short	0x0101
        /*116a*/ 	.byte	0x3f
	.zero		1


	//   ....[16]....
        /*116c*/ 	.word	0x00007010
        /*1170*/ 	.word	0x00000006
        /*1174*/ 	.word	0x00000000
        /*1178*/ 	.short	0x0101
        /*117a*/ 	.byte	0x3f
	.zero		1


	//   ....[17]....
        /*117c*/ 	.word	0x00007940
        /*1180*/ 	.word	0x00000006
        /*1184*/ 	.word	0x00030c10
        /*1188*/ 	.short	0x010a
        /*118a*/ 	.byte	0x3f
	.zero		1


	//   ....[18]....
        /*118c*/ 	.word	0x000079c0
        /*1190*/ 	.word	0x00000006
        /*1194*/ 	.word	0x00030c10
        /*1198*/ 	.short	0x010a
        /*119a*/ 	.byte	0x3f
	.zero		1


	//   ....[19]....
        /*119c*/ 	.word	0x00007dd0
        /*11a0*/ 	.word	0x00000006
        /*11a4*/ 	.word	0x00030c30
        /*11a8*/ 	.short	0x010a
        /*11aa*/ 	.byte	0x3f
	.zero		1


	//   ....[20]....
        /*11ac*/ 	.word	0x00007e10
        /*11b0*/ 	.word	0x00000006
        /*11b4*/ 	.word	0x00030c30
        /*11b8*/ 	.short	0x010a
        /*11ba*/ 	.byte	0x3f
	.zero		1


	//   ....[21]....
        /*11bc*/ 	.word	0x0000ba30
        /*11c0*/ 	.word	0x00000005
        /*11c4*/ 	.word	0x00000000
        /*11c8*/ 	.short	0x0101
        /*11ca*/ 	.byte	0x3f
	.zero		1


	//   ....[22]....
        /*11cc*/ 	.word	0x0000bea0
        /*11d0*/ 	.word	0x00000006
        /*11d4*/ 	.word	0x00000000
        /*11d8*/ 	.short	0x0101
        /*11da*/ 	.byte	0x3f
	.zero		1


	//   ....[23]....
        /*11dc*/ 	.word	0x0000c740
        /*11e0*/ 	.word	0x00000006
        /*11e4*/ 	.word	0x00030c10
        /*11e8*/ 	.short	0x010a
        /*11ea*/ 	.byte	0x3f
	.zero		1


	//   ....[24]....
        /*11ec*/ 	.word	0x0000c7c0
        /*11f0*/ 	.word	0x00000006
        /*11f4*/ 	.word	0x00030c10
        /*11f8*/ 	.short	0x010a
        /*11fa*/ 	.byte	0x3f
	.zero		1


	//   ....[25]....
        /*11fc*/ 	.word	0x0000cbd0
        /*1200*/ 	.word	0x00000006
        /*1204*/ 	.word	0x00030c30
        /*1208*/ 	.short	0x010a
        /*120a*/ 	.byte	0x3f
	.zero		1


	//   ....[26]....
        /*120c*/ 	.word	0x0000cc10
        /*1210*/ 	.word	0x00000006
        /*1214*/ 	.word	0x00030c30
        /*1218*/ 	.short	0x010a
        /*121a*/ 	.byte	0x3f
	.zero		1


	//   ....[27]....
        /*121c*/ 	.word	0x000112e0
        /*1220*/ 	.word	0x00000005
        /*1224*/ 	.word	0x00000000
        /*1228*/ 	.short	0x0101
        /*122a*/ 	.byte	0x3f
	.zero		1


	//   ....[28]....
        /*122c*/ 	.word	0x00011760
        /*1230*/ 	.word	0x00000006
        /*1234*/ 	.word	0x00000000
        /*1238*/ 	.short	0x0101
        /*123a*/ 	.byte	0x3f
	.zero		1


	//   ....[29]....
        /*123c*/ 	.word	0x00014070
        /*1240*/ 	.word	0x0000000f
        /*1244*/ 	.word	0x00030c20
        /*1248*/ 	.short	0x010a
        /*124a*/ 	.byte	0x3f
	.zero		1


	//   ....[30]....
        /*124c*/ 	.word	0x00014660
        /*1250*/ 	.word	0x0000000f
        /*1254*/ 	.word	0x00030c40
        /*1258*/ 	.short	0x010a
        /*125a*/ 	.byte	0x3f
	.zero		1


	//   ....[31]....
        /*125c*/ 	.word	0x000148c0
        /*1260*/ 	.word	0x0000000f
        /*1264*/ 	.word	0x00030c28
        /*1268*/ 	.short	0x010a
        /*126a*/ 	.byte	0x3f
	.zero		1


	//   ....[32]....
        /*126c*/ 	.word	0x00014b20
        /*1270*/ 	.word	0x0000000f
        /*1274*/ 	.word	0x00030c48
        /*1278*/ 	.short	0x010a
        /*127a*/ 	.byte	0x3f
	.zero		1


	//   ....[33]....
        /*127c*/ 	.word	0x00014d20
        /*1280*/ 	.word	0x0000000f
        /*1284*/ 	.word	0x00030c20
        /*1288*/ 	.short	0x010a
        /*128a*/ 	.byte	0x3f
	.zero		1


	//   ....[34]....
        /*128c*/ 	.word	0x00014ff0
        /*1290*/ 	.word	0x0000000f
        /*1294*/ 	.word	0x00030c40
        /*1298*/ 	.short	0x010a
        /*129a*/ 	.byte	0x3f
	.zero		1


	//   ....[35]....
        /*129c*/ 	.word	0x00015220
        /*12a0*/ 	.word	0x0000000f
        /*12a4*/ 	.word	0x00030c28
        /*12a8*/ 	.short	0x010a
        /*12aa*/ 	.byte	0x3f
	.zero		1


	//   ....[36]....
        /*12ac*/ 	.word	0x000154c0
        /*12b0*/ 	.word	0x00000003
        /*12b4*/ 	.word	0x00030c40
        /*12b8*/ 	.short	0x010a
        /*12ba*/ 	.byte	0x3f
	.zero		1


	//   ....[37]....
        /*12bc*/ 	.word	0x000158a0
        /*12c0*/ 	.word	0x00000007
        /*12c4*/ 	.word	0x00000000
        /*12c8*/ 	.short	0x010a
        /*12ca*/ 	.byte	0x3f
	.zero		1


	//   ....[38]....
        /*12cc*/ 	.word	0x00015900
        /*12d0*/ 	.word	0x00000003
        /*12d4*/ 	.word	0x00000000
        /*12d8*/ 	.short	0x010a
        /*12da*/ 	.byte	0x3f
	.zero		1


	//   ....[39]....
        /*12dc*/ 	.word	0x00015960
        /*12e0*/ 	.word	0x00000005
        /*12e4*/ 	.word	0x00000000
        /*12e8*/ 	.short	0x010a
        /*12ea*/ 	.byte	0x3f
	.zero		1


	//   ....[40]....
        /*12ec*/ 	.word	0x00015990
        /*12f0*/ 	.word	0x00000003
        /*12f4*/ 	.word	0x00000000
        /*12f8*/ 	.short	0x010a
        /*12fa*/ 	.byte	0x3f
	.zero		1


	//   ....[41]....
        /*12fc*/ 	.word	0x00015a70
        /*1300*/ 	.word	0x00000010
        /*1304*/ 	.word	0x00030c00
        /*1308*/ 	.short	0x010a
        /*130a*/ 	.byte	0x3f
	.zero		1


	//   ....[42]....
        /*130c*/ 	.word	0x00015ac0
        /*1310*/ 	.word	0x00000006
        /*1314*/ 	.word	0x00030c10
        /*1318*/ 	.short	0x010a
        /*131a*/ 	.byte	0x3f
	.zero		1


	//   ....[43]....
        /*131c*/ 	.word	0x00015b10
        /*1320*/ 	.word	0x00000006
        /*1324*/ 	.word	0x00030c30
        /*1328*/ 	.short	0x010a
        /*132a*/ 	.byte	0x3f
	.zero		1


	//   ....[44]....
        /*132c*/ 	.word	0x00015b60
        /*1330*/ 	.word	0x00000006
        /*1334*/ 	.word	0x00030c10
        /*1338*/ 	.short	0x010a
        /*133a*/ 	.byte	0x3f
	.zero		1


	//   ....[45]....
        /*133c*/ 	.word	0x00015bb0
        /*1340*/ 	.word	0x00000006
        /*1344*/ 	.word	0x00030c30
        /*1348*/ 	.short	0x010a
        /*134a*/ 	.byte	0x3f
	.zero		1


	//   ....[46]....
        /*134c*/ 	.word	0x00015c00
        /*1350*/ 	.word	0x00000006
        /*1354*/ 	.word	0x00030c10
        /*1358*/ 	.short	0x010a
        /*135a*/ 	.byte	0x3f
	.zero		1


	//   ....[47]....
        /*135c*/ 	.word	0x00015c50
        /*1360*/ 	.word	0x00000006
        /*1364*/ 	.word	0x00030c30
        /*1368*/ 	.short	0x010a
        /*136a*/ 	.byte	0x3f
	.zero		1


	//   ....[48]....
        /*136c*/ 	.word	0x00015ca0
        /*1370*/ 	.word	0x0000000f
        /*1374*/ 	.word	0x00030c20
        /*1378*/ 	.short	0x010a
        /*137a*/ 	.byte	0x3f
	.zero		1


	//   ....[49]....
        /*137c*/ 	.word	0x00015cf0
        /*1380*/ 	.word	0x0000000f
        /*1384*/ 	.word	0x00030c40
        /*1388*/ 	.short	0x010a
        /*138a*/ 	.byte	0x3f
	.zero		1


	//   ....[50]....
        /*138c*/ 	.word	0x00015d40
        /*1390*/ 	.word	0x0000000f
        /*1394*/ 	.word	0x00030c28
        /*1398*/ 	.short	0x010a
        /*139a*/ 	.byte	0x3f
	.zero		1


	//   ....[51]....
        /*139c*/ 	.word	0x00015d90
        /*13a0*/ 	.word	0x0000000f
        /*13a4*/ 	.word	0x00030c48
        /*13a8*/ 	.short	0x010a
        /*13aa*/ 	.byte	0x3f
	.zero		1


	//   ....[52]....
        /*13ac*/ 	.word	0x00015df0
        /*13b0*/ 	.word	0x0000000f
        /*13b4*/ 	.word	0x00030c20
        /*13b8*/ 	.short	0x010a
        /*13ba*/ 	.byte	0x3f
	.zero		1


	//   ....[53]....
        /*13bc*/ 	.word	0x00015e40
        /*13c0*/ 	.word	0x0000000f
        /*13c4*/ 	.word	0x00030c40
        /*13c8*/ 	.short	0x010a
        /*13ca*/ 	.byte	0x3f
	.zero		1


	//   ....[54]....
        /*13cc*/ 	.word	0x00015e90
        /*13d0*/ 	.word	0x0000000f
        /*13d4*/ 	.word	0x00030c28
        /*13d8*/ 	.short	0x010a
        /*13da*/ 	.byte	0x3f
	.zero		1


	//   ....[55]....
        /*13dc*/ 	.word	0x00015ee0
        /*13e0*/ 	.word	0x00000003
        /*13e4*/ 	.word	0x00030c40
        /*13e8*/ 	.short	0x010a
        /*13ea*/ 	.byte	0x3f
	.zero		1


	//   ....[56]....
        /*13ec*/ 	.word	0x00015fb0
        /*13f0*/ 	.word	0x00000007
        /*13f4*/ 	.word	0x00000000
        /*13f8*/ 	.short	0x010a
        /*13fa*/ 	.byte	0x3f
	.zero		1


	//   ....[57]....
        /*13fc*/ 	.word	0x00016000
        /*1400*/ 	.word	0x00000003
        /*1404*/ 	.word	0x00000000
        /*1408*/ 	.short	0x010a
        /*140a*/ 	.byte	0x3f
	.zero		1


	//   ....[58]....
        /*140c*/ 	.word	0x00016050
        /*1410*/ 	.word	0x00000005
        /*1414*/ 	.word	0x00000000
        /*1418*/ 	.short	0x010a
        /*141a*/ 	.byte	0x3f
	.zero		1


	//----- nvinfo : EIATTR_NUM_MBARRIERS
	.align		4
.L_632:
        /*141c*/ 	.byte	0x03, 0x38
        /*141e*/ 	.short	0x0009


	//----- nvinfo : EIATTR_EXIT_INSTR_OFFSETS
	.align		4
        /*1420*/ 	.byte	0x04, 0x1c
        /*1422*/ 	.short	(.L_634 - .L_633)


	//   ....[0]....
.L_633:
        /*1424*/ 	.word	0x000159e0


	//----- nvinfo : EIATTR_MAX_THREADS
	.align		4
.L_634:
        /*1428*/ 	.byte	0x04, 0x05
        /*142a*/ 	.short	(.L_636 - .L_635)
.L_635:
        /*142c*/ 	.word	0x00000180
        /*1430*/ 	.word	0x00000001
        /*1434*/ 	.word	0x00000001


	//----- nvinfo : EIATTR_CRS_STACK_SIZE
	.align		4
.L_636:
        /*1438*/ 	.byte	0x04, 0x1e
        /*143a*/ 	.short	(.L_638 - .L_637)
.L_637:
        /*143c*/ 	.word	0x00000000


	//----- nvinfo : EIATTR_CBANK_PARAM_SIZE
	.align		4
.L_638:
        /*1440*/ 	.byte	0x03, 0x19
        /*1442*/ 	.short	0x06f0


	//----- nvinfo : EIATTR_PARAM_CBANK
	.align		4
        /*1444*/ 	.byte	0x04, 0x0a
        /*1446*/ 	.short	(.L_640 - .L_639)
	.align		4
.L_639:
        /*1448*/ 	.word	index@(.nv.constant0._ZN7cutlass13device_kernelIN5flash11enable_sm90INS1_16FlashAttnBwdSm90INS1_25CollectiveMainloopBwdSm90ILi2ELi2ELi2EN4cute5tupleIJNS5_1CILi1EEES8_S8_EEENS6_IJNS7_ILi128EEESA_NS7_ILi64EEEEEENS_6half_tEfNS_4arch4Sm90ELb0ELb1ELb1ELb1ELb0ELb1ELb0ELb0ELi2ELi1ELi2ELi2ELb0EEENS1_24CollectiveEpilogueBwdGQAISC_fSF_Li256ELb1ELb0EEENS1_19SingleTileSchedulerILb1ELb0ELb0ELi128EEEEEEEEEvNT_6ParamsE)
        /*144c*/ 	.short	0x0210
        /*144e*/ 	.short	0x06f0


	//----- nvinfo : EIATTR_SW_WAR
	.align		4
.L_640:
        /*1450*/ 	.byte	0x04, 0x36
        /*1452*/ 	.short	(.L_642 - .L_641)
.L_641:
        /*1454*/ 	.word	0x00000008
.L_642:


//--------------------- .nv.info._ZN7cutlass13device_kernelIN5flash32FlashAttnBwdPostprocessConvertdQIN4cute5tupleIJNS3_1CILi128EEENS5_ILi64EEEEEENS_6half_tEfNS_4arch4Sm90ELi256ENS3_8TiledMMAINS3_8MMA_AtomIJNS3_4SM904GMMA25MMA_64x64x16_F32F16F16_SSILNSF_5MajorE0ELSH_1ELNSF_7ScaleInE1ELSI_1EEEEEENS3_6LayoutINS4_IJNS5_ILi2EEENS5_ILi1EEESN_EEENS4_IJSN_NS5_ILi0EEESP_EEEEENS4_IJNS3_10UnderscoreESS_SS_EEEEELb0EEEEEvNT_6ParamsE --------------------------
	.section	.nv.info._ZN7cutlass13device_kernelIN5flash32FlashAttnBwdPostprocessConvertdQIN4cute5tupleIJNS3_1CILi128EEENS5_ILi64EEEEEENS_6half_tEfNS_4arch4Sm90ELi256ENS3_8TiledMMAINS3_8MMA_AtomIJNS3_4SM904GMMA25MMA_64x64x16_F32F16F16_SSILNSF_5MajorE0ELSH_1ELNSF_7ScaleInE1ELSI_1EEEEEENS3_6LayoutINS4_IJNS5_ILi2EEENS5_ILi1EEESN_EEENS4_IJSN_NS5_ILi0EEESP_EEEEENS4_IJNS3_10UnderscoreESS_SS_EEEEELb0EEEEEvNT_6ParamsE,"",@"SHT_CUDA_INFO"
	.sectionflags	@""
	.align	4


	//----- nvinfo : EIATTR_CUDA_API_VERSION
	.align		4
        /*0000*/ 	.byte	0x04, 0x37
        /*0002*/ 	.short	(.L_644 - .L_643)
.L_643:
        /*0004*/ 	.word	0x00000082


	//----- nvinfo : EIATTR_KPARAM_INFO
	.align		4
.L_644:
        /*0008*/ 	.byte	0x04, 0x17
        /*000a*/ 	.short	(.L_646 - .L_645)
.L_645:
        /*000c*/ 	.word	0x00000000
        /*0010*/ 	.short	0x0000
        /*0012*/ 	.short	0x0000
        /*0014*/ 	.byte	0x00, 0xf0, 0xc1, 0x01


	//----- nvinfo : EIATTR_SPARSE_MMA_MASK
	.align		4
.L_646:
        /*0018*/ 	.byte	0x03, 0x50
        /*001a*/ 	.short	0x0000


	//----- nvinfo : EIATTR_MAXREG_COUNT
	.align		4
        /*001c*/ 	.byte	0x03, 0x1b
        /*001e*/ 	.short	0x0080


	//----- nvinfo : EIATTR_NUM_BARRIERS
	.align		4
        /*0020*/ 	.byte	0x02, 0x4c
        /*0022*/ 	.byte	0x01
	.zero		1


	//----- nvinfo : EIATTR_MERCURY_ISA_VERSION
	.align		4
        /*0024*/ 	.byte	0x03, 0x5f
        /*0026*/ 	.short	0x0101


	//----- nvinfo : EIATTR_MBARRIER_INSTR_OFFSETS
	.align		4
        /*0028*/ 	.byte	0x04, 0x39
        /*002a*/ 	.short	(.L_648 - .L_647)


	//   ....[0]....
.L_647:
        /*002c*/ 	.word	0x000004a0
        /*0030*/ 	.word	0x000000ff
        /*0034*/ 	.word	0x0000c000
        /*0038*/ 	.short	0x0100
        /*003a*/ 	.byte	0x06
	.zero		1


	//   ....[1]....
        /*003c*/ 	.word	0x000005b0
        /*0040*/ 	.word	0x00000029
        /*0044*/ 	.word	0x0000c000
        /*0048*/ 	.short	0x010a
        /*004a*/ 	.byte	0x3f
	.zero		1


	//----- nvinfo : EIATTR_NUM_MBARRIERS
	.align		4
.L_648:
        /*004c*/ 	.byte	0x03, 0x38
        /*004e*/ 	.short	0x0001


	//----- nvinfo : EIATTR_EXIT_INSTR_OFFSETS
	.align		4
        /*0050*/ 	.byte	0x04, 0x1c
        /*0052*/ 	.short	(.L_650 - .L_649)


	//   ....[0]....
.L_649:
        /*0054*/ 	.word	0x000001b0


	//   ....[1]....
        /*0058*/ 	.word	0x000011a0


	//   ....[2]....
        /*005c*/ 	.word	0x00001270


	//----- nvinfo : EIATTR_MAX_THREADS
	.align		4
.L_650:
        /*0060*/ 	.byte	0x04, 0x05
        /*0062*/ 	.short	(.L_652 - .L_651)
.L_651:
        /*0064*/ 	.word	0x00000100
        /*0068*/ 	.word	0x00000001
        /*006c*/ 	.word	0x00000001


	//----- nvinfo : EIATTR_CRS_STACK_SIZE
	.align		4
.L_652:
        /*0070*/ 	.byte	0x04, 0x1e
        /*0072*/ 	.short	(.L_654 - .L_653)
.L_653:
        /*0074*/ 	.word	0x00000000


	//----- nvinfo : EIATTR_CBANK_PARAM_SIZE
	.align		4
.L_654:
        /*0078*/ 	.byte	0x03, 0x19
        /*007a*/ 	.short	0x0070


	//----- nvinfo : EIATTR_PARAM_CBANK
	.align		4
        /*007c*/ 	.byte	0x04, 0x0a
        /*007e*/ 	.short	(.L_656 - .L_655)
	.align		4
.L_655:
        /*0080*/ 	.word	index@(.nv.constant0._ZN7cutlass13device_kernelIN5flash32FlashAttnBwdPostprocessConvertdQIN4cute5tupleIJNS3_1CILi128EEENS5_ILi64EEEEEENS_6half_tEfNS_4arch4Sm90ELi256ENS3_8TiledMMAINS3_8MMA_AtomIJNS3_4SM904GMMA25MMA_64x64x16_F32F16F16_SSILNSF_5MajorE0ELSH_1ELNSF_7ScaleInE1ELSI_1EEEEEENS3_6LayoutINS4_IJNS5_ILi2EEENS5_ILi1EEESN_EEENS4_IJSN_NS5_ILi0EEESP_EEEEENS4_IJNS3_10UnderscoreESS_SS_EEEEELb0EEEEEvNT_6ParamsE)
        /*0084*/ 	.short	0x0210
        /*0086*/ 	.short	0x0070


	//----- nvinfo : EIATTR_SW_WAR
	.align		4
.L_656:
        /*0088*/ 	.byte	0x04, 0x36
        /*008a*/ 	.short	(.L_658 - .L_657)
.L_657:
        /*008c*/ 	.word	0x00000008
.L_658:


//--------------------- .nv.info._ZN7cutlass13device_kernelIN5flash11enable_sm90INS1_16FlashAttnBwdSm90INS1_25CollectiveMainloopBwdSm90ILi2ELi2ELi2EN4cute5tupleIJNS5_1CILi1EEES8_S8_EEENS6_IJNS7_ILi128EEESA_NS7_ILi64EEEEEENS_6half_tEfNS_4arch4Sm90ELb0ELb1ELb1ELb1ELb1ELb1ELb0ELb0ELi2ELi1ELi2ELi2ELb0EEENS1_24CollectiveEpilogueBwdGQAISC_fSF_Li256ELb1ELb1EEENS1_19SingleTileSchedulerILb1ELb0ELb0ELi128EEEEEEEEEvNT_6ParamsE --------------------------
	.section	.nv.info._ZN7cutlass13device_kernelIN5flash11enable_sm90INS1_16FlashAttnBwdSm90INS1_25CollectiveMainloopBwdSm90ILi2ELi2ELi2EN4cute5tupleIJNS5_1CILi1EEES8_S8_EEENS6_IJNS7_ILi128EEESA_NS7_ILi64EEEEEENS_6half_tEfNS_4arch4Sm90ELb0ELb1ELb1ELb1ELb1ELb1ELb0ELb0ELi2ELi1ELi2ELi2ELb0EEENS1_24CollectiveEpilogueBwdGQAISC_fSF_Li256ELb1ELb1EEENS1_19SingleTileSchedulerILb1ELb0ELb0ELi128EEEEEEEEEvNT_6ParamsE,"",@"SHT_CUDA_INFO"
	.sectionflags	@""
	.align	4


	//----- nvinfo : EIATTR_CUDA_API_VERSION
	.align		4
        /*0000*/ 	.byte	0x04, 0x37
        /*0002*/ 	.short	(.L_660 - .L_659)
.L_659:
        /*0004*/ 	.word	0x00000082


	//----- nvinfo : EIATTR_KPARAM_INFO
	.align		4
.L_660:
        /*0008*/ 	.byte	0x04, 0x17
        /*000a*/ 	.short	(.L_662 - .L_661)
.L_661:
        /*000c*/ 	.word	0x00000000
        /*0010*/ 	.short	0x0000
        /*0012*/ 	.short	0x0070
        /*0014*/ 	.byte	0x00, 0xf0, 0x01, 0x1a


	//----- nvinfo : EIATTR_SPARSE_MMA_MASK
	.align		4
.L_662:
        /*0018*/ 	.byte	0x03, 0x50
        /*001a*/ 	.short	0x0000


	//----- nvinfo : EIATTR_MAXREG_COUNT
	.align		4
        /*001c*/ 	.byte	0x03, 0x1b
        /*001e*/ 	.short	0x00a8


	//----- nvinfo : EIATTR_NUM_BARRIERS
	.align		4
        /*0020*/ 	.byte	0x02, 0x4c
        /*0022*/ 	.byte	0x10
	.zero		1


	//----- nvinfo : EIATTR_EXTERNS
	.align		4
        /*0024*/ 	.byte	0x04, 0x0f
        /*0026*/ 	.short	(.L_664 - .L_663)


	//   ....[0]....
	.align		4
.L_663:
        /*0028*/ 	.word	index@(__assertfail)


	//----- nvinfo : EIATTR_ANNOTATIONS
	.align		4
.L_664:
        /*002c*/ 	.byte	0x04, 0x55
        /*002e*/ 	.short	(.L_666 - .L_665)


	//   ....[0]....
.L_665:
        /* <DEDUP_REMOVED lines=155> */


	//----- nvinfo : EIATTR_MERCURY_ISA_VERSION
	.align		4
.L_666:
        /*09d0*/ 	.byte	0x03, 0x5f
        /*09d2*/ 	.short	0x0101


	//----- nvinfo : EIATTR_INT_WARP_WIDE_INSTR_OFFSETS
	.align		4
        /*09d4*/ 	.byte	0x04, 0x31
        /*09d6*/ 	.short	(.L_668 - .L_667)


	//   ....[0]....
.L_667:
        /*09d8*/ 	.word	0x00000190


	//   ....[1]....
        /*09dc*/ 	.word	0x000001c0


	//   ....[2]....
        /*09e0*/ 	.word	0x000135c0


	//   ....[3]....
        /*09e4*/ 	.word	0x00013c10


	//   ....[4]....
        /*09e8*/ 	.word	0x000140c0


	//   ....[5]....
        /*09ec*/ 	.word	0x00014380


	//   ....[6]....
        /*09f0*/ 	.word	0x000145e0


	//   ....[7]....
        /*09f4*/ 	.word	0x00014770


	//----- nvinfo : EIATTR_COOP_GROUP_MASK_REGIDS
	.align		4
.L_668:
        /*09f8*/ 	.byte	0x04, 0x29
        /*09fa*/ 	.short	(.L_670 - .L_669)


	//   ....[0]....
.L_669:
        /*09fc*/ 	.word	0xffffffff


	//   ....[1]....
        /*0a00*/ 	.word	0xffffffff


	//   ....[2]....
        /*0a04*/ 	.word	0xffffffff


	//   ....[3]....
        /*0a08*/ 	.word	0xffffffff


	//   ....[4]....
        /*0a0c*/ 	.word	0xffffffff


	//   ....[5]....
        /*0a10*/ 	.word	0xffffffff


	//   ....[6]....
        /*0a14*/ 	.word	0xffffffff


	//   ....[7]....
        /*0a18*/ 	.word	0xffffffff


	//   ....[8]....
        /*0a1c*/ 	.word	0xffffffff


	//   ....[9]....
        /*0a20*/ 	.word	0xffffffff


	//   ....[10]....
        /*0a24*/ 	.word	0xffffffff


	//   ....[11]....
        /*0a28*/ 	.word	0xffffffff


	//   ....[12]....
        /*0a2c*/ 	.word	0xffffffff


	//   ....[13]....
        /*0a30*/ 	.word	0xffffffff


	//   ....[14]....
        /*0a34*/ 	.word	0xffffffff


	//   ....[15]....
        /*0a38*/ 	.word	0xffffffff


	//   ....[16]....
        /*0a3c*/ 	.word	0xffffffff


	//   ....[17]....
        /*0a40*/ 	.word	0xffffffff


	//   ....[18]....
        /*0a44*/ 	.word	0xffffffff


	//   ....[19]....
        /*0a48*/ 	.word	0xffffffff


	//   ....[20]....
        /*0a4c*/ 	.word	0xffffffff


	//   ....[21]....
        /*0a50*/ 	.word	0xffffffff


	//   ....[22]....
        /*0a54*/ 	.word	0xffffffff


	//   ....[23]....
        /*0a58*/ 	.word	0xffffffff


	//   ....[24]....
        /*0a5c*/ 	.word	0xffffffff


	//   ....[25]....
        /*0a60*/ 	.word	0xffffffff


	//   ....[26]....
        /*0a64*/ 	.word	0xffffffff


	//   ....[27]....
        /*0a68*/ 	.word	0xffffffff


	//   ....[28]....
        /*0a6c*/ 	.word	0xffffffff


	//   ....[29]....
        /*0a70*/ 	.word	0xffffffff


	//   ....[30]....
        /*0a74*/ 	.word	0xffffffff


	//   ....[31]....
        /*0a78*/ 	.word	0xffffffff


	//   ....[32]....
        /*0a7c*/ 	.word	0xffffffff


	//   ....[33]....
        /*0a80*/ 	.word	0xffffffff


	//   ....[34]....
        /*0a84*/ 	.word	0xffffffff


	//   ....[35]....
        /*0a88*/ 	.word	0xffffffff


	//   ....[36]....
        /*0a8c*/ 	.word	0xffffffff


	//   ....[37]....
        /*0a90*/ 	.word	0xffffffff


	//   ....[38]....
        /*0a94*/ 	.word	0xffffffff


	//   ....[39]....
        /*0a98*/ 	.word	0xffffffff


	//   ....[40]....
        /*0a9c*/ 	.word	0xffffffff


	//   ....[41]....
        /*0aa0*/ 	.word	0xffffffff


	//   ....[42]....
        /*0aa4*/ 	.word	0xffffffff


	//   ....[43]....
        /*0aa8*/ 	.word	0xffffffff


	//   ....[44]....
        /*0aac*/ 	.word	0xffffffff


	//   ....[45]....
        /*0ab0*/ 	.word	0xffffffff


	//   ....[46]....
        /*0ab4*/ 	.word	0xffffffff


	//   ....[47]....
        /*0ab8*/ 	.word	0xffffffff


	//   ....[48]....
        /*0abc*/ 	.word	0xffffffff


	//   ....[49]....
        /*0ac0*/ 	.word	0xffffffff


	//   ....[50]....
        /*0ac4*/ 	.word	0xffffffff


	//   ....[51]....
        /*0ac8*/ 	.word	0xffffffff


	//   ....[52]....
        /*0acc*/ 	.word	0xffffffff


	//   ....[53]....
        /*0ad0*/ 	.word	0xffffffff


	//   ....[54]....
        /*0ad4*/ 	.word	0xffffffff


	//   ....[55]....
        /*0ad8*/ 	.word	0xffffffff


	//   ....[56]....
        /*0adc*/ 	.word	0xffffffff


	//   ....[57]....
        /*0ae0*/ 	.word	0xffffffff


	//   ....[58]....
        /*0ae4*/ 	.word	0xffffffff


	//   ....[59]....
        /*0ae8*/ 	.word	0xffffffff


	//   ....[60]....
        /*0aec*/ 	.word	0xffffffff


	//   ....[61]....
        /*0af0*/ 	.word	0xffffffff


	//   ....[62]....
        /*0af4*/ 	.word	0xffffffff


	//   ....[63]....
        /*0af8*/ 	.word	0xffffffff


	//   ....[64]....
        /*0afc*/ 	.word	0xffffffff


	//   ....[65]....
        /*0b00*/ 	.word	0xffffffff


	//   ....[66]....
        /*0b04*/ 	.word	0xffffffff


	//   ....[67]....
        /*0b08*/ 	.word	0xffffffff


	//   ....[68]....
        /*0b0c*/ 	.word	0xffffffff


	//   ....[69]....
        /*0b10*/ 	.word	0xffffffff


	//   ....[70]....
        /*0b14*/ 	.word	0xffffffff


	//   ....[71]....
        /*0b18*/ 	.word	0xffffffff


	//   ....[72]....
        /*0b1c*/ 	.word	0xffffffff


	//   ....[73]....
        /*0b20*/ 	.word	0xffffffff


	//   ....[74]....
        /*0b24*/ 	.word	0xffffffff


	//   ....[75]....
        /*0b28*/ 	.word	0xffffffff


	//   ....[76]....
        /*0b2c*/ 	.word	0xffffffff


	//   ....[77]....
        /*0b30*/ 	.word	0xffffffff


	//   ....[78]....
        /*0b34*/ 	.word	0xffffffff


	//   ....[79]....
        /*0b38*/ 	.word	0xffffffff


	//   ....[80]....
        /*0b3c*/ 	.word	0xffffffff


	//   ....[81]....
        /*0b40*/ 	.word	0xffffffff


	//   ....[82]....
        /*0b44*/ 	.word	0xffffffff


	//   ....[83]....
        /*0b48*/ 	.word	0xffffffff


	//   ....[84]....
        /*0b4c*/ 	.word	0xffffffff


	//   ....[85]....
        /*0b50*/ 	.word	0xffffffff


	//   ....[86]....
        /*0b54*/ 	.word	0xffffffff


	//   ....[87]....
        /*0b58*/ 	.word	0xffffffff


	//   ....[88]....
        /*0b5c*/ 	.word	0xffffffff


	//   ....[89]....
        /*0b60*/ 	.word	0xffffffff


	//   ....[90]....
        /*0b64*/ 	.word	0xffffffff


	//   ....[91]....
        /*0b68*/ 	.word	0xffffffff


	//   ....[92]....
        /*0b6c*/ 	.word	0xffffffff


	//   ....[93]....
        /*0b70*/ 	.word	0xffffffff


	//   ....[94]....
        /*0b74*/ 	.word	0xffffffff


	//   ....[95]....
        /*0b78*/ 	.word	0xffffffff


	//   ....[96]....
        /*0b7c*/ 	.word	0xffffffff


	//   ....[97]....
        /*0b80*/ 	.word	0xffffffff


	//   ....[98]....
        /*0b84*/ 	.word	0xffffffff


	//   ....[99]....
        /*0b88*/ 	.word	0xffffffff


	//   ....[100]....
        /*0b8c*/ 	.word	0xffffffff


	//   ....[101]....
        /*0b90*/ 	.word	0xffffffff


	//   ....[102]....
        /*0b94*/ 	.word	0xffffffff


	//   ....[103]....
        /*0b98*/ 	.word	0xffffffff


	//   ....[104]....
        /*0b9c*/ 	.word	0xffffffff


	//   ....[105]....
        /*0ba0*/ 	.word	0xffffffff


	//   ....[106]....
        /*0ba4*/ 	.word	0xffffffff


	//   ....[107]....
        /*0ba8*/ 	.word	0xffffffff


	//   ....[108]....
        /*0bac*/ 	.word	0xffffffff


	//   ....[109]....
        /*0bb0*/ 	.word	0xffffffff


	//   ....[110]....
        /*0bb4*/ 	.word	0xffffffff


	//   ....[111]....
        /*0bb8*/ 	.word	0xffffffff


	//   ....[112]....
        /*0bbc*/ 	.word	0xffffffff


	//   ....[113]....
        /*0bc0*/ 	.word	0xffffffff


	//   ....[114]....
        /*0bc4*/ 	.word	0xffffffff


	//   ....[115]....
        /*0bc8*/ 	.word	0xffffffff


	//   ....[116]....
        /*0bcc*/ 	.word	0xffffffff


	//   ....[117]....
        /*0bd0*/ 	.word	0xffffffff


	//   ....[118]....
        /*0bd4*/ 	.word	0xffffffff


	//   ....[119]....
        /*0bd8*/ 	.word	0xffffffff


	//   ....[120]....
        /*0bdc*/ 	.word	0xffffffff


	//   ....[121]....
        /*0be0*/ 	.word	0xffffffff


	//   ....[122]....
        /*0be4*/ 	.word	0xffffffff


	//   ....[123]....
        /*0be8*/ 	.word	0xffffffff


	//   ....[124]....
        /*0bec*/ 	.word	0xffffffff


	//   ....[125]....
        /*0bf0*/ 	.word	0xffffffff


	//   ....[126]....
        /*0bf4*/ 	.word	0xffffffff


	//   ....[127]....
        /*0bf8*/ 	.word	0xffffffff


	//   ....[128]....
        /*0bfc*/ 	.word	0xffffffff


	//   ....[129]....
        /*0c00*/ 	.word	0xffffffff


	//   ....[130]....
        /*0c04*/ 	.word	0xffffffff


	//   ....[131]....
        /*0c08*/ 	.word	0xffffffff


	//   ....[132]....
        /*0c0c*/ 	.word	0xffffffff


	//   ....[133]....
        /*0c10*/ 	.word	0xffffffff


	//   ....[134]....
        /*0c14*/ 	.word	0xffffffff


	//   ....[135]....
        /*0c18*/ 	.word	0xffffffff


	//   ....[136]....
        /*0c1c*/ 	.word	0xffffffff


	//   ....[137]....
        /*0c20*/ 	.word	0xffffffff


	//   ....[138]....
        /*0c24*/ 	.word	0xffffffff


	//   ....[139]....
        /*0c28*/ 	.word	0xffffffff


	//   ....[140]....
        /*0c2c*/ 	.word	0xffffffff


	//   ....[141]....
        /*0c30*/ 	.word	0xffffffff


	//   ....[142]....
        /*0c34*/ 	.word	0xffffffff


	//   ....[143]....
        /*0c38*/ 	.word	0xffffffff


	//   ....[144]....
        /*0c3c*/ 	.word	0xffffffff


	//   ....[145]....
        /*0c40*/ 	.word	0xffffffff


	//   ....[146]....
        /*0c44*/ 	.word	0xffffffff


	//   ....[147]....
        /*0c48*/ 	.word	0xffffffff


	//   ....[148]....
        /*0c4c*/ 	.word	0xffffffff


	//   ....[149]....
        /*0c50*/ 	.word	0xffffffff


	//   ....[150]....
        /*0c54*/ 	.word	0xffffffff


	//   ....[151]....
        /*0c58*/ 	.word	0xffffffff


	//   ....[152]....
        /*0c5c*/ 	.word	0xffffffff


	//   ....[153]....
        /*0c60*/ 	.word	0xffffffff


	//   ....[154]....
        /*0c64*/ 	.word	0xffffffff


	//   ....[155]....
        /*0c68*/ 	.word	0xffffffff


	//   ....[156]....
        /*0c6c*/ 	.word	0xffffffff


	//   ....[157]....
        /*0c70*/ 	.word	0xffffffff


	//   ....[158]....
        /*0c74*/ 	.word	0xffffffff


	//   ....[159]....
        /*0c78*/ 	.word	0xffffffff


	//   ....[160]....
        /*0c7c*/ 	.word	0xffffffff


	//   ....[161]....
        /*0c80*/ 	.word	0xffffffff


	//   ....[162]....
        /*0c84*/ 	.word	0xffffffff


	//   ....[163]....
        /*0c88*/ 	.word	0xffffffff


	//   ....[164]....
        /*0c8c*/ 	.word	0xffffffff


	//   ....[165]....
        /*0c90*/ 	.word	0xffffffff


	//   ....[166]....
        /*0c94*/ 	.word	0xffffffff


	//   ....[167]....
        /*0c98*/ 	.word	0xffffffff


	//   ....[168]....
        /*0c9c*/ 	.word	0xffffffff


	//   ....[169]....
        /*0ca0*/ 	.word	0xffffffff


	//   ....[170]....
        /*0ca4*/ 	.word	0xffffffff


	//   ....[171]....
        /*0ca8*/ 	.word	0xffffffff


	//   ....[172]....
        /*0cac*/ 	.word	0xffffffff


	//   ....[173]....
        /*0cb0*/ 	.word	0xffffffff


	//   ....[174]....
        /*0cb4*/ 	.word	0xffffffff


	//   ....[175]....
        /*0cb8*/ 	.word	0xffffffff


	//   ....[176]....
        /*0cbc*/ 	.word	0xffffffff


	//   ....[177]....
        /*0cc0*/ 	.word	0xffffffff


	//   ....[178]....
        /*0cc4*/ 	.word	0xffffffff


	//   ....[179]....
        /*0cc8*/ 	.word	0xffffffff


	//   ....[180]....
        /*0ccc*/ 	.word	0xffffffff


	//   ....[181]....
        /*0cd0*/ 	.word	0xffffffff


	//   ....[182]....
        /*0cd4*/ 	.word	0xffffffff


	//   ....[183]....
        /*0cd8*/ 	.word	0xffffffff


	//   ....[184]....
        /*0cdc*/ 	.word	0xffffffff


	//   ....[185]....
        /*0ce0*/ 	.word	0xffffffff


	//   ....[186]....
        /*0ce4*/ 	.word	0xffffffff


	//   ....[187]....
        /*0ce8*/ 	.word	0xffffffff


	//   ....[188]....
        /*0cec*/ 	.word	0xffffffff


	//   ....[189]....
        /*0cf0*/ 	.word	0xffffffff


	//   ....[190]....
        /*0cf4*/ 	.word	0xffffffff


	//   ....[191]....
        /*0cf8*/ 	.word	0xffffffff


	//   ....[192]....
        /*0cfc*/ 	.word	0xffffffff


	//   ....[193]....
        /*0d00*/ 	.word	0xffffffff


	//   ....[194]....
        /*0d04*/ 	.word	0xffffffff


	//   ....[195]....
        /*0d08*/ 	.word	0xffffffff


	//   ....[196]....
        /*0d0c*/ 	.word	0xffffffff


	//   ....[197]....
        /*0d10*/ 	.word	0xffffffff


	//   ....[198]....
        /*0d14*/ 	.word	0xffffffff


	//   ....[199]....
        /*0d18*/ 	.word	0xffffffff


	//   ....[200]....
        /*0d1c*/ 	.word	0xffffffff


	//   ....[201]....
        /*0d20*/ 	.word	0xffffffff


	//   ....[202]....
        /*0d24*/ 	.word	0xffffffff


	//   ....[203]....
        /*0d28*/ 	.word	0xffffffff


	//   ....[204]....
        /*0d2c*/ 	.word	0xffffffff


	//   ....[205]....
        /*0d30*/ 	.word	0xffffffff


	//   ....[206]....
        /*0d34*/ 	.word	0xffffffff


	//   ....[207]....
        /*0d38*/ 	.word	0xffffffff


	//   ....[208]....
        /*0d3c*/ 	.word	0xffffffff


	//   ....[209]....
        /*0d40*/ 	.word	0xffffffff


	//   ....[210]....
        /*0d44*/ 	.word	0xffffffff


	//   ....[211]....
        /*0d48*/ 	.word	0xffffffff


	//   ....[212]....
        /*0d4c*/ 	.word	0x0500000f


	//   ....[213]....
        /*0d50*/ 	.word	0x0500000f


	//   ....[214]....
        /*0d54*/ 	.word	0x0500000f


	//   ....[215]....
        /*0d58*/ 	.word	0x0500000f


	//   ....[216]....
        /*0d5c*/ 	.word	0x0500000f


	//   ....[217]....
        /*0d60*/ 	.word	0x0500000f


	//----- nvinfo : EIATTR_COOP_GROUP_INSTR_OFFSETS
	.align		4
.L_670:
        /*0d64*/ 	.byte	0x04, 0x28
        /*0d66*/ 	.short	(.L_672 - .L_671)


	//   ....[0]....
.L_671:
        /*0d68*/ 	.word	0x00000070


	//   ....[1]....
        /*0d6c*/ 	.word	0x000001a0


	//   ....[2]....
        /*0d70*/ 	.word	0x000001f0


	//   ....[3]....
        /*0d74*/ 	.word	0x000003e0


	//   ....[4]....
        /*0d78*/ 	.word	0x00000620


	//   ....[5]....
        /*0d7c*/ 	.word	0x00001410


	//   ....[6]....
        /*0d80*/ 	.word	0x00003700


	//   ....[7]....
        /*0d84*/ 	.word	0x00003d40


	//   ....[8]....
        /*0d88*/ 	.word	0x00003f60


	//   ....[9]....
        /*0d8c*/ 	.word	0x00003f90


	//   ....[10]....
        /*0d90*/ 	.word	0x00003fc0


	//   ....[11]....
        /*0d94*/ 	.word	0x00004000


	//   ....[12]....
        /*0d98*/ 	.word	0x00004040


	//   ....[13]....
        /*0d9c*/ 	.word	0x00004120


	//   ....[14]....
        /*0da0*/ 	.word	0x00004160


	//   ....[15]....
        /*0da4*/ 	.word	0x00004190


	//   ....[16]....
        /*0da8*/ 	.word	0x000041a0


	//   ....[17]....
        /*0dac*/ 	.word	0x000041c0


	//   ....[18]....
        /*0db0*/ 	.word	0x000041d0


	//   ....[19]....
        /*0db4*/ 	.word	0x00004240


	//   ....[20]....
        /*0db8*/ 	.word	0x00004280


	//   ....[21]....
        /*0dbc*/ 	.word	0x000042c0


	//   ....[22]....
        /*0dc0*/ 	.word	0x00004300


	//   ....[23]....
        /*0dc4*/ 	.word	0x00004350


	//   ....[24]....
        /*0dc8*/ 	.word	0x00004450


	//   ....[25]....
        /*0dcc*/ 	.word	0x000044b0


	//   ....[26]....
        /*0dd0*/ 	.word	0x000044e0


	//   ....[27]....
        /*0dd4*/ 	.word	0x00004540


	//   ....[28]....
        /*0dd8*/ 	.word	0x00004580


	//   ....[29]....
        /*0ddc*/ 	.word	0x000045a0


	//   ....[30]....
        /*0de0*/ 	.word	0x000045d0


	//   ....[31]....
        /*0de4*/ 	.word	0x00004600


	//   ....[32]....
        /*0de8*/ 	.word	0x00004620


	//   ....[33]....
        /*0dec*/ 	.word	0x00004740


	//   ....[34]....
        /*0df0*/ 	.word	0x00004780


	//   ....[35]....
        /*0df4*/ 	.word	0x000047b0


	//   ....[36]....
        /*0df8*/ 	.word	0x000047e0


	//   ....[37]....
        /*0dfc*/ 	.word	0x00004800


	//   ....[38]....
        /*0e00*/ 	.word	0x000048b0


	//   ....[39]....
        /*0e04*/ 	.word	0x000048e0


	//   ....[40]....
        /*0e08*/ 	.word	0x00004920


	//   ....[41]....
        /*0e0c*/ 	.word	0x00004940


	//   ....[42]....
        /*0e10*/ 	.word	0x00004960


	//   ....[43]....
        /*0e14*/ 	.word	0x00004970


	//   ....[44]....
        /*0e18*/ 	.word	0x000049c0


	//   ....[45]....
        /*0e1c*/ 	.word	0x000049f0


	//   ....[46]....
        /*0e20*/ 	.word	0x00004a30


	//   ....[47]....
        /*0e24*/ 	.word	0x00004a60


	//   ....[48]....
        /*0e28*/ 	.word	0x00004b70


	//   ....[49]....
        /*0e2c*/ 	.word	0x00004c10


	//   ....[50]....
        /*0e30*/ 	.word	0x00004c20


	//   ....[51]....
        /*0e34*/ 	.word	0x00004cf0


	//   ....[52]....
        /*0e38*/ 	.word	0x00004d20


	//   ....[53]....
        /*0e3c*/ 	.word	0x00004d60


	//   ....[54]....
        /*0e40*/ 	.word	0x00004e20


	//   ....[55]....
        /*0e44*/ 	.word	0x00004fc0


	//   ....[56]....
        /*0e48*/ 	.word	0x00005000


	//   ....[57]....
        /*0e4c*/ 	.word	0x000050b0


	//   ....[58]....
        /*0e50*/ 	.word	0x000050f0


	//   ....[59]....
        /*0e54*/ 	.word	0x00005130


	//   ....[60]....
        /*0e58*/ 	.word	0x000051b0


	//   ....[61]....
        /*0e5c*/ 	.word	0x000051f0


	//   ....[62]....
        /*0e60*/ 	.word	0x00005320


	//   ....[63]....
        /*0e64*/ 	.word	0x00005490


	//   ....[64]....
        /*0e68*/ 	.word	0x000054c0


	//   ....[65]....
        /*0e6c*/ 	.word	0x000054e0


	//   ....[66]....
        /*0e70*/ 	.word	0x00005500


	//   ....[67]....
        /*0e74*/ 	.word	0x00005540


	//   ....[68]....
        /*0e78*/ 	.word	0x00005560


	//   ....[69]....
        /*0e7c*/ 	.word	0x000055e0


	//   ....[70]....
        /*0e80*/ 	.word	0x00008810


	//   ....[71]....
        /*0e84*/ 	.word	0x00008820


	//   ....[72]....
        /*0e88*/ 	.word	0x00008830


	//   ....[73]....
        /*0e8c*/ 	.word	0x00008880


	//   ....[74]....
        /*0e90*/ 	.word	0x00008890


	//   ....[75]....
        /*0e94*/ 	.word	0x00008920


	//   ....[76]....
        /*0e98*/ 	.word	0x00008970


	//   ....[77]....
        /*0e9c*/ 	.word	0x00008a20


	//   ....[78]....
        /*0ea0*/ 	.word	0x00008a60


	//   ....[79]....
        /*0ea4*/ 	.word	0x00008a80


	//   ....[80]....
        /*0ea8*/ 	.word	0x00008b00


	//   ....[81]....
        /*0eac*/ 	.word	0x00008b20


	//   ....[82]....
        /*0eb0*/ 	.word	0x00008b50


	//   ....[83]....
        /*0eb4*/ 	.word	0x00008b70


	//   ....[84]....
        /*0eb8*/ 	.word	0x00008bf0


	//   ....[85]....
        /*0ebc*/ 	.word	0x00008ce0


	//   ....[86]....
        /*0ec0*/ 	.word	0x00008d20


	//   ....[87]....
        /*0ec4*/ 	.word	0x00008d70


	//   ....[88]....
        /*0ec8*/ 	.word	0x00008df0


	//   ....[89]....
        /*0ecc*/ 	.word	0x00008e20


	//   ....[90]....
        /*0ed0*/ 	.word	0x00008ed0


	//   ....[91]....
        /*0ed4*/ 	.word	0x00008f70


	//   ....[92]....
        /*0ed8*/ 	.word	0x00008ff0


	//   ....[93]....
        /*0edc*/ 	.word	0x00009020


	//   ....[94]....
        /*0ee0*/ 	.word	0x00009080


	//   ....[95]....
        /*0ee4*/ 	.word	0x000090b0


	//   ....[96]....
        /*0ee8*/ 	.word	0x000090f0


	//   ....[97]....
        /*0eec*/ 	.word	0x00009150


	//   ....[98]....
        /*0ef0*/ 	.word	0x00009200


	//   ....[99]....
        /*0ef4*/ 	.word	0x00009230


	//   ....[100]....
        /*0ef8*/ 	.word	0x00009270


	//   ....[101]....
        /*0efc*/ 	.word	0x00009340


	//   ....[102]....
        /*0f00*/ 	.word	0x000093d0


	//   ....[103]....
        /*0f04*/ 	.word	0x000094f0


	//   ....[104]....
        /*0f08*/ 	.word	0x00009520


	//   ....[105]....
        /*0f0c*/ 	.word	0x00009570


	//   ....[106]....
        /*0f10*/ 	.word	0x00009660


	//   ....[107]....
        /*0f14*/ 	.word	0x00009740


	//   ....[108]....
        /*0f18*/ 	.word	0x000097e0


	//   ....[109]....
        /*0f1c*/ 	.word	0x00009810


	//   ....[110]....
        /*0f20*/ 	.word	0x00009aa0


	//   ....[111]....
        /*0f24*/ 	.word	0x00009b10


	//   ....[112]....
        /*0f28*/ 	.word	0x00009b30


	//   ....[113]....
        /*0f2c*/ 	.word	0x00009bd0


	//   ....[114]....
        /*0f30*/ 	.word	0x00009c60


	//   ....[115]....
        /*0f34*/ 	.word	0x00009c90


	//   ....[116]....
        /*0f38*/ 	.word	0x00009dc0


	//   ....[117]....
        /*0f3c*/ 	.word	0x00009e30


	//   ....[118]....
        /*0f40*/ 	.word	0x00009ea0


	//   ....[119]....
        /*0f44*/ 	.word	0x0000a0e0


	//   ....[120]....
        /*0f48*/ 	.word	0x0000a0f0


	//   ....[121]....
        /*0f4c*/ 	.word	0x0000a100


	//   ....[122]....
        /*0f50*/ 	.word	0x0000a110


	//   ....[123]....
        /*0f54*/ 	.word	0x0000a120


	//   ....[124]....
        /*0f58*/ 	.word	0x0000a130


	//   ....[125]....
        /*0f5c*/ 	.word	0x0000a140


	//   ....[126]....
        /*0f60*/ 	.word	0x0000a4c0


	//   ....[127]....
        /*0f64*/ 	.word	0x0000a4e0


	//   ....[128]....
        /*0f68*/ 	.word	0x0000a500


	//   ....[129]....
        /*0f6c*/ 	.word	0x0000a510


	//   ....[130]....
        /*0f70*/ 	.word	0x0000a520


	//   ....[131]....
        /*0f74*/ 	.word	0x0000a530


	//   ....[132]....
        /*0f78*/ 	.word	0x0000a540


	//   ....[133]....
        /*0f7c*/ 	.word	0x0000a550


	//   ....[134]....
        /*0f80*/ 	.word	0x0000db50


	//   ....[135]....
        /*0f84*/ 	.word	0x0000e4f0


	//   ....[136]....
        /*0f88*/ 	.word	0x0000e530


	//   ....[137]....
        /*0f8c*/ 	.word	0x0000e570


	//   ....[138]....
        /*0f90*/ 	.word	0x0000e640


	//   ....[139]....
        /*0f94*/ 	.word	0x0000e650


	//   ....[140]....
        /*0f98*/ 	.word	0x0000e6e0


	//   ....[141]....
        /*0f9c*/ 	.word	0x0000e750


	//   ....[142]....
        /*0fa0*/ 	.word	0x0000e760


	//   ....[143]....
        /*0fa4*/ 	.word	0x0000e770


	//   ....[144]....
        /*0fa8*/ 	.word	0x0000e7c0


	//   ....[145]....
        /*0fac*/ 	.word	0x0000e7d0


	//   ....[146]....
        /*0fb0*/ 	.word	0x0000e810


	//   ....[147]....
        /*0fb4*/ 	.word	0x0000e900


	//   ....[148]....
        /*0fb8*/ 	.word	0x0000e950


	//   ....[149]....
        /*0fbc*/ 	.word	0x0000e960


	//   ....[150]....
        /*0fc0*/ 	.word	0x0000e9a0


	//   ....[151]....
        /*0fc4*/ 	.word	0x0000ea70


	//   ....[152]....
        /*0fc8*/ 	.word	0x0000eae0


	//   ....[153]....
        /*0fcc*/ 	.word	0x0000eb00


	//   ....[154]....
        /*0fd0*/ 	.word	0x0000eb10


	//   ....[155]....
        /*0fd4*/ 	.word	0x0000ebb0


	//   ....[156]....
        /*0fd8*/ 	.word	0x0000ebc0


	//   ....[157]....
        /*0fdc*/ 	.word	0x0000ebd0


	//   ....[158]....
        /*0fe0*/ 	.word	0x0000ec20


	//   ....[159]....
        /*0fe4*/ 	.word	0x0000ec60


	//   ....[160]....
        /*0fe8*/ 	.word	0x0000ec70


	//   ....[161]....
        /*0fec*/ 	.word	0x0000ec80


	//   ....[162]....
        /*0ff0*/ 	.word	0x0000ecd0


	//   ....[163]....
        /*0ff4*/ 	.word	0x0000ed60


	//   ....[164]....
        /*0ff8*/ 	.word	0x0000eda0


	//   ....[165]....
        /*0ffc*/ 	.word	0x0000edd0


	//   ....[166]....
        /*1000*/ 	.word	0x0000ede0


	//   ....[167]....
        /*1004*/ 	.word	0x0000ee40


	//   ....[168]....
        /*1008*/ 	.word	0x0000ee50


	//   ....[169]....
        /*100c*/ 	.word	0x0000ee80


	//   ....[170]....
        /*1010*/ 	.word	0x0000ee90


	//   ....[171]....
        /*1014*/ 	.word	0x0000eed0


	//   ....[172]....
        /*1018*/ 	.word	0x0000ef40


	//   ....[173]....
        /*101c*/ 	.word	0x0000ef80


	//   ....[174]....
        /*1020*/ 	.word	0x0000efa0


	//   ....[175]....
        /*1024*/ 	.word	0x0000f210


	//   ....[176]....
        /*1028*/ 	.word	0x0000f280


	//   ....[177]....
        /*102c*/ 	.word	0x0000f2e0


	//   ....[178]....
        /*1030*/ 	.word	0x0000f330


	//   ....[179]....
        /*1034*/ 	.word	0x0000f390


	//   ....[180]....
        /*1038*/ 	.word	0x0000f3d0


	//   ....[181]....
        /*103c*/ 	.word	0x0000f3e0


	//   ....[182]....
        /*1040*/ 	.word	0x0000f6b0


	//   ....[183]....
        /*1044*/ 	.word	0x0000f6e0


	//   ....[184]....
        /*1048*/ 	.word	0x0000f720


	//   ....[185]....
        /*104c*/ 	.word	0x0000f740


	//   ....[186]....
        /*1050*/ 	.word	0x0000f750


	//   ....[187]....
        /*1054*/ 	.word	0x0000f760


	//   ....[188]....
        /*1058*/ 	.word	0x0000f770


	//   ....[189]....
        /*105c*/ 	.word	0x0000f780


	//   ....[190]....
        /*1060*/ 	.word	0x0000fb10


	//   ....[191]....
        /*1064*/ 	.word	0x0000fb40


	//   ....[192]....
        /*1068*/ 	.word	0x0000fb90


	//   ....[193]....
        /*106c*/ 	.word	0x0000fc70


	//   ....[194]....
        /*1070*/ 	.word	0x0000fcc0


	//   ....[195]....
        /*1074*/ 	.word	0x0000fd10


	//   ....[196]....
        /*1078*/ 	.word	0x0000fd40


	//   ....[197]....
        /*107c*/ 	.word	0x00010070


	//   ....[198]....
        /*1080*/ 	.word	0x00012040


	//   ....[199]....
        /*1084*/ 	.word	0x000121e0


	//   ....[200]....
        /*1088*/ 	.word	0x00012430


	//   ....[201]....
        /*108c*/ 	.word	0x000125d0


	//   ....[202]....
        /*1090*/ 	.word	0x000126e0


	//   ....[203]....
        /*1094*/ 	.word	0x000131c0


	//   ....[204]....
        /*1098*/ 	.word	0x000134f0


	//   ....[205]....
        /*109c*/ 	.word	0x00013870


	//   ....[206]....
        /*10a0*/ 	.word	0x00013b40


	//   ....[207]....
        /*10a4*/ 	.word	0x00013d80


	//   ....[208]....
        /*10a8*/ 	.word	0x00013ff0


	//   ....[209]....
        /*10ac*/ 	.word	0x000142c0


	//   ....[210]....
        /*10b0*/ 	.word	0x000144e0


	//   ....[211]....
        /*10b4*/ 	.word	0x00014670


	//   ....[212]....
        /*10b8*/ 	.word	0x00016d40


	//   ....[213]....
        /*10bc*/ 	.word	0x00016fd0


	//   ....[214]....
        /*10c0*/ 	.word	0x00017040


	//   ....[215]....
        /*10c4*/ 	.word	0x000170b0


	//   ....[216]....
        /*10c8*/ 	.word	0x00017120


	//   ....[217]....
        /*10cc*/ 	.word	0x00017190


	//----- nvinfo : EIATTR_REG_RECONFIG
	.align		4
.L_672:
        /*10d0*/ 	.byte	0x01, 0x54
	.zero		2


	//----- nvinfo : EIATTR_SYSCALL_OFFSETS
	.align		4
        /*10d4*/ 	.byte	0x04, 0x46
        /*10d6*/ 	.short	(.L_674 - .L_673)


	//   ....[0]....
.L_673:
        /*10d8*/ 	.word	0x00001070


	//   ....[1]....
        /*10dc*/ 	.word	0x00001160


	//   ....[2]....
        /*10e0*/ 	.word	0x000012c0


	//   ....[3]....
        /*10e4*/ 	.word	0x000013b0


	//----- nvinfo : EIATTR_MBARRIER_INSTR_OFFSETS
	.align		4
.L_674:
        /*10e8*/ 	.byte	0x04, 0x39
        /*10ea*/ 	.short	(.L_676 - .L_675)


	//   ....[0]....
.L_675:
        /*10ec*/ 	.word	0x00000290
        /*10f0*/ 	.word	0x000000ff
        /*10f4*/ 	.word	0x00030c00
        /*10f8*/ 	.short	0x0100
        /*10fa*/ 	.byte	0x06
	.zero		1


	//   ....[1]....
        /*10fc*/ 	.word	0x00000390
        /*1100*/ 	.word	0x000000ff
        /*1104*/ 	.word	0x00030c10
        /*1108*/ 	.short	0x0100
        /*110a*/ 	.byte	0x08
	.zero		1


	//   ....[2]....
        /*110c*/ 	.word	0x000003a0
        /*1110*/ 	.word	0x000000ff
        /*1114*/ 	.word	0x00030c20
        /*1118*/ 	.short	0x0100
        /*111a*/ 	.byte	0x08
	.zero		1


	//   ....[3]....
        /*111c*/ 	.word	0x000003b0
        /*1120*/ 	.word	0x000000ff
        /*1124*/ 	.word	0x00030c18
        /*1128*/ 	.short	0x0100
        /*112a*/ 	.byte	0x08
	.zero		1


	//   ....[4]....
        /*112c*/ 	.word	0x000003c0
        /*1130*/ 	.word	0x000000ff
        /*1134*/ 	.word	0x00030c28
        /*1138*/ 	.short	0x0100
        /*113a*/ 	.byte	0x08
	.zero		1


	//   ....[5]....
        /*113c*/ 	.word	0x000004f0
        /*1140*/ 	.word	0x000000ff
        /*1144*/ 	.word	0x00030c30
        /*1148*/ 	.short	0x0100
        /*114a*/ 	.byte	0x08
	.zero		1


	//   ....[6]....
        /*114c*/ 	.word	0x00000500
        /*1150*/ 	.word	0x000000ff
        /*1154*/ 	.word	0x00030c40
        /*1158*/ 	.short	0x0100
        /*115a*/ 	.byte	0x08
	.zero		1


	//   ....[7]....
        /*115c*/ 	.word	0x00000510
        /*1160*/ 	.word	0x000000ff
        /*1164*/ 	.word	0x00030c38
        /*1168*/ 	.short	0x0100
        /*116a*/ 	.byte	0x08
	.zero		1


	//   ....[8]....
        /*116c*/ 	.word	0x00000520
        /*1170*/ 	.word	0x000000ff
        /*1174*/ 	.word	0x00030c48
        /*1178*/ 	.short	0x0100
        /*117a*/ 	.byte	0x08
	.zero		1


	//   ....[9]....
        /*117c*/ 	.word	0x00001450
        /*1180*/ 	.word	0x00000010
        /*1184*/ 	.word	0x00030c00
        /*1188*/ 	.short	0x010a
        /*118a*/ 	.byte	0x3f
	.zero		1


	//   ....[10]....
        /*118c*/ 	.word	0x00001580
        /*1190*/ 	.word	0x00000010
        /*1194*/ 	.word	0x00030c00
        /*1198*/ 	.short	0x010a
        /*119a*/ 	.byte	0x3f
	.zero		1


	//   ....[11]....
        /*119c*/ 	.word	0x00002030
        /*11a0*/ 	.word	0x00000006
        /*11a4*/ 	.word	0x00030c10
        /*11a8*/ 	.short	0x010a
        /*11aa*/ 	.byte	0x3f
	.zero		1


	//   ....[12]....
        /*11ac*/ 	.word	0x000020a0
        /*11b0*/ 	.word	0x00000006
        /*11b4*/ 	.word	0x00030c10
        /*11b8*/ 	.short	0x010a
        /*11ba*/ 	.byte	0x3f
	.zero		1


	//   ....[13]....
        /*11bc*/ 	.word	0x000024d0
        /*11c0*/ 	.word	0x00000006
        /*11c4*/ 	.word	0x00030c30
        /*11c8*/ 	.short	0x010a
        /*11ca*/ 	.byte	0x3f
	.zero		1


	//   ....[14]....
        /*11cc*/ 	.word	0x00002510
        /*11d0*/ 	.word	0x00000006
        /*11d4*/ 	.word	0x00030c30
        /*11d8*/ 	.short	0x010a
        /*11da*/ 	.byte	0x3f
	.zero		1


	//   ....[15]....
        /*11dc*/ 	.word	0x00006bc0
        /*11e0*/ 	.word	0x00000005
        /*11e4*/ 	.word	0x00000000
        /*11e8*/ 	.short	0x0101
        /*11ea*/ 	.byte	0x3f
	.zero		1


	//   ....[16]....
        /*11ec*/ 	.word	0x00007010
        /*11f0*/ 	.word	0x00000006
        /*11f4*/ 	.word	0x00000000
        /*11f8*/ 	.short	0x0101
        /*11fa*/ 	.byte	0x3f
	.zero		1


	//   ....[17]....
        /*11fc*/ 	.word	0x00007900
        /*1200*/ 	.word	0x00000006
        /*1204*/ 	.word	0x00030c10
        /*1208*/ 	.short	0x010a
        /*120a*/ 	.byte	0x3f
	.zero		1


	//   ....[18]....
        /*120c*/ 	.word	0x00007980
        /*1210*/ 	.word	0x00000006
        /*1214*/ 	.word	0x00030c10
        /*1218*/ 	.short	0x010a
        /*121a*/ 	.byte	0x3f
	.zero		1


	//   ....[19]....
        /*121c*/ 	.word	0x00007d90
        /*1220*/ 	.word	0x00000006
        /*1224*/ 	.word	0x00030c30
        /*1228*/ 	.short	0x010a
        /*122a*/ 	.byte	0x3f
	.zero		1


	//   ....[20]....
        /*122c*/ 	.word	0x00007dd0
        /*1230*/ 	.word	0x00000006
        /*1234*/ 	.word	0x00030c30
        /*1238*/ 	.short	0x010a
        /*123a*/ 	.byte	0x3f
	.zero		1


	//   ....[21]....
        /*123c*/ 	.word	0x0000ba30
        /*1240*/ 	.word	0x00000005
        /*1244*/ 	.word	0x00000000
        /*1248*/ 	.short	0x0101
        /*124a*/ 	.byte	0x3f
	.zero		1


	//   ....[22]....
        /*124c*/ 	.word	0x0000be80
        /*1250*/ 	.word	0x00000006
        /*1254*/ 	.word	0x00000000
        /*1258*/ 	.short	0x0101
        /*125a*/ 	.byte	0x3f
	.zero		1


	//   ....[23]....
        /*125c*/ 	.word	0x0000c680
        /*1260*/ 	.word	0x00000006
        /*1264*/ 	.word	0x00030c10
        /*1268*/ 	.short	0x010a
        /*126a*/ 	.byte	0x3f
	.zero		1


	//   ....[24]....
        /*126c*/ 	.word	0x0000c700
        /*1270*/ 	.word	0x00000006
        /*1274*/ 	.word	0x00030c10
        /*1278*/ 	.short	0x010a
        /*127a*/ 	.byte	0x3f
	.zero		1


	//   ....[25]....
        /*127c*/ 	.word	0x0000cb30
        /*1280*/ 	.word	0x00000006
        /*1284*/ 	.word	0x00030c30
        /*1288*/ 	.short	0x010a
        /*128a*/ 	.byte	0x3f
	.zero		1


	//   ....[26]....
        /*128c*/ 	.word	0x0000cb70
        /*1290*/ 	.word	0x00000006
        /*1294*/ 	.word	0x00030c30
        /*1298*/ 	.short	0x010a
        /*129a*/ 	.byte	0x3f
	.zero		1


	//   ....[27]....
        /*129c*/ 	.word	0x00011240
        /*12a0*/ 	.word	0x00000005
        /*12a4*/ 	.word	0x00000000
        /*12a8*/ 	.short	0x0101
        /*12aa*/ 	.byte	0x3f
	.zero		1


	//   ....[28]....
        /*12ac*/ 	.word	0x000116c0
        /*12b0*/ 	.word	0x00000006
        /*12b4*/ 	.word	0x00000000
        /*12b8*/ 	.short	0x0101
        /*12ba*/ 	.byte	0x3f
	.zero		1


	//   ....[29]....
        /*12bc*/ 	.word	0x00015370
        /*12c0*/ 	.word	0x0000000f
        /*12c4*/ 	.word	0x00030c20
        /*12c8*/ 	.short	0x010a
        /*12ca*/ 	.byte	0x3f
	.zero		1


	//   ....[30]....
        /*12cc*/ 	.word	0x00015960
        /*12d0*/ 	.word	0x0000000f
        /*12d4*/ 	.word	0x00030c40
        /*12d8*/ 	.short	0x010a
        /*12da*/ 	.byte	0x3f
	.zero		1


	//   ....[31]....
        /*12dc*/ 	.word	0x00015bc0
        /*12e0*/ 	.word	0x0000000f
        /*12e4*/ 	.word	0x00030c28
        /*12e8*/ 	.short	0x010a
        /*12ea*/ 	.byte	0x3f
	.zero		1


	//   ....[32]....
        /*12ec*/ 	.word	0x00015e20
        /*12f0*/ 	.word	0x0000000f
        /*12f4*/ 	.word	0x00030c48
        /*12f8*/ 	.short	0x010a
        /*12fa*/ 	.byte	0x3f
	.zero		1


	//   ....[33]....
        /*12fc*/ 	.word	0x00016020
        /*1300*/ 	.word	0x0000000f
        /*1304*/ 	.word	0x00030c20
        /*1308*/ 	.short	0x010a
        /*130a*/ 	.byte	0x3f
	.zero		1


	//   ....[34]....
        /*130c*/ 	.word	0x000162f0
        /*1310*/ 	.word	0x0000000f
        /*1314*/ 	.word	0x00030c40
        /*1318*/ 	.short	0x010a
        /*131a*/ 	.byte	0x3f
	.zero		1


	//   ....[35]....
        /*131c*/ 	.word	0x00016520
        /*1320*/ 	.word	0x0000000f
        /*1324*/ 	.word	0x00030c28
        /*1328*/ 	.short	0x010a
        /*132a*/ 	.byte	0x3f
	.zero		1


	//   ....[36]....
        /*132c*/ 	.word	0x000167c0
        /*1330*/ 	.word	0x00000003
        /*1334*/ 	.word	0x00030c40
        /*1338*/ 	.short	0x010a
        /*133a*/ 	.byte	0x3f
	.zero		1


	//   ....[37]....
        /*133c*/ 	.word	0x00016bb0
        /*1340*/ 	.word	0x00000007
        /*1344*/ 	.word	0x00000000
        /*1348*/ 	.short	0x010a
        /*134a*/ 	.byte	0x3f
	.zero		1


	//   ....[38]....
        /*134c*/ 	.word	0x00016c00
        /*1350*/ 	.word	0x00000003
        /*1354*/ 	.word	0x00000000
        /*1358*/ 	.short	0x010a
        /*135a*/ 	.byte	0x3f
	.zero		1


	//   ....[39]....
        /*135c*/ 	.word	0x00016c60
        /*1360*/ 	.word	0x00000005
        /*1364*/ 	.word	0x00000000
        /*1368*/ 	.short	0x010a
        /*136a*/ 	.byte	0x3f
	.zero		1


	//   ....[40]....
        /*136c*/ 	.word	0x00016c90
        /*1370*/ 	.word	0x00000003
        /*1374*/ 	.word	0x00000000
        /*1378*/ 	.short	0x010a
        /*137a*/ 	.byte	0x3f
	.zero		1


	//   ....[41]....
        /*137c*/ 	.word	0x00016d70
        /*1380*/ 	.word	0x00000010
        /*1384*/ 	.word	0x00030c00
        /*1388*/ 	.short	0x010a
        /*138a*/ 	.byte	0x3f
	.zero		1


	//   ....[42]....
        /*138c*/ 	.word	0x00016dc0
        /*1390*/ 	.word	0x00000006
        /*1394*/ 	.word	0x00030c10
        /*1398*/ 	.short	0x010a
        /*139a*/ 	.byte	0x3f
	.zero		1


	//   ....[43]....
        /*139c*/ 	.word	0x00016e10
        /*13a0*/ 	.word	0x00000006
        /*13a4*/ 	.word	0x00030c30
        /*13a8*/ 	.short	0x010a
        /*13aa*/ 	.byte	0x3f
	.zero		1


	//   ....[44]....
        /*13ac*/ 	.word	0x00016e60
        /*13b0*/ 	.word	0x00000006
        /*13b4*/ 	.word	0x00030c10
        /*13b8*/ 	.short	0x010a
        /*13ba*/ 	.byte	0x3f
	.zero		1


	//   ....[45]....
        /*13bc*/ 	.word	0x00016eb0
        /*13c0*/ 	.word	0x00000006
        /*13c4*/ 	.word	0x00030c30
        /*13c8*/ 	.short	0x010a
        /*13ca*/ 	.byte	0x3f
	.zero		1


	//   ....[46]....
        /*13cc*/ 	.word	0x00016f00
        /*13d0*/ 	.word	0x00000006
        /*13d4*/ 	.word	0x00030c10
        /*13d8*/ 	.short	0x010a
        /*13da*/ 	.byte	0x3f
	.zero		1


	//   ....[47]....
        /*13dc*/ 	.word	0x00016f50
        /*13e0*/ 	.word	0x00000006
        /*13e4*/ 	.word	0x00030c30
        /*13e8*/ 	.short	0x010a
        /*13ea*/ 	.byte	0x3f
	.zero		1


	//   ....[48]....
        /*13ec*/ 	.word	0x000171d0
        /*13f0*/ 	.word	0x0000000f
        /*13f4*/ 	.word	0x00030c20
        /*13f8*/ 	.short	0x010a
        /*13fa*/ 	.byte	0x3f
	.zero		1


	//   ....[49]....
        /*13fc*/ 	.word	0x00017220
        /*1400*/ 	.word	0x0000000f
        /*1404*/ 	.word	0x00030c40
        /*1408*/ 	.short	0x010a
        /*140a*/ 	.byte	0x3f
	.zero		1


	//   ....[50]....
        /*140c*/ 	.word	0x00017270
        /*1410*/ 	.word	0x0000000f
        /*1414*/ 	.word	0x00030c28
        /*1418*/ 	.short	0x010a
        /*141a*/ 	.byte	0x3f
	.zero		1


	//   ....[51]....
        /*141c*/ 	.word	0x000172c0
        /*1420*/ 	.word	0x0000000f
        /*1424*/ 	.word	0x00030c48
        /*1428*/ 	.short	0x010a
        /*142a*/ 	.byte	0x3f
	.zero		1


	//   ....[52]....
        /*142c*/ 	.word	0x00017320
        /*1430*/ 	.word	0x0000000f
        /*1434*/ 	.word	0x00030c20
        /*1438*/ 	.short	0x010a
        /*143a*/ 	.byte	0x3f
	.zero		1


	//   ....[53]....
        /*143c*/ 	.word	0x00017370
        /*1440*/ 	.word	0x0000000f
        /*1444*/ 	.word	0x00030c40
        /*1448*/ 	.short	0x010a
        /*144a*/ 	.byte	0x3f
	.zero		1


	//   ....[54]....
        /*144c*/ 	.word	0x000173c0
        /*1450*/ 	.word	0x0000000f
        /*1454*/ 	.word	0x00030c28
        /*1458*/ 	.short	0x010a
        /*145a*/ 	.byte	0x3f
	.zero		1


	//   ....[55]....
        /*145c*/ 	.word	0x00017410
        /*1460*/ 	.word	0x00000003
        /*1464*/ 	.word	0x00030c40
        /*1468*/ 	.short	0x010a
        /*146a*/ 	.byte	0x3f
	.zero		1


	//   ....[56]....
        /*146c*/ 	.word	0x000174e0
        /*1470*/ 	.word	0x00000007
        /*1474*/ 	.word	0x00000000
        /*1478*/ 	.short	0x010a
        /*147a*/ 	.byte	0x3f
	.zero		1


	//   ....[57]....
        /*147c*/ 	.word	0x00017530
        /*1480*/ 	.word	0x00000003
        /*1484*/ 	.word	0x00000000
        /*1488*/ 	.short	0x010a
        /*148a*/ 	.byte	0x3f
	.zero		1


	//   ....[58]....
        /*148c*/ 	.word	0x00017580
        /*1490*/ 	.word	0x00000005
        /*1494*/ 	.word	0x00000000
        /*1498*/ 	.short	0x010a
        /*149a*/ 	.byte	0x3f
	.zero		1


	//----- nvinfo : EIATTR_NUM_MBARRIERS
	.align		4
.L_676:
        /*149c*/ 	.byte	0x03, 0x38
        /*149e*/ 	.short	0x0009


	//----- nvinfo : EIATTR_EXIT_INSTR_OFFSETS
	.align		4
        /*14a0*/ 	.byte	0x04, 0x1c
        /*14a2*/ 	.short	(.L_678 - .L_677)


	//   ....[0]....
.L_677:
        /*14a4*/ 	.word	0x00016ce0


	//----- nvinfo : EIATTR_MAX_THREADS
	.align		4
.L_678:
        /*14a8*/ 	.byte	0x04, 0x05
        /*14aa*/ 	.short	(.L_680 - .L_679)
.L_679:
        /*14ac*/ 	.word	0x00000180
        /*14b0*/ 	.word	0x00000001
        /*14b4*/ 	.word	0x00000001


	//----- nvinfo : EIATTR_CRS_STACK_SIZE
	.align		4
.L_680:
        /*14b8*/ 	.byte	0x04, 0x1e
        /*14ba*/ 	.short	(.L_682 - .L_681)
.L_681:
        /*14bc*/ 	.word	0x00000000


	//----- nvinfo : EIATTR_CBANK_PARAM_SIZE
	.align		4
.L_682:
        /*14c0*/ 	.byte	0x03, 0x19
        /*14c2*/ 	.short	0x06f0


	//----- nvinfo : EIATTR_PARAM_CBANK
	.align		4
        /*14c4*/ 	.byte	0x04, 0x0a
        /*14c6*/ 	.short	(.L_684 - .L_683)
	.align		4
.L_683:
        /*14c8*/ 	.word	index@(.nv.constant0._ZN7cutlass13device_kernelIN5flash11enable_sm90INS1_16FlashAttnBwdSm90INS1_25CollectiveMainloopBwdSm90ILi2ELi2ELi2EN4cute5tupleIJNS5_1CILi1EEES8_S8_EEENS6_IJNS7_ILi128EEESA_NS7_ILi64EEEEEENS_6half_tEfNS_4arch4Sm90ELb0ELb1ELb1ELb1ELb1ELb1ELb0ELb0ELi2ELi1ELi2ELi2ELb0EEENS1_24CollectiveEpilogueBwdGQAISC_fSF_Li256ELb1ELb1EEENS1_19SingleTileSchedulerILb1ELb0ELb0ELi128EEEEEEEEEvNT_6ParamsE)
        /*14cc*/ 	.short	0x0210
        /*14ce*/ 	.short	0x06f0


	//----- nvinfo : EIATTR_SW_WAR
	.align		4
.L_684:
        /*14d0*/ 	.byte	0x04, 0x36
        /*14d2*/ 	.short	(.L_686 - .L_685)
.L_685:
        /*14d4*/ 	.word	0x00000008
.L_686:


//--------------------- .nv.info._ZN7cutlass13device_kernelIN5flash22FlashAttnBwdPreprocessIN4cute5tupleIJNS3_1CILi128EEENS5_ILi64EEEEEENS_6half_tEfNS_4arch4Sm90ELb1ELb1EEEEEvNT_6ParamsE --------------------------
	.section	.nv.info._ZN7cutlass13device_kernelIN5flash22FlashAttnBwdPreprocessIN4cute5tupleIJNS3_1CILi128EEENS5_ILi64EEEEEENS_6half_tEfNS_4arch4Sm90ELb1ELb1EEEEEvNT_6ParamsE,"",@"SHT_CUDA_INFO"
	.sectionflags	@""
	.align	4


	//----- nvinfo : EIATTR_CUDA_API_VERSION
	.align		4
        /*0000*/ 	.byte	0x04, 0x37
        /*0002*/ 	.short	(.L_688 - .L_687)
.L_687:
        /*0004*/ 	.word	0x00000082


	//----- nvinfo : EIATTR_KPARAM_INFO
	.align		4
.L_688:
        /*0008*/ 	.byte	0x04, 0x17
        /*000a*/ 	.short	(.L_690 - .L_689)
.L_689:
        /*000c*/ 	.word	0x00000000
        /*0010*/ 	.short	0x0000
        /*0012*/ 	.short	0x0000
        /*0014*/ 	.byte	0x00, 0xf0, 0xc1, 0x03


	//----- nvinfo : EIATTR_SPARSE_MMA_MASK
	.align		4
.L_690:
        /*0018*/ 	.byte	0x03, 0x50
        /*001a*/ 	.short	0x0000


	//----- nvinfo : EIATTR_MAXREG_COUNT
	.align		4
        /*001c*/ 	.byte	0x03, 0x1b
        /*001e*/ 	.short	0x0080


	//----- nvinfo : EIATTR_MERCURY_ISA_VERSION
	.align		4
        /*0020*/ 	.byte	0x03, 0x5f
        /*0022*/ 	.short	0x0101


	//----- nvinfo : EIATTR_COOP_GROUP_MASK_REGIDS
	.align		4
        /*0024*/ 	.byte	0x04, 0x29
        /*0026*/ 	.short	(.L_692 - .L_691)


	//   ....[0]....
.L_691:
        /*0028*/ 	.word	0xffffffff


	//   ....[1]....
        /*002c*/ 	.word	0xffffffff


	//   ....[2]....
        /*0030*/ 	.word	0xffffffff


	//   ....[3]....
        /*0034*/ 	.word	0xffffffff


	//   ....[4]....
        /*0038*/ 	.word	0xffffffff


	//   ....[5]....
        /*003c*/ 	.word	0xffffffff


	//   ....[6]....
        /*0040*/ 	.word	0xffffffff


	//   ....[7]....
        /*0044*/ 	.word	0xffffffff


	//   ....[8]....
        /*0048*/ 	.word	0xffffffff


	//   ....[9]....
        /*004c*/ 	.word	0xffffffff


	//   ....[10]....
        /*0050*/ 	.word	0xffffffff


	//   ....[11]....
        /*0054*/ 	.word	0xffffffff


	//----- nvinfo : EIATTR_COOP_GROUP_INSTR_OFFSETS
	.align		4
.L_692:
        /*0058*/ 	.byte	0x04, 0x28
        /*005a*/ 	.short	(.L_694 - .L_693)


	//   ....[0]....
.L_693:
        /*005c*/ 	.word	0x000013a0


	//   ....[1]....
        /*0060*/ 	.word	0x000013b0


	//   ....[2]....
        /*0064*/ 	.word	0x000013c0


	//   ....[3]....
        /*0068*/ 	.word	0x000013d0


	//   ....[4]....
        /*006c*/ 	.word	0x00001420


	//   ....[5]....
        /*0070*/ 	.word	0x00001430


	//   ....[6]....
        /*0074*/ 	.word	0x00001440


	//   ....[7]....
        /*0078*/ 	.word	0x00001450


	//   ....[8]....
        /*007c*/ 	.word	0x000014b0


	//   ....[9]....
        /*0080*/ 	.word	0x000014c0


	//   ....[10]....
        /*0084*/ 	.word	0x000014d0


	//   ....[11]....
        /*0088*/ 	.word	0x000014e0


	//----- nvinfo : EIATTR_EXIT_INSTR_OFFSETS
	.align		4
.L_694:
        /*008c*/ 	.byte	0x04, 0x1c
        /*008e*/ 	.short	(.L_696 - .L_695)


	//   ....[0]....
.L_695:
        /*0090*/ 	.word	0x000001c0


	//   ....[1]....
        /*0094*/ 	.word	0x00001b30


	//   ....[2]....
        /*0098*/ 	.word	0x00001bb0


	//----- nvinfo : EIATTR_MAX_THREADS
	.align		4
.L_696:
        /*009c*/ 	.byte	0x04, 0x05
        /*009e*/ 	.short	(.L_698 - .L_697)
.L_697:
        /*00a0*/ 	.word	0x00000100
        /*00a4*/ 	.word	0x00000001
        /*00a8*/ 	.word	0x00000001


	//----- nvinfo : EIATTR_CRS_STACK_SIZE
	.align		4
.L_698:
        /*00ac*/ 	.byte	0x04, 0x1e
        /*00ae*/ 	.short	(.L_700 - .L_699)
.L_699:
        /*00b0*/ 	.word	0x00000000


	//----- nvinfo : EIATTR_CBANK_PARAM_SIZE
	.align		4
.L_700:
        /*00b4*/ 	.byte	0x03, 0x19
        /*00b6*/ 	.short	0x00f0


	//----- nvinfo : EIATTR_PARAM_CBANK
	.align		4
        /*00b8*/ 	.byte	0x04, 0x0a
        /*00ba*/ 	.short	(.L_702 - .L_701)
	.align		4
.L_701:
        /*00bc*/ 	.word	index@(.nv.constant0._ZN7cutlass13device_kernelIN5flash22FlashAttnBwdPreprocessIN4cute5tupleIJNS3_1CILi128EEENS5_ILi64EEEEEENS_6half_tEfNS_4arch4Sm90ELb1ELb1EEEEEvNT_6ParamsE)
        /*00c0*/ 	.short	0x0210
        /*00c2*/ 	.short	0x00f0


	//----- nvinfo : EIATTR_SW_WAR
	.align		4
.L_702:
        /*00c4*/ 	.byte	0x04, 0x36
        /*00c6*/ 	.short	(.L_704 - .L_703)
.L_703:
        /*00c8*/ 	.word	0x00000008
.L_704:


//--------------------- .nv.info._ZN7cutlass13device_kernelIN5flash11enable_sm90INS1_16FlashAttnBwdSm90INS1_25CollectiveMainloopBwdSm90ILi2ELi2ELi2EN4cute5tupleIJNS5_1CILi1EEES8_S8_EEENS6_IJNS7_ILi96EEENS7_ILi128EEENS7_ILi64EEEEEENS_6half_tEfNS_4arch4Sm90ELb1ELb0ELb1ELb0ELb0ELb1ELb0ELb1ELi2ELi1ELi2ELi2ELb0EEENS1_21CollectiveEpilogueBwdISD_SE_SG_Li256ELb0ELb0ELi1EEENS1_25SingleTileBwdLPTSchedulerILb0ELi128ELb0EEEEEEEEEvNT_6ParamsE --------------------------
	.section	.nv.info._ZN7cutlass13device_kernelIN5flash11enable_sm90INS1_16FlashAttnBwdSm90INS1_25CollectiveMainloopBwdSm90ILi2ELi2ELi2EN4cute5tupleIJNS5_1CILi1EEES8_S8_EEENS6_IJNS7_ILi96EEENS7_ILi128EEENS7_ILi64EEEEEENS_6half_tEfNS_4arch4Sm90ELb1ELb0ELb1ELb0ELb0ELb1ELb0ELb1ELi2ELi1ELi2ELi2ELb0EEENS1_21CollectiveEpilogueBwdISD_SE_SG_Li256ELb0ELb0ELi1EEENS1_25SingleTileBwdLPTSchedulerILb0ELi128ELb0EEEEEEEEEvNT_6ParamsE,"",@"SHT_CUDA_INFO"
	.sectionflags	@""
	.align	4


	//----- nvinfo : EIATTR_CUDA_API_VERSION
	.align		4
        /*0000*/ 	.byte	0x04, 0x37
        /*0002*/ 	.short	(.L_706 - .L_705)
.L_705:
        /*0004*/ 	.word	0x00000082


	//----- nvinfo : EIATTR_KPARAM_INFO
	.align		4
.L_706:
        /*0008*/ 	.byte	0x04, 0x17
        /*000a*/ 	.short	(.L_708 - .L_707)
.L_707:
        /*000c*/ 	.word	0x00000000
        /*0010*/ 	.short	0x0000
        /*0012*/ 	.short	0x0070
        /*0014*/ 	.byte	0x00, 0xf0, 0x01, 0x24


	//----- nvinfo : EIATTR_SPARSE_MMA_MASK
	.align		4
.L_708:
        /*0018*/ 	.byte	0x03, 0x50
        /*001a*/ 	.short	0x0000


	//----- nvinfo : EIATTR_MAXREG_COUNT
	.align		4
        /*001c*/ 	.byte	0x03, 0x1b
        /*001e*/ 	.short	0x00a8


	//----- nvinfo : EIATTR_NUM_BARRIERS
	.align		4
        /*0020*/ 	.byte	0x02, 0x4c
        /*0022*/ 	.byte	0x10
	.zero		1


	//----- nvinfo : EIATTR_EXTERNS
	.align		4
        /*0024*/ 	.byte	0x04, 0x0f
        /*0026*/ 	.short	(.L_710 - .L_709)


	//   ....[0]....
	.align		4
.L_709:
        /*0028*/ 	.word	index@(__assertfail)


	//----- nvinfo : EIATTR_ANNOTATIONS
	.align		4
.L_710:
        /*002c*/ 	.byte	0x04, 0x55
        /*002e*/ 	.short	(.L_712 - .L_711)


	//   ....[0]....
.L_711:
        /* <DEDUP_REMOVED lines=29> */


	//----- nvinfo : EIATTR_MERCURY_ISA_VERSION
	.align		4
.L_712:
        /*01e8*/ 	.byte	0x03, 0x5f
        /*01ea*/ 	.short	0x0101


	//----- nvinfo : EIATTR_INT_WARP_WIDE_INSTR_OFFSETS
	.align		4
        /*01ec*/ 	.byte	0x04, 0x31
        /*01ee*/ 	.short	(.L_714 - .L_713)


	//   ....[0]....
.L_713:
        /*01f0*/ 	.word	0x000001e0


	//   ....[1]....
        /*01f4*/ 	.word	0x000002a0


	//----- nvinfo : EIATTR_COOP_GROUP_MASK_REGIDS
	.align		4
.L_714:
        /*01f8*/ 	.byte	0x04, 0x29
        /*01fa*/ 	.short	(.L_716 - .L_715)


	//   ....[0]....
.L_715:
        /*01fc*/ 	.word	0xffffffff


	//   ....[1]....
        /*0200*/ 	.word	0xffffffff


	//   ....[2]....
        /*0204*/ 	.word	0xffffffff


	//   ....[3]....
        /*0208*/ 	.word	0xffffffff


	//   ....[4]....
        /*020c*/ 	.word	0xffffffff


	//   ....[5]....
        /*0210*/ 	.word	0xffffffff


	//   ....[6]....
        /*0214*/ 	.word	0xffffffff


	//   ....[7]....
        /*0218*/ 	.word	0xffffffff


	//   ....[8]....
        /*021c*/ 	.word	0xffffffff


	//   ....[9]....
        /*0220*/ 	.word	0xffffffff


	//   ....[10]....
        /*0224*/ 	.word	0xffffffff


	//   ....[11]....
        /*0228*/ 	.word	0xffffffff


	//   ....[12]....
        /*022c*/ 	.word	0xffffffff


	//   ....[13]....
        /*0230*/ 	.word	0xffffffff


	//   ....[14]....
        /*0234*/ 	.word	0xffffffff


	//   ....[15]....
        /*0238*/ 	.word	0xffffffff


	//   ....[16]....
        /*023c*/ 	.word	0xffffffff


	//   ....[17]....
        /*0240*/ 	.word	0xffffffff


	//   ....[18]....
        /*0244*/ 	.word	0xffffffff


	//   ....[19]....
        /*0248*/ 	.word	0xffffffff


	//   ....[20]....
        /*024c*/ 	.word	0xffffffff


	//   ....[21]....
        /*0250*/ 	.word	0xffffffff


	//   ....[22]....
        /*0254*/ 	.word	0xffffffff


	//   ....[23]....
        /*0258*/ 	.word	0xffffffff


	//   ....[24]....
        /*025c*/ 	.word	0xffffffff


	//   ....[25]....
        /*0260*/ 	.word	0xffffffff


	//   ....[26]....
        /*0264*/ 	.word	0xffffffff


	//   ....[27]....
        /*0268*/ 	.word	0xffffffff


	//   ....[28]....
        /*026c*/ 	.word	0xffffffff


	//   ....[29]....
        /*0270*/ 	.word	0xffffffff


	//   ....[30]....
        /*0274*/ 	.word	0xffffffff


	//   ....[31]....
        /*0278*/ 	.word	0xffffffff


	//   ....[32]....
        /*027c*/ 	.word	0xffffffff


	//   ....[33]....
        /*0280*/ 	.word	0xffffffff


	//   ....[34]....
        /*0284*/ 	.word	0xffffffff


	//   ....[35]....
        /*0288*/ 	.word	0xffffffff


	//   ....[36]....
        /*028c*/ 	.word	0xffffffff


	//   ....[37]....
        /*0290*/ 	.word	0xffffffff


	//   ....[38]....
        /*0294*/ 	.word	0xffffffff


	//   ....[39]....
        /*0298*/ 	.word	0xffffffff


	//   ....[40]....
        /*029c*/ 	.word	0xffffffff


	//   ....[41]....
        /*02a0*/ 	.word	0xffffffff


	//   ....[42]....
        /*02a4*/ 	.word	0xffffffff


	//   ....[43]....
        /*02a8*/ 	.word	0xffffffff


	//   ....[44]....
        /*02ac*/ 	.word	0xffffffff


	//   ....[45]....
        /*02b0*/ 	.word	0xffffffff


	//   ....[46]....
        /*02b4*/ 	.word	0xffffffff


	//   ....[47]....
        /*02b8*/ 	.word	0xffffffff


	//   ....[48]....
        /*02bc*/ 	.word	0xffffffff


	//   ....[49]....
        /*02c0*/ 	.word	0xffffffff


	//   ....[50]....
        /*02c4*/ 	.word	0xffffffff


	//   ....[51]....
        /*02c8*/ 	.word	0xffffffff


	//   ....[52]....
        /*02cc*/ 	.word	0xffffffff


	//   ....[53]....
        /*02d0*/ 	.word	0xffffffff


	//   ....[54]....
        /*02d4*/ 	.word	0xffffffff


	//   ....[55]....
        /*02d8*/ 	.word	0xffffffff


	//   ....[56]....
        /*02dc*/ 	.word	0xffffffff


	//   ....[57]....
        /*02e0*/ 	.word	0xffffffff


	//   ....[58]....
        /*02e4*/ 	.word	0xffffffff


	//   ....[59]....
        /*02e8*/ 	.word	0xffffffff


	//   ....[60]....
        /*02ec*/ 	.word	0xffffffff


	//   ....[61]....
        /*02f0*/ 	.word	0xffffffff


	//   ....[62]....
        /*02f4*/ 	.word	0xffffffff


	//   ....[63]....
        /*02f8*/ 	.word	0xffffffff


	//   ....[64]....
        /*02fc*/ 	.word	0xffffffff


	//   ....[65]....
        /*0300*/ 	.word	0xffffffff


	//   ....[66]....
        /*0304*/ 	.word	0xffffffff


	//   ....[67]....
        /*0308*/ 	.word	0xffffffff


	//   ....[68]....
        /*030c*/ 	.word	0xffffffff


	//   ....[69]....
        /*0310*/ 	.word	0xffffffff


	//   ....[70]....
        /*0314*/ 	.word	0xffffffff


	//   ....[71]....
        /*0318*/ 	.word	0xffffffff


	//   ....[72]....
        /*031c*/ 	.word	0xffffffff


	//   ....[73]....
        /*0320*/ 	.word	0xffffffff


	//   ....[74]....
        /*0324*/ 	.word	0xffffffff


	//   ....[75]....
        /*0328*/ 	.word	0xffffffff


	//   ....[76]....
        /*032c*/ 	.word	0xffffffff


	//   ....[77]....
        /*0330*/ 	.word	0xffffffff


	//   ....[78]....
        /*0334*/ 	.word	0xffffffff


	//   ....[79]....
        /*0338*/ 	.word	0xffffffff


	//   ....[80]....
        /*033c*/ 	.word	0xffffffff


	//   ....[81]....
        /*0340*/ 	.word	0xffffffff


	//   ....[82]....
        /*0344*/ 	.word	0xffffffff


	//   ....[83]....
        /*0348*/ 	.word	0xffffffff


	//   ....[84]....
        /*034c*/ 	.word	0xffffffff


	//   ....[85]....
        /*0350*/ 	.word	0xffffffff


	//   ....[86]....
        /*0354*/ 	.word	0xffffffff


	//   ....[87]....
        /*0358*/ 	.word	0xffffffff


	//   ....[88]....
        /*035c*/ 	.word	0xffffffff


	//   ....[89]....
        /*0360*/ 	.word	0xffffffff


	//   ....[90]....
        /*0364*/ 	.word	0xffffffff


	//   ....[91]....
        /*0368*/ 	.word	0xffffffff


	//   ....[92]....
        /*036c*/ 	.word	0xffffffff


	//   ....[93]....
        /*0370*/ 	.word	0xffffffff


	//   ....[94]....
        /*0374*/ 	.word	0xffffffff


	//   ....[95]....
        /*0378*/ 	.word	0xffffffff


	//   ....[96]....
        /*037c*/ 	.word	0xffffffff


	//   ....[97]....
        /*0380*/ 	.word	0xffffffff


	//   ....[98]....
        /*0384*/ 	.word	0xffffffff


	//   ....[99]....
        /*0388*/ 	.word	0xffffffff


	//   ....[100]....
        /*038c*/ 	.word	0xffffffff


	//   ....[101]....
        /*0390*/ 	.word	0xffffffff


	//   ....[102]....
        /*0394*/ 	.word	0xffffffff


	//   ....[103]....
        /*0398*/ 	.word	0xffffffff


	//   ....[104]....
        /*039c*/ 	.word	0x0500000f


	//----- nvinfo : EIATTR_COOP_GROUP_INSTR_OFFSETS
	.align		4
.L_716:
        /*03a0*/ 	.byte	0x04, 0x28
        /*03a2*/ 	.short	(.L_718 - .L_717)


	//   ....[0]....
.L_717:
        /*03a4*/ 	.word	0x00000060


	//   ....[1]....
        /*03a8*/ 	.word	0x000001f0


	//   ....[2]....
        /*03ac*/ 	.word	0x00000280


	//   ....[3]....
        /*03b0*/ 	.word	0x00000400


	//   ....[4]....
        /*03b4*/ 	.word	0x00000670


	//   ....[5]....
        /*03b8*/ 	.word	0x00001110


	//   ....[6]....
        /*03bc*/ 	.word	0x000022f0


	//   ....[7]....
        /*03c0*/ 	.word	0x000025f0


	//   ....[8]....
        /*03c4*/ 	.word	0x00002640


	//   ....[9]....
        /*03c8*/ 	.word	0x00002db0


	//   ....[10]....
        /*03cc*/ 	.word	0x00002e30


	//   ....[11]....
        /*03d0*/ 	.word	0x00002e70


	//   ....[12]....
        /*03d4*/ 	.word	0x00002f50


	//   ....[13]....
        /*03d8*/ 	.word	0x00002f80


	//   ....[14]....
        /*03dc*/ 	.word	0x00002fe0


	//   ....[15]....
        /*03e0*/ 	.word	0x00002ff0


	//   ....[16]....
        /*03e4*/ 	.word	0x00003000


	//   ....[17]....
        /*03e8*/ 	.word	0x00003010


	//   ....[18]....
        /*03ec*/ 	.word	0x000030f0


	//   ....[19]....
        /*03f0*/ 	.word	0x00003100


	//   ....[20]....
        /*03f4*/ 	.word	0x00003130


	//   ....[21]....
        /*03f8*/ 	.word	0x00003140


	//   ....[22]....
        /*03fc*/ 	.word	0x00003160


	//   ....[23]....
        /*0400*/ 	.word	0x000031e0


	//   ....[24]....
        /*0404*/ 	.word	0x00003220


	//   ....[25]....
        /*0408*/ 	.word	0x00003250


	//   ....[26]....
        /*040c*/ 	.word	0x00003290


	//   ....[27]....
        /*0410*/ 	.word	0x000032a0


	//   ....[28]....
        /*0414*/ 	.word	0x000032e0


	//   ....[29]....
        /*0418*/ 	.word	0x00003330


	//   ....[30]....
        /*041c*/ 	.word	0x00003370


	//   ....[31]....
        /*0420*/ 	.word	0x000033b0


	//   ....[32]....
        /*0424*/ 	.word	0x00003410


	//   ....[33]....
        /*0428*/ 	.word	0x00003440


	//   ....[34]....
        /*042c*/ 	.word	0x000034b0


	//   ....[35]....
        /*0430*/ 	.word	0x000034e0


	//   ....[36]....
        /*0434*/ 	.word	0x000035f0


	//   ....[37]....
        /*0438*/ 	.word	0x00003610


	//   ....[38]....
        /*043c*/ 	.word	0x000037b0


	//   ....[39]....
        /*0440*/ 	.word	0x000037c0


	//   ....[40]....
        /*0444*/ 	.word	0x000038a0


	//   ....[41]....
        /*0448*/ 	.word	0x000038f0


	//   ....[42]....
        /*044c*/ 	.word	0x00003990


	//   ....[43]....
        /*0450*/ 	.word	0x000039e0


	//   ....[44]....
        /*0454*/ 	.word	0x00003a80


	//   ....[45]....
        /*0458*/ 	.word	0x00003b40


	//   ....[46]....
        /*045c*/ 	.word	0x00003ba0


	//   ....[47]....
        /*0460*/ 	.word	0x00003be0


	//   ....[48]....
        /*0464*/ 	.word	0x00003c00


	//   ....[49]....
        /*0468*/ 	.word	0x00003c30


	//   ....[50]....
        /*046c*/ 	.word	0x00003c50


	//   ....[51]....
        /*0470*/ 	.word	0x00003c90


	//   ....[52]....
        /*0474*/ 	.word	0x00003cb0


	//   ....[53]....
        /*0478*/ 	.word	0x00003cc0


	//   ....[54]....
        /*047c*/ 	.word	0x00006550


	//   ....[55]....
        /*0480*/ 	.word	0x00006560


	//   ....[56]....
        /*0484*/ 	.word	0x00006570


	//   ....[57]....
        /*0488*/ 	.word	0x00006580


	//   ....[58]....
        /*048c*/ 	.word	0x00006590


	//   ....[59]....
        /*0490*/ 	.word	0x000065a0


	//   ....[60]....
        /*0494*/ 	.word	0x000065b0


	//   ....[61]....
        /*0498*/ 	.word	0x000065c0


	//   ....[62]....
        /*049c*/ 	.word	0x000065d0


	//   ....[63]....
        /*04a0*/ 	.word	0x000065e0


	//   ....[64]....
        /*04a4*/ 	.word	0x000065f0


	//   ....[65]....
        /*04a8*/ 	.word	0x00006600


	//   ....[66]....
        /*04ac*/ 	.word	0x00006710


	//   ....[67]....
        /*04b0*/ 	.word	0x00006750


	//   ....[68]....
        /*04b4*/ 	.word	0x000067b0


	//   ....[69]....
        /*04b8*/ 	.word	0x000067f0


	//   ....[70]....
        /*04bc*/ 	.word	0x00006830


	//   ....[71]....
        /*04c0*/ 	.word	0x00006870


	//   ....[72]....
        /*04c4*/ 	.word	0x000068b0


	//   ....[73]....
        /*04c8*/ 	.word	0x00006a70


	//   ....[74]....
        /*04cc*/ 	.word	0x00006c60


	//   ....[75]....
        /*04d0*/ 	.word	0x00006fc0


	//   ....[76]....
        /*04d4*/ 	.word	0x000070f0


	//   ....[77]....
        /*04d8*/ 	.word	0x00007180


	//   ....[78]....
        /*04dc*/ 	.word	0x000073c0


	//   ....[79]....
        /*04e0*/ 	.word	0x000073e0


	//   ....[80]....
        /*04e4*/ 	.word	0x000073f0


	//   ....[81]....
        /*04e8*/ 	.word	0x00007410


	//   ....[82]....
        /*04ec*/ 	.word	0x00007420


	//   ....[83]....
        /*04f0*/ 	.word	0x00007440


	//   ....[84]....
        /*04f4*/ 	.word	0x000077b0


	//   ....[85]....
        /*04f8*/ 	.word	0x000077f0


	//   ....[86]....
        /*04fc*/ 	.word	0x00007cb0


	//   ....[87]....
        /*0500*/ 	.word	0x00007cd0


	//   ....[88]....
        /*0504*/ 	.word	0x00007d00


	//   ....[89]....
        /*0508*/ 	.word	0x00007d10


	//   ....[90]....
        /*050c*/ 	.word	0x00007e90


	//   ....[91]....
        /*0510*/ 	.word	0x00007ea0


	//   ....[92]....
        /*0514*/ 	.word	0x00007f20


	//   ....[93]....
        /*0518*/ 	.word	0x00007f50


	//   ....[94]....
        /*051c*/ 	.word	0x00007fb0


	//   ....[95]....
        /*0520*/ 	.word	0x00008020


	//   ....[96]....
        /*0524*/ 	.word	0x00008040


	//   ....[97]....
        /*0528*/ 	.word	0x00008060


	//   ....[98]....
        /*052c*/ 	.word	0x00008090


	//   ....[99]....
        /*0530*/ 	.word	0x000080b0


	//   ....[100]....
        /*0534*/ 	.word	0x000080c0


	//   ....[101]....
        /*0538*/ 	.word	0x000080f0


	//   ....[102]....
        /*053c*/ 	.word	0x0000a500


	//   ....[103]....
        /*0540*/ 	.word	0x0000b390


	//   ....[104]....
        /*0544*/ 	.word	0x0000e170


	//----- nvinfo : EIATTR_REG_RECONFIG
	.align		4
.L_718:
        /*0548*/ 	.byte	0x01, 0x54
	.zero		2


	//----- nvinfo : EIATTR_SYSCALL_OFFSETS
	.align		4
        /*054c*/ 	.byte	0x04, 0x46
        /*054e*/ 	.short	(.L_720 - .L_719)


	//   ....[0]....
.L_719:
        /*0550*/ 	.word	0x00000d70


	//   ....[1]....
        /*0554*/ 	.word	0x00000e60


	//   ....[2]....
        /*0558*/ 	.word	0x00000fc0


	//   ....[3]....
        /*055c*/ 	.word	0x000010b0


	//   ....[4]....
        /*0560*/ 	.word	0x00009d80


	//   ....[5]....
        /*0564*/ 	.word	0x00009eb0


	//   ....[6]....
        /*0568*/ 	.word	0x00009fd0


	//   ....[7]....
        /*056c*/ 	.word	0x0000a0f0


	//----- nvinfo : EIATTR_MBARRIER_INSTR_OFFSETS
	.align		4
.L_720:
        /*0570*/ 	.byte	0x04, 0x39
        /*0572*/ 	.short	(.L_722 - .L_721)


	//   ....[0]....
.L_721:
        /*0574*/ 	.word	0x000002c0
        /*0578*/ 	.word	0x000000ff
        /*057c*/ 	.word	0x00026800
        /*0580*/ 	.short	0x0100
        /*0582*/ 	.byte	0x06
	.zero		1


	//   ....[1]....
        /*0584*/ 	.word	0x000003b0
        /*0588*/ 	.word	0x000000ff
        /*058c*/ 	.word	0x00026810
        /*0590*/ 	.short	0x0100
        /*0592*/ 	.byte	0x08
	.zero		1


	//   ....[2]....
        /*0594*/ 	.word	0x000003c0
        /*0598*/ 	.word	0x000000ff
        /*059c*/ 	.word	0x00026820
        /*05a0*/ 	.short	0x0100
        /*05a2*/ 	.byte	0x08
	.zero		1


	//   ....[3]....
        /*05a4*/ 	.word	0x000003d0
        /*05a8*/ 	.word	0x000000ff
        /*05ac*/ 	.word	0x00026818
        /*05b0*/ 	.short	0x0100
        /*05b2*/ 	.byte	0x08
	.zero		1


	//   ....[4]....
        /*05b4*/ 	.word	0x000003e0
        /*05b8*/ 	.word	0x000000ff
        /*05bc*/ 	.word	0x00026828
        /*05c0*/ 	.short	0x0100
        /*05c2*/ 	.byte	0x08
	.zero		1


	//   ....[5]....
        /*05c4*/ 	.word	0x00000510
        /*05c8*/ 	.word	0x000000ff
        /*05cc*/ 	.word	0x00026830
        /*05d0*/ 	.short	0x0100
        /*05d2*/ 	.byte	0x08
	.zero		1


	//   ....[6]....
        /*05d4*/ 	.word	0x00000520
        /*05d8*/ 	.word	0x000000ff
        /*05dc*/ 	.word	0x00026840
        /*05e0*/ 	.short	0x0100
        /*05e2*/ 	.byte	0x08
	.zero		1


	//   ....[7]....
        /*05e4*/ 	.word	0x00000530
        /*05e8*/ 	.word	0x000000ff
        /*05ec*/ 	.word	0x00026838
        /*05f0*/ 	.short	0x0100
        /*05f2*/ 	.byte	0x08
	.zero		1


	//   ....[8]....
        /*05f4*/ 	.word	0x00000540
        /*05f8*/ 	.word	0x000000ff
        /*05fc*/ 	.word	0x00026848
        /*0600*/ 	.short	0x0100
        /*0602*/ 	.byte	0x08
	.zero		1


	//   ....[9]....
        /*0604*/ 	.word	0x00001150
        /*0608*/ 	.word	0x00000011
        /*060c*/ 	.word	0x00026800
        /*0610*/ 	.short	0x010a
        /*0612*/ 	.byte	0x3f
	.zero		1


	//   ....[10]....
        /*0614*/ 	.word	0x00001170
        /*0618*/ 	.word	0x00000011
        /*061c*/ 	.word	0x00026800
        /*0620*/ 	.short	0x010a
        /*0622*/ 	.byte	0x3f
	.zero		1


	//   ....[11]....
        /*0624*/ 	.word	0x00001a80
        /*0628*/ 	.word	0x00000008
        /*062c*/ 	.word	0x00026810
        /*0630*/ 	.short	0x010a
        /*0632*/ 	.byte	0x3f
	.zero		1


	//   ....[12]....
        /*0634*/ 	.word	0x00001af0
        /*0638*/ 	.word	0x00000008
        /*063c*/ 	.word	0x00026810
        /*0640*/ 	.short	0x010a
        /*0642*/ 	.byte	0x3f
	.zero		1


	//   ....[13]....
        /*0644*/ 	.word	0x00001eb0
        /*0648*/ 	.word	0x00000008
        /*064c*/ 	.word	0x00026830
        /*0650*/ 	.short	0x010a
        /*0652*/ 	.byte	0x3f
	.zero		1


	//   ....[14]....
        /*0654*/ 	.word	0x00001f30
        /*0658*/ 	.word	0x00000008
        /*065c*/ 	.word	0x00026830
        /*0660*/ 	.short	0x010a
        /*0662*/ 	.byte	0x3f
	.zero		1


	//   ....[15]....
        /*0664*/ 	.word	0x00005470
        /*0668*/ 	.word	0x00000009
        /*066c*/ 	.word	0x00000000
        /*0670*/ 	.short	0x0101
        /*0672*/ 	.byte	0x3f
	.zero		1


	//   ....[16]....
        /*0674*/ 	.word	0x00005800
        /*0678*/ 	.word	0x00000008
        /*067c*/ 	.word	0x00000000
        /*0680*/ 	.short	0x0101
        /*0682*/ 	.byte	0x3f
	.zero		1


	//   ....[17]....
        /*0684*/ 	.word	0x00005f30
        /*0688*/ 	.word	0x00000006
        /*068c*/ 	.word	0x00026810
        /*0690*/ 	.short	0x010a
        /*0692*/ 	.byte	0x3f
	.zero		1


	//   ....[18]....
        /*0694*/ 	.word	0x00005fb0
        /*0698*/ 	.word	0x00000006
        /*069c*/ 	.word	0x00026810
        /*06a0*/ 	.short	0x010a
        /*06a2*/ 	.byte	0x3f
	.zero		1


	//   ....[19]....
        /*06a4*/ 	.word	0x00006330
        /*06a8*/ 	.word	0x00000006
        /*06ac*/ 	.word	0x00026830
        /*06b0*/ 	.short	0x010a
        /*06b2*/ 	.byte	0x3f
	.zero		1


	//   ....[20]....
        /*06b4*/ 	.word	0x000063c0
        /*06b8*/ 	.word	0x00000006
        /*06bc*/ 	.word	0x00026830
        /*06c0*/ 	.short	0x010a
        /*06c2*/ 	.byte	0x3f
	.zero		1


	//   ....[21]....
        /*06c4*/ 	.word	0x00009620
        /*06c8*/ 	.word	0x00000005
        /*06cc*/ 	.word	0x00000000
        /*06d0*/ 	.short	0x0101
        /*06d2*/ 	.byte	0x3f
	.zero		1


	//   ....[22]....
        /*06d4*/ 	.word	0x000099d0
        /*06d8*/ 	.word	0x00000006
        /*06dc*/ 	.word	0x00000000
        /*06e0*/ 	.short	0x0101
        /*06e2*/ 	.byte	0x3f
	.zero		1


	//   ....[23]....
        /*06e4*/ 	.word	0x0000c840
        /*06e8*/ 	.word	0x00000000
        /*06ec*/ 	.word	0x00026820
        /*06f0*/ 	.short	0x010a
        /*06f2*/ 	.byte	0x3f
	.zero		1


	//   ....[24]....
        /*06f4*/ 	.word	0x0000cd90
        /*06f8*/ 	.word	0x00000000
        /*06fc*/ 	.word	0x00026840
        /*0700*/ 	.short	0x010a
        /*0702*/ 	.byte	0x3f
	.zero		1


	//   ....[25]....
        /*0704*/ 	.word	0x0000cfe0
        /*0708*/ 	.word	0x00000000
        /*070c*/ 	.word	0x00026828
        /*0710*/ 	.short	0x010a
        /*0712*/ 	.byte	0x3f
	.zero		1


	//   ....[26]....
        /*0714*/ 	.word	0x0000d250
        /*0718*/ 	.word	0x00000000
        /*071c*/ 	.word	0x00026848
        /*0720*/ 	.short	0x010a
        /*0722*/ 	.byte	0x3f
	.zero		1


	//   ....[27]....
        /*0724*/ 	.word	0x0000d450
        /*0728*/ 	.word	0x00000000
        /*072c*/ 	.word	0x00026820
        /*0730*/ 	.short	0x010a
        /*0732*/ 	.byte	0x3f
	.zero		1


	//   ....[28]....
        /*0734*/ 	.word	0x0000d700
        /*0738*/ 	.word	0x00000000
        /*073c*/ 	.word	0x00026840
        /*0740*/ 	.short	0x010a
        /*0742*/ 	.byte	0x3f
	.zero		1


	//   ....[29]....
        /*0744*/ 	.word	0x0000d920
        /*0748*/ 	.word	0x00000000
        /*074c*/ 	.word	0x00026828
        /*0750*/ 	.short	0x010a
        /*0752*/ 	.byte	0x3f
	.zero		1


	//   ....[30]....
        /*0754*/ 	.word	0x0000dbe0
        /*0758*/ 	.word	0x00000004
        /*075c*/ 	.word	0x00026840
        /*0760*/ 	.short	0x010a
        /*0762*/ 	.byte	0x3f
	.zero		1


	//   ....[31]....
        /*0764*/ 	.word	0x0000dff0
        /*0768*/ 	.word	0x00000007
        /*076c*/ 	.word	0x00000000
        /*0770*/ 	.short	0x010a
        /*0772*/ 	.byte	0x3f
	.zero		1


	//   ....[32]....
        /*0774*/ 	.word	0x0000e040
        /*0778*/ 	.word	0x00000003
        /*077c*/ 	.word	0x00000000
        /*0780*/ 	.short	0x010a
        /*0782*/ 	.byte	0x3f
	.zero		1


	//   ....[33]....
        /*0784*/ 	.word	0x0000e0a0
        /*0788*/ 	.word	0x00000005
        /*078c*/ 	.word	0x00000000
        /*0790*/ 	.short	0x010a
        /*0792*/ 	.byte	0x3f
	.zero		1


	//   ....[34]....
        /*0794*/ 	.word	0x0000e0d0
        /*0798*/ 	.word	0x00000003
        /*079c*/ 	.word	0x00000000
        /*07a0*/ 	.short	0x010a
        /*07a2*/ 	.byte	0x3f
	.zero		1


	//   ....[35]....
        /*07a4*/ 	.word	0x0000e1a0
        /*07a8*/ 	.word	0x00000011
        /*07ac*/ 	.word	0x00026800
        /*07b0*/ 	.short	0x010a
        /*07b2*/ 	.byte	0x3f
	.zero		1


	//   ....[36]....
        /*07b4*/ 	.word	0x0000e1f0
        /*07b8*/ 	.word	0x00000008
        /*07bc*/ 	.word	0x00026810
        /*07c0*/ 	.short	0x010a
        /*07c2*/ 	.byte	0x3f
	.zero		1


	//   ....[37]....
        /*07c4*/ 	.word	0x0000e240
        /*07c8*/ 	.word	0x00000008
        /*07cc*/ 	.word	0x00026830
        /*07d0*/ 	.short	0x010a
        /*07d2*/ 	.byte	0x3f
	.zero		1


	//   ....[38]....
        /*07d4*/ 	.word	0x0000e290
        /*07d8*/ 	.word	0x00000006
        /*07dc*/ 	.word	0x00026810
        /*07e0*/ 	.short	0x010a
        /*07e2*/ 	.byte	0x3f
	.zero		1


	//   ....[39]....
        /*07e4*/ 	.word	0x0000e2e0
        /*07e8*/ 	.word	0x00000006
        /*07ec*/ 	.word	0x00026830
        /*07f0*/ 	.short	0x010a
        /*07f2*/ 	.byte	0x3f
	.zero		1


	//   ....[40]....
        /*07f4*/ 	.word	0x0000e330
        /*07f8*/ 	.word	0x00000000
        /*07fc*/ 	.word	0x00026820
        /*0800*/ 	.short	0x010a
        /*0802*/ 	.byte	0x3f
	.zero		1


	//   ....[41]....
        /*0804*/ 	.word	0x0000e380
        /*0808*/ 	.word	0x00000000
        /*080c*/ 	.word	0x00026840
        /*0810*/ 	.short	0x010a
        /*0812*/ 	.byte	0x3f
	.zero		1


	//   ....[42]....
        /*0814*/ 	.word	0x0000e3d0
        /*0818*/ 	.word	0x00000000
        /*081c*/ 	.word	0x00026828
        /*0820*/ 	.short	0x010a
        /*0822*/ 	.byte	0x3f
	.zero		1


	//   ....[43]....
        /*0824*/ 	.word	0x0000e420
        /*0828*/ 	.word	0x00000000
        /*082c*/ 	.word	0x00026848
        /*0830*/ 	.short	0x010a
        /*0832*/ 	.byte	0x3f
	.zero		1


	//   ....[44]....
        /*0834*/ 	.word	0x0000e480
        /*0838*/ 	.word	0x00000000
        /*083c*/ 	.word	0x00026820
        /*0840*/ 	.short	0x010a
        /*0842*/ 	.byte	0x3f
	.zero		1


	//   ....[45]....
        /*0844*/ 	.word	0x0000e4d0
        /*0848*/ 	.word	0x00000000
        /*084c*/ 	.word	0x00026840
        /*0850*/ 	.short	0x010a
        /*0852*/ 	.byte	0x3f
	.zero		1


	//   ....[46]....
        /*0854*/ 	.word	0x0000e520
        /*0858*/ 	.word	0x00000000
        /*085c*/ 	.word	0x00026828
        /*0860*/ 	.short	0x010a
        /*0862*/ 	.byte	0x3f
	.zero		1


	//   ....[47]....
        /*0864*/ 	.word	0x0000e570
        /*0868*/ 	.word	0x00000004
        /*086c*/ 	.word	0x00026840
        /*0870*/ 	.short	0x010a
        /*0872*/ 	.byte	0x3f
	.zero		1


	//   ....[48]....
        /*0874*/ 	.word	0x0000e640
        /*0878*/ 	.word	0x00000007
        /*087c*/ 	.word	0x00000000
        /*0880*/ 	.short	0x010a
        /*0882*/ 	.byte	0x3f
	.zero		1


	//   ....[49]....
        /*0884*/ 	.word	0x0000e690
        /*0888*/ 	.word	0x00000003
        /*088c*/ 	.word	0x00000000
        /*0890*/ 	.short	0x010a
        /*0892*/ 	.byte	0x3f
	.zero		1


	//   ....[50]....
        /*0894*/ 	.word	0x0000e6e0
        /*0898*/ 	.word	0x00000005
        /*089c*/ 	.word	0x00000000
        /*08a0*/ 	.short	0x010a
        /*08a2*/ 	.byte	0x3f
	.zero		1


	//----- nvinfo : EIATTR_NUM_MBARRIERS
	.align		4
.L_722:
        /*08a4*/ 	.byte	0x03, 0x38
        /*08a6*/ 	.short	0x0009


	//----- nvinfo : EIATTR_EXIT_INSTR_OFFSETS
	.align		4
        /*08a8*/ 	.byte	0x04, 0x1c
        /*08aa*/ 	.short	(.L_724 - .L_723)


	//   ....[0]....
.L_723:
        /*08ac*/ 	.word	0x0000e120


	//----- nvinfo : EIATTR_MAX_THREADS
	.align		4
.L_724:
        /*08b0*/ 	.byte	0x04, 0x05
        /*08b2*/ 	.short	(.L_726 - .L_725)
.L_725:
        /*08b4*/ 	.word	0x00000180
        /*08b8*/ 	.word	0x00000001
        /*08bc*/ 	.word	0x00000001


	//----- nvinfo : EIATTR_CRS_STACK_SIZE
	.align		4
.L_726:
        /*08c0*/ 	.byte	0x04, 0x1e
        /*08c2*/ 	.short	(.L_728 - .L_727)
.L_727:
        /*08c4*/ 	.word	0x00000000


	//----- nvinfo : EIATTR_CBANK_PARAM_SIZE
	.align		4
.L_728:
        /*08c8*/ 	.byte	0x03, 0x19
        /*08ca*/ 	.short	0x0970


	//----- nvinfo : EIATTR_PARAM_CBANK
	.align		4
        /*08cc*/ 	.byte	0x04, 0x0a
        /*08ce*/ 	.short	(.L_730 - .L_729)
	.align		4
.L_729:
        /*08d0*/ 	.word	index@(.nv.constant0._ZN7cutlass13device_kernelIN5flash11enable_sm90INS1_16FlashAttnBwdSm90INS1_25CollectiveMainloopBwdSm90ILi2ELi2ELi2EN4cute5tupleIJNS5_1CILi1EEES8_S8_EEENS6_IJNS7_ILi96EEENS7_ILi128EEENS7_ILi64EEEEEENS_6half_tEfNS_4arch4Sm90ELb1ELb0ELb1ELb0ELb0ELb1ELb0ELb1ELi2ELi1ELi2ELi2ELb0EEENS1_21CollectiveEpilogueBwdISD_SE_SG_Li256ELb0ELb0ELi1EEENS1_25SingleTileBwdLPTSchedulerILb0ELi128ELb0EEEEEEEEEvNT_6ParamsE)
        /*08d4*/ 	.short	0x0210
        /*08d6*/ 	.short	0x0970


	//----- nvinfo : EIATTR_SW_WAR
	.align		4
.L_730:
        /*08d8*/ 	.byte	0x04, 0x36
        /*08da*/ 	.short	(.L_732 - .L_731)
.L_731:
        /*08dc*/ 	.word	0x00000008
.L_732:


//--------------------- .nv.info._ZN7cutlass13device_kernelIN5flash11enable_sm90INS1_16FlashAttnBwdSm90INS1_25CollectiveMainloopBwdSm90ILi2ELi2ELi2EN4cute5tupleIJNS5_1CILi1EEES8_S8_EEENS6_IJNS7_ILi96EEENS7_ILi128EEENS7_ILi64EEEEEENS_6half_tEfNS_4arch4Sm90ELb1ELb0ELb1ELb0ELb1ELb1ELb0ELb1ELi2ELi1ELi2ELi2ELb0EEENS1_21CollectiveEpilogueBwdISD_SE_SG_Li256ELb0ELb0ELi1EEENS1_25SingleTileBwdLPTSchedulerILb0ELi128ELb1EEEEEEEEEvNT_6ParamsE --------------------------
	.section	.nv.info._ZN7cutlass13device_kernelIN5flash11enable_sm90INS1_16FlashAttnBwdSm90INS1_25CollectiveMainloopBwdSm90ILi2ELi2ELi2EN4cute5tupleIJNS5_1CILi1EEES8_S8_EEENS6_IJNS7_ILi96EEENS7_ILi128EEENS7_ILi64EEEEEENS_6half_tEfNS_4arch4Sm90ELb1ELb0ELb1ELb0ELb1ELb1ELb0ELb1ELi2ELi1ELi2ELi2ELb0EEENS1_21CollectiveEpilogueBwdISD_SE_SG_Li256ELb0ELb0ELi1EEENS1_25SingleTileBwdLPTSchedulerILb0ELi128ELb1EEEEEEEEEvNT_6ParamsE,"",@"SHT_CUDA_INFO"
	.sectionflags	@""
	.align	4


	//----- nvinfo : EIATTR_CUDA_API_VERSION
	.align		4
        /*0000*/ 	.byte	0x04, 0x37
        /*0002*/ 	.short	(.L_734 - .L_733)
.L_733:
        /*0004*/ 	.word	0x00000082


	//----- nvinfo : EIATTR_KPARAM_INFO
	.align		4
.L_734:
        /*0008*/ 	.byte	0x04, 0x17
        /*000a*/ 	.short	(.L_736 - .L_735)
.L_735:
        /*000c*/ 	.word	0x00000000
        /*0010*/ 	.short	0x0000
        /*0012*/ 	.short	0x0070
        /*0014*/ 	.byte	0x00, 0xf0, 0x01, 0x24


	//----- nvinfo : EIATTR_SPARSE_MMA_MASK
	.align		4
.L_736:
        /*0018*/ 	.byte	0x03, 0x50
        /*001a*/ 	.short	0x0000


	//----- nvinfo : EIATTR_MAXREG_COUNT
	.align		4
        /*001c*/ 	.byte	0x03, 0x1b
        /*001e*/ 	.short	0x00a8


	//----- nvinfo : EIATTR_NUM_BARRIERS
	.align		4
        /*0020*/ 	.byte	0x02, 0x4c
        /*0022*/ 	.byte	0x10
	.zero		1


	//----- nvinfo : EIATTR_EXTERNS
	.align		4
        /*0024*/ 	.byte	0x04, 0x0f
        /*0026*/ 	.short	(.L_738 - .L_737)


	//   ....[0]....
	.align		4
.L_737:
        /*0028*/ 	.word	index@(__assertfail)


	//----- nvinfo : EIATTR_ANNOTATIONS
	.align		4
.L_738:
        /*002c*/ 	.byte	0x04, 0x55
        /*002e*/ 	.short	(.L_740 - .L_739)


	//   ....[0]....
.L_739:
        /* <DEDUP_REMOVED lines=31> */


	//----- nvinfo : EIATTR_MERCURY_ISA_VERSION
	.align		4
.L_740:
        /*0208*/ 	.byte	0x03, 0x5f
        /*020a*/ 	.short	0x0101


	//----- nvinfo : EIATTR_INT_WARP_WIDE_INSTR_OFFSETS
	.align		4
        /*020c*/ 	.byte	0x04, 0x31
        /*020e*/ 	.short	(.L_742 - .L_741)


	//   ....[0]....
.L_741:
        /*0210*/ 	.word	0x000001e0


	//   ....[1]....
        /*0214*/ 	.word	0x000002a0


	//   ....[2]....
        /*0218*/ 	.word	0x0000bed0


	//   ....[3]....
        /*021c*/ 	.word	0x0000c540


	//   ....[4]....
        /*0220*/ 	.word	0x0000ca60


	//----- nvinfo : EIATTR_COOP_GROUP_MASK_REGIDS
	.align		4
.L_742:
        /*0224*/ 	.byte	0x04, 0x29
        /*0226*/ 	.short	(.L_744 - .L_743)


	//   ....[0]....
.L_743:
        /*0228*/ 	.word	0xffffffff


	//   ....[1]....
        /*022c*/ 	.word	0xffffffff


	//   ....[2]....
        /*0230*/ 	.word	0xffffffff


	//   ....[3]....
        /*0234*/ 	.word	0xffffffff


	//   ....[4]....
        /*0238*/ 	.word	0xffffffff


	//   ....[5]....
        /*023c*/ 	.word	0xffffffff


	//   ....[6]....
        /*0240*/ 	.word	0xffffffff


	//   ....[7]....
        /*0244*/ 	.word	0xffffffff


	//   ....[8]....
        /*0248*/ 	.word	0xffffffff


	//   ....[9]....
        /*024c*/ 	.word	0xffffffff


	//   ....[10]....
        /*0250*/ 	.word	0xffffffff


	//   ....[11]....
        /*0254*/ 	.word	0xffffffff


	//   ....[12]....
        /*0258*/ 	.word	0xffffffff


	//   ....[13]....
        /*025c*/ 	.word	0xffffffff


	//   ....[14]....
        /*0260*/ 	.word	0xffffffff


	//   ....[15]....
        /*0264*/ 	.word	0xffffffff


	//   ....[16]....
        /*0268*/ 	.word	0xffffffff


	//   ....[17]....
        /*026c*/ 	.word	0xffffffff


	//   ....[18]....
        /*0270*/ 	.word	0xffffffff


	//   ....[19]....
        /*0274*/ 	.word	0xffffffff


	//   ....[20]....
        /*0278*/ 	.word	0xffffffff


	//   ....[21]....
        /*027c*/ 	.word	0xffffffff


	//   ....[22]....
        /*0280*/ 	.word	0xffffffff


	//   ....[23]....
        /*0284*/ 	.word	0xffffffff


	//   ....[24]....
        /*0288*/ 	.word	0xffffffff


	//   ....[25]....
        /*028c*/ 	.word	0xffffffff


	//   ....[26]....
        /*0290*/ 	.word	0xffffffff


	//   ....[27]....
        /*0294*/ 	.word	0xffffffff


	//   ....[28]....
        /*0298*/ 	.word	0xffffffff


	//   ....[29]....
        /*029c*/ 	.word	0xffffffff


	//   ....[30]....
        /*02a0*/ 	.word	0xffffffff


	//   ....[31]....
        /*02a4*/ 	.word	0xffffffff


	//   ....[32]....
        /*02a8*/ 	.word	0xffffffff


	//   ....[33]....
        /*02ac*/ 	.word	0xffffffff


	//   ....[34]....
        /*02b0*/ 	.word	0xffffffff


	//   ....[35]....
        /*02b4*/ 	.word	0xffffffff


	//   ....[36]....
        /*02b8*/ 	.word	0xffffffff


	//   ....[37]....
        /*02bc*/ 	.word	0xffffffff


	//   ....[38]....
        /*02c0*/ 	.word	0xffffffff


	//   ....[39]....
        /*02c4*/ 	.word	0xffffffff


	//   ....[40]....
        /*02c8*/ 	.word	0xffffffff


	//   ....[41]....
        /*02cc*/ 	.word	0xffffffff


	//   ....[42]....
        /*02d0*/ 	.word	0xffffffff


	//   ....[43]....
        /*02d4*/ 	.word	0xffffffff


	//   ....[44]....
        /*02d8*/ 	.word	0xffffffff


	//   ....[45]....
        /*02dc*/ 	.word	0xffffffff


	//   ....[46]....
        /*02e0*/ 	.word	0xffffffff


	//   ....[47]....
        /*02e4*/ 	.word	0xffffffff


	//   ....[48]....
        /*02e8*/ 	.word	0xffffffff


	//   ....[49]....
        /*02ec*/ 	.word	0xffffffff


	//   ....[50]....
        /*02f0*/ 	.word	0xffffffff


	//   ....[51]....
        /*02f4*/ 	.word	0xffffffff


	//   ....[52]....
        /*02f8*/ 	.word	0xffffffff


	//   ....[53]....
        /*02fc*/ 	.word	0xffffffff


	//   ....[54]....
        /*0300*/ 	.word	0xffffffff


	//   ....[55]....
        /*0304*/ 	.word	0xffffffff


	//   ....[56]....
        /*0308*/ 	.word	0xffffffff


	//   ....[57]....
        /*030c*/ 	.word	0xffffffff


	//   ....[58]....
        /*0310*/ 	.word	0xffffffff


	//   ....[59]....
        /*0314*/ 	.word	0xffffffff


	//   ....[60]....
        /*0318*/ 	.word	0xffffffff


	//   ....[61]....
        /*031c*/ 	.word	0xffffffff


	//   ....[62]....
        /*0320*/ 	.word	0xffffffff


	//   ....[63]....
        /*0324*/ 	.word	0xffffffff


	//   ....[64]....
        /*0328*/ 	.word	0xffffffff


	//   ....[65]....
        /*032c*/ 	.word	0xffffffff


	//   ....[66]....
        /*0330*/ 	.word	0xffffffff


	//   ....[67]....
        /*0334*/ 	.word	0xffffffff


	//   ....[68]....
        /*0338*/ 	.word	0xffffffff


	//   ....[69]....
        /*033c*/ 	.word	0xffffffff


	//   ....[70]....
        /*0340*/ 	.word	0xffffffff


	//   ....[71]....
        /*0344*/ 	.word	0xffffffff


	//   ....[72]....
        /*0348*/ 	.word	0xffffffff


	//   ....[73]....
        /*034c*/ 	.word	0xffffffff


	//   ....[74]....
        /*0350*/ 	.word	0xffffffff


	//   ....[75]....
        /*0354*/ 	.word	0xffffffff


	//   ....[76]....
        /*0358*/ 	.word	0xffffffff


	//   ....[77]....
        /*035c*/ 	.word	0xffffffff


	//   ....[78]....
        /*0360*/ 	.word	0xffffffff


	//   ....[79]....
        /*0364*/ 	.word	0xffffffff


	//   ....[80]....
        /*0368*/ 	.word	0xffffffff


	//   ....[81]....
        /*036c*/ 	.word	0xffffffff


	//   ....[82]....
        /*0370*/ 	.word	0xffffffff


	//   ....[83]....
        /*0374*/ 	.word	0xffffffff


	//   ....[84]....
        /*0378*/ 	.word	0xffffffff


	//   ....[85]....
        /*037c*/ 	.word	0xffffffff


	//   ....[86]....
        /*0380*/ 	.word	0xffffffff


	//   ....[87]....
        /*0384*/ 	.word	0xffffffff


	//   ....[88]....
        /*0388*/ 	.word	0xffffffff


	//   ....[89]....
        /*038c*/ 	.word	0xffffffff


	//   ....[90]....
        /*0390*/ 	.word	0xffffffff


	//   ....[91]....
        /*0394*/ 	.word	0xffffffff


	//   ....[92]....
        /*0398*/ 	.word	0xffffffff


	//   ....[93]....
        /*039c*/ 	.word	0xffffffff


	//   ....[94]....
        /*03a0*/ 	.word	0xffffffff


	//   ....[95]....
        /*03a4*/ 	.word	0xffffffff


	//   ....[96]....
        /*03a8*/ 	.word	0xffffffff


	//   ....[97]....
        /*03ac*/ 	.word	0xffffffff


	//   ....[98]....
        /*03b0*/ 	.word	0xffffffff


	//   ....[99]....
        /*03b4*/ 	.word	0xffffffff


	//   ....[100]....
        /*03b8*/ 	.word	0xffffffff


	//   ....[101]....
        /*03bc*/ 	.word	0xffffffff


	//   ....[102]....
        /*03c0*/ 	.word	0xffffffff


	//   ....[103]....
        /*03c4*/ 	.word	0xffffffff


	//   ....[104]....
        /*03c8*/ 	.word	0xffffffff


	//   ....[105]....
        /*03cc*/ 	.word	0xffffffff


	//   ....[106]....
        /*03d0*/ 	.word	0xffffffff


	//   ....[107]....
        /*03d4*/ 	.word	0xffffffff


	//   ....[108]....
        /*03d8*/ 	.word	0xffffffff


	//   ....[109]....
        /*03dc*/ 	.word	0xffffffff


	//   ....[110]....
        /*03e0*/ 	.word	0x0500000f


	//   ....[111]....
        /*03e4*/ 	.word	0x0500000f


	//   ....[112]....
        /*03e8*/ 	.word	0x0500000f


	//   ....[113]....
        /*03ec*/ 	.word	0x0500000f


	//----- nvinfo : EIATTR_COOP_GROUP_INSTR_OFFSETS
	.align		4
.L_744:
        /*03f0*/ 	.byte	0x04, 0x28
        /*03f2*/ 	.short	(.L_746 - .L_745)


	//   ....[0]....
.L_745:
        /*03f4*/ 	.word	0x00000060


	//   ....[1]....
        /*03f8*/ 	.word	0x000001f0


	//   ....[2]....
        /*03fc*/ 	.word	0x00000280


	//   ....[3]....
        /*0400*/ 	.word	0x00000400


	//   ....[4]....
        /*0404*/ 	.word	0x00000680


	//   ....[5]....
        /*0408*/ 	.word	0x00001170


	//   ....[6]....
        /*040c*/ 	.word	0x00002300


	//   ....[7]....
        /*0410*/ 	.word	0x00002640


	//   ....[8]....
        /*0414*/ 	.word	0x00002690


	//   ....[9]....
        /*0418*/ 	.word	0x00002e00


	//   ....[10]....
        /*041c*/ 	.word	0x00002e80


	//   ....[11]....
        /*0420*/ 	.word	0x00002ec0


	//   ....[12]....
        /*0424*/ 	.word	0x00002fa0


	//   ....[13]....
        /*0428*/ 	.word	0x00002fd0


	//   ....[14]....
        /*042c*/ 	.word	0x00003020


	//   ....[15]....
        /*0430*/ 	.word	0x00003030


	//   ....[16]....
        /*0434*/ 	.word	0x00003040


	//   ....[17]....
        /*0438*/ 	.word	0x00003050


	//   ....[18]....
        /*043c*/ 	.word	0x00003120


	//   ....[19]....
        /*0440*/ 	.word	0x00003130


	//   ....[20]....
        /*0444*/ 	.word	0x00003160


	//   ....[21]....
        /*0448*/ 	.word	0x00003170


	//   ....[22]....
        /*044c*/ 	.word	0x00003190


	//   ....[23]....
        /*0450*/ 	.word	0x00003260


	//   ....[24]....
        /*0454*/ 	.word	0x000032a0


	//   ....[25]....
        /*0458*/ 	.word	0x000032e0


	//   ....[26]....
        /*045c*/ 	.word	0x00003320


	//   ....[27]....
        /*0460*/ 	.word	0x00003340


	//   ....[28]....
        /*0464*/ 	.word	0x00003360


	//   ....[29]....
        /*0468*/ 	.word	0x000033c0


	//   ....[30]....
        /*046c*/ 	.word	0x00003400


	//   ....[31]....
        /*0470*/ 	.word	0x00003440


	//   ....[32]....
        /*0474*/ 	.word	0x000034c0


	//   ....[33]....
        /*0478*/ 	.word	0x000034f0


	//   ....[34]....
        /*047c*/ 	.word	0x00003520


	//   ....[35]....
        /*0480*/ 	.word	0x00003550


	//   ....[36]....
        /*0484*/ 	.word	0x00003680


	//   ....[37]....
        /*0488*/ 	.word	0x000036a0


	//   ....[38]....
        /*048c*/ 	.word	0x00003830


	//   ....[39]....
        /*0490*/ 	.word	0x00003850


	//   ....[40]....
        /*0494*/ 	.word	0x00003920


	//   ....[41]....
        /*0498*/ 	.word	0x00003960


	//   ....[42]....
        /*049c*/ 	.word	0x000039a0


	//   ....[43]....
        /*04a0*/ 	.word	0x000039e0


	//   ....[44]....
        /*04a4*/ 	.word	0x00003a10


	//   ....[45]....
        /*04a8*/ 	.word	0x00003a40


	//   ....[46]....
        /*04ac*/ 	.word	0x00003bd0


	//   ....[47]....
        /*04b0*/ 	.word	0x00003c10


	//   ....[48]....
        /*04b4*/ 	.word	0x00003c40


	//   ....[49]....
        /*04b8*/ 	.word	0x00003c60


	//   ....[50]....
        /*04bc*/ 	.word	0x00003c90


	//   ....[51]....
        /*04c0*/ 	.word	0x00003cb0


	//   ....[52]....
        /*04c4*/ 	.word	0x00003cd0


	//   ....[53]....
        /*04c8*/ 	.word	0x00003d10


	//   ....[54]....
        /*04cc*/ 	.word	0x000065a0


	//   ....[55]....
        /*04d0*/ 	.word	0x000065b0


	//   ....[56]....
        /*04d4*/ 	.word	0x000065c0


	//   ....[57]....
        /*04d8*/ 	.word	0x000065d0


	//   ....[58]....
        /*04dc*/ 	.word	0x000065e0


	//   ....[59]....
        /*04e0*/ 	.word	0x000065f0


	//   ....[60]....
        /*04e4*/ 	.word	0x00006600


	//   ....[61]....
        /*04e8*/ 	.word	0x00006610


	//   ....[62]....
        /*04ec*/ 	.word	0x00006620


	//   ....[63]....
        /*04f0*/ 	.word	0x00006630


	//   ....[64]....
        /*04f4*/ 	.word	0x00006640


	//   ....[65]....
        /*04f8*/ 	.word	0x00006650


	//   ....[66]....
        /*04fc*/ 	.word	0x00006760


	//   ....[67]....
        /*0500*/ 	.word	0x000067a0


	//   ....[68]....
        /*0504*/ 	.word	0x00006800


	//   ....[69]....
        /*0508*/ 	.word	0x00006840


	//   ....[70]....
        /*050c*/ 	.word	0x00006880


	//   ....[71]....
        /*0510*/ 	.word	0x000068c0


	//   ....[72]....
        /*0514*/ 	.word	0x00006900


	//   ....[73]....
        /*0518*/ 	.word	0x00006ac0


	//   ....[74]....
        /*051c*/ 	.word	0x00006cb0


	//   ....[75]....
        /*0520*/ 	.word	0x00007010


	//   ....[76]....
        /*0524*/ 	.word	0x00007140


	//   ....[77]....
        /*0528*/ 	.word	0x000071d0


	//   ....[78]....
        /*052c*/ 	.word	0x00007410


	//   ....[79]....
        /*0530*/ 	.word	0x00007430


	//   ....[80]....
        /*0534*/ 	.word	0x00007440


	//   ....[81]....
        /*0538*/ 	.word	0x00007460


	//   ....[82]....
        /*053c*/ 	.word	0x00007470


	//   ....[83]....
        /*0540*/ 	.word	0x00007490


	//   ....[84]....
        /*0544*/ 	.word	0x000077f0


	//   ....[85]....
        /*0548*/ 	.word	0x00007830


	//   ....[86]....
        /*054c*/ 	.word	0x00007d10


	//   ....[87]....
        /*0550*/ 	.word	0x00007d30


	//   ....[88]....
        /*0554*/ 	.word	0x00007d60


	//   ....[89]....
        /*0558*/ 	.word	0x00007d70


	//   ....[90]....
        /*055c*/ 	.word	0x00007ef0


	//   ....[91]....
        /*0560*/ 	.word	0x00007f00


	//   ....[92]....
        /*0564*/ 	.word	0x00007f40


	//   ....[93]....
        /*0568*/ 	.word	0x00007f70


	//   ....[94]....
        /*056c*/ 	.word	0x00008000


	//   ....[95]....
        /*0570*/ 	.word	0x00008030


	//   ....[96]....
        /*0574*/ 	.word	0x00008070


	//   ....[97]....
        /*0578*/ 	.word	0x000080b0


	//   ....[98]....
        /*057c*/ 	.word	0x000080e0


	//   ....[99]....
        /*0580*/ 	.word	0x00008120


	//   ....[100]....
        /*0584*/ 	.word	0x00008130


	//   ....[101]....
        /*0588*/ 	.word	0x00008160


	//   ....[102]....
        /*058c*/ 	.word	0x0000a560


	//   ....[103]....
        /*0590*/ 	.word	0x0000b300


	//   ....[104]....
        /*0594*/ 	.word	0x0000bad0


	//   ....[105]....
        /*0598*/ 	.word	0x0000be00


	//   ....[106]....
        /*059c*/ 	.word	0x0000c1c0


	//   ....[107]....
        /*05a0*/ 	.word	0x0000c470


	//   ....[108]....
        /*05a4*/ 	.word	0x0000c720


	//   ....[109]....
        /*05a8*/ 	.word	0x0000c990


	//   ....[110]....
        /*05ac*/ 	.word	0x0000eae0


	//   ....[111]....
        /*05b0*/ 	.word	0x0000ecd0


	//   ....[112]....
        /*05b4*/ 	.word	0x0000ed40


	//   ....[113]....
        /*05b8*/ 	.word	0x0000edb0


	//----- nvinfo : EIATTR_REG_RECONFIG
	.align		4
.L_746:
        /*05bc*/ 	.byte	0x01, 0x54
	.zero		2


	//----- nvinfo : EIATTR_SYSCALL_OFFSETS
	.align		4
        /*05c0*/ 	.byte	0x04, 0x46
        /*05c2*/ 	.short	(.L_748 - .L_747)


	//   ....[0]....
.L_747:
        /*05c4*/ 	.word	0x00000dd0


	//   ....[1]....
        /*05c8*/ 	.word	0x00000ec0


	//   ....[2]....
        /*05cc*/ 	.word	0x00001020


	//   ....[3]....
        /*05d0*/ 	.word	0x00001110


	//   ....[4]....
        /*05d4*/ 	.word	0x00009de0


	//   ....[5]....
        /*05d8*/ 	.word	0x00009f10


	//   ....[6]....
        /*05dc*/ 	.word	0x0000a030


	//   ....[7]....
        /*05e0*/ 	.word	0x0000a150


	//----- nvinfo : EIATTR_MBARRIER_INSTR_OFFSETS
	.align		4
.L_748:
        /*05e4*/ 	.byte	0x04, 0x39
        /*05e6*/ 	.short	(.L_750 - .L_749)


	//   ....[0]....
.L_749:
        /*05e8*/ 	.word	0x000002c0
        /*05ec*/ 	.word	0x000000ff
        /*05f0*/ 	.word	0x00026800
        /*05f4*/ 	.short	0x0100
        /*05f6*/ 	.byte	0x06
	.zero		1


	//   ....[1]....
        /*05f8*/ 	.word	0x000003b0
        /*05fc*/ 	.word	0x000000ff
        /*0600*/ 	.word	0x00026810
        /*0604*/ 	.short	0x0100
        /*0606*/ 	.byte	0x08
	.zero		1


	//   ....[2]....
        /*0608*/ 	.word	0x000003c0
        /*060c*/ 	.word	0x000000ff
        /*0610*/ 	.word	0x00026820
        /*0614*/ 	.short	0x0100
        /*0616*/ 	.byte	0x08
	.zero		1


	//   ....[3]....
        /*0618*/ 	.word	0x000003d0
        /*061c*/ 	.word	0x000000ff
        /*0620*/ 	.word	0x00026818
        /*0624*/ 	.short	0x0100
        /*0626*/ 	.byte	0x08
	.zero		1


	//   ....[4]....
        /*0628*/ 	.word	0x000003e0
        /*062c*/ 	.word	0x000000ff
        /*0630*/ 	.word	0x00026828
        /*0634*/ 	.short	0x0100
        /*0636*/ 	.byte	0x08
	.zero		1


	//   ....[5]....
        /*0638*/ 	.word	0x00000510
        /*063c*/ 	.word	0x000000ff
        /*0640*/ 	.word	0x00026830
        /*0644*/ 	.short	0x0100
        /*0646*/ 	.byte	0x08
	.zero		1


	//   ....[6]....
        /*0648*/ 	.word	0x00000520
        /*064c*/ 	.word	0x000000ff
        /*0650*/ 	.word	0x00026840
        /*0654*/ 	.short	0x0100
        /*0656*/ 	.byte	0x08
	.zero		1


	//   ....[7]....
        /*0658*/ 	.word	0x00000530
        /*065c*/ 	.word	0x000000ff
        /*0660*/ 	.word	0x00026838
        /*0664*/ 	.short	0x0100
        /*0666*/ 	.byte	0x08
	.zero		1


	//   ....[8]....
        /*0668*/ 	.word	0x00000540
        /*066c*/ 	.word	0x000000ff
        /*0670*/ 	.word	0x00026848
        /*0674*/ 	.short	0x0100
        /*0676*/ 	.byte	0x08
	.zero		1


	//   ....[9]....
        /*0678*/ 	.word	0x000011d0
        /*067c*/ 	.word	0x00000011
        /*0680*/ 	.word	0x00026800
        /*0684*/ 	.short	0x010a
        /*0686*/ 	.byte	0x3f
	.zero		1


	//   ....[10]....
        /*0688*/ 	.word	0x00001200
        /*068c*/ 	.word	0x00000011
        /*0690*/ 	.word	0x00026800
        /*0694*/ 	.short	0x010a
        /*0696*/ 	.byte	0x3f
	.zero		1


	//   ....[11]....
        /*0698*/ 	.word	0x00001ad0
        /*069c*/ 	.word	0x00000008
        /*06a0*/ 	.word	0x00026810
        /*06a4*/ 	.short	0x010a
        /*06a6*/ 	.byte	0x3f
	.zero		1


	//   ....[12]....
        /*06a8*/ 	.word	0x00001b40
        /*06ac*/ 	.word	0x00000008
        /*06b0*/ 	.word	0x00026810
        /*06b4*/ 	.short	0x010a
        /*06b6*/ 	.byte	0x3f
	.zero		1


	//   ....[13]....
        /*06b8*/ 	.word	0x00001f00
        /*06bc*/ 	.word	0x00000008
        /*06c0*/ 	.word	0x00026830
        /*06c4*/ 	.short	0x010a
        /*06c6*/ 	.byte	0x3f
	.zero		1


	//   ....[14]....
        /*06c8*/ 	.word	0x00001f80
        /*06cc*/ 	.word	0x00000008
        /*06d0*/ 	.word	0x00026830
        /*06d4*/ 	.short	0x010a
        /*06d6*/ 	.byte	0x3f
	.zero		1


	//   ....[15]....
        /*06d8*/ 	.word	0x000054c0
        /*06dc*/ 	.word	0x00000009
        /*06e0*/ 	.word	0x00000000
        /*06e4*/ 	.short	0x0101
        /*06e6*/ 	.byte	0x3f
	.zero		1


	//   ....[16]....
        /*06e8*/ 	.word	0x00005850
        /*06ec*/ 	.word	0x00000008
        /*06f0*/ 	.word	0x00000000
        /*06f4*/ 	.short	0x0101
        /*06f6*/ 	.byte	0x3f
	.zero		1


	//   ....[17]....
        /*06f8*/ 	.word	0x00005f80
        /*06fc*/ 	.word	0x00000006
        /*0700*/ 	.word	0x00026810
        /*0704*/ 	.short	0x010a
        /*0706*/ 	.byte	0x3f
	.zero		1


	//   ....[18]....
        /*0708*/ 	.word	0x00006000
        /*070c*/ 	.word	0x00000006
        /*0710*/ 	.word	0x00026810
        /*0714*/ 	.short	0x010a
        /*0716*/ 	.byte	0x3f
	.zero		1


	//   ....[19]....
        /*0718*/ 	.word	0x00006380
        /*071c*/ 	.word	0x00000006
        /*0720*/ 	.word	0x00026830
        /*0724*/ 	.short	0x010a
        /*0726*/ 	.byte	0x3f
	.zero		1


	//   ....[20]....
        /*0728*/ 	.word	0x00006410
        /*072c*/ 	.word	0x00000006
        /*0730*/ 	.word	0x00026830
        /*0734*/ 	.short	0x010a
        /*0736*/ 	.byte	0x3f
	.zero		1


	//   ....[21]....
        /*0738*/ 	.word	0x00009670
        /*073c*/ 	.word	0x00000005
        /*0740*/ 	.word	0x00000000
        /*0744*/ 	.short	0x0101
        /*0746*/ 	.byte	0x3f
	.zero		1


	//   ....[22]....
        /*0748*/ 	.word	0x00009a10
        /*074c*/ 	.word	0x00000006
        /*0750*/ 	.word	0x00000000
        /*0754*/ 	.short	0x0101
        /*0756*/ 	.byte	0x3f
	.zero		1


	//   ....[23]....
        /*0758*/ 	.word	0x0000d1b0
        /*075c*/ 	.word	0x00000000
        /*0760*/ 	.word	0x00026820
        /*0764*/ 	.short	0x010a
        /*0766*/ 	.byte	0x3f
	.zero		1


	//   ....[24]....
        /*0768*/ 	.word	0x0000d700
        /*076c*/ 	.word	0x00000000
        /*0770*/ 	.word	0x00026840
        /*0774*/ 	.short	0x010a
        /*0776*/ 	.byte	0x3f
	.zero		1


	//   ....[25]....
        /*0778*/ 	.word	0x0000d950
        /*077c*/ 	.word	0x00000000
        /*0780*/ 	.word	0x00026828
        /*0784*/ 	.short	0x010a
        /*0786*/ 	.byte	0x3f
	.zero		1


	//   ....[26]....
        /*0788*/ 	.word	0x0000dbc0
        /*078c*/ 	.word	0x00000000
        /*0790*/ 	.word	0x00026848
        /*0794*/ 	.short	0x010a
        /*0796*/ 	.byte	0x3f
	.zero		1


	//   ....[27]....
        /*0798*/ 	.word	0x0000ddc0
        /*079c*/ 	.word	0x00000000
        /*07a0*/ 	.word	0x00026820
        /*07a4*/ 	.short	0x010a
        /*07a6*/ 	.byte	0x3f
	.zero		1


	//   ....[28]....
        /*07a8*/ 	.word	0x0000e070
        /*07ac*/ 	.word	0x00000000
        /*07b0*/ 	.word	0x00026840
        /*07b4*/ 	.short	0x010a
        /*07b6*/ 	.byte	0x3f
	.zero		1


	//   ....[29]....
        /*07b8*/ 	.word	0x0000e290
        /*07bc*/ 	.word	0x00000000
        /*07c0*/ 	.word	0x00026828
        /*07c4*/ 	.short	0x010a
        /*07c6*/ 	.byte	0x3f
	.zero		1


	//   ....[30]....
        /*07c8*/ 	.word	0x0000e550
        /*07cc*/ 	.word	0x00000004
        /*07d0*/ 	.word	0x00026840
        /*07d4*/ 	.short	0x010a
        /*07d6*/ 	.byte	0x3f
	.zero		1


	//   ....[31]....
        /*07d8*/ 	.word	0x0000e950
        /*07dc*/ 	.word	0x00000007
        /*07e0*/ 	.word	0x00000000
        /*07e4*/ 	.short	0x010a
        /*07e6*/ 	.byte	0x3f
	.zero		1


	//   ....[32]....
        /*07e8*/ 	.word	0x0000e9b0
        /*07ec*/ 	.word	0x00000003
        /*07f0*/ 	.word	0x00000000
        /*07f4*/ 	.short	0x010a
        /*07f6*/ 	.byte	0x3f
	.zero		1


	//   ....[33]....
        /*07f8*/ 	.word	0x0000ea10
        /*07fc*/ 	.word	0x00000005
        /*0800*/ 	.word	0x00000000
        /*0804*/ 	.short	0x010a
        /*0806*/ 	.byte	0x3f
	.zero		1


	//   ....[34]....
        /*0808*/ 	.word	0x0000ea40
        /*080c*/ 	.word	0x00000003
        /*0810*/ 	.word	0x00000000
        /*0814*/ 	.short	0x010a
        /*0816*/ 	.byte	0x3f
	.zero		1


	//   ....[35]....
        /*0818*/ 	.word	0x0000eb10
        /*081c*/ 	.word	0x00000011
        /*0820*/ 	.word	0x00026800
        /*0824*/ 	.short	0x010a
        /*0826*/ 	.byte	0x3f
	.zero		1


	//   ....[36]....
        /*0828*/ 	.word	0x0000eb60
        /*082c*/ 	.word	0x00000008
        /*0830*/ 	.word	0x00026810
        /*0834*/ 	.short	0x010a
        /*0836*/ 	.byte	0x3f
	.zero		1


	//   ....[37]....
        /*0838*/ 	.word	0x0000ebb0
        /*083c*/ 	.word	0x00000008
        /*0840*/ 	.word	0x00026830
        /*0844*/ 	.short	0x010a
        /*0846*/ 	.byte	0x3f
	.zero		1


	//   ....[38]....
        /*0848*/ 	.word	0x0000ec00
        /*084c*/ 	.word	0x00000006
        /*0850*/ 	.word	0x00026810
        /*0854*/ 	.short	0x010a
        /*0856*/ 	.byte	0x3f
	.zero		1


	//   ....[39]....
        /*0858*/ 	.word	0x0000ec50
        /*085c*/ 	.word	0x00000006
        /*0860*/ 	.word	0x00026830
        /*0864*/ 	.short	0x010a
        /*0866*/ 	.byte	0x3f
	.zero		1


	//   ....[40]....
        /*0868*/ 	.word	0x0000edf0
        /*086c*/ 	.word	0x00000000
        /*0870*/ 	.word	0x00026820
        /*0874*/ 	.short	0x010a
        /*0876*/ 	.byte	0x3f
	.zero		1


	//   ....[41]....
        /*0878*/ 	.word	0x0000ee40
        /*087c*/ 	.word	0x00000000
        /*0880*/ 	.word	0x00026840
        /*0884*/ 	.short	0x010a
        /*0886*/ 	.byte	0x3f
	.zero		1


	//   ....[42]....
        /*0888*/ 	.word	0x0000ee90
        /*088c*/ 	.word	0x00000000
        /*0890*/ 	.word	0x00026828
        /*0894*/ 	.short	0x010a
        /*0896*/ 	.byte	0x3f
	.zero		1


	//   ....[43]....
        /*0898*/ 	.word	0x0000eee0
        /*089c*/ 	.word	0x00000000
        /*08a0*/ 	.word	0x00026848
        /*08a4*/ 	.short	0x010a
        /*08a6*/ 	.byte	0x3f
	.zero		1


	//   ....[44]....
        /*08a8*/ 	.word	0x0000ef40
        /*08ac*/ 	.word	0x00000000
        /*08b0*/ 	.word	0x00026820
        /*08b4*/ 	.short	0x010a
        /*08b6*/ 	.byte	0x3f
	.zero		1


	//   ....[45]....
        /*08b8*/ 	.word	0x0000ef90
        /*08bc*/ 	.word	0x00000000
        /*08c0*/ 	.word	0x00026840
        /*08c4*/ 	.short	0x010a
        /*08c6*/ 	.byte	0x3f
	.zero		1


	//   ....[46]....
        /*08c8*/ 	.word	0x0000efe0
        /*08cc*/ 	.word	0x00000000
        /*08d0*/ 	.word	0x00026828
        /*08d4*/ 	.short	0x010a
        /*08d6*/ 	.byte	0x3f
	.zero		1


	//   ....[47]....
        /*08d8*/ 	.word	0x0000f030
        /*08dc*/ 	.word	0x00000004
        /*08e0*/ 	.word	0x00026840
        /*08e4*/ 	.short	0x010a
        /*08e6*/ 	.byte	0x3f
	.zero		1


	//   ....[48]....
        /*08e8*/ 	.word	0x0000f100
        /*08ec*/ 	.word	0x00000007
        /*08f0*/ 	.word	0x00000000
        /*08f4*/ 	.short	0x010a
        /*08f6*/ 	.byte	0x3f
	.zero		1


	//   ....[49]....
        /*08f8*/ 	.word	0x0000f150
        /*08fc*/ 	.word	0x00000003
        /*0900*/ 	.word	0x00000000
        /*0904*/ 	.short	0x010a
        /*0906*/ 	.byte	0x3f
	.zero		1


	//   ....[50]....
        /*0908*/ 	.word	0x0000f1a0
        /*090c*/ 	.word	0x00000005
        /*0910*/ 	.word	0x00000000
        /*0914*/ 	.short	0x010a
        /*0916*/ 	.byte	0x3f
	.zero		1


	//----- nvinfo : EIATTR_NUM_MBARRIERS
	.align		4
.L_750:
        /*0918*/ 	.byte	0x03, 0x38
        /*091a*/ 	.short	0x0009


	//----- nvinfo : EIATTR_EXIT_INSTR_OFFSETS
	.align		4
        /*091c*/ 	.byte	0x04, 0x1c
        /*091e*/ 	.short	(.L_752 - .L_751)


	//   ....[0]....
.L_751:
        /*0920*/ 	.word	0x0000ea90


	//----- nvinfo : EIATTR_MAX_THREADS
	.align		4
.L_752:
        /*0924*/ 	.byte	0x04, 0x05
        /*0926*/ 	.short	(.L_754 - .L_753)
.L_753:
        /*0928*/ 	.word	0x00000180
        /*092c*/ 	.word	0x00000001
        /*0930*/ 	.word	0x00000001


	//----- nvinfo : EIATTR_CRS_STACK_SIZE
	.align		4
.L_754:
        /*0934*/ 	.byte	0x04, 0x1e
        /*0936*/ 	.short	(.L_756 - .L_755)
.L_755:
        /*0938*/ 	.word	0x00000000


	//----- nvinfo : EIATTR_CBANK_PARAM_SIZE
	.align		4
.L_756:
        /*093c*/ 	.byte	0x03, 0x19
        /*093e*/ 	.short	0x0970


	//----- nvinfo : EIATTR_PARAM_CBANK
	.align		4
        /*0940*/ 	.byte	0x04, 0x0a
        /*0942*/ 	.short	(.L_758 - .L_757)
	.align		4
.L_757:
        /*0944*/ 	.word	index@(.nv.constant0._ZN7cutlass13device_kernelIN5flash11enable_sm90INS1_16FlashAttnBwdSm90INS1_25CollectiveMainloopBwdSm90ILi2ELi2ELi2EN4cute5tupleIJNS5_1CILi1EEES8_S8_EEENS6_IJNS7_ILi96EEENS7_ILi128EEENS7_ILi64EEEEEENS_6half_tEfNS_4arch4Sm90ELb1ELb0ELb1ELb0ELb1ELb1ELb0ELb1ELi2ELi1ELi2ELi2ELb0EEENS1_21CollectiveEpilogueBwdISD_SE_SG_Li256ELb0ELb0ELi1EEENS1_25SingleTileBwdLPTSchedulerILb0ELi128ELb1EEEEEEEEEvNT_6ParamsE)
        /*0948*/ 	.short	0x0210
        /*094a*/ 	.short	0x0970


	//----- nvinfo : EIATTR_SW_WAR
	.align		4
.L_758:
        /*094c*/ 	.byte	0x04, 0x36
        /*094e*/ 	.short	(.L_760 - .L_759)
.L_759:
        /*0950*/ 	.word	0x00000008
.L_760:


//--------------------- .nv.info._ZN7cutlass13device_kernelIN5flash11enable_sm90INS1_16FlashAttnBwdSm90INS1_25CollectiveMainloopBwdSm90ILi2ELi2ELi2EN4cute5tupleIJNS5_1CILi1EEES8_S8_EEENS6_IJNS7_ILi96EEENS7_ILi128EEENS7_ILi64EEEEEENS_6half_tEfNS_4arch4Sm90ELb1ELb0ELb1ELb0ELb0ELb1ELb0ELb1ELi2ELi1ELi2ELi2ELb0EEENS1_24CollectiveEpilogueBwdGQAISD_fSG_Li256ELb0ELb0EEENS1_25SingleTileBwdLPTSchedulerILb0ELi128ELb0EEEEEEEEEvNT_6ParamsE --------------------------
	.section	.nv.info._ZN7cutlass13device_kernelIN5flash11enable_sm90INS1_16FlashAttnBwdSm90INS1_25CollectiveMainloopBwdSm90ILi2ELi2ELi2EN4cute5tupleIJNS5_1CILi1EEES8_S8_EEENS6_IJNS7_ILi96EEENS7_ILi128EEENS7_ILi64EEEEEENS_6half_tEfNS_4arch4Sm90ELb1ELb0ELb1ELb0ELb0ELb1ELb0ELb1ELi2ELi1ELi2ELi2ELb0EEENS1_24CollectiveEpilogueBwdGQAISD_fSG_Li256ELb0ELb0EEENS1_25SingleTileBwdLPTSchedulerILb0ELi128ELb0EEEEEEEEEvNT_6ParamsE,"",@"SHT_CUDA_INFO"
	.sectionflags	@""
	.align	4


	//----- nvinfo : EIATTR_CUDA_API_VERSION
	.align		4
        /*0000*/ 	.byte	0x04, 0x37
        /*0002*/ 	.short	(.L_762 - .L_761)
.L_761:
        /*0004*/ 	.word	0x00000082


	//----- nvinfo : EIATTR_KPARAM_INFO
	.align		4
.L_762:
        /*0008*/ 	.byte	0x04, 0x17
        /*000a*/ 	.short	(.L_764 - .L_763)
.L_763:
        /*000c*/ 	.word	0x00000000
        /*0010*/ 	.short	0x0000
        /*0012*/ 	.short	0x0070
        /*0014*/ 	.byte	0x00, 0xf0, 0x01, 0x1c


	//----- nvinfo : EIATTR_SPARSE_MMA_MASK
	.align		4
.L_764:
        /*0018*/ 	.byte	0x03, 0x50
        /*001a*/ 	.short	0x0000


	//----- nvinfo : EIATTR_MAXREG_COUNT
	.align		4
        /*001c*/ 	.byte	0x03, 0x1b
        /*001e*/ 	.short	0x00a8


	//----- nvinfo : EIATTR_NUM_BARRIERS
	.align		4
        /*0020*/ 	.byte	0x02, 0x4c
        /*0022*/ 	.byte	0x10
	.zero		1


	//----- nvinfo : EIATTR_EXTERNS
	.align		4
        /*0024*/ 	.byte	0x04, 0x0f
        /*0026*/ 	.short	(.L_766 - .L_765)


	//   ....[0]....
	.align		4
.L_765:
        /*0028*/ 	.word	index@(__assertfail)


	//----- nvinfo : EIATTR_ANNOTATIONS
	.align		4
.L_766:
        /*002c*/ 	.byte	0x04, 0x55
        /*002e*/ 	.short	(.L_768 - .L_767)


	//   ....[0]....
.L_767:
        /* <DEDUP_REMOVED lines=36> */


	//----- nvinfo : EIATTR_MERCURY_ISA_VERSION
	.align		4
.L_768:
        /*0260*/ 	.byte	0x03, 0x5f
        /*0262*/ 	.short	0x0101


	//----- nvinfo : EIATTR_INT_WARP_WIDE_INSTR_OFFSETS
	.align		4
        /*0264*/ 	.byte	0x04, 0x31
        /*0266*/ 	.short	(.L_770 - .L_769)


	//   ....[0]....
.L_769:
        /*0268*/ 	.word	0x00000180


	//   ....[1]....
        /*026c*/ 	.word	0x00000240


	//----- nvinfo : EIATTR_COOP_GROUP_MASK_REGIDS
	.align		4
.L_770:
        /*0270*/ 	.byte	0x04, 0x29
        /*0272*/ 	.short	(.L_772 - .L_771)


	//   ....[0]....
.L_771:
        /*0274*/ 	.word	0xffffffff


	//   ....[1]....
        /*0278*/ 	.word	0xffffffff


	//   ....[2]....
        /*027c*/ 	.word	0xffffffff


	//   ....[3]....
        /*0280*/ 	.word	0xffffffff


	//   ....[4]....
        /*0284*/ 	.word	0xffffffff


	//   ....[5]....
        /*0288*/ 	.word	0xffffffff


	//   ....[6]....
        /*028c*/ 	.word	0xffffffff


	//   ....[7]....
        /*0290*/ 	.word	0xffffffff


	//   ....[8]....
        /*0294*/ 	.word	0xffffffff


	//   ....[9]....
        /*0298*/ 	.word	0xffffffff


	//   ....[10]....
        /*029c*/ 	.word	0xffffffff


	//   ....[11]....
        /*02a0*/ 	.word	0xffffffff


	//   ....[12]....
        /*02a4*/ 	.word	0xffffffff


	//   ....[13]....
        /*02a8*/ 	.word	0xffffffff


	//   ....[14]....
        /*02ac*/ 	.word	0xffffffff


	//   ....[15]....
        /*02b0*/ 	.word	0xffffffff


	//   ....[16]....
        /*02b4*/ 	.word	0xffffffff


	//   ....[17]....
        /*02b8*/ 	.word	0xffffffff


	//   ....[18]....
        /*02bc*/ 	.word	0xffffffff


	//   ....[19]....
        /*02c0*/ 	.word	0xffffffff


	//   ....[20]....
        /*02c4*/ 	.word	0xffffffff


	//   ....[21]....
        /*02c8*/ 	.word	0xffffffff


	//   ....[22]....
        /*02cc*/ 	.word	0xffffffff


	//   ....[23]....
        /*02d0*/ 	.word	0xffffffff


	//   ....[24]....
        /*02d4*/ 	.word	0xffffffff


	//   ....[25]....
        /*02d8*/ 	.word	0xffffffff


	//   ....[26]....
        /*02dc*/ 	.word	0xffffffff


	//   ....[27]....
        /*02e0*/ 	.word	0xffffffff


	//   ....[28]....
        /*02e4*/ 	.word	0xffffffff


	//   ....[29]....
        /*02e8*/ 	.word	0xffffffff


	//   ....[30]....
        /*02ec*/ 	.word	0xffffffff


	//   ....[31]....
        /*02f0*/ 	.word	0xffffffff


	//   ....[32]....
        /*02f4*/ 	.word	0xffffffff


	//   ....[33]....
        /*02f8*/ 	.word	0xffffffff


	//   ....[34]....
        /*02fc*/ 	.word	0xffffffff


	//   ....[35]....
        /*0300*/ 	.word	0xffffffff


	//   ....[36]....
        /*0304*/ 	.word	0xffffffff


	//   ....[37]....
        /*0308*/ 	.word	0xffffffff


	//   ....[38]....
        /*030c*/ 	.word	0xffffffff


	//   ....[39]....
        /*0310*/ 	.word	0xffffffff


	//   ....[40]....
        /*0314*/ 	.word	0xffffffff


	//   ....[41]....
        /*0318*/ 	.word	0xffffffff


	//   ....[42]....
        /*031c*/ 	.word	0xffffffff


	//   ....[43]....
        /*0320*/ 	.word	0xffffffff


	//   ....[44]....
        /*0324*/ 	.word	0xffffffff


	//   ....[45]....
        /*0328*/ 	.word	0xffffffff


	//   ....[46]....
        /*032c*/ 	.word	0xffffffff


	//   ....[47]....
        /*0330*/ 	.word	0xffffffff


	//   ....[48]....
        /*0334*/ 	.word	0xffffffff


	//   ....[49]....
        /*0338*/ 	.word	0xffffffff


	//   ....[50]....
        /*033c*/ 	.word	0xffffffff


	//   ....[51]....
        /*0340*/ 	.word	0xffffffff


	//   ....[52]....
        /*0344*/ 	.word	0xffffffff


	//   ....[53]....
        /*0348*/ 	.word	0xffffffff


	//   ....[54]....
        /*034c*/ 	.word	0xffffffff


	//   ....[55]....
        /*0350*/ 	.word	0xffffffff


	//   ....[56]....
        /*0354*/ 	.word	0xffffffff


	//   ....[57]....
        /*0358*/ 	.word	0xffffffff


	//   ....[58]....
        /*035c*/ 	.word	0xffffffff


	//   ....[59]....
        /*0360*/ 	.word	0xffffffff


	//   ....[60]....
        /*0364*/ 	.word	0xffffffff


	//   ....[61]....
        /*0368*/ 	.word	0xffffffff


	//   ....[62]....
        /*036c*/ 	.word	0xffffffff


	//   ....[63]....
        /*0370*/ 	.word	0xffffffff


	//   ....[64]....
        /*0374*/ 	.word	0xffffffff


	//   ....[65]....
        /*0378*/ 	.word	0xffffffff


	//   ....[66]....
        /*037c*/ 	.word	0xffffffff


	//   ....[67]....
        /*0380*/ 	.word	0xffffffff


	//   ....[68]....
        /*0384*/ 	.word	0xffffffff


	//   ....[69]....
        /*0388*/ 	.word	0xffffffff


	//   ....[70]....
        /*038c*/ 	.word	0xffffffff


	//   ....[71]....
        /*0390*/ 	.word	0xffffffff


	//   ....[72]....
        /*0394*/ 	.word	0xffffffff


	//   ....[73]....
        /*0398*/ 	.word	0xffffffff


	//   ....[74]....
        /*039c*/ 	.word	0xffffffff


	//   ....[75]....
        /*03a0*/ 	.word	0xffffffff


	//   ....[76]....
        /*03a4*/ 	.word	0xffffffff


	//   ....[77]....
        /*03a8*/ 	.word	0xffffffff


	//   ....[78]....
        /*03ac*/ 	.word	0xffffffff


	//   ....[79]....
        /*03b0*/ 	.word	0xffffffff


	//   ....[80]....
        /*03b4*/ 	.word	0xffffffff


	//   ....[81]....
        /*03b8*/ 	.word	0xffffffff


	//   ....[82]....
        /*03bc*/ 	.word	0xffffffff


	//   ....[83]....
        /*03c0*/ 	.word	0xffffffff


	//   ....[84]....
        /*03c4*/ 	.word	0xffffffff


	//   ....[85]....
        /*03c8*/ 	.word	0xffffffff


	//   ....[86]....
        /*03cc*/ 	.word	0xffffffff


	//   ....[87]....
        /*03d0*/ 	.word	0xffffffff


	//   ....[88]....
        /*03d4*/ 	.word	0xffffffff


	//   ....[89]....
        /*03d8*/ 	.word	0xffffffff


	//   ....[90]....
        /*03dc*/ 	.word	0xffffffff


	//   ....[91]....
        /*03e0*/ 	.word	0xffffffff


	//   ....[92]....
        /*03e4*/ 	.word	0xffffffff


	//   ....[93]....
        /*03e8*/ 	.word	0xffffffff


	//   ....[94]....
        /*03ec*/ 	.word	0xffffffff


	//   ....[95]....
        /*03f0*/ 	.word	0xffffffff


	//   ....[96]....
        /*03f4*/ 	.word	0xffffffff


	//   ....[97]....
        /*03f8*/ 	.word	0xffffffff


	//   ....[98]....
        /*03fc*/ 	.word	0xffffffff


	//   ....[99]....
        /*0400*/ 	.word	0xffffffff


	//   ....[100]....
        /*0404*/ 	.word	0xffffffff


	//   ....[101]....
        /*0408*/ 	.word	0xffffffff


	//   ....[102]....
        /*040c*/ 	.word	0xffffffff


	//   ....[103]....
        /*0410*/ 	.word	0x0500000f


	//----- nvinfo : EIATTR_COOP_GROUP_INSTR_OFFSETS
	.align		4
.L_772:
        /*0414*/ 	.byte	0x04, 0x28
        /*0416*/ 	.short	(.L_774 - .L_773)


	//   ....[0]....
.L_773:
        /*0418*/ 	.word	0x00000060


	//   ....[1]....
        /*041c*/ 	.word	0x00000190


	//   ....[2]....
        /*0420*/ 	.word	0x00000220


	//   ....[3]....
        /*0424*/ 	.word	0x000003a0


	//   ....[4]....
        /*0428*/ 	.word	0x00000610


	//   ....[5]....
        /*042c*/ 	.word	0x00001110


	//   ....[6]....
        /*0430*/ 	.word	0x00002500


	//   ....[7]....
        /*0434*/ 	.word	0x000027a0


	//   ....[8]....
        /*0438*/ 	.word	0x00002820


	//   ....[9]....
        /*043c*/ 	.word	0x00002850


	//   ....[10]....
        /*0440*/ 	.word	0x00002fb0


	//   ....[11]....
        /*0444*/ 	.word	0x00003000


	//   ....[12]....
        /*0448*/ 	.word	0x00003070


	//   ....[13]....
        /*044c*/ 	.word	0x000030a0


	//   ....[14]....
        /*0450*/ 	.word	0x000030d0


	//   ....[15]....
        /*0454*/ 	.word	0x000030f0


	//   ....[16]....
        /*0458*/ 	.word	0x00003210


	//   ....[17]....
        /*045c*/ 	.word	0x00003230


	//   ....[18]....
        /*0460*/ 	.word	0x00003240


	//   ....[19]....
        /*0464*/ 	.word	0x00003280


	//   ....[20]....
        /*0468*/ 	.word	0x00003350


	//   ....[21]....
        /*046c*/ 	.word	0x00003370


	//   ....[22]....
        /*0470*/ 	.word	0x000033f0


	//   ....[23]....
        /*0474*/ 	.word	0x00003400


	//   ....[24]....
        /*0478*/ 	.word	0x00003420


	//   ....[25]....
        /*047c*/ 	.word	0x00003490


	//   ....[26]....
        /*0480*/ 	.word	0x000034b0


	//   ....[27]....
        /*0484*/ 	.word	0x000034f0


	//   ....[28]....
        /*0488*/ 	.word	0x00003520


	//   ....[29]....
        /*048c*/ 	.word	0x00003560


	//   ....[30]....
        /*0490*/ 	.word	0x000035f0


	//   ....[31]....
        /*0494*/ 	.word	0x00003630


	//   ....[32]....
        /*0498*/ 	.word	0x00003680


	//   ....[33]....
        /*049c*/ 	.word	0x00003690


	//   ....[34]....
        /*04a0*/ 	.word	0x000036f0


	//   ....[35]....
        /*04a4*/ 	.word	0x00003730


	//   ....[36]....
        /*04a8*/ 	.word	0x00003830


	//   ....[37]....
        /*04ac*/ 	.word	0x00003850


	//   ....[38]....
        /*04b0*/ 	.word	0x00003ad0


	//   ....[39]....
        /*04b4*/ 	.word	0x00003af0


	//   ....[40]....
        /*04b8*/ 	.word	0x00003b20


	//   ....[41]....
        /*04bc*/ 	.word	0x00003b90


	//   ....[42]....
        /*04c0*/ 	.word	0x00003bc0


	//   ....[43]....
        /*04c4*/ 	.word	0x00003bd0


	//   ....[44]....
        /*04c8*/ 	.word	0x00003c00


	//   ....[45]....
        /*04cc*/ 	.word	0x00003c10


	//   ....[46]....
        /*04d0*/ 	.word	0x00003ea0


	//   ....[47]....
        /*04d4*/ 	.word	0x00003eb0


	//   ....[48]....
        /*04d8*/ 	.word	0x00003ed0


	//   ....[49]....
        /*04dc*/ 	.word	0x00003ee0


	//   ....[50]....
        /*04e0*/ 	.word	0x00003ef0


	//   ....[51]....
        /*04e4*/ 	.word	0x00003f00


	//   ....[52]....
        /*04e8*/ 	.word	0x00003f10


	//   ....[53]....
        /*04ec*/ 	.word	0x00003f20


	//   ....[54]....
        /*04f0*/ 	.word	0x00006730


	//   ....[55]....
        /*04f4*/ 	.word	0x00006740


	//   ....[56]....
        /*04f8*/ 	.word	0x00006750


	//   ....[57]....
        /*04fc*/ 	.word	0x00006760


	//   ....[58]....
        /*0500*/ 	.word	0x00006770


	//   ....[59]....
        /*0504*/ 	.word	0x00006780


	//   ....[60]....
        /*0508*/ 	.word	0x00006790


	//   ....[61]....
        /*050c*/ 	.word	0x000067a0


	//   ....[62]....
        /*0510*/ 	.word	0x000067b0


	//   ....[63]....
        /*0514*/ 	.word	0x000067c0


	//   ....[64]....
        /*0518*/ 	.word	0x000067d0


	//   ....[65]....
        /*051c*/ 	.word	0x000067e0


	//   ....[66]....
        /*0520*/ 	.word	0x000068f0


	//   ....[67]....
        /*0524*/ 	.word	0x00006940


	//   ....[68]....
        /*0528*/ 	.word	0x00006980


	//   ....[69]....
        /*052c*/ 	.word	0x000069c0


	//   ....[70]....
        /*0530*/ 	.word	0x00006a00


	//   ....[71]....
        /*0534*/ 	.word	0x00006a40


	//   ....[72]....
        /*0538*/ 	.word	0x00006a80


	//   ....[73]....
        /*053c*/ 	.word	0x00006c70


	//   ....[74]....
        /*0540*/ 	.word	0x00006e00


	//   ....[75]....
        /*0544*/ 	.word	0x000071a0


	//   ....[76]....
        /*0548*/ 	.word	0x000072d0


	//   ....[77]....
        /*054c*/ 	.word	0x00007360


	//   ....[78]....
        /*0550*/ 	.word	0x000075a0


	//   ....[79]....
        /*0554*/ 	.word	0x000075c0


	//   ....[80]....
        /*0558*/ 	.word	0x000075d0


	//   ....[81]....
        /*055c*/ 	.word	0x000075f0


	//   ....[82]....
        /*0560*/ 	.word	0x00007600


	//   ....[83]....
        /*0564*/ 	.word	0x00007620


	//   ....[84]....
        /*0568*/ 	.word	0x00007990


	//   ....[85]....
        /*056c*/ 	.word	0x000079d0


	//   ....[86]....
        /*0570*/ 	.word	0x00007e90


	//   ....[87]....
        /*0574*/ 	.word	0x00007eb0


	//   ....[88]....
        /*0578*/ 	.word	0x00007ee0


	//   ....[89]....
        /*057c*/ 	.word	0x00007ef0


	//   ....[90]....
        /*0580*/ 	.word	0x00008050


	//   ....[91]....
        /*0584*/ 	.word	0x00008080


	//   ....[92]....
        /*0588*/ 	.word	0x000080e0


	//   ....[93]....
        /*058c*/ 	.word	0x000081b0


	//   ....[94]....
        /*0590*/ 	.word	0x000081f0


	//   ....[95]....
        /*0594*/ 	.word	0x00008230


	//   ....[96]....
        /*0598*/ 	.word	0x00008250


	//   ....[97]....
        /*059c*/ 	.word	0x00008260


	//   ....[98]....
        /*05a0*/ 	.word	0x00008280


	//   ....[99]....
        /*05a4*/ 	.word	0x000082b0


	//   ....[100]....
        /*05a8*/ 	.word	0x000082c0


	//   ....[101]....
        /*05ac*/ 	.word	0x000082d0


	//   ....[102]....
        /*05b0*/ 	.word	0x0000a5f0


	//   ....[103]....
        /*05b4*/ 	.word	0x0000d3d0


	//----- nvinfo : EIATTR_REG_RECONFIG
	.align		4
.L_774:
        /*05b8*/ 	.byte	0x01, 0x54
	.zero		2


	//----- nvinfo : EIATTR_SYSCALL_OFFSETS
	.align		4
        /*05bc*/ 	.byte	0x04, 0x46
        /*05be*/ 	.short	(.L_776 - .L_775)


	//   ....[0]....
.L_775:
        /*05c0*/ 	.word	0x00000d70


	//   ....[1]....
        /*05c4*/ 	.word	0x00000e60


	//   ....[2]....
        /*05c8*/ 	.word	0x00000fc0


	//   ....[3]....
        /*05cc*/ 	.word	0x000010b0


	//----- nvinfo : EIATTR_MBARRIER_INSTR_OFFSETS
	.align		4
.L_776:
        /*05d0*/ 	.byte	0x04, 0x39
        /*05d2*/ 	.short	(.L_778 - .L_777)


	//   ....[0]....
.L_777:
        /*05d4*/ 	.word	0x00000260
        /*05d8*/ 	.word	0x000000ff
        /*05dc*/ 	.word	0x00026800
        /*05e0*/ 	.short	0x0100
        /*05e2*/ 	.byte	0x06
	.zero		1


	//   ....[1]....
        /*05e4*/ 	.word	0x00000350
        /*05e8*/ 	.word	0x000000ff
        /*05ec*/ 	.word	0x00026810
        /*05f0*/ 	.short	0x0100
        /*05f2*/ 	.byte	0x08
	.zero		1


	//   ....[2]....
        /*05f4*/ 	.word	0x00000360
        /*05f8*/ 	.word	0x000000ff
        /*05fc*/ 	.word	0x00026820
        /*0600*/ 	.short	0x0100
        /*0602*/ 	.byte	0x08
	.zero		1


	//   ....[3]....
        /*0604*/ 	.word	0x00000370
        /*0608*/ 	.word	0x000000ff
        /*060c*/ 	.word	0x00026818
        /*0610*/ 	.short	0x0100
        /*0612*/ 	.byte	0x08
	.zero		1


	//   ....[4]....
        /*0614*/ 	.word	0x00000380
        /*0618*/ 	.word	0x000000ff
        /*061c*/ 	.word	0x00026828
        /*0620*/ 	.short	0x0100
        /*0622*/ 	.byte	0x08
	.zero		1


	//   ....[5]....
        /*0624*/ 	.word	0x000004b0
        /*0628*/ 	.word	0x000000ff
        /*062c*/ 	.word	0x00026830
        /*0630*/ 	.short	0x0100
        /*0632*/ 	.byte	0x08
	.zero		1


	//   ....[6]....
        /*0634*/ 	.word	0x000004c0
        /*0638*/ 	.word	0x000000ff
        /*063c*/ 	.word	0x00026840
        /*0640*/ 	.short	0x0100
        /*0642*/ 	.byte	0x08
	.zero		1


	//   ....[7]....
        /*0644*/ 	.word	0x000004d0
        /*0648*/ 	.word	0x000000ff
        /*064c*/ 	.word	0x00026838
        /*0650*/ 	.short	0x0100
        /*0652*/ 	.byte	0x08
	.zero		1


	//   ....[8]....
        /*0654*/ 	.word	0x000004e0
        /*0658*/ 	.word	0x000000ff
        /*065c*/ 	.word	0x00026848
        /*0660*/ 	.short	0x0100
        /*0662*/ 	.byte	0x08
	.zero		1


	//   ....[9]....
        /*0664*/ 	.word	0x00001170
        /*0668*/ 	.word	0x00000011
        /*066c*/ 	.word	0x00026800
        /*0670*/ 	.short	0x010a
        /*0672*/ 	.byte	0x3f
	.zero		1


	//   ....[10]....
        /*0674*/ 	.word	0x000011a0
        /*0678*/ 	.word	0x00000011
        /*067c*/ 	.word	0x00026800
        /*0680*/ 	.short	0x010a
        /*0682*/ 	.byte	0x3f
	.zero		1


	//   ....[11]....
        /*0684*/ 	.word	0x00001c60
        /*0688*/ 	.word	0x00000006
        /*068c*/ 	.word	0x00026810
        /*0690*/ 	.short	0x010a
        /*0692*/ 	.byte	0x3f
	.zero		1


	//   ....[12]....
        /*0694*/ 	.word	0x00001cd0
        /*0698*/ 	.word	0x00000006
        /*069c*/ 	.word	0x00026810
        /*06a0*/ 	.short	0x010a
        /*06a2*/ 	.byte	0x3f
	.zero		1


	//   ....[13]....
        /*06a4*/ 	.word	0x00002090
        /*06a8*/ 	.word	0x00000006
        /*06ac*/ 	.word	0x00026830
        /*06b0*/ 	.short	0x010a
        /*06b2*/ 	.byte	0x3f
	.zero		1


	//   ....[14]....
        /*06b4*/ 	.word	0x00002110
        /*06b8*/ 	.word	0x00000006
        /*06bc*/ 	.word	0x00026830
        /*06c0*/ 	.short	0x010a
        /*06c2*/ 	.byte	0x3f
	.zero		1


	//   ....[15]....
        /*06c4*/ 	.word	0x00005650
        /*06c8*/ 	.word	0x00000007
        /*06cc*/ 	.word	0x00000000
        /*06d0*/ 	.short	0x0101
        /*06d2*/ 	.byte	0x3f
	.zero		1


	//   ....[16]....
        /*06d4*/ 	.word	0x000059e0
        /*06d8*/ 	.word	0x00000006
        /*06dc*/ 	.word	0x00000000
        /*06e0*/ 	.short	0x0101
        /*06e2*/ 	.byte	0x3f
	.zero		1


	//   ....[17]....
        /*06e4*/ 	.word	0x00006110
        /*06e8*/ 	.word	0x00000006
        /*06ec*/ 	.word	0x00026810
        /*06f0*/ 	.short	0x010a
        /*06f2*/ 	.byte	0x3f
	.zero		1


	//   ....[18]....
        /*06f4*/ 	.word	0x00006190
        /*06f8*/ 	.word	0x00000006
        /*06fc*/ 	.word	0x00026810
        /*0700*/ 	.short	0x010a
        /*0702*/ 	.byte	0x3f
	.zero		1


	//   ....[19]....
        /*0704*/ 	.word	0x00006510
        /*0708*/ 	.word	0x00000006
        /*070c*/ 	.word	0x00026830
        /*0710*/ 	.short	0x010a
        /*0712*/ 	.byte	0x3f
	.zero		1


	//   ....[20]....
        /*0714*/ 	.word	0x000065a0
        /*0718*/ 	.word	0x00000006
        /*071c*/ 	.word	0x00026830
        /*0720*/ 	.short	0x010a
        /*0722*/ 	.byte	0x3f
	.zero		1


	//   ....[21]....
        /*0724*/ 	.word	0x00009800
        /*0728*/ 	.word	0x00000005
        /*072c*/ 	.word	0x00000000
        /*0730*/ 	.short	0x0101
        /*0732*/ 	.byte	0x3f
	.zero		1


	//   ....[22]....
        /*0734*/ 	.word	0x00009bb0
        /*0738*/ 	.word	0x00000006
        /*073c*/ 	.word	0x00000000
        /*0740*/ 	.short	0x0101
        /*0742*/ 	.byte	0x3f
	.zero		1


	//   ....[23]....
        /*0744*/ 	.word	0x0000baa0
        /*0748*/ 	.word	0x00000000
        /*074c*/ 	.word	0x00026820
        /*0750*/ 	.short	0x010a
        /*0752*/ 	.byte	0x3f
	.zero		1


	//   ....[24]....
        /*0754*/ 	.word	0x0000bff0
        /*0758*/ 	.word	0x00000000
        /*075c*/ 	.word	0x00026840
        /*0760*/ 	.short	0x010a
        /*0762*/ 	.byte	0x3f
	.zero		1


	//   ....[25]....
        /*0764*/ 	.word	0x0000c240
        /*0768*/ 	.word	0x00000000
        /*076c*/ 	.word	0x00026828
        /*0770*/ 	.short	0x010a
        /*0772*/ 	.byte	0x3f
	.zero		1


	//   ....[26]....
        /*0774*/ 	.word	0x0000c4b0
        /*0778*/ 	.word	0x00000000
        /*077c*/ 	.word	0x00026848
        /*0780*/ 	.short	0x010a
        /*0782*/ 	.byte	0x3f
	.zero		1


	//   ....[27]....
        /*0784*/ 	.word	0x0000c6b0
        /*0788*/ 	.word	0x00000000
        /*078c*/ 	.word	0x00026820
        /*0790*/ 	.short	0x010a
        /*0792*/ 	.byte	0x3f
	.zero		1


	//   ....[28]....
        /*0794*/ 	.word	0x0000c960
        /*0798*/ 	.word	0x00000000
        /*079c*/ 	.word	0x00026840
        /*07a0*/ 	.short	0x010a
        /*07a2*/ 	.byte	0x3f
	.zero		1


	//   ....[29]....
        /*07a4*/ 	.word	0x0000cb80
        /*07a8*/ 	.word	0x00000000
        /*07ac*/ 	.word	0x00026828
        /*07b0*/ 	.short	0x010a
        /*07b2*/ 	.byte	0x3f
	.zero		1


	//   ....[30]....
        /*07b4*/ 	.word	0x0000ce40
        /*07b8*/ 	.word	0x00000004
        /*07bc*/ 	.word	0x00026840
        /*07c0*/ 	.short	0x010a
        /*07c2*/ 	.byte	0x3f
	.zero		1


	//   ....[31]....
        /*07c4*/ 	.word	0x0000d250
        /*07c8*/ 	.word	0x00000007
        /*07cc*/ 	.word	0x00000000
        /*07d0*/ 	.short	0x010a
        /*07d2*/ 	.byte	0x3f
	.zero		1


	//   ....[32]....
        /*07d4*/ 	.word	0x0000d2a0
        /*07d8*/ 	.word	0x00000003
        /*07dc*/ 	.word	0x00000000
        /*07e0*/ 	.short	0x010a
        /*07e2*/ 	.byte	0x3f
	.zero		1


	//   ....[33]....
        /*07e4*/ 	.word	0x0000d300
        /*07e8*/ 	.word	0x00000005
        /*07ec*/ 	.word	0x00000000
        /*07f0*/ 	.short	0x010a
        /*07f2*/ 	.byte	0x3f
	.zero		1


	//   ....[34]....
        /*07f4*/ 	.word	0x0000d330
        /*07f8*/ 	.word	0x00000003
        /*07fc*/ 	.word	0x00000000
        /*0800*/ 	.short	0x010a
        /*0802*/ 	.byte	0x3f
	.zero		1


	//   ....[35]....
        /*0804*/ 	.word	0x0000d400
        /*0808*/ 	.word	0x00000011
        /*080c*/ 	.word	0x00026800
        /*0810*/ 	.short	0x010a
        /*0812*/ 	.byte	0x3f
	.zero		1


	//   ....[36]....
        /*0814*/ 	.word	0x0000d450
        /*0818*/ 	.word	0x00000006
        /*081c*/ 	.word	0x00026810
        /*0820*/ 	.short	0x010a
        /*0822*/ 	.byte	0x3f
	.zero		1


	//   ....[37]....
        /*0824*/ 	.word	0x0000d4a0
        /*0828*/ 	.word	0x00000006
        /*082c*/ 	.word	0x00026830
        /*0830*/ 	.short	0x010a
        /*0832*/ 	.byte	0x3f
	.zero		1


	//   ....[38]....
        /*0834*/ 	.word	0x0000d4f0
        /*0838*/ 	.word	0x00000006
        /*083c*/ 	.word	0x00026810
        /*0840*/ 	.short	0x010a
        /*0842*/ 	.byte	0x3f
	.zero		1


	//   ....[39]....
        /*0844*/ 	.word	0x0000d540
        /*0848*/ 	.word	0x00000006
        /*084c*/ 	.word	0x00026830
        /*0850*/ 	.short	0x010a
        /*0852*/ 	.byte	0x3f
	.zero		1


	//   ....[40]....
        /*0854*/ 	.word	0x0000d590
        /*0858*/ 	.word	0x00000000
        /*085c*/ 	.word	0x00026820
        /*0860*/ 	.short	0x010a
        /*0862*/ 	.byte	0x3f
	.zero		1


	//   ....[41]....
        /*0864*/ 	.word	0x0000d5e0
        /*0868*/ 	.word	0x00000000
        /*086c*/ 	.word	0x00026840
        /*0870*/ 	.short	0x010a
        /*0872*/ 	.byte	0x3f
	.zero		1


	//   ....[42]....
        /*0874*/ 	.word	0x0000d630
        /*0878*/ 	.word	0x00000000
        /*087c*/ 	.word	0x00026828
        /*0880*/ 	.short	0x010a
        /*0882*/ 	.byte	0x3f
	.zero		1


	//   ....[43]....
        /*0884*/ 	.word	0x0000d680
        /*0888*/ 	.word	0x00000000
        /*088c*/ 	.word	0x00026848
        /*0890*/ 	.short	0x010a
        /*0892*/ 	.byte	0x3f
	.zero		1


	//   ....[44]....
        /*0894*/ 	.word	0x0000d6e0
        /*0898*/ 	.word	0x00000000
        /*089c*/ 	.word	0x00026820
        /*08a0*/ 	.short	0x010a
        /*08a2*/ 	.byte	0x3f
	.zero		1


	//   ....[45]....
        /*08a4*/ 	.word	0x0000d730
        /*08a8*/ 	.word	0x00000000
        /*08ac*/ 	.word	0x00026840
        /*08b0*/ 	.short	0x010a
        /*08b2*/ 	.byte	0x3f
	.zero		1


	//   ....[46]....
        /*08b4*/ 	.word	0x0000d780
        /*08b8*/ 	.word	0x00000000
        /*08bc*/ 	.word	0x00026828
        /*08c0*/ 	.short	0x010a
        /*08c2*/ 	.byte	0x3f
	.zero		1


	//   ....[47]....
        /*08c4*/ 	.word	0x0000d7d0
        /*08c8*/ 	.word	0x00000004
        /*08cc*/ 	.word	0x00026840
        /*08d0*/ 	.short	0x010a
        /*08d2*/ 	.byte	0x3f
	.zero		1


	//   ....[48]....
        /*08d4*/ 	.word	0x0000d8a0
        /*08d8*/ 	.word	0x00000007
        /*08dc*/ 	.word	0x00000000
        /*08e0*/ 	.short	0x010a
        /*08e2*/ 	.byte	0x3f
	.zero		1


	//   ....[49]....
        /*08e4*/ 	.word	0x0000d8f0
        /*08e8*/ 	.word	0x00000003
        /*08ec*/ 	.word	0x00000000
        /*08f0*/ 	.short	0x010a
        /*08f2*/ 	.byte	0x3f
	.zero		1


	//   ....[50]....
        /*08f4*/ 	.word	0x0000d940
        /*08f8*/ 	.word	0x00000005
        /*08fc*/ 	.word	0x00000000
        /*0900*/ 	.short	0x010a
        /*0902*/ 	.byte	0x3f
	.zero		1


	//----- nvinfo : EIATTR_NUM_MBARRIERS
	.align		4
.L_778:
        /*0904*/ 	.byte	0x03, 0x38
        /*0906*/ 	.short	0x0009


	//----- nvinfo : EIATTR_EXIT_INSTR_OFFSETS
	.align		4
        /*0908*/ 	.byte	0x04, 0x1c
        /*090a*/ 	.short	(.L_780 - .L_779)


	//   ....[0]....
.L_779:
        /*090c*/ 	.word	0x0000d380


	//----- nvinfo : EIATTR_MAX_THREADS
	.align		4
.L_780:
        /*0910*/ 	.byte	0x04, 0x05
        /*0912*/ 	.short	(.L_782 - .L_781)
.L_781:
        /*0914*/ 	.word	0x00000180
        /*0918*/ 	.word	0x00000001
        /*091c*/ 	.word	0x00000001


	//----- nvinfo : EIATTR_CRS_STACK_SIZE
	.align		4
.L_782:
        /*0920*/ 	.byte	0x04, 0x1e
        /*0922*/ 	.short	(.L_784 - .L_783)
.L_783:
        /*0924*/ 	.word	0x00000000


	//----- nvinfo : EIATTR_CBANK_PARAM_SIZE
	.align		4
.L_784:
        /*0928*/ 	.byte	0x03, 0x19
        /*092a*/ 	.short	0x0770


	//----- nvinfo : EIATTR_PARAM_CBANK
	.align		4
        /*092c*/ 	.byte	0x04, 0x0a
        /*092e*/ 	.short	(.L_786 - .L_785)
	.align		4
.L_785:
        /*0930*/ 	.word	index@(.nv.constant0._ZN7cutlass13device_kernelIN5flash11enable_sm90INS1_16FlashAttnBwdSm90INS1_25CollectiveMainloopBwdSm90ILi2ELi2ELi2EN4cute5tupleIJNS5_1CILi1EEES8_S8_EEENS6_IJNS7_ILi96EEENS7_ILi128EEENS7_ILi64EEEEEENS_6half_tEfNS_4arch4Sm90ELb1ELb0ELb1ELb0ELb0ELb1ELb0ELb1ELi2ELi1ELi2ELi2ELb0EEENS1_24CollectiveEpilogueBwdGQAISD_fSG_Li256ELb0ELb0EEENS1_25SingleTileBwdLPTSchedulerILb0ELi128ELb0EEEEEEEEEvNT_6ParamsE)
        /*0934*/ 	.short	0x0210
        /*0936*/ 	.short	0x0770


	//----- nvinfo : EIATTR_SW_WAR
	.align		4
.L_786:
        /*0938*/ 	.byte	0x04, 0x36
        /*093a*/ 	.short	(.L_788 - .L_787)
.L_787:
        /*093c*/ 	.word	0x00000008
.L_788:


//--------------------- .nv.info._ZN7cutlass13device_kernelIN5flash11enable_sm90INS1_16FlashAttnBwdSm90INS1_25CollectiveMainloopBwdSm90ILi2ELi2ELi2EN4cute5tupleIJNS5_1CILi1EEES8_S8_EEENS6_IJNS7_ILi96EEENS7_ILi128EEENS7_ILi64EEEEEENS_6half_tEfNS_4arch4Sm90ELb1ELb0ELb1ELb0ELb1ELb1ELb0ELb1ELi2ELi1ELi2ELi2ELb0EEENS1_24CollectiveEpilogueBwdGQAISD_fSG_Li256ELb0ELb1EEENS1_25SingleTileBwdLPTSchedulerILb0ELi128ELb1EEEEEEEEEvNT_6ParamsE --------------------------
	.section	.nv.info._ZN7cutlass13device_kernelIN5flash11enable_sm90INS1_16FlashAttnBwdSm90INS1_25CollectiveMainloopBwdSm90ILi2ELi2ELi2EN4cute5tupleIJNS5_1CILi1EEES8_S8_EEENS6_IJNS7_ILi96EEENS7_ILi128EEENS7_ILi64EEEEEENS_6half_tEfNS_4arch4Sm90ELb1ELb0ELb1ELb0ELb1ELb1ELb0ELb1ELi2ELi1ELi2ELi2ELb0EEENS1_24CollectiveEpilogueBwdGQAISD_fSG_Li256ELb0ELb1EEENS1_25SingleTileBwdLPTSchedulerILb0ELi128ELb1EEEEEEEEEvNT_6ParamsE,"",@"SHT_CUDA_INFO"
	.sectionflags	@""
	.align	4


	//----- nvinfo : EIATTR_CUDA_API_VERSION
	.align		4
        /*0000*/ 	.byte	0x04, 0x37
        /*0002*/ 	.short	(.L_790 - .L_789)
.L_789:
        /*0004*/ 	.word	0x00000082


	//----- nvinfo : EIATTR_KPARAM_INFO
	.align		4
.L_790:
        /*0008*/ 	.byte	0x04, 0x17
        /*000a*/ 	.short	(.L_792 - .L_791)
.L_791:
        /*000c*/ 	.word	0x00000000
        /*0010*/ 	.short	0x0000
        /*0012*/ 	.short	0x0070
        /*0014*/ 	.byte	0x00, 0xf0, 0x01, 0x1c


	//----- nvinfo : EIATTR_SPARSE_MMA_MASK
	.align		4
.L_792:
        /*0018*/ 	.byte	0x03, 0x50
        /*001a*/ 	.short	0x0000


	//----- nvinfo : EIATTR_MAXREG_COUNT
	.align		4
        /*001c*/ 	.byte	0x03, 0x1b
        /*001e*/ 	.short	0x00a8


	//----- nvinfo : EIATTR_NUM_BARRIERS
	.align		4
        /*0020*/ 	.byte	0x02, 0x4c
        /*0022*/ 	.byte	0x10
	.zero		1


	//----- nvinfo : EIATTR_EXTERNS
	.align		4
        /*0024*/ 	.byte	0x04, 0x0f
        /*0026*/ 	.short	(.L_794 - .L_793)


	//   ....[0]....
	.align		4
.L_793:
        /*0028*/ 	.word	index@(__assertfail)


	//----- nvinfo : EIATTR_ANNOTATIONS
	.align		4
.L_794:
        /*002c*/ 	.byte	0x04, 0x55
        /*002e*/ 	.short	(.L_796 - .L_795)


	//   ....[0]....
.L_795:
        /* <DEDUP_REMOVED lines=32> */


	//----- nvinfo : EIATTR_MERCURY_ISA_VERSION
	.align		4
.L_796:
        /*0218*/ 	.byte	0x03, 0x5f
        /*021a*/ 	.short	0x0101


	//----- nvinfo : EIATTR_INT_WARP_WIDE_INSTR_OFFSETS
	.align		4
        /*021c*/ 	.byte	0x04, 0x31
        /*021e*/ 	.short	(.L_798 - .L_797)


	//   ....[0]....
.L_797:
        /*0220*/ 	.word	0x00000180


	//   ....[1]....
        /*0224*/ 	.word	0x00000240


	//   ....[2]....
        /*0228*/ 	.word	0x0000b650


	//   ....[3]....
        /*022c*/ 	.word	0x0000bcc0


	//   ....[4]....
        /*0230*/ 	.word	0x0000c1e0


	//----- nvinfo : EIATTR_COOP_GROUP_MASK_REGIDS
	.align		4
.L_798:
        /*0234*/ 	.byte	0x04, 0x29
        /*0236*/ 	.short	(.L_800 - .L_799)


	//   ....[0]....
.L_799:
        /*0238*/ 	.word	0xffffffff


	//   ....[1]....
        /*023c*/ 	.word	0xffffffff


	//   ....[2]....
        /*0240*/ 	.word	0xffffffff


	//   ....[3]....
        /*0244*/ 	.word	0xffffffff


	//   ....[4]....
        /*0248*/ 	.word	0xffffffff


	//   ....[5]....
        /*024c*/ 	.word	0xffffffff


	//   ....[6]....
        /*0250*/ 	.word	0xffffffff


	//   ....[7]....
        /*0254*/ 	.word	0xffffffff


	//   ....[8]....
        /*0258*/ 	.word	0xffffffff


	//   ....[9]....
        /*025c*/ 	.word	0xffffffff


	//   ....[10]....
        /*0260*/ 	.word	0xffffffff


	//   ....[11]....
        /*0264*/ 	.word	0xffffffff


	//   ....[12]....
        /*0268*/ 	.word	0xffffffff


	//   ....[13]....
        /*026c*/ 	.word	0xffffffff


	//   ....[14]....
        /*0270*/ 	.word	0xffffffff


	//   ....[15]....
        /*0274*/ 	.word	0xffffffff


	//   ....[16]....
        /*0278*/ 	.word	0xffffffff


	//   ....[17]....
        /*027c*/ 	.word	0xffffffff


	//   ....[18]....
        /*0280*/ 	.word	0xffffffff


	//   ....[19]....
        /*0284*/ 	.word	0xffffffff


	//   ....[20]....
        /*0288*/ 	.word	0xffffffff


	//   ....[21]....
        /*028c*/ 	.word	0xffffffff


	//   ....[22]....
        /*0290*/ 	.word	0xffffffff


	//   ....[23]....
        /*0294*/ 	.word	0xffffffff


	//   ....[24]....
        /*0298*/ 	.word	0xffffffff


	//   ....[25]....
        /*029c*/ 	.word	0xffffffff


	//   ....[26]....
        /*02a0*/ 	.word	0xffffffff


	//   ....[27]....
        /*02a4*/ 	.word	0xffffffff


	//   ....[28]....
        /*02a8*/ 	.word	0xffffffff


	//   ....[29]....
        /*02ac*/ 	.word	0xffffffff


	//   ....[30]....
        /*02b0*/ 	.word	0xffffffff


	//   ....[31]....
        /*02b4*/ 	.word	0xffffffff


	//   ....[32]....
        /*02b8*/ 	.word	0xffffffff


	//   ....[33]....
        /*02bc*/ 	.word	0xffffffff


	//   ....[34]....
        /*02c0*/ 	.word	0xffffffff


	//   ....[35]....
        /*02c4*/ 	.word	0xffffffff


	//   ....[36]....
        /*02c8*/ 	.word	0xffffffff


	//   ....[37]....
        /*02cc*/ 	.word	0xffffffff


	//   ....[38]....
        /*02d0*/ 	.word	0xffffffff


	//   ....[39]....
        /*02d4*/ 	.word	0xffffffff


	//   ....[40]....
        /*02d8*/ 	.word	0xffffffff


	//   ....[41]....
        /*02dc*/ 	.word	0xffffffff


	//   ....[42]....
        /*02e0*/ 	.word	0xffffffff


	//   ....[43]....
        /*02e4*/ 	.word	0xffffffff


	//   ....[44]....
        /*02e8*/ 	.word	0xffffffff


	//   ....[45]....
        /*02ec*/ 	.word	0xffffffff


	//   ....[46]....
        /*02f0*/ 	.word	0xffffffff


	//   ....[47]....
        /*02f4*/ 	.word	0xffffffff


	//   ....[48]....
        /*02f8*/ 	.word	0xffffffff


	//   ....[49]....
        /*02fc*/ 	.word	0xffffffff


	//   ....[50]....
        /*0300*/ 	.word	0xffffffff


	//   ....[51]....
        /*0304*/ 	.word	0xffffffff


	//   ....[52]....
        /*0308*/ 	.word	0xffffffff


	//   ....[53]....
        /*030c*/ 	.word	0xffffffff


	//   ....[54]....
        /*0310*/ 	.word	0xffffffff


	//   ....[55]....
        /*0314*/ 	.word	0xffffffff


	//   ....[56]....
        /*0318*/ 	.word	0xffffffff


	//   ....[57]....
        /*031c*/ 	.word	0xffffffff


	//   ....[58]....
        /*0320*/ 	.word	0xffffffff


	//   ....[59]....
        /*0324*/ 	.word	0xffffffff


	//   ....[60]....
        /*0328*/ 	.word	0xffffffff


	//   ....[61]....
        /*032c*/ 	.word	0xffffffff


	//   ....[62]....
        /*0330*/ 	.word	0xffffffff


	//   ....[63]....
        /*0334*/ 	.word	0xffffffff


	//   ....[64]....
        /*0338*/ 	.word	0xffffffff


	//   ....[65]....
        /*033c*/ 	.word	0xffffffff


	//   ....[66]....
        /*0340*/ 	.word	0xffffffff


	//   ....[67]....
        /*0344*/ 	.word	0xffffffff


	//   ....[68]....
        /*0348*/ 	.word	0xffffffff


	//   ....[69]....
        /*034c*/ 	.word	0xffffffff


	//   ....[70]....
        /*0350*/ 	.word	0xffffffff


	//   ....[71]....
        /*0354*/ 	.word	0xffffffff


	//   ....[72]....
        /*0358*/ 	.word	0xffffffff


	//   ....[73]....
        /*035c*/ 	.word	0xffffffff


	//   ....[74]....
        /*0360*/ 	.word	0xffffffff


	//   ....[75]....
        /*0364*/ 	.word	0xffffffff


	//   ....[76]....
        /*0368*/ 	.word	0xffffffff


	//   ....[77]....
        /*036c*/ 	.word	0xffffffff


	//   ....[78]....
        /*0370*/ 	.word	0xffffffff


	//   ....[79]....
        /*0374*/ 	.word	0xffffffff


	//   ....[80]....
        /*0378*/ 	.word	0xffffffff


	//   ....[81]....
        /*037c*/ 	.word	0xffffffff


	//   ....[82]....
        /*0380*/ 	.word	0xffffffff


	//   ....[83]....
        /*0384*/ 	.word	0xffffffff


	//   ....[84]....
        /*0388*/ 	.word	0xffffffff


	//   ....[85]....
        /*038c*/ 	.word	0xffffffff


	//   ....[86]....
        /*0390*/ 	.word	0xffffffff


	//   ....[87]....
        /*0394*/ 	.word	0xffffffff


	//   ....[88]....
        /*0398*/ 	.word	0xffffffff


	//   ....[89]....
        /*039c*/ 	.word	0xffffffff


	//   ....[90]....
        /*03a0*/ 	.word	0xffffffff


	//   ....[91]....
        /*03a4*/ 	.word	0xffffffff


	//   ....[92]....
        /*03a8*/ 	.word	0xffffffff


	//   ....[93]....
        /*03ac*/ 	.word	0xffffffff


	//   ....[94]....
        /*03b0*/ 	.word	0xffffffff


	//   ....[95]....
        /*03b4*/ 	.word	0xffffffff


	//   ....[96]....
        /*03b8*/ 	.word	0xffffffff


	//   ....[97]....
        /*03bc*/ 	.word	0xffffffff


	//   ....[98]....
        /*03c0*/ 	.word	0xffffffff


	//   ....[99]....
        /*03c4*/ 	.word	0xffffffff


	//   ....[100]....
        /*03c8*/ 	.word	0xffffffff


	//   ....[101]....
        /*03cc*/ 	.word	0xffffffff


	//   ....[102]....
        /*03d0*/ 	.word	0xffffffff


	//   ....[103]....
        /*03d4*/ 	.word	0xffffffff


	//   ....[104]....
        /*03d8*/ 	.word	0xffffffff


	//   ....[105]....
        /*03dc*/ 	.word	0xffffffff


	//   ....[106]....
        /*03e0*/ 	.word	0xffffffff


	//   ....[107]....
        /*03e4*/ 	.word	0xffffffff


	//   ....[108]....
        /*03e8*/ 	.word	0xffffffff


	//   ....[109]....
        /*03ec*/ 	.word	0xffffffff


	//   ....[110]....
        /*03f0*/ 	.word	0xffffffff


	//   ....[111]....
        /*03f4*/ 	.word	0xffffffff


	//   ....[112]....
        /*03f8*/ 	.word	0xffffffff


	//   ....[113]....
        /*03fc*/ 	.word	0x0500000f


	//   ....[114]....
        /*0400*/ 	.word	0x0500000f


	//   ....[115]....
        /*0404*/ 	.word	0x0500000f


	//   ....[116]....
        /*0408*/ 	.word	0x0500000f


	//   ....[117]....
        /*040c*/ 	.word	0x0500000f


	//   ....[118]....
        /*0410*/ 	.word	0x0500000f


	//----- nvinfo : EIATTR_COOP_GROUP_INSTR_OFFSETS
	.align		4
.L_800:
        /*0414*/ 	.byte	0x04, 0x28
        /*0416*/ 	.short	(.L_802 - .L_801)


	//   ....[0]....
.L_801:
        /*0418*/ 	.word	0x00000060


	//   ....[1]....
        /*041c*/ 	.word	0x00000190


	//   ....[2]....
        /*0420*/ 	.word	0x00000220


	//   ....[3]....
        /*0424*/ 	.word	0x000003a0


	//   ....[4]....
        /*0428*/ 	.word	0x00000620


	//   ....[5]....
        /*042c*/ 	.word	0x00001100


	//   ....[6]....
        /*0430*/ 	.word	0x000024e0


	//   ....[7]....
        /*0434*/ 	.word	0x00002790


	//   ....[8]....
        /*0438*/ 	.word	0x000027d0


	//   ....[9]....
        /*043c*/ 	.word	0x00002f50


	//   ....[10]....
        /*0440*/ 	.word	0x00002ff0


	//   ....[11]....
        /*0444*/ 	.word	0x00003030


	//   ....[12]....
        /*0448*/ 	.word	0x00003040


	//   ....[13]....
        /*044c*/ 	.word	0x00003130


	//   ....[14]....
        /*0450*/ 	.word	0x00003160


	//   ....[15]....
        /*0454*/ 	.word	0x00003170


	//   ....[16]....
        /*0458*/ 	.word	0x00003190


	//   ....[17]....
        /*045c*/ 	.word	0x000031a0


	//   ....[18]....
        /*0460*/ 	.word	0x000031e0


	//   ....[19]....
        /*0464*/ 	.word	0x00003230


	//   ....[20]....
        /*0468*/ 	.word	0x000032b0


	//   ....[21]....
        /*046c*/ 	.word	0x000032f0


	//   ....[22]....
        /*0470*/ 	.word	0x00003350


	//   ....[23]....
        /*0474*/ 	.word	0x00003380


	//   ....[24]....
        /*0478*/ 	.word	0x000033a0


	//   ....[25]....
        /*047c*/ 	.word	0x00003440


	//   ....[26]....
        /*0480*/ 	.word	0x00003480


	//   ....[27]....
        /*0484*/ 	.word	0x000034b0


	//   ....[28]....
        /*0488*/ 	.word	0x000034d0


	//   ....[29]....
        /*048c*/ 	.word	0x000034f0


	//   ....[30]....
        /*0490*/ 	.word	0x00003540


	//   ....[31]....
        /*0494*/ 	.word	0x000035c0


	//   ....[32]....
        /*0498*/ 	.word	0x00003630


	//   ....[33]....
        /*049c*/ 	.word	0x00003660


	//   ....[34]....
        /*04a0*/ 	.word	0x00003690


	//   ....[35]....
        /*04a4*/ 	.word	0x000036c0


	//   ....[36]....
        /*04a8*/ 	.word	0x000037d0


	//   ....[37]....
        /*04ac*/ 	.word	0x00003800


	//   ....[38]....
        /*04b0*/ 	.word	0x00003a60


	//   ....[39]....
        /*04b4*/ 	.word	0x00003aa0


	//   ....[40]....
        /*04b8*/ 	.word	0x00003ac0


	//   ....[41]....
        /*04bc*/ 	.word	0x00003b30


	//   ....[42]....
        /*04c0*/ 	.word	0x00003b60


	//   ....[43]....
        /*04c4*/ 	.word	0x00003b70


	//   ....[44]....
        /*04c8*/ 	.word	0x00003ba0


	//   ....[45]....
        /*04cc*/ 	.word	0x00003bb0


	//   ....[46]....
        /*04d0*/ 	.word	0x00003e30


	//   ....[47]....
        /*04d4*/ 	.word	0x00003e50


	//   ....[48]....
        /*04d8*/ 	.word	0x00003e80


	//   ....[49]....
        /*04dc*/ 	.word	0x00003eb0


	//   ....[50]....
        /*04e0*/ 	.word	0x00003ed0


	//   ....[51]....
        /*04e4*/ 	.word	0x00003ee0


	//   ....[52]....
        /*04e8*/ 	.word	0x00003ef0


	//   ....[53]....
        /*04ec*/ 	.word	0x00003f20


	//   ....[54]....
        /*04f0*/ 	.word	0x00006720


	//   ....[55]....
        /*04f4*/ 	.word	0x00006730


	//   ....[56]....
        /*04f8*/ 	.word	0x00006740


	//   ....[57]....
        /*04fc*/ 	.word	0x00006750


	//   ....[58]....
        /*0500*/ 	.word	0x00006760


	//   ....[59]....
        /*0504*/ 	.word	0x00006770


	//   ....[60]....
        /*0508*/ 	.word	0x00006780


	//   ....[61]....
        /*050c*/ 	.word	0x00006790


	//   ....[62]....
        /*0510*/ 	.word	0x000067a0


	//   ....[63]....
        /*0514*/ 	.word	0x000067b0


	//   ....[64]....
        /*0518*/ 	.word	0x000068a0


	//   ....[65]....
        /*051c*/ 	.word	0x00006940


	//   ....[66]....
        /*0520*/ 	.word	0x000069a0


	//   ....[67]....
        /*0524*/ 	.word	0x000069e0


	//   ....[68]....
        /*0528*/ 	.word	0x00006a20


	//   ....[69]....
        /*052c*/ 	.word	0x00006a60


	//   ....[70]....
        /*0530*/ 	.word	0x00006ae0


	//   ....[71]....
        /*0534*/ 	.word	0x00006c60


	//   ....[72]....
        /*0538*/ 	.word	0x00006c80


	//   ....[73]....
        /*053c*/ 	.word	0x00006ca0


	//   ....[74]....
        /*0540*/ 	.word	0x000071f0


	//   ....[75]....
        /*0544*/ 	.word	0x000072a0


	//   ....[76]....
        /*0548*/ 	.word	0x00007340


	//   ....[77]....
        /*054c*/ 	.word	0x000073a0


	//   ....[78]....
        /*0550*/ 	.word	0x00007580


	//   ....[79]....
        /*0554*/ 	.word	0x000075a0


	//   ....[80]....
        /*0558*/ 	.word	0x000075b0


	//   ....[81]....
        /*055c*/ 	.word	0x000075d0


	//   ....[82]....
        /*0560*/ 	.word	0x000075e0


	//   ....[83]....
        /*0564*/ 	.word	0x00007600


	//   ....[84]....
        /*0568*/ 	.word	0x000079e0


	//   ....[85]....
        /*056c*/ 	.word	0x00007a20


	//   ....[86]....
        /*0570*/ 	.word	0x00007f20


	//   ....[87]....
        /*0574*/ 	.word	0x00007f70


	//   ....[88]....
        /*0578*/ 	.word	0x00007f90


	//   ....[89]....
        /*057c*/ 	.word	0x00007fc0


	//   ....[90]....
        /*0580*/ 	.word	0x00007fd0


	//   ....[91]....
        /*0584*/ 	.word	0x00007ff0


	//   ....[92]....
        /*0588*/ 	.word	0x00008030


	//   ....[93]....
        /*058c*/ 	.word	0x00008070


	//   ....[94]....
        /*0590*/ 	.word	0x000080f0


	//   ....[95]....
        /*0594*/ 	.word	0x00008130


	//   ....[96]....
        /*0598*/ 	.word	0x00008190


	//   ....[97]....
        /*059c*/ 	.word	0x00008200


	//   ....[98]....
        /*05a0*/ 	.word	0x000082f0


	//   ....[99]....
        /*05a4*/ 	.word	0x00008330


	//   ....[100]....
        /*05a8*/ 	.word	0x00008370


	//   ....[101]....
        /*05ac*/ 	.word	0x000083a0


	//   ....[102]....
        /*05b0*/ 	.word	0x0000a3e0


	//   ....[103]....
        /*05b4*/ 	.word	0x0000a580


	//   ....[104]....
        /*05b8*/ 	.word	0x0000a7d0


	//   ....[105]....
        /*05bc*/ 	.word	0x0000a970


	//   ....[106]....
        /*05c0*/ 	.word	0x0000aa80


	//   ....[107]....
        /*05c4*/ 	.word	0x0000b250


	//   ....[108]....
        /*05c8*/ 	.word	0x0000b580


	//   ....[109]....
        /*05cc*/ 	.word	0x0000b940


	//   ....[110]....
        /*05d0*/ 	.word	0x0000bbf0


	//   ....[111]....
        /*05d4*/ 	.word	0x0000bea0


	//   ....[112]....
        /*05d8*/ 	.word	0x0000c110


	//   ....[113]....
        /*05dc*/ 	.word	0x0000e260


	//   ....[114]....
        /*05e0*/ 	.word	0x0000e450


	//   ....[115]....
        /*05e4*/ 	.word	0x0000e4c0


	//   ....[116]....
        /*05e8*/ 	.word	0x0000e530


	//   ....[117]....
        /*05ec*/ 	.word	0x0000e5a0


	//   ....[118]....
        /*05f0*/ 	.word	0x0000e610


	//----- nvinfo : EIATTR_REG_RECONFIG
	.align		4
.L_802:
        /*05f4*/ 	.byte	0x01, 0x54
	.zero		2


	//----- nvinfo : EIATTR_SYSCALL_OFFSETS
	.align		4
        /*05f8*/ 	.byte	0x04, 0x46
        /*05fa*/ 	.short	(.L_804 - .L_803)


	//   ....[0]....
.L_803:
        /*05fc*/ 	.word	0x00000d60


	//   ....[1]....
        /*0600*/ 	.word	0x00000e50


	//   ....[2]....
        /*0604*/ 	.word	0x00000fb0


	//   ....[3]....
        /*0608*/ 	.word	0x000010a0


	//----- nvinfo : EIATTR_MBARRIER_INSTR_OFFSETS
	.align		4
.L_804:
        /*060c*/ 	.byte	0x04, 0x39
        /*060e*/ 	.short	(.L_806 - .L_805)


	//   ....[0]....
.L_805:
        /*0610*/ 	.word	0x00000260
        /*0614*/ 	.word	0x000000ff
        /*0618*/ 	.word	0x00026800
        /*061c*/ 	.short	0x0100
        /*061e*/ 	.byte	0x06
	.zero		1


	//   ....[1]....
        /*0620*/ 	.word	0x00000350
        /*0624*/ 	.word	0x000000ff
        /*0628*/ 	.word	0x00026810
        /*062c*/ 	.short	0x0100
        /*062e*/ 	.byte	0x08
	.zero		1


	//   ....[2]....
        /*0630*/ 	.word	0x00000360
        /*0634*/ 	.word	0x000000ff
        /*0638*/ 	.word	0x00026820
        /*063c*/ 	.short	0x0100
        /*063e*/ 	.byte	0x08
	.zero		1


	//   ....[3]....
        /*0640*/ 	.word	0x00000370
        /*0644*/ 	.word	0x000000ff
        /*0648*/ 	.word	0x00026818
        /*064c*/ 	.short	0x0100
        /*064e*/ 	.byte	0x08
	.zero		1


	//   ....[4]....
        /*0650*/ 	.word	0x00000380
        /*0654*/ 	.word	0x000000ff
        /*0658*/ 	.word	0x00026828
        /*065c*/ 	.short	0x0100
        /*065e*/ 	.byte	0x08
	.zero		1


	//   ....[5]....
        /*0660*/ 	.word	0x000004b0
        /*0664*/ 	.word	0x000000ff
        /*0668*/ 	.word	0x00026830
        /*066c*/ 	.short	0x0100
        /*066e*/ 	.byte	0x08
	.zero		1


	//   ....[6]....
        /*0670*/ 	.word	0x000004c0
        /*0674*/ 	.word	0x000000ff
        /*0678*/ 	.word	0x00026840
        /*067c*/ 	.short	0x0100
        /*067e*/ 	.byte	0x08
	.zero		1


	//   ....[7]....
        /*0680*/ 	.word	0x000004d0
        /*0684*/ 	.word	0x000000ff
        /*0688*/ 	.word	0x00026838
        /*068c*/ 	.short	0x0100
        /*068e*/ 	.byte	0x08
	.zero		1


	//   ....[8]....
        /*0690*/ 	.word	0x000004e0
        /*0694*/ 	.word	0x000000ff
        /*0698*/ 	.word	0x00026848
        /*069c*/ 	.short	0x0100
        /*069e*/ 	.byte	0x08
	.zero		1


	//   ....[9]....
        /*06a0*/ 	.word	0x00001160
        /*06a4*/ 	.word	0x00000011
        /*06a8*/ 	.word	0x00026800
        /*06ac*/ 	.short	0x010a
        /*06ae*/ 	.byte	0x3f
	.zero		1


	//   ....[10]....
        /*06b0*/ 	.word	0x00001190
        /*06b4*/ 	.word	0x00000011
        /*06b8*/ 	.word	0x00026800
        /*06bc*/ 	.short	0x010a
        /*06be*/ 	.byte	0x3f
	.zero		1


	//   ....[11]....
        /*06c0*/ 	.word	0x00001c40
        /*06c4*/ 	.word	0x00000006
        /*06c8*/ 	.word	0x00026810
        /*06cc*/ 	.short	0x010a
        /*06ce*/ 	.byte	0x3f
	.zero		1


	//   ....[12]....
        /*06d0*/ 	.word	0x00001cb0
        /*06d4*/ 	.word	0x00000006
        /*06d8*/ 	.word	0x00026810
        /*06dc*/ 	.short	0x010a
        /*06de*/ 	.byte	0x3f
	.zero		1


	//   ....[13]....
        /*06e0*/ 	.word	0x00002070
        /*06e4*/ 	.word	0x00000006
        /*06e8*/ 	.word	0x00026830
        /*06ec*/ 	.short	0x010a
        /*06ee*/ 	.byte	0x3f
	.zero		1


	//   ....[14]....
        /*06f0*/ 	.word	0x000020f0
        /*06f4*/ 	.word	0x00000006
        /*06f8*/ 	.word	0x00026830
        /*06fc*/ 	.short	0x010a
        /*06fe*/ 	.byte	0x3f
	.zero		1


	//   ....[15]....
        /*0700*/ 	.word	0x00005630
        /*0704*/ 	.word	0x00000007
        /*0708*/ 	.word	0x00000000
        /*070c*/ 	.short	0x0101
        /*070e*/ 	.byte	0x3f
	.zero		1


	//   ....[16]....
        /*0710*/ 	.word	0x000059c0
        /*0714*/ 	.word	0x00000006
        /*0718*/ 	.word	0x00000000
        /*071c*/ 	.short	0x0101
        /*071e*/ 	.byte	0x3f
	.zero		1


	//   ....[17]....
        /*0720*/ 	.word	0x00006100
        /*0724*/ 	.word	0x00000006
        /*0728*/ 	.word	0x00026810
        /*072c*/ 	.short	0x010a
        /*072e*/ 	.byte	0x3f
	.zero		1


	//   ....[18]....
        /*0730*/ 	.word	0x00006180
        /*0734*/ 	.word	0x00000006
        /*0738*/ 	.word	0x00026810
        /*073c*/ 	.short	0x010a
        /*073e*/ 	.byte	0x3f
	.zero		1


	//   ....[19]....
        /*0740*/ 	.word	0x00006500
        /*0744*/ 	.word	0x00000006
        /*0748*/ 	.word	0x00026830
        /*074c*/ 	.short	0x010a
        /*074e*/ 	.byte	0x3f
	.zero		1


	//   ....[20]....
        /*0750*/ 	.word	0x00006590
        /*0754*/ 	.word	0x00000006
        /*0758*/ 	.word	0x00026830
        /*075c*/ 	.short	0x010a
        /*075e*/ 	.byte	0x3f
	.zero		1


	//   ....[21]....
        /*0760*/ 	.word	0x00009800
        /*0764*/ 	.word	0x00000005
        /*0768*/ 	.word	0x00000000
        /*076c*/ 	.short	0x0101
        /*076e*/ 	.byte	0x3f
	.zero		1


	//   ....[22]....
        /*0770*/ 	.word	0x00009ba0
        /*0774*/ 	.word	0x00000006
        /*0778*/ 	.word	0x00000000
        /*077c*/ 	.short	0x0101
        /*077e*/ 	.byte	0x3f
	.zero		1


	//   ....[23]....
        /*0780*/ 	.word	0x0000c930
        /*0784*/ 	.word	0x00000000
        /*0788*/ 	.word	0x00026820
        /*078c*/ 	.short	0x010a
        /*078e*/ 	.byte	0x3f
	.zero		1


	//   ....[24]....
        /*0790*/ 	.word	0x0000ce80
        /*0794*/ 	.word	0x00000000
        /*0798*/ 	.word	0x00026840
        /*079c*/ 	.short	0x010a
        /*079e*/ 	.byte	0x3f
	.zero		1


	//   ....[25]....
        /*07a0*/ 	.word	0x0000d0d0
        /*07a4*/ 	.word	0x00000000
        /*07a8*/ 	.word	0x00026828
        /*07ac*/ 	.short	0x010a
        /*07ae*/ 	.byte	0x3f
	.zero		1


	//   ....[26]....
        /*07b0*/ 	.word	0x0000d340
        /*07b4*/ 	.word	0x00000000
        /*07b8*/ 	.word	0x00026848
        /*07bc*/ 	.short	0x010a
        /*07be*/ 	.byte	0x3f
	.zero		1


	//   ....[27]....
        /*07c0*/ 	.word	0x0000d540
        /*07c4*/ 	.word	0x00000000
        /*07c8*/ 	.word	0x00026820
        /*07cc*/ 	.short	0x010a
        /*07ce*/ 	.byte	0x3f
	.zero		1


	//   ....[28]....
        /*07d0*/ 	.word	0x0000d7f0
        /*07d4*/ 	.word	0x00000000
        /*07d8*/ 	.word	0x00026840
        /*07dc*/ 	.short	0x010a
        /*07de*/ 	.byte	0x3f
	.zero		1


	//   ....[29]....
        /*07e0*/ 	.word	0x0000da10
        /*07e4*/ 	.word	0x00000000
        /*07e8*/ 	.word	0x00026828
        /*07ec*/ 	.short	0x010a
        /*07ee*/ 	.byte	0x3f
	.zero		1


	//   ....[30]....
        /*07f0*/ 	.word	0x0000dcd0
        /*07f4*/ 	.word	0x00000004
        /*07f8*/ 	.word	0x00026840
        /*07fc*/ 	.short	0x010a
        /*07fe*/ 	.byte	0x3f
	.zero		1


	//   ....[31]....
        /*0800*/ 	.word	0x0000e0d0
        /*0804*/ 	.word	0x00000007
        /*0808*/ 	.word	0x00000000
        /*080c*/ 	.short	0x010a
        /*080e*/ 	.byte	0x3f
	.zero		1


	//   ....[32]....
        /*0810*/ 	.word	0x0000e130
        /*0814*/ 	.word	0x00000003
        /*0818*/ 	.word	0x00000000
        /*081c*/ 	.short	0x010a
        /*081e*/ 	.byte	0x3f
	.zero		1


	//   ....[33]....
        /*0820*/ 	.word	0x0000e190
        /*0824*/ 	.word	0x00000005
        /*0828*/ 	.word	0x00000000
        /*082c*/ 	.short	0x010a
        /*082e*/ 	.byte	0x3f
	.zero		1


	//   ....[34]....
        /*0830*/ 	.word	0x0000e1c0
        /*0834*/ 	.word	0x00000003
        /*0838*/ 	.word	0x00000000
        /*083c*/ 	.short	0x010a
        /*083e*/ 	.byte	0x3f
	.zero		1


	//   ....[35]....
        /*0840*/ 	.word	0x0000e290
        /*0844*/ 	.word	0x00000011
        /*0848*/ 	.word	0x00026800
        /*084c*/ 	.short	0x010a
        /*084e*/ 	.byte	0x3f
	.zero		1


	//   ....[36]....
        /*0850*/ 	.word	0x0000e2e0
        /*0854*/ 	.word	0x00000006
        /*0858*/ 	.word	0x00026810
        /*085c*/ 	.short	0x010a
        /*085e*/ 	.byte	0x3f
	.zero		1


	//   ....[37]....
        /*0860*/ 	.word	0x0000e330
        /*0864*/ 	.word	0x00000006
        /*0868*/ 	.word	0x00026830
        /*086c*/ 	.short	0x010a
        /*086e*/ 	.byte	0x3f
	.zero		1


	//   ....[38]....
        /*0870*/ 	.word	0x0000e380
        /*0874*/ 	.word	0x00000006
        /*0878*/ 	.word	0x00026810
        /*087c*/ 	.short	0x010a
        /*087e*/ 	.byte	0x3f
	.zero		1


	//   ....[39]....
        /*0880*/ 	.word	0x0000e3d0
        /*0884*/ 	.word	0x00000006
        /*0888*/ 	.word	0x00026830
        /*088c*/ 	.short	0x010a
        /*088e*/ 	.byte	0x3f
	.zero		1


	//   ....[40]....
        /*0890*/ 	.word	0x0000e650
        /*0894*/ 	.word	0x00000000
        /*0898*/ 	.word	0x00026820
        /*089c*/ 	.short	0x010a
        /*089e*/ 	.byte	0x3f
	.zero		1


	//   ....[41]....
        /*08a0*/ 	.word	0x0000e6a0
        /*08a4*/ 	.word	0x00000000
        /*08a8*/ 	.word	0x00026840
        /*08ac*/ 	.short	0x010a
        /*08ae*/ 	.byte	0x3f
	.zero		1


	//   ....[42]....
        /*08b0*/ 	.word	0x0000e6f0
        /*08b4*/ 	.word	0x00000000
        /*08b8*/ 	.word	0x00026828
        /*08bc*/ 	.short	0x010a
        /*08be*/ 	.byte	0x3f
	.zero		1


	//   ....[43]....
        /*08c0*/ 	.word	0x0000e740
        /*08c4*/ 	.word	0x00000000
        /*08c8*/ 	.word	0x00026848
        /*08cc*/ 	.short	0x010a
        /*08ce*/ 	.byte	0x3f
	.zero		1


	//   ....[44]....
        /*08d0*/ 	.word	0x0000e7a0
        /*08d4*/ 	.word	0x00000000
        /*08d8*/ 	.word	0x00026820
        /*08dc*/ 	.short	0x010a
        /*08de*/ 	.byte	0x3f
	.zero		1


	//   ....[45]....
        /*08e0*/ 	.word	0x0000e7f0
        /*08e4*/ 	.word	0x00000000
        /*08e8*/ 	.word	0x00026840
        /*08ec*/ 	.short	0x010a
        /*08ee*/ 	.byte	0x3f
	.zero		1


	//   ....[46]....
        /*08f0*/ 	.word	0x0000e840
        /*08f4*/ 	.word	0x00000000
        /*08f8*/ 	.word	0x00026828
        /*08fc*/ 	.short	0x010a
        /*08fe*/ 	.byte	0x3f
	.zero		1


	//   ....[47]....
        /*0900*/ 	.word	0x0000e890
        /*0904*/ 	.word	0x00000004
        /*0908*/ 	.word	0x00026840
        /*090c*/ 	.short	0x010a
        /*090e*/ 	.byte	0x3f
	.zero		1


	//   ....[48]....
        /*0910*/ 	.word	0x0000e960
        /*0914*/ 	.word	0x00000007
        /*0918*/ 	.word	0x00000000
        /*091c*/ 	.short	0x010a
        /*091e*/ 	.byte	0x3f
	.zero		1


	//   ....[49]....
        /*0920*/ 	.word	0x0000e9b0
        /*0924*/ 	.word	0x00000003
        /*0928*/ 	.word	0x00000000
        /*092c*/ 	.short	0x010a
        /*092e*/ 	.byte	0x3f
	.zero		1


	//   ....[50]....
        /*0930*/ 	.word	0x0000ea00
        /*0934*/ 	.word	0x00000005
        /*0938*/ 	.word	0x00000000
        /*093c*/ 	.short	0x010a
        /*093e*/ 	.byte	0x3f
	.zero		1


	//----- nvinfo : EIATTR_NUM_MBARRIERS
	.align		4
.L_806:
        /*0940*/ 	.byte	0x03, 0x38
        /*0942*/ 	.short	0x0009


	//----- nvinfo : EIATTR_EXIT_INSTR_OFFSETS
	.align		4
        /*0944*/ 	.byte	0x04, 0x1c
        /*0946*/ 	.short	(.L_808 - .L_807)


	//   ....[0]....
.L_807:
        /*0948*/ 	.word	0x0000e210


	//----- nvinfo : EIATTR_MAX_THREADS
	.align		4
.L_808:
        /*094c*/ 	.byte	0x04, 0x05
        /*094e*/ 	.short	(.L_810 - .L_809)
.L_809:
        /*0950*/ 	.word	0x00000180
        /*0954*/ 	.word	0x00000001
        /*0958*/ 	.word	0x00000001


	//----- nvinfo : EIATTR_CRS_STACK_SIZE
	.align		4
.L_810:
        /*095c*/ 	.byte	0x04, 0x1e
        /*095e*/ 	.short	(.L_812 - .L_811)
.L_811:
        /*0960*/ 	.word	0x00000000


	//----- nvinfo : EIATTR_CBANK_PARAM_SIZE
	.align		4
.L_812:
        /*0964*/ 	.byte	0x03, 0x19
        /*0966*/ 	.short	0x0770


	//----- nvinfo : EIATTR_PARAM_CBANK
	.align		4
        /*0968*/ 	.byte	0x04, 0x0a
        /*096a*/ 	.short	(.L_814 - .L_813)
	.align		4
.L_813:
        /*096c*/ 	.word	index@(.nv.constant0._ZN7cutlass13device_kernelIN5flash11enable_sm90INS1_16FlashAttnBwdSm90INS1_25CollectiveMainloopBwdSm90ILi2ELi2ELi2EN4cute5tupleIJNS5_1CILi1EEES8_S8_EEENS6_IJNS7_ILi96EEENS7_ILi128EEENS7_ILi64EEEEEENS_6half_tEfNS_4arch4Sm90ELb1ELb0ELb1ELb0ELb1ELb1ELb0ELb1ELi2ELi1ELi2ELi2ELb0EEENS1_24CollectiveEpilogueBwdGQAISD_fSG_Li256ELb0ELb1EEENS1_25SingleTileBwdLPTSchedulerILb0ELi128ELb1EEEEEEEEEvNT_6ParamsE)
        /*0970*/ 	.short	0x0210
        /*0972*/ 	.short	0x0770


	//----- nvinfo : EIATTR_SW_WAR
	.align		4
.L_814:
        /*0974*/ 	.byte	0x04, 0x36
        /*0976*/ 	.short	(.L_816 - .L_815)
.L_815:
        /*0978*/ 	.word	0x00000008
.L_816:


//--------------------- .nv.info._ZN7cutlass13device_kernelIN5flash22FlashAttnBwdPreprocessIN4cute5tupleIJNS3_1CILi96EEENS5_ILi64EEEEEENS_6half_tEfNS_4arch4Sm90ELb1ELb0EEEEEvNT_6ParamsE --------------------------
	.section	.nv.info._ZN7cutlass13device_kernelIN5flash22FlashAttnBwdPreprocessIN4cute5tupleIJNS3_1CILi96EEENS5_ILi64EEEEEENS_6half_tEfNS_4arch4Sm90ELb1ELb0EEEEEvNT_6ParamsE,"",@"SHT_CUDA_INFO"
	.sectionflags	@""
	.align	4


	//----- nvinfo : EIATTR_CUDA_API_VERSION
	.align		4
        /*0000*/ 	.byte	0x04, 0x37
        /*0002*/ 	.short	(.L_818 - .L_817)
.L_817:
        /*0004*/ 	.word	0x00000082


	//----- nvinfo : EIATTR_KPARAM_INFO
	.align		4
.L_818:
        /*0008*/ 	.byte	0x04, 0x17
        /*000a*/ 	.short	(.L_820 - .L_819)
.L_819:
        /*000c*/ 	.word	0x00000000
        /*0010*/ 	.short	0x0000
        /*0012*/ 	.short	0x0000
        /*0014*/ 	.byte	0x00, 0xf0, 0xc1, 0x03


	//----- nvinfo : EIATTR_SPARSE_MMA_MASK
	.align		4
.L_820:
        /*0018*/ 	.byte	0x03, 0x50
        /*001a*/ 	.short	0x0000


	//----- nvinfo : EIATTR_MAXREG_COUNT
	.align		4
        /*001c*/ 	.byte	0x03, 0x1b
        /*001e*/ 	.short	0x0080


	//----- nvinfo : EIATTR_MERCURY_ISA_VERSION
	.align		4
        /*0020*/ 	.byte	0x03, 0x5f
        /*0022*/ 	.short	0x0101


	//----- nvinfo : EIATTR_COOP_GROUP_MASK_REGIDS
	.align		4
        /*0024*/ 	.byte	0x04, 0x29
        /*0026*/ 	.short	(.L_822 - .L_821)


	//   ....[0]....
.L_821:
        /*0028*/ 	.word	0xffffffff


	//   ....[1]....
        /*002c*/ 	.word	0xffffffff


	//   ....[2]....
        /*0030*/ 	.word	0xffffffff


	//   ....[3]....
        /*0034*/ 	.word	0xffffffff


	//   ....[4]....
        /*0038*/ 	.word	0xffffffff


	//   ....[5]....
        /*003c*/ 	.word	0xffffffff


	//   ....[6]....
        /*0040*/ 	.word	0xffffffff


	//   ....[7]....
        /*0044*/ 	.word	0xffffffff


	//   ....[8]....
        /*0048*/ 	.word	0xffffffff


	//----- nvinfo : EIATTR_COOP_GROUP_INSTR_OFFSETS
	.align		4
.L_822:
        /*004c*/ 	.byte	0x04, 0x28
        /*004e*/ 	.short	(.L_824 - .L_823)


	//   ....[0]....
.L_823:
        /*0050*/ 	.word	0x00000dd0


	//   ....[1]....
        /*0054*/ 	.word	0x00000de0


	//   ....[2]....
        /*0058*/ 	.word	0x00000df0


	//   ....[3]....
        /*005c*/ 	.word	0x00000e40


	//   ....[4]....
        /*0060*/ 	.word	0x00000e60


	//   ....[5]....
        /*0064*/ 	.word	0x00000e70


	//   ....[6]....
        /*0068*/ 	.word	0x00000f20


	//   ....[7]....
        /*006c*/ 	.word	0x00000f40


	//   ....[8]....
        /*0070*/ 	.word	0x00000f50


	//----- nvinfo : EIATTR_EXIT_INSTR_OFFSETS
	.align		4
.L_824:
        /*0074*/ 	.byte	0x04, 0x1c
        /*0076*/ 	.short	(.L_826 - .L_825)


	//   ....[0]....
.L_825:
        /*0078*/ 	.word	0x00001470


	//   ....[1]....
        /*007c*/ 	.word	0x000014f0


	//----- nvinfo : EIATTR_MAX_THREADS
	.align		4
.L_826:
        /*0080*/ 	.byte	0x04, 0x05
        /*0082*/ 	.short	(.L_828 - .L_827)
.L_827:
        /*0084*/ 	.word	0x00000100
        /*0088*/ 	.word	0x00000001
        /*008c*/ 	.word	0x00000001


	//----- nvinfo : EIATTR_CRS_STACK_SIZE
	.align		4
.L_828:
        /*0090*/ 	.byte	0x04, 0x1e
        /*0092*/ 	.short	(.L_830 - .L_829)
.L_829:
        /*0094*/ 	.word	0x00000000


	//----- nvinfo : EIATTR_CBANK_PARAM_SIZE
	.align		4
.L_830:
        /*0098*/ 	.byte	0x03, 0x19
        /*009a*/ 	.short	0x00f0


	//----- nvinfo : EIATTR_PARAM_CBANK
	.align		4
        /*009c*/ 	.byte	0x04, 0x0a
        /*009e*/ 	.short	(.L_832 - .L_831)
	.align		4
.L_831:
        /*00a0*/ 	.word	index@(.nv.constant0._ZN7cutlass13device_kernelIN5flash22FlashAttnBwdPreprocessIN4cute5tupleIJNS3_1CILi96EEENS5_ILi64EEEEEENS_6half_tEfNS_4arch4Sm90ELb1ELb0EEEEEvNT_6ParamsE)
        /*00a4*/ 	.short	0x0210
        /*00a6*/ 	.short	0x00f0


	//----- nvinfo : EIATTR_SW_WAR
	.align		4
.L_832:
        /*00a8*/ 	.byte	0x04, 0x36
        /*00aa*/ 	.short	(.L_834 - .L_833)
.L_833:
        /*00ac*/ 	.word	0x00000008
.L_834:


//--------------------- .nv.info._ZN7cutlass13device_kernelIN5flash11enable_sm90INS1_16FlashAttnBwdSm90INS1_25CollectiveMainloopBwdSm90ILi2ELi2ELi2EN4cute5tupleIJNS5_1CILi1EEES8_S8_EEENS6_IJNS7_ILi96EEENS7_ILi128EEENS7_ILi64EEEEEENS_6half_tEfNS_4arch4Sm90ELb1ELb0ELb1ELb1ELb0ELb1ELb0ELb1ELi2ELi1ELi2ELi2ELb0EEENS1_21CollectiveEpilogueBwdISD_SE_SG_Li256ELb1ELb0ELi1EEENS1_25SingleTileBwdLPTSchedulerILb1ELi128ELb0EEEEEEEEEvNT_6ParamsE --------------------------
	.section	.nv.info._ZN7cutlass13device_kernelIN5flash11enable_sm90INS1_16FlashAttnBwdSm90INS1_25CollectiveMainloopBwdSm90ILi2ELi2ELi2EN4cute5tupleIJNS5_1CILi1EEES8_S8_EEENS6_IJNS7_ILi96EEENS7_ILi128EEENS7_ILi64EEEEEENS_6half_tEfNS_4arch4Sm90ELb1ELb0ELb1ELb1ELb0ELb1ELb0ELb1ELi2ELi1ELi2ELi2ELb0EEENS1_21CollectiveEpilogueBwdISD_SE_SG_Li256ELb1ELb0ELi1EEENS1_25SingleTileBwdLPTSchedulerILb1ELi128ELb0EEEEEEEEEvNT_6ParamsE,"",@"SHT_CUDA_INFO"
	.sectionflags	@""
	.align	4


	//----- nvinfo : EIATTR_CUDA_API_VERSION
	.align		4
        /*0000*/ 	.byte	0x04, 0x37
        /*0002*/ 	.short	(.L_836 - .L_835)
.L_835:
        /*0004*/ 	.word	0x00000082


	//----- nvinfo : EIATTR_KPARAM_INFO
	.align		4
.L_836:
        /*0008*/ 	.byte	0x04, 0x17
        /*000a*/ 	.short	(.L_838 - .L_837)
.L_837:
        /*000c*/ 	.word	0x00000000
        /*0010*/ 	.short	0x0000
        /*0012*/ 	.short	0x0070
        /*0014*/ 	.byte	0x00, 0xf0, 0x01, 0x1a


	//----- nvinfo : EIATTR_SPARSE_MMA_MASK
	.align		4
.L_838:
        /*0018*/ 	.byte	0x03, 0x50
        /*001a*/ 	.short	0x0000


	//----- nvinfo : EIATTR_MAXREG_COUNT
	.align		4
        /*001c*/ 	.byte	0x03, 0x1b
        /*001e*/ 	.short	0x00a8


	//----- nvinfo : EIATTR_NUM_BARRIERS
	.align		4
        /*0020*/ 	.byte	0x02, 0x4c
        /*0022*/ 	.byte	0x10
	.zero		1


	//----- nvinfo : EIATTR_EXTERNS
	.align		4
        /*0024*/ 	.byte	0x04, 0x0f
        /*0026*/ 	.short	(.L_840 - .L_839)


	//   ....[0]....
	.align		4
.L_839:
        /*0028*/ 	.word	index@(__assertfail)


	//----- nvinfo : EIATTR_ANNOTATIONS
	.align		4
.L_840:
        /*002c*/ 	.byte	0x04, 0x55
        /*002e*/ 	.short	(.L_842 - .L_841)


	//   ....[0]....
.L_841:
        /* <DEDUP_REMOVED lines=19> */


	//----- nvinfo : EIATTR_MERCURY_ISA_VERSION
	.align		4
.L_842:
        /*0150*/ 	.byte	0x03, 0x5f
        /*0152*/ 	.short	0x0101


	//----- nvinfo : EIATTR_INT_WARP_WIDE_INSTR_OFFSETS
	.align		4
        /*0154*/ 	.byte	0x04, 0x31
        /*0156*/ 	.short	(.L_844 - .L_843)


	//   ....[0]....
.L_843:
        /*0158*/ 	.word	0x00000190


	//   ....[1]....
        /*015c*/ 	.word	0x000001c0


	//----- nvinfo : EIATTR_COOP_GROUP_MASK_REGIDS
	.align		4
.L_844:
        /*0160*/ 	.byte	0x04, 0x29
        /*0162*/ 	.short	(.L_846 - .L_845)


	//   ....[0]....
.L_845:
        /*0164*/ 	.word	0xffffffff


	//   ....[1]....
        /*0168*/ 	.word	0xffffffff


	//   ....[2]....
        /*016c*/ 	.word	0xffffffff


	//   ....[3]....
        /*0170*/ 	.word	0xffffffff


	//   ....[4]....
        /*0174*/ 	.word	0xffffffff


	//   ....[5]....
        /*0178*/ 	.word	0xffffffff


	//   ....[6]....
        /*017c*/ 	.word	0xffffffff


	//   ....[7]....
        /*0180*/ 	.word	0xffffffff


	//   ....[8]....
        /*0184*/ 	.word	0xffffffff


	//   ....[9]....
        /*0188*/ 	.word	0xffffffff


	//   ....[10]....
        /*018c*/ 	.word	0xffffffff


	//   ....[11]....
        /*0190*/ 	.word	0xffffffff


	//   ....[12]....
        /*0194*/ 	.word	0xffffffff


	//   ....[13]....
        /*0198*/ 	.word	0xffffffff


	//   ....[14]....
        /*019c*/ 	.word	0xffffffff


	//   ....[15]....
        /*01a0*/ 	.word	0xffffffff


	//   ....[16]....
        /*01a4*/ 	.word	0xffffffff


	//   ....[17]....
        /*01a8*/ 	.word	0xffffffff


	//   ....[18]....
        /*01ac*/ 	.word	0xffffffff


	//   ....[19]....
        /*01b0*/ 	.word	0xffffffff


	//   ....[20]....
        /*01b4*/ 	.word	0xffffffff


	//   ....[21]....
        /*01b8*/ 	.word	0xffffffff


	//   ....[22]....
        /*01bc*/ 	.word	0xffffffff


	//   ....[23]....
        /*01c0*/ 	.word	0xffffffff


	//   ....[24]....
        /*01c4*/ 	.word	0xffffffff


	//   ....[25]....
        /*01c8*/ 	.word	0xffffffff


	//   ....[26]....
        /*01cc*/ 	.word	0xffffffff


	//   ....[27]....
        /*01d0*/ 	.word	0xffffffff


	//   ....[28]....
        /*01d4*/ 	.word	0xffffffff


	//   ....[29]....
        /*01d8*/ 	.word	0xffffffff


	//   ....[30]....
        /*01dc*/ 	.word	0xffffffff


	//   ....[31]....
        /*01e0*/ 	.word	0xffffffff


	//   ....[32]....
        /*01e4*/ 	.word	0xffffffff


	//   ....[33]....
        /*01e8*/ 	.word	0xffffffff


	//   ....[34]....
        /*01ec*/ 	.word	0xffffffff


	//   ....[35]....
        /*01f0*/ 	.word	0xffffffff


	//   ....[36]....
        /*01f4*/ 	.word	0xffffffff


	//   ....[37]....
        /*01f8*/ 	.word	0xffffffff


	//   ....[38]....
        /*01fc*/ 	.word	0xffffffff


	//   ....[39]....
        /*0200*/ 	.word	0xffffffff


	//   ....[40]....
        /*0204*/ 	.word	0xffffffff


	//   ....[41]....
        /*0208*/ 	.word	0xffffffff


	//   ....[42]....
        /*020c*/ 	.word	0xffffffff


	//   ....[43]....
        /*0210*/ 	.word	0xffffffff


	//   ....[44]....
        /*0214*/ 	.word	0xffffffff


	//   ....[45]....
        /*0218*/ 	.word	0xffffffff


	//   ....[46]....
        /*021c*/ 	.word	0xffffffff


	//   ....[47]....
        /*0220*/ 	.word	0xffffffff


	//   ....[48]....
        /*0224*/ 	.word	0xffffffff


	//   ....[49]....
        /*0228*/ 	.word	0xffffffff


	//   ....[50]....
        /*022c*/ 	.word	0xffffffff


	//   ....[51]....
        /*0230*/ 	.word	0xffffffff


	//   ....[52]....
        /*0234*/ 	.word	0xffffffff


	//   ....[53]....
        /*0238*/ 	.word	0xffffffff


	//   ....[54]....
        /*023c*/ 	.word	0xffffffff


	//   ....[55]....
        /*0240*/ 	.word	0xffffffff


	//   ....[56]....
        /*0244*/ 	.word	0xffffffff


	//   ....[57]....
        /*0248*/ 	.word	0xffffffff


	//   ....[58]....
        /*024c*/ 	.word	0xffffffff


	//   ....[59]....
        /*0250*/ 	.word	0xffffffff


	//   ....[60]....
        /*0254*/ 	.word	0xffffffff


	//   ....[61]....
        /*0258*/ 	.word	0xffffffff


	//   ....[62]....
        /*025c*/ 	.word	0xffffffff


	//   ....[63]....
        /*0260*/ 	.word	0xffffffff


	//   ....[64]....
        /*0264*/ 	.word	0xffffffff


	//   ....[65]....
        /*0268*/ 	.word	0xffffffff


	//   ....[66]....
        /*026c*/ 	.word	0xffffffff


	//   ....[67]....
        /*0270*/ 	.word	0xffffffff


	//   ....[68]....
        /*0274*/ 	.word	0xffffffff


	//   ....[69]....
        /*0278*/ 	.word	0xffffffff


	//   ....[70]....
        /*027c*/ 	.word	0xffffffff


	//   ....[71]....
        /*0280*/ 	.word	0xffffffff


	//   ....[72]....
        /*0284*/ 	.word	0xffffffff


	//   ....[73]....
        /*0288*/ 	.word	0xffffffff


	//   ....[74]....
        /*028c*/ 	.word	0xffffffff


	//   ....[75]....
        /*0290*/ 	.word	0xffffffff


	//   ....[76]....
        /*0294*/ 	.word	0xffffffff


	//   ....[77]....
        /*0298*/ 	.word	0xffffffff


	//   ....[78]....
        /*029c*/ 	.word	0xffffffff


	//   ....[79]....
        /*02a0*/ 	.word	0xffffffff


	//   ....[80]....
        /*02a4*/ 	.word	0xffffffff


	//   ....[81]....
        /*02a8*/ 	.word	0xffffffff


	//   ....[82]....
        /*02ac*/ 	.word	0xffffffff


	//   ....[83]....
        /*02b0*/ 	.word	0xffffffff


	//   ....[84]....
        /*02b4*/ 	.word	0xffffffff


	//   ....[85]....
        /*02b8*/ 	.word	0xffffffff


	//   ....[86]....
        /*02bc*/ 	.word	0xffffffff


	//   ....[87]....
        /*02c0*/ 	.word	0xffffffff


	//   ....[88]....
        /*02c4*/ 	.word	0xffffffff


	//   ....[89]....
        /*02c8*/ 	.word	0xffffffff


	//   ....[90]....
        /*02cc*/ 	.word	0xffffffff


	//   ....[91]....
        /*02d0*/ 	.word	0xffffffff


	//   ....[92]....
        /*02d4*/ 	.word	0xffffffff


	//   ....[93]....
        /*02d8*/ 	.word	0xffffffff


	//   ....[94]....
        /*02dc*/ 	.word	0xffffffff


	//   ....[95]....
        /*02e0*/ 	.word	0xffffffff


	//   ....[96]....
        /*02e4*/ 	.word	0xffffffff


	//   ....[97]....
        /*02e8*/ 	.word	0xffffffff


	//   ....[98]....
        /*02ec*/ 	.word	0xffffffff


	//   ....[99]....
        /*02f0*/ 	.word	0xffffffff


	//   ....[100]....
        /*02f4*/ 	.word	0xffffffff


	//   ....[101]....
        /*02f8*/ 	.word	0xffffffff


	//   ....[102]....
        /*02fc*/ 	.word	0xffffffff


	//   ....[103]....
        /*0300*/ 	.word	0x0500000f


	//----- nvinfo : EIATTR_COOP_GROUP_INSTR_OFFSETS
	.align		4
.L_846:
        /*0304*/ 	.byte	0x04, 0x28
        /*0306*/ 	.short	(.L_848 - .L_847)


	//   ....[0]....
.L_847:
        /*0308*/ 	.word	0x00000070


	//   ....[1]....
        /*030c*/ 	.word	0x000001a0


	//   ....[2]....
        /*0310*/ 	.word	0x000001f0


	//   ....[3]....
        /*0314*/ 	.word	0x000003e0


	//   ....[4]....
        /*0318*/ 	.word	0x00000630


	//   ....[5]....
        /*031c*/ 	.word	0x00001610


	//   ....[6]....
        /*0320*/ 	.word	0x00002760


	//   ....[7]....
        /*0324*/ 	.word	0x000028d0


	//   ....[8]....
        /*0328*/ 	.word	0x00002900


	//   ....[9]....
        /*032c*/ 	.word	0x00003070


	//   ....[10]....
        /*0330*/ 	.word	0x00003120


	//   ....[11]....
        /*0334*/ 	.word	0x00003170


	//   ....[12]....
        /*0338*/ 	.word	0x00003410


	//   ....[13]....
        /*033c*/ 	.word	0x00003440


	//   ....[14]....
        /*0340*/ 	.word	0x00003490


	//   ....[15]....
        /*0344*/ 	.word	0x000034a0


	//   ....[16]....
        /*0348*/ 	.word	0x000034b0


	//   ....[17]....
        /*034c*/ 	.word	0x000034c0


	//   ....[18]....
        /*0350*/ 	.word	0x00003590


	//   ....[19]....
        /*0354*/ 	.word	0x000035a0


	//   ....[20]....
        /*0358*/ 	.word	0x000035d0


	//   ....[21]....
        /*035c*/ 	.word	0x000035e0


	//   ....[22]....
        /*0360*/ 	.word	0x00003600


	//   ....[23]....
        /*0364*/ 	.word	0x000036d0


	//   ....[24]....
        /*0368*/ 	.word	0x00003710


	//   ....[25]....
        /*036c*/ 	.word	0x00003740


	//   ....[26]....
        /*0370*/ 	.word	0x00003780


	//   ....[27]....
        /*0374*/ 	.word	0x00003790


	//   ....[28]....
        /*0378*/ 	.word	0x000037d0


	//   ....[29]....
        /*037c*/ 	.word	0x00003820


	//   ....[30]....
        /*0380*/ 	.word	0x00003860


	//   ....[31]....
        /*0384*/ 	.word	0x000038a0


	//   ....[32]....
        /*0388*/ 	.word	0x00003900


	//   ....[33]....
        /*038c*/ 	.word	0x00003990


	//   ....[34]....
        /*0390*/ 	.word	0x000039b0


	//   ....[35]....
        /*0394*/ 	.word	0x00003a70


	//   ....[36]....
        /*0398*/ 	.word	0x00003aa0


	//   ....[37]....
        /*039c*/ 	.word	0x00003ab0


	//   ....[38]....
        /*03a0*/ 	.word	0x00003c20


	//   ....[39]....
        /*03a4*/ 	.word	0x00003c40


	//   ....[40]....
        /*03a8*/ 	.word	0x00003d50


	//   ....[41]....
        /*03ac*/ 	.word	0x00003d70


	//   ....[42]....
        /*03b0*/ 	.word	0x00003d80


	//   ....[43]....
        /*03b4*/ 	.word	0x00003dc0


	//   ....[44]....
        /*03b8*/ 	.word	0x00003dd0


	//   ....[45]....
        /*03bc*/ 	.word	0x00003df0


	//   ....[46]....
        /*03c0*/ 	.word	0x00003ff0


	//   ....[47]....
        /*03c4*/ 	.word	0x00004030


	//   ....[48]....
        /*03c8*/ 	.word	0x00004070


	//   ....[49]....
        /*03cc*/ 	.word	0x000040f0


	//   ....[50]....
        /*03d0*/ 	.word	0x00004130


	//   ....[51]....
        /*03d4*/ 	.word	0x00004150


	//   ....[52]....
        /*03d8*/ 	.word	0x000041b0


	//   ....[53]....
        /*03dc*/ 	.word	0x000041d0


	//   ....[54]....
        /*03e0*/ 	.word	0x000069d0


	//   ....[55]....
        /*03e4*/ 	.word	0x000069f0


	//   ....[56]....
        /*03e8*/ 	.word	0x00006a00


	//   ....[57]....
        /*03ec*/ 	.word	0x00006a10


	//   ....[58]....
        /*03f0*/ 	.word	0x00006a20


	//   ....[59]....
        /*03f4*/ 	.word	0x00006a30


	//   ....[60]....
        /*03f8*/ 	.word	0x00006a40


	//   ....[61]....
        /*03fc*/ 	.word	0x00006a50


	//   ....[62]....
        /*0400*/ 	.word	0x00006a60


	//   ....[63]....
        /*0404*/ 	.word	0x00006a70


	//   ....[64]....
        /*0408*/ 	.word	0x00006b30


	//   ....[65]....
        /*040c*/ 	.word	0x00006bf0


	//   ....[66]....
        /*0410*/ 	.word	0x00006c30


	//   ....[67]....
        /*0414*/ 	.word	0x00006c70


	//   ....[68]....
        /*0418*/ 	.word	0x00006cb0


	//   ....[69]....
        /*041c*/ 	.word	0x00006cf0


	//   ....[70]....
        /*0420*/ 	.word	0x00006d30


	//   ....[71]....
        /*0424*/ 	.word	0x00006d70


	//   ....[72]....
        /*0428*/ 	.word	0x00006db0


	//   ....[73]....
        /*042c*/ 	.word	0x00006f30


	//   ....[74]....
        /*0430*/ 	.word	0x00007250


	//   ....[75]....
        /*0434*/ 	.word	0x000072b0


	//   ....[76]....
        /*0438*/ 	.word	0x00007650


	//   ....[77]....
        /*043c*/ 	.word	0x00007860


	//   ....[78]....
        /*0440*/ 	.word	0x00007880


	//   ....[79]....
        /*0444*/ 	.word	0x00007890


	//   ....[80]....
        /*0448*/ 	.word	0x000078d0


	//   ....[81]....
        /*044c*/ 	.word	0x00007900


	//   ....[82]....
        /*0450*/ 	.word	0x00007b00


	//   ....[83]....
        /*0454*/ 	.word	0x00007b20


	//   ....[84]....
        /*0458*/ 	.word	0x00007ca0


	//   ....[85]....
        /*045c*/ 	.word	0x00007ce0


	//   ....[86]....
        /*0460*/ 	.word	0x00008210


	//   ....[87]....
        /*0464*/ 	.word	0x00008220


	//   ....[88]....
        /*0468*/ 	.word	0x00008230


	//   ....[89]....
        /*046c*/ 	.word	0x00008240


	//   ....[90]....
        /*0470*/ 	.word	0x00008250


	//   ....[91]....
        /*0474*/ 	.word	0x00008260


	//   ....[92]....
        /*0478*/ 	.word	0x00008280


	//   ....[93]....
        /*047c*/ 	.word	0x000082d0


	//   ....[94]....
        /*0480*/ 	.word	0x00008540


	//   ....[95]....
        /*0484*/ 	.word	0x00008550


	//   ....[96]....
        /*0488*/ 	.word	0x00008560


	//   ....[97]....
        /*048c*/ 	.word	0x00008570


	//   ....[98]....
        /*0490*/ 	.word	0x00008580


	//   ....[99]....
        /*0494*/ 	.word	0x00008590


	//   ....[100]....
        /*0498*/ 	.word	0x000085a0


	//   ....[101]....
        /*049c*/ 	.word	0x000085e0


	//   ....[102]....
        /*04a0*/ 	.word	0x0000c080


	//   ....[103]....
        /*04a4*/ 	.word	0x0000fb80


	//----- nvinfo : EIATTR_REG_RECONFIG
	.align		4
.L_848:
        /*04a8*/ 	.byte	0x01, 0x54
	.zero		2


	//----- nvinfo : EIATTR_SYSCALL_OFFSETS
	.align		4
        /*04ac*/ 	.byte	0x04, 0x46
        /*04ae*/ 	.short	(.L_850 - .L_849)


	//   ....[0]....
.L_849:
        /*04b0*/ 	.word	0x00001270


	//   ....[1]....
        /*04b4*/ 	.word	0x00001360


	//   ....[2]....
        /*04b8*/ 	.word	0x000014c0


	//   ....[3]....
        /*04bc*/ 	.word	0x000015b0


	//----- nvinfo : EIATTR_MBARRIER_INSTR_OFFSETS
	.align		4
.L_850:
        /*04c0*/ 	.byte	0x04, 0x39
        /*04c2*/ 	.short	(.L_852 - .L_851)


	//   ....[0]....
.L_851:
        /*04c4*/ 	.word	0x00000290
        /*04c8*/ 	.word	0x000000ff
        /*04cc*/ 	.word	0x00026800
        /*04d0*/ 	.short	0x0100
        /*04d2*/ 	.byte	0x06
	.zero		1


	//   ....[1]....
        /*04d4*/ 	.word	0x00000390
        /*04d8*/ 	.word	0x000000ff
        /*04dc*/ 	.word	0x00026810
        /*04e0*/ 	.short	0x0100
        /*04e2*/ 	.byte	0x08
	.zero		1


	//   ....[2]....
        /*04e4*/ 	.word	0x000003a0
        /*04e8*/ 	.word	0x000000ff
        /*04ec*/ 	.word	0x00026820
        /*04f0*/ 	.short	0x0100
        /*04f2*/ 	.byte	0x08
	.zero		1


	//   ....[3]....
        /*04f4*/ 	.word	0x000003b0
        /*04f8*/ 	.word	0x000000ff
        /*04fc*/ 	.word	0x00026818
        /*0500*/ 	.short	0x0100
        /*0502*/ 	.byte	0x08
	.zero		1


	//   ....[4]....
        /*0504*/ 	.word	0x000003c0
        /*0508*/ 	.word	0x000000ff
        /*050c*/ 	.word	0x00026828
        /*0510*/ 	.short	0x0100
        /*0512*/ 	.byte	0x08
	.zero		1


	//   ....[5]....
        /*0514*/ 	.word	0x000004f0
        /*0518*/ 	.word	0x000000ff
        /*051c*/ 	.word	0x00026830
        /*0520*/ 	.short	0x0100
        /*0522*/ 	.byte	0x08
	.zero		1


	//   ....[6]....
        /*0524*/ 	.word	0x00000500
        /*0528*/ 	.word	0x000000ff
        /*052c*/ 	.word	0x00026840
        /*0530*/ 	.short	0x0100
        /*0532*/ 	.byte	0x08
	.zero		1


	//   ....[7]....
        /*0534*/ 	.word	0x00000510
        /*0538*/ 	.word	0x000000ff
        /*053c*/ 	.word	0x00026838
        /*0540*/ 	.short	0x0100
        /*0542*/ 	.byte	0x08
	.zero		1


	//   ....[8]....
        /*0544*/ 	.word	0x00000520
        /*0548*/ 	.word	0x000000ff
        /*054c*/ 	.word	0x00026848
        /*0550*/ 	.short	0x0100
        /*0552*/ 	.byte	0x08
	.zero		1


	//   ....[9]....
        /*0554*/ 	.word	0x00001640
        /*0558*/ 	.word	0x00000010
        /*055c*/ 	.word	0x00026800
        /*0560*/ 	.short	0x010a
        /*0562*/ 	.byte	0x3f
	.zero		1


	//   ....[10]....
        /*0564*/ 	.word	0x00001660
        /*0568*/ 	.word	0x00000010
        /*056c*/ 	.word	0x00026800
        /*0570*/ 	.short	0x010a
        /*0572*/ 	.byte	0x3f
	.zero		1


	//   ....[11]....
        /*0574*/ 	.word	0x00001f50
        /*0578*/ 	.word	0x00000008
        /*057c*/ 	.word	0x00026810
        /*0580*/ 	.short	0x010a
        /*0582*/ 	.byte	0x3f
	.zero		1


	//   ....[12]....
        /*0584*/ 	.word	0x00001fc0
        /*0588*/ 	.word	0x00000008
        /*058c*/ 	.word	0x00026810
        /*0590*/ 	.short	0x010a
        /*0592*/ 	.byte	0x3f
	.zero		1


	//   ....[13]....
        /*0594*/ 	.word	0x00002370
        /*0598*/ 	.word	0x00000008
        /*059c*/ 	.word	0x00026830
        /*05a0*/ 	.short	0x010a
        /*05a2*/ 	.byte	0x3f
	.zero		1


	//   ....[14]....
        /*05a4*/ 	.word	0x000023f0
        /*05a8*/ 	.word	0x00000008
        /*05ac*/ 	.word	0x00026830
        /*05b0*/ 	.short	0x010a
        /*05b2*/ 	.byte	0x3f
	.zero		1


	//   ....[15]....
        /*05b4*/ 	.word	0x00005930
        /*05b8*/ 	.word	0x00000009
        /*05bc*/ 	.word	0x00000000
        /*05c0*/ 	.short	0x0101
        /*05c2*/ 	.byte	0x3f
	.zero		1


	//   ....[16]....
        /*05c4*/ 	.word	0x00005cc0
        /*05c8*/ 	.word	0x00000008
        /*05cc*/ 	.word	0x00000000
        /*05d0*/ 	.short	0x0101
        /*05d2*/ 	.byte	0x3f
	.zero		1


	//   ....[17]....
        /*05d4*/ 	.word	0x000063e0
        /*05d8*/ 	.word	0x00000005
        /*05dc*/ 	.word	0x00026810
        /*05e0*/ 	.short	0x010a
        /*05e2*/ 	.byte	0x3f
	.zero		1


	//   ....[18]....
        /*05e4*/ 	.word	0x00006460
        /*05e8*/ 	.word	0x00000005
        /*05ec*/ 	.word	0x00026810
        /*05f0*/ 	.short	0x010a
        /*05f2*/ 	.byte	0x3f
	.zero		1


	//   ....[19]....
        /*05f4*/ 	.word	0x000067e0
        /*05f8*/ 	.word	0x00000005
        /*05fc*/ 	.word	0x00026830
        /*0600*/ 	.short	0x010a
        /*0602*/ 	.byte	0x3f
	.zero		1


	//   ....[20]....
        /*0604*/ 	.word	0x00006870
        /*0608*/ 	.word	0x00000005
        /*060c*/ 	.word	0x00026830
        /*0610*/ 	.short	0x010a
        /*0612*/ 	.byte	0x3f
	.zero		1


	//   ....[21]....
        /*0614*/ 	.word	0x00009a90
        /*0618*/ 	.word	0x00000006
        /*061c*/ 	.word	0x00000000
        /*0620*/ 	.short	0x0101
        /*0622*/ 	.byte	0x3f
	.zero		1


	//   ....[22]....
        /*0624*/ 	.word	0x00009e40
        /*0628*/ 	.word	0x00000005
        /*062c*/ 	.word	0x00000000
        /*0630*/ 	.short	0x0101
        /*0632*/ 	.byte	0x3f
	.zero		1


	//   ....[23]....
        /*0634*/ 	.word	0x0000e1e0
        /*0638*/ 	.word	0x0000000f
        /*063c*/ 	.word	0x00026820
        /*0640*/ 	.short	0x010a
        /*0642*/ 	.byte	0x3f
	.zero		1


	//   ....[24]....
        /*0644*/ 	.word	0x0000e780
        /*0648*/ 	.word	0x0000000f
        /*064c*/ 	.word	0x00026840
        /*0650*/ 	.short	0x010a
        /*0652*/ 	.byte	0x3f
	.zero		1


	//   ....[25]....
        /*0654*/ 	.word	0x0000e9e0
        /*0658*/ 	.word	0x0000000f
        /*065c*/ 	.word	0x00026828
        /*0660*/ 	.short	0x010a
        /*0662*/ 	.byte	0x3f
	.zero		1


	//   ....[26]....
        /*0664*/ 	.word	0x0000ec40
        /*0668*/ 	.word	0x0000000f
        /*066c*/ 	.word	0x00026848
        /*0670*/ 	.short	0x010a
        /*0672*/ 	.byte	0x3f
	.zero		1


	//   ....[27]....
        /*0674*/ 	.word	0x0000ee40
        /*0678*/ 	.word	0x0000000f
        /*067c*/ 	.word	0x00026820
        /*0680*/ 	.short	0x010a
        /*0682*/ 	.byte	0x3f
	.zero		1


	//   ....[28]....
        /*0684*/ 	.word	0x0000f100
        /*0688*/ 	.word	0x0000000f
        /*068c*/ 	.word	0x00026840
        /*0690*/ 	.short	0x010a
        /*0692*/ 	.byte	0x3f
	.zero		1


	//   ....[29]....
        /*0694*/ 	.word	0x0000f330
        /*0698*/ 	.word	0x0000000f
        /*069c*/ 	.word	0x00026828
        /*06a0*/ 	.short	0x010a
        /*06a2*/ 	.byte	0x3f
	.zero		1


	//   ....[30]....
        /*06a4*/ 	.word	0x0000f600
        /*06a8*/ 	.word	0x00000003
        /*06ac*/ 	.word	0x00026840
        /*06b0*/ 	.short	0x010a
        /*06b2*/ 	.byte	0x3f
	.zero		1


	//   ....[31]....
        /*06b4*/ 	.word	0x0000fa00
        /*06b8*/ 	.word	0x00000007
        /*06bc*/ 	.word	0x00000000
        /*06c0*/ 	.short	0x010a
        /*06c2*/ 	.byte	0x3f
	.zero		1


	//   ....[32]....
        /*06c4*/ 	.word	0x0000fa50
        /*06c8*/ 	.word	0x00000003
        /*06cc*/ 	.word	0x00000000
        /*06d0*/ 	.short	0x010a
        /*06d2*/ 	.byte	0x3f
	.zero		1


	//   ....[33]....
        /*06d4*/ 	.word	0x0000fab0
        /*06d8*/ 	.word	0x00000005
        /*06dc*/ 	.word	0x00000000
        /*06e0*/ 	.short	0x010a
        /*06e2*/ 	.byte	0x3f
	.zero		1


	//   ....[34]....
        /*06e4*/ 	.word	0x0000fae0
        /*06e8*/ 	.word	0x00000003
        /*06ec*/ 	.word	0x00000000
        /*06f0*/ 	.short	0x010a
        /*06f2*/ 	.byte	0x3f
	.zero		1


	//   ....[35]....
        /*06f4*/ 	.word	0x0000fbb0
        /*06f8*/ 	.word	0x00000010
        /*06fc*/ 	.word	0x00026800
        /*0700*/ 	.short	0x010a
        /*0702*/ 	.byte	0x3f
	.zero		1


	//   ....[36]....
        /*0704*/ 	.word	0x0000fc00
        /*0708*/ 	.word	0x00000008
        /*070c*/ 	.word	0x00026810
        /*0710*/ 	.short	0x010a
        /*0712*/ 	.byte	0x3f
	.zero		1


	//   ....[37]....
        /*0714*/ 	.word	0x0000fc50
        /*0718*/ 	.word	0x00000008
        /*071c*/ 	.word	0x00026830
        /*0720*/ 	.short	0x010a
        /*0722*/ 	.byte	0x3f
	.zero		1


	//   ....[38]....
        /*0724*/ 	.word	0x0000fca0
        /*0728*/ 	.word	0x00000005
        /*072c*/ 	.word	0x00026810
        /*0730*/ 	.short	0x010a
        /*0732*/ 	.byte	0x3f
	.zero		1


	//   ....[39]....
        /*0734*/ 	.word	0x0000fcf0
        /*0738*/ 	.word	0x00000005
        /*073c*/ 	.word	0x00026830
        /*0740*/ 	.short	0x010a
        /*0742*/ 	.byte	0x3f
	.zero		1


	//   ....[40]....
        /*0744*/ 	.word	0x0000fd40
        /*0748*/ 	.word	0x0000000f
        /*074c*/ 	.word	0x00026820
        /*0750*/ 	.short	0x010a
        /*0752*/ 	.byte	0x3f
	.zero		1


	//   ....[41]....
        /*0754*/ 	.word	0x0000fd90
        /*0758*/ 	.word	0x0000000f
        /*075c*/ 	.word	0x00026840
        /*0760*/ 	.short	0x010a
        /*0762*/ 	.byte	0x3f
	.zero		1


	//   ....[42]....
        /*0764*/ 	.word	0x0000fde0
        /*0768*/ 	.word	0x0000000f
        /*076c*/ 	.word	0x00026828
        /*0770*/ 	.short	0x010a
        /*0772*/ 	.byte	0x3f
	.zero		1


	//   ....[43]....
        /*0774*/ 	.word	0x0000fe30
        /*0778*/ 	.word	0x0000000f
        /*077c*/ 	.word	0x00026848
        /*0780*/ 	.short	0x010a
        /*0782*/ 	.byte	0x3f
	.zero		1


	//   ....[44]....
        /*0784*/ 	.word	0x0000fe90
        /*0788*/ 	.word	0x0000000f
        /*078c*/ 	.word	0x00026820
        /*0790*/ 	.short	0x010a
        /*0792*/ 	.byte	0x3f
	.zero		1


	//   ....[45]....
        /*0794*/ 	.word	0x0000fee0
        /*0798*/ 	.word	0x0000000f
        /*079c*/ 	.word	0x00026840
        /*07a0*/ 	.short	0x010a
        /*07a2*/ 	.byte	0x3f
	.zero		1


	//   ....[46]....
        /*07a4*/ 	.word	0x0000ff30
        /*07a8*/ 	.word	0x0000000f
        /*07ac*/ 	.word	0x00026828
        /*07b0*/ 	.short	0x010a
        /*07b2*/ 	.byte	0x3f
	.zero		1


	//   ....[47]....
        /*07b4*/ 	.word	0x0000ff80
        /*07b8*/ 	.word	0x00000003
        /*07bc*/ 	.word	0x00026840
        /*07c0*/ 	.short	0x010a
        /*07c2*/ 	.byte	0x3f
	.zero		1


	//   ....[48]....
        /*07c4*/ 	.word	0x00010050
        /*07c8*/ 	.word	0x00000007
        /*07cc*/ 	.word	0x00000000
        /*07d0*/ 	.short	0x010a
        /*07d2*/ 	.byte	0x3f
	.zero		1


	//   ....[49]....
        /*07d4*/ 	.word	0x000100a0
        /*07d8*/ 	.word	0x00000003
        /*07dc*/ 	.word	0x00000000
        /*07e0*/ 	.short	0x010a
        /*07e2*/ 	.byte	0x3f
	.zero		1


	//   ....[50]....
        /*07e4*/ 	.word	0x000100f0
        /*07e8*/ 	.word	0x00000005
        /*07ec*/ 	.word	0x00000000
        /*07f0*/ 	.short	0x010a
        /*07f2*/ 	.byte	0x3f
	.zero		1


	//----- nvinfo : EIATTR_NUM_MBARRIERS
	.align		4
.L_852:
        /*07f4*/ 	.byte	0x03, 0x38
        /*07f6*/ 	.short	0x0009


	//----- nvinfo : EIATTR_EXIT_INSTR_OFFSETS
	.align		4
        /*07f8*/ 	.byte	0x04, 0x1c
        /*07fa*/ 	.short	(.L_854 - .L_853)


	//   ....[0]....
.L_853:
        /*07fc*/ 	.word	0x0000fb30


	//----- nvinfo : EIATTR_MAX_THREADS
	.align		4
.L_854:
        /*0800*/ 	.byte	0x04, 0x05
        /*0802*/ 	.short	(.L_856 - .L_855)
.L_855:
        /*0804*/ 	.word	0x00000180
        /*0808*/ 	.word	0x00000001
        /*080c*/ 	.word	0x00000001


	//----- nvinfo : EIATTR_CRS_STACK_SIZE
	.align		4
.L_856:
        /*0810*/ 	.byte	0x04, 0x1e
        /*0812*/ 	.short	(.L_858 - .L_857)
.L_857:
        /*0814*/ 	.word	0x00000000


	//----- nvinfo : EIATTR_CBANK_PARAM_SIZE
	.align		4
.L_858:
        /*0818*/ 	.byte	0x03, 0x19
        /*081a*/ 	.short	0x06f0


	//----- nvinfo : EIATTR_PARAM_CBANK
	.align		4
        /*081c*/ 	.byte	0x04, 0x0a
        /*081e*/ 	.short	(.L_860 - .L_859)
	.align		4
.L_859:
        /*0820*/ 	.word	index@(.nv.constant0._ZN7cutlass13device_kernelIN5flash11enable_sm90INS1_16FlashAttnBwdSm90INS1_25CollectiveMainloopBwdSm90ILi2ELi2ELi2EN4cute5tupleIJNS5_1CILi1EEES8_S8_EEENS6_IJNS7_ILi96EEENS7_ILi128EEENS7_ILi64EEEEEENS_6half_tEfNS_4arch4Sm90ELb1ELb0ELb1ELb1ELb0ELb1ELb0ELb1ELi2ELi1ELi2ELi2ELb0EEENS1_21CollectiveEpilogueBwdISD_SE_SG_Li256ELb1ELb0ELi1EEENS1_25SingleTileBwdLPTSchedulerILb1ELi128ELb0EEEEEEEEEvNT_6ParamsE)
        /*0824*/ 	.short	0x0210
        /*0826*/ 	.short	0x06f0


	//----- nvinfo : EIATTR_SW_WAR
	.align		4
.L_860:
        /*0828*/ 	.byte	0x04, 0x36
        /*082a*/ 	.short	(.L_862 - .L_861)
.L_861:
        /*082c*/ 	.word	0x00000008
.L_862:


//--------------------- .nv.info._ZN7cutlass13device_kernelIN5flash11enable_sm90INS1_16FlashAttnBwdSm90INS1_25CollectiveMainloopBwdSm90ILi2ELi2ELi2EN4cute5tupleIJNS5_1CILi1EEES8_S8_EEENS6_IJNS7_ILi96EEENS7_ILi128EEENS7_ILi64EEEEEENS_6half_tEfNS_4arch4Sm90ELb1ELb0ELb1ELb1ELb1ELb1ELb0ELb1ELi2ELi1ELi2ELi2ELb0EEENS1_21CollectiveEpilogueBwdISD_SE_SG_Li256ELb1ELb0ELi1EEENS1_25SingleTileBwdLPTSchedulerILb1ELi128ELb1EEEEEEEEEvNT_6ParamsE --------------------------
	.section	.nv.info._ZN7cutlass13device_kernelIN5flash11enable_sm90INS1_16FlashAttnBwdSm90INS1_25CollectiveMainloopBwdSm90ILi2ELi2ELi2EN4cute5tupleIJNS5_1CILi1EEES8_S8_EEENS6_IJNS7_ILi96EEENS7_ILi128EEENS7_ILi64EEEEEENS_6half_tEfNS_4arch4Sm90ELb1ELb0ELb1ELb1ELb1ELb1ELb0ELb1ELi2ELi1ELi2ELi2ELb0EEENS1_21CollectiveEpilogueBwdISD_SE_SG_Li256ELb1ELb0ELi1EEENS1_25SingleTileBwdLPTSchedulerILb1ELi128ELb1EEEEEEEEEvNT_6ParamsE,"",@"SHT_CUDA_INFO"
	.sectionflags	@""
	.align	4


	//----- nvinfo : EIATTR_CUDA_API_VERSION
	.align		4
        /*0000*/ 	.byte	0x04, 0x37
        /*0002*/ 	.short	(.L_864 - .L_863)
.L_863:
        /*0004*/ 	.word	0x00000082


	//----- nvinfo : EIATTR_KPARAM_INFO
	.align		4
.L_864:
        /*0008*/ 	.byte	0x04, 0x17
        /*000a*/ 	.short	(.L_866 - .L_865)
.L_865:
        /*000c*/ 	.word	0x00000000
        /*0010*/ 	.short	0x0000
        /*0012*/ 	.short	0x0070
        /*0014*/ 	.byte	0x00, 0xf0, 0x01, 0x1a


	//----- nvinfo : EIATTR_SPARSE_MMA_MASK
	.align		4
.L_866:
        /*0018*/ 	.byte	0x03, 0x50
        /*001a*/ 	.short	0x0000


	//----- nvinfo : EIATTR_MAXREG_COUNT
	.align		4
        /*001c*/ 	.byte	0x03, 0x1b
        /*001e*/ 	.short	0x00a8


	//----- nvinfo : EIATTR_NUM_BARRIERS
	.align		4
        /*0020*/ 	.byte	0x02, 0x4c
        /*0022*/ 	.byte	0x10
	.zero		1


	//----- nvinfo : EIATTR_EXTERNS
	.align		4
        /*0024*/ 	.byte	0x04, 0x0f
        /*0026*/ 	.short	(.L_868 - .L_867)


	//   ....[0]....
	.align		4
.L_867:
        /*0028*/ 	.word	index@(__assertfail)


	//----- nvinfo : EIATTR_ANNOTATIONS
	.align		4
.L_868:
        /*002c*/ 	.byte	0x04, 0x55
        /*002e*/ 	.short	(.L_870 - .L_869)


	//   ....[0]....
.L_869:
        /* <DEDUP_REMOVED lines=19> */


	//----- nvinfo : EIATTR_MERCURY_ISA_VERSION
	.align		4
.L_870:
        /*0150*/ 	.byte	0x03, 0x5f
        /*0152*/ 	.short	0x0101


	//----- nvinfo : EIATTR_INT_WARP_WIDE_INSTR_OFFSETS
	.align		4
        /*0154*/ 	.byte	0x04, 0x31
        /*0156*/ 	.short	(.L_872 - .L_871)


	//   ....[0]....
.L_871:
        /*0158*/ 	.word	0x00000190


	//   ....[1]....
        /*015c*/ 	.word	0x000001c0


	//   ....[2]....
        /*0160*/ 	.word	0x0000d250


	//   ....[3]....
        /*0164*/ 	.word	0x0000d900


	//   ....[4]....
        /*0168*/ 	.word	0x0000de20


	//----- nvinfo : EIATTR_COOP_GROUP_MASK_REGIDS
	.align		4
.L_872:
        /*016c*/ 	.byte	0x04, 0x29
        /*016e*/ 	.short	(.L_874 - .L_873)


	//   ....[0]....
.L_873:
        /*0170*/ 	.word	0xffffffff


	//   ....[1]....
        /*0174*/ 	.word	0xffffffff


	//   ....[2]....
        /*0178*/ 	.word	0xffffffff


	//   ....[3]....
        /*017c*/ 	.word	0xffffffff


	//   ....[4]....
        /*0180*/ 	.word	0xffffffff


	//   ....[5]....
        /*0184*/ 	.word	0xffffffff


	//   ....[6]....
        /*0188*/ 	.word	0xffffffff


	//   ....[7]....
        /*018c*/ 	.word	0xffffffff


	//   ....[8]....
        /*0190*/ 	.word	0xffffffff


	//   ....[9]....
        /*0194*/ 	.word	0xffffffff


	//   ....[10]....
        /*0198*/ 	.word	0xffffffff


	//   ....[11]....
        /*019c*/ 	.word	0xffffffff


	//   ....[12]....
        /*01a0*/ 	.word	0xffffffff


	//   ....[13]....
        /*01a4*/ 	.word	0xffffffff


	//   ....[14]....
        /*01a8*/ 	.word	0xffffffff


	//   ....[15]....
        /*01ac*/ 	.word	0xffffffff


	//   ....[16]....
        /*01b0*/ 	.word	0xffffffff


	//   ....[17]....
        /*01b4*/ 	.word	0xffffffff


	//   ....[18]....
        /*01b8*/ 	.word	0xffffffff


	//   ....[19]....
        /*01bc*/ 	.word	0xffffffff


	//   ....[20]....
        /*01c0*/ 	.word	0xffffffff


	//   ....[21]....
        /*01c4*/ 	.word	0xffffffff


	//   ....[22]....
        /*01c8*/ 	.word	0xffffffff


	//   ....[23]....
        /*01cc*/ 	.word	0xffffffff


	//   ....[24]....
        /*01d0*/ 	.word	0xffffffff


	//   ....[25]....
        /*01d4*/ 	.word	0xffffffff


	//   ....[26]....
        /*01d8*/ 	.word	0xffffffff


	//   ....[27]....
        /*01dc*/ 	.word	0xffffffff


	//   ....[28]....
        /*01e0*/ 	.word	0xffffffff


	//   ....[29]....
        /*01e4*/ 	.word	0xffffffff


	//   ....[30]....
        /*01e8*/ 	.word	0xffffffff


	//   ....[31]....
        /*01ec*/ 	.word	0xffffffff


	//   ....[32]....
        /*01f0*/ 	.word	0xffffffff


	//   ....[33]....
        /*01f4*/ 	.word	0xffffffff


	//   ....[34]....
        /*01f8*/ 	.word	0xffffffff


	//   ....[35]....
        /*01fc*/ 	.word	0xffffffff


	//   ....[36]....
        /*0200*/ 	.word	0xffffffff


	//   ....[37]....
        /*0204*/ 	.word	0xffffffff


	//   ....[38]....
        /*0208*/ 	.word	0xffffffff


	//   ....[39]....
        /*020c*/ 	.word	0xffffffff


	//   ....[40]....
        /*0210*/ 	.word	0xffffffff


	//   ....[41]....
        /*0214*/ 	.word	0xffffffff


	//   ....[42]....
        /*0218*/ 	.word	0xffffffff


	//   ....[43]....
        /*021c*/ 	.word	0xffffffff


	//   ....[44]....
        /*0220*/ 	.word	0xffffffff


	//   ....[45]....
        /*0224*/ 	.word	0xffffffff


	//   ....[46]....
        /*0228*/ 	.word	0xffffffff


	//   ....[47]....
        /*022c*/ 	.word	0xffffffff


	//   ....[48]....
        /*0230*/ 	.word	0xffffffff


	//   ....[49]....
        /*0234*/ 	.word	0xffffffff


	//   ....[50]....
        /*0238*/ 	.word	0xffffffff


	//   ....[51]....
        /*023c*/ 	.word	0xffffffff


	//   ....[52]....
        /*0240*/ 	.word	0xffffffff


	//   ....[53]....
        /*0244*/ 	.word	0xffffffff


	//   ....[54]....
        /*0248*/ 	.word	0xffffffff


	//   ....[55]....
        /*024c*/ 	.word	0xffffffff


	//   ....[56]....
        /*0250*/ 	.word	0xffffffff


	//   ....[57]....
        /*0254*/ 	.word	0xffffffff


	//   ....[58]....
        /*0258*/ 	.word	0xffffffff


	//   ....[59]....
        /*025c*/ 	.word	0xffffffff


	//   ....[60]....
        /*0260*/ 	.word	0xffffffff


	//   ....[61]....
        /*0264*/ 	.word	0xffffffff


	//   ....[62]....
        /*0268*/ 	.word	0xffffffff


	//   ....[63]....
        /*026c*/ 	.word	0xffffffff


	//   ....[64]....
        /*0270*/ 	.word	0xffffffff


	//   ....[65]....
        /*0274*/ 	.word	0xffffffff


	//   ....[66]....
        /*0278*/ 	.word	0xffffffff


	//   ....[67]....
        /*027c*/ 	.word	0xffffffff


	//   ....[68]....
        /*0280*/ 	.word	0xffffffff


	//   ....[69]....
        /*0284*/ 	.word	0xffffffff


	//   ....[70]....
        /*0288*/ 	.word	0xffffffff


	//   ....[71]....
        /*028c*/ 	.word	0xffffffff


	//   ....[72]....
        /*0290*/ 	.word	0xffffffff


	//   ....[73]....
        /*0294*/ 	.word	0xffffffff


	//   ....[74]....
        /*0298*/ 	.word	0xffffffff


	//   ....[75]....
        /*029c*/ 	.word	0xffffffff


	//   ....[76]....
        /*02a0*/ 	.word	0xffffffff


	//   ....[77]....
        /*02a4*/ 	.word	0xffffffff


	//   ....[78]....
        /*02a8*/ 	.word	0xffffffff


	//   ....[79]....
        /*02ac*/ 	.word	0xffffffff


	//   ....[80]....
        /*02b0*/ 	.word	0xffffffff


	//   ....[81]....
        /*02b4*/ 	.word	0xffffffff


	//   ....[82]....
        /*02b8*/ 	.word	0xffffffff


	//   ....[83]....
        /*02bc*/ 	.word	0xffffffff


	//   ....[84]....
        /*02c0*/ 	.word	0xffffffff


	//   ....[85]....
        /*02c4*/ 	.word	0xffffffff


	//   ....[86]....
        /*02c8*/ 	.word	0xffffffff


	//   ....[87]....
        /*02cc*/ 	.word	0xffffffff


	//   ....[88]....
        /*02d0*/ 	.word	0xffffffff


	//   ....[89]....
        /*02d4*/ 	.word	0xffffffff


	//   ....[90]....
        /*02d8*/ 	.word	0xffffffff


	//   ....[91]....
        /*02dc*/ 	.word	0xffffffff


	//   ....[92]....
        /*02e0*/ 	.word	0xffffffff


	//   ....[93]....
        /*02e4*/ 	.word	0xffffffff


	//   ....[94]....
        /*02e8*/ 	.word	0xffffffff


	//   ....[95]....
        /*02ec*/ 	.word	0xffffffff


	//   ....[96]....
        /*02f0*/ 	.word	0xffffffff


	//   ....[97]....
        /*02f4*/ 	.word	0xffffffff


	//   ....[98]....
        /*02f8*/ 	.word	0xffffffff


	//   ....[99]....
        /*02fc*/ 	.word	0xffffffff


	//   ....[100]....
        /*0300*/ 	.word	0xffffffff


	//   ....[101]....
        /*0304*/ 	.word	0xffffffff


	//   ....[102]....
        /*0308*/ 	.word	0xffffffff


	//   ....[103]....
        /*030c*/ 	.word	0xffffffff


	//   ....[104]....
        /*0310*/ 	.word	0xffffffff


	//   ....[105]....
        /*0314*/ 	.word	0xffffffff


	//   ....[106]....
        /*0318*/ 	.word	0xffffffff


	//   ....[107]....
        /*031c*/ 	.word	0xffffffff


	//   ....[108]....
        /*0320*/ 	.word	0xffffffff


	//   ....[109]....
        /*0324*/ 	.word	0x0500000f


	//   ....[110]....
        /*0328*/ 	.word	0x0500000f


	//   ....[111]....
        /*032c*/ 	.word	0x0500000f


	//   ....[112]....
        /*0330*/ 	.word	0x0500000f


	//----- nvinfo : EIATTR_COOP_GROUP_INSTR_OFFSETS
	.align		4
.L_874:
        /*0334*/ 	.byte	0x04, 0x28
        /*0336*/ 	.short	(.L_876 - .L_875)


	//   ....[0]....
.L_875:
        /*0338*/ 	.word	0x00000070


	//   ....[1]....
        /*033c*/ 	.word	0x000001a0


	//   ....[2]....
        /*0340*/ 	.word	0x000001f0


	//   ....[3]....
        /*0344*/ 	.word	0x000003e0


	//   ....[4]....
        /*0348*/ 	.word	0x00000630


	//   ....[5]....
        /*034c*/ 	.word	0x00001630


	//   ....[6]....
        /*0350*/ 	.word	0x00002780


	//   ....[7]....
        /*0354*/ 	.word	0x000028f0


	//   ....[8]....
        /*0358*/ 	.word	0x00002920


	//   ....[9]....
        /*035c*/ 	.word	0x00003090


	//   ....[10]....
        /*0360*/ 	.word	0x00003140


	//   ....[11]....
        /*0364*/ 	.word	0x00003190


	//   ....[12]....
        /*0368*/ 	.word	0x00003430


	//   ....[13]....
        /*036c*/ 	.word	0x00003460


	//   ....[14]....
        /*0370*/ 	.word	0x000034b0


	//   ....[15]....
        /*0374*/ 	.word	0x000034c0


	//   ....[16]....
        /*0378*/ 	.word	0x000034d0


	//   ....[17]....
        /*037c*/ 	.word	0x000034e0


	//   ....[18]....
        /*0380*/ 	.word	0x000035b0


	//   ....[19]....
        /*0384*/ 	.word	0x000035c0


	//   ....[20]....
        /*0388*/ 	.word	0x000035f0


	//   ....[21]....
        /*038c*/ 	.word	0x00003600


	//   ....[22]....
        /*0390*/ 	.word	0x00003620


	//   ....[23]....
        /*0394*/ 	.word	0x000036f0


	//   ....[24]....
        /*0398*/ 	.word	0x00003730


	//   ....[25]....
        /*039c*/ 	.word	0x00003760


	//   ....[26]....
        /*03a0*/ 	.word	0x000037a0


	//   ....[27]....
        /*03a4*/ 	.word	0x000037b0


	//   ....[28]....
        /*03a8*/ 	.word	0x000037f0


	//   ....[29]....
        /*03ac*/ 	.word	0x00003840


	//   ....[30]....
        /*03b0*/ 	.word	0x00003880


	//   ....[31]....
        /*03b4*/ 	.word	0x000038c0


	//   ....[32]....
        /*03b8*/ 	.word	0x00003920


	//   ....[33]....
        /*03bc*/ 	.word	0x000039b0


	//   ....[34]....
        /*03c0*/ 	.word	0x000039d0


	//   ....[35]....
        /*03c4*/ 	.word	0x00003a90


	//   ....[36]....
        /*03c8*/ 	.word	0x00003ac0


	//   ....[37]....
        /*03cc*/ 	.word	0x00003ad0


	//   ....[38]....
        /*03d0*/ 	.word	0x00003c40


	//   ....[39]....
        /*03d4*/ 	.word	0x00003c60


	//   ....[40]....
        /*03d8*/ 	.word	0x00003d70


	//   ....[41]....
        /*03dc*/ 	.word	0x00003d90


	//   ....[42]....
        /*03e0*/ 	.word	0x00003da0


	//   ....[43]....
        /*03e4*/ 	.word	0x00003de0


	//   ....[44]....
        /*03e8*/ 	.word	0x00003df0


	//   ....[45]....
        /*03ec*/ 	.word	0x00003e10


	//   ....[46]....
        /*03f0*/ 	.word	0x00004010


	//   ....[47]....
        /*03f4*/ 	.word	0x00004050


	//   ....[48]....
        /*03f8*/ 	.word	0x00004090


	//   ....[49]....
        /*03fc*/ 	.word	0x00004110


	//   ....[50]....
        /*0400*/ 	.word	0x00004150


	//   ....[51]....
        /*0404*/ 	.word	0x00004170


	//   ....[52]....
        /*0408*/ 	.word	0x000041d0


	//   ....[53]....
        /*040c*/ 	.word	0x000041f0


	//   ....[54]....
        /*0410*/ 	.word	0x000069f0


	//   ....[55]....
        /*0414*/ 	.word	0x00006a10


	//   ....[56]....
        /*0418*/ 	.word	0x00006a20


	//   ....[57]....
        /*041c*/ 	.word	0x00006a30


	//   ....[58]....
        /*0420*/ 	.word	0x00006a40


	//   ....[59]....
        /*0424*/ 	.word	0x00006a50


	//   ....[60]....
        /*0428*/ 	.word	0x00006a60


	//   ....[61]....
        /*042c*/ 	.word	0x00006a70


	//   ....[62]....
        /*0430*/ 	.word	0x00006a80


	//   ....[63]....
        /*0434*/ 	.word	0x00006a90


	//   ....[64]....
        /*0438*/ 	.word	0x00006b50


	//   ....[65]....
        /*043c*/ 	.word	0x00006c10


	//   ....[66]....
        /*0440*/ 	.word	0x00006c50


	//   ....[67]....
        /*0444*/ 	.word	0x00006c90


	//   ....[68]....
        /*0448*/ 	.word	0x00006cd0


	//   ....[69]....
        /*044c*/ 	.word	0x00006d10


	//   ....[70]....
        /*0450*/ 	.word	0x00006d50


	//   ....[71]....
        /*0454*/ 	.word	0x00006d90


	//   ....[72]....
        /*0458*/ 	.word	0x00006dd0


	//   ....[73]....
        /*045c*/ 	.word	0x00006f50


	//   ....[74]....
        /*0460*/ 	.word	0x00007270


	//   ....[75]....
        /*0464*/ 	.word	0x000072d0


	//   ....[76]....
        /*0468*/ 	.word	0x00007670


	//   ....[77]....
        /*046c*/ 	.word	0x00007880


	//   ....[78]....
        /*0470*/ 	.word	0x000078a0


	//   ....[79]....
        /*0474*/ 	.word	0x000078b0


	//   ....[80]....
        /*0478*/ 	.word	0x000078f0


	//   ....[81]....
        /*047c*/ 	.word	0x00007920


	//   ....[82]....
        /*0480*/ 	.word	0x00007b20


	//   ....[83]....
        /*0484*/ 	.word	0x00007b40


	//   ....[84]....
        /*0488*/ 	.word	0x00007ce0


	//   ....[85]....
        /*048c*/ 	.word	0x00007d20


	//   ....[86]....
        /*0490*/ 	.word	0x00008230


	//   ....[87]....
        /*0494*/ 	.word	0x00008240


	//   ....[88]....
        /*0498*/ 	.word	0x00008250


	//   ....[89]....
        /*049c*/ 	.word	0x00008260


	//   ....[90]....
        /*04a0*/ 	.word	0x00008270


	//   ....[91]....
        /*04a4*/ 	.word	0x00008280


	//   ....[92]....
        /*04a8*/ 	.word	0x000082a0


	//   ....[93]....
        /*04ac*/ 	.word	0x000082f0


	//   ....[94]....
        /*04b0*/ 	.word	0x00008560


	//   ....[95]....
        /*04b4*/ 	.word	0x00008570


	//   ....[96]....
        /*04b8*/ 	.word	0x00008580


	//   ....[97]....
        /*04bc*/ 	.word	0x00008590


	//   ....[98]....
        /*04c0*/ 	.word	0x000085a0


	//   ....[99]....
        /*04c4*/ 	.word	0x000085b0


	//   ....[100]....
        /*04c8*/ 	.word	0x000085c0


	//   ....[101]....
        /*04cc*/ 	.word	0x00008600


	//   ....[102]....
        /*04d0*/ 	.word	0x0000c0a0


	//   ....[103]....
        /*04d4*/ 	.word	0x0000ce50


	//   ....[104]....
        /*04d8*/ 	.word	0x0000d180


	//   ....[105]....
        /*04dc*/ 	.word	0x0000d580


	//   ....[106]....
        /*04e0*/ 	.word	0x0000d830


	//   ....[107]....
        /*04e4*/ 	.word	0x0000dae0


	//   ....[108]....
        /*04e8*/ 	.word	0x0000dd50


	//   ....[109]....
        /*04ec*/ 	.word	0x00010490


	//   ....[110]....
        /*04f0*/ 	.word	0x00010680


	//   ....[111]....
        /*04f4*/ 	.word	0x000106f0


	//   ....[112]....
        /*04f8*/ 	.word	0x00010760


	//----- nvinfo : EIATTR_REG_RECONFIG
	.align		4
.L_876:
        /*04fc*/ 	.byte	0x01, 0x54
	.zero		2


	//----- nvinfo : EIATTR_SYSCALL_OFFSETS
	.align		4
        /*0500*/ 	.byte	0x04, 0x46
        /*0502*/ 	.short	(.L_878 - .L_877)


	//   ....[0]....
.L_877:
        /*0504*/ 	.word	0x00001290


	//   ....[1]....
        /*0508*/ 	.word	0x00001380


	//   ....[2]....
        /*050c*/ 	.word	0x000014e0


	//   ....[3]....
        /*0510*/ 	.word	0x000015d0


	//----- nvinfo : EIATTR_MBARRIER_INSTR_OFFSETS
	.align		4
.L_878:
        /*0514*/ 	.byte	0x04, 0x39
        /*0516*/ 	.short	(.L_880 - .L_879)


	//   ....[0]....
.L_879:
        /*0518*/ 	.word	0x00000290
        /*051c*/ 	.word	0x000000ff
        /*0520*/ 	.word	0x00026800
        /*0524*/ 	.short	0x0100
        /*0526*/ 	.byte	0x06
	.zero		1


	//   ....[1]....
        /*0528*/ 	.word	0x00000390
        /*052c*/ 	.word	0x000000ff
        /*0530*/ 	.word	0x00026810
        /*0534*/ 	.short	0x0100
        /*0536*/ 	.byte	0x08
	.zero		1


	//   ....[2]....
        /*0538*/ 	.word	0x000003a0
        /*053c*/ 	.word	0x000000ff
        /*0540*/ 	.word	0x00026820
        /*0544*/ 	.short	0x0100
        /*0546*/ 	.byte	0x08
	.zero		1


	//   ....[3]....
        /*0548*/ 	.word	0x000003b0
        /*054c*/ 	.word	0x000000ff
        /*0550*/ 	.word	0x00026818
        /*0554*/ 	.short	0x0100
        /*0556*/ 	.byte	0x08
	.zero		1


	//   ....[4]....
        /*0558*/ 	.word	0x000003c0
        /*055c*/ 	.word	0x000000ff
        /*0560*/ 	.word	0x00026828
        /*0564*/ 	.short	0x0100
        /*0566*/ 	.byte	0x08
	.zero		1


	//   ....[5]....
        /*0568*/ 	.word	0x000004f0
        /*056c*/ 	.word	0x000000ff
        /*0570*/ 	.word	0x00026830
        /*0574*/ 	.short	0x0100
        /*0576*/ 	.byte	0x08
	.zero		1


	//   ....[6]....
        /*0578*/ 	.word	0x00000500
        /*057c*/ 	.word	0x000000ff
        /*0580*/ 	.word	0x00026840
        /*0584*/ 	.short	0x0100
        /*0586*/ 	.byte	0x08
	.zero		1


	//   ....[7]....
        /*0588*/ 	.word	0x00000510
        /*058c*/ 	.word	0x000000ff
        /*0590*/ 	.word	0x00026838
        /*0594*/ 	.short	0x0100
        /*0596*/ 	.byte	0x08
	.zero		1


	//   ....[8]....
        /*0598*/ 	.word	0x00000520
        /*059c*/ 	.word	0x000000ff
        /*05a0*/ 	.word	0x00026848
        /*05a4*/ 	.short	0x0100
        /*05a6*/ 	.byte	0x08
	.zero		1


	//   ....[9]....
        /*05a8*/ 	.word	0x00001660
        /*05ac*/ 	.word	0x00000010
        /*05b0*/ 	.word	0x00026800
        /*05b4*/ 	.short	0x010a
        /*05b6*/ 	.byte	0x3f
	.zero		1


	//   ....[10]....
        /*05b8*/ 	.word	0x00001680
        /*05bc*/ 	.word	0x00000010
        /*05c0*/ 	.word	0x00026800
        /*05c4*/ 	.short	0x010a
        /*05c6*/ 	.byte	0x3f
	.zero		1


	//   ....[11]....
        /*05c8*/ 	.word	0x00001f70
        /*05cc*/ 	.word	0x00000008
        /*05d0*/ 	.word	0x00026810
        /*05d4*/ 	.short	0x010a
        /*05d6*/ 	.byte	0x3f
	.zero		1


	//   ....[12]....
        /*05d8*/ 	.word	0x00001fe0
        /*05dc*/ 	.word	0x00000008
        /*05e0*/ 	.word	0x00026810
        /*05e4*/ 	.short	0x010a
        /*05e6*/ 	.byte	0x3f
	.zero		1


	//   ....[13]....
        /*05e8*/ 	.word	0x00002390
        /*05ec*/ 	.word	0x00000008
        /*05f0*/ 	.word	0x00026830
        /*05f4*/ 	.short	0x010a
        /*05f6*/ 	.byte	0x3f
	.zero		1


	//   ....[14]....
        /*05f8*/ 	.word	0x00002410
        /*05fc*/ 	.word	0x00000008
        /*0600*/ 	.word	0x00026830
        /*0604*/ 	.short	0x010a
        /*0606*/ 	.byte	0x3f
	.zero		1


	//   ....[15]....
        /*0608*/ 	.word	0x00005950
        /*060c*/ 	.word	0x00000009
        /*0610*/ 	.word	0x00000000
        /*0614*/ 	.short	0x0101
        /*0616*/ 	.byte	0x3f
	.zero		1


	//   ....[16]....
        /*0618*/ 	.word	0x00005ce0
        /*061c*/ 	.word	0x00000008
        /*0620*/ 	.word	0x00000000
        /*0624*/ 	.short	0x0101
        /*0626*/ 	.byte	0x3f
	.zero		1


	//   ....[17]....
        /*0628*/ 	.word	0x00006400
        /*062c*/ 	.word	0x00000005
        /*0630*/ 	.word	0x00026810
        /*0634*/ 	.short	0x010a
        /*0636*/ 	.byte	0x3f
	.zero		1


	//   ....[18]....
        /*0638*/ 	.word	0x00006480
        /*063c*/ 	.word	0x00000005
        /*0640*/ 	.word	0x00026810
        /*0644*/ 	.short	0x010a
        /*0646*/ 	.byte	0x3f
	.zero		1


	//   ....[19]....
        /*0648*/ 	.word	0x00006800
        /*064c*/ 	.word	0x00000005
        /*0650*/ 	.word	0x00026830
        /*0654*/ 	.short	0x010a
        /*0656*/ 	.byte	0x3f
	.zero		1


	//   ....[20]....
        /*0658*/ 	.word	0x00006890
        /*065c*/ 	.word	0x00000005
        /*0660*/ 	.word	0x00026830
        /*0664*/ 	.short	0x010a
        /*0666*/ 	.byte	0x3f
	.zero		1


	//   ....[21]....
        /*0668*/ 	.word	0x00009ab0
        /*066c*/ 	.word	0x00000006
        /*0670*/ 	.word	0x00000000
        /*0674*/ 	.short	0x0101
        /*0676*/ 	.byte	0x3f
	.zero		1


	//   ....[22]....
        /*0678*/ 	.word	0x00009e60
        /*067c*/ 	.word	0x00000005
        /*0680*/ 	.word	0x00000000
        /*0684*/ 	.short	0x0101
        /*0686*/ 	.byte	0x3f
	.zero		1


	//   ....[23]....
        /*0688*/ 	.word	0x0000eaf0
        /*068c*/ 	.word	0x0000000f
        /*0690*/ 	.word	0x00026820
        /*0694*/ 	.short	0x010a
        /*0696*/ 	.byte	0x3f
	.zero		1


	//   ....[24]....
        /*0698*/ 	.word	0x0000f090
        /*069c*/ 	.word	0x0000000f
        /*06a0*/ 	.word	0x00026840
        /*06a4*/ 	.short	0x010a
        /*06a6*/ 	.byte	0x3f
	.zero		1


	//   ....[25]....
        /*06a8*/ 	.word	0x0000f2f0
        /*06ac*/ 	.word	0x0000000f
        /*06b0*/ 	.word	0x00026828
        /*06b4*/ 	.short	0x010a
        /*06b6*/ 	.byte	0x3f
	.zero		1


	//   ....[26]....
        /*06b8*/ 	.word	0x0000f550
        /*06bc*/ 	.word	0x0000000f
        /*06c0*/ 	.word	0x00026848
        /*06c4*/ 	.short	0x010a
        /*06c6*/ 	.byte	0x3f
	.zero		1


	//   ....[27]....
        /*06c8*/ 	.word	0x0000f750
        /*06cc*/ 	.word	0x0000000f
        /*06d0*/ 	.word	0x00026820
        /*06d4*/ 	.short	0x010a
        /*06d6*/ 	.byte	0x3f
	.zero		1


	//   ....[28]....
        /*06d8*/ 	.word	0x0000fa10
        /*06dc*/ 	.word	0x0000000f
        /*06e0*/ 	.word	0x00026840
        /*06e4*/ 	.short	0x010a
        /*06e6*/ 	.byte	0x3f
	.zero		1


	//   ....[29]....
        /*06e8*/ 	.word	0x0000fc40
        /*06ec*/ 	.word	0x0000000f
        /*06f0*/ 	.word	0x00026828
        /*06f4*/ 	.short	0x010a
        /*06f6*/ 	.byte	0x3f
	.zero		1


	//   ....[30]....
        /*06f8*/ 	.word	0x0000ff10
        /*06fc*/ 	.word	0x00000003
        /*0700*/ 	.word	0x00026840
        /*0704*/ 	.short	0x010a
        /*0706*/ 	.byte	0x3f
	.zero		1


	//   ....[31]....
        /*0708*/ 	.word	0x00010310
        /*070c*/ 	.word	0x00000007
        /*0710*/ 	.word	0x00000000
        /*0714*/ 	.short	0x010a
        /*0716*/ 	.byte	0x3f
	.zero		1


	//   ....[32]....
        /*0718*/ 	.word	0x00010360
        /*071c*/ 	.word	0x00000003
        /*0720*/ 	.word	0x00000000
        /*0724*/ 	.short	0x010a
        /*0726*/ 	.byte	0x3f
	.zero		1


	//   ....[33]....
        /*0728*/ 	.word	0x000103c0
        /*072c*/ 	.word	0x00000005
        /*0730*/ 	.word	0x00000000
        /*0734*/ 	.short	0x010a
        /*0736*/ 	.byte	0x3f
	.zero		1


	//   ....[34]....
        /*0738*/ 	.word	0x000103f0
        /*073c*/ 	.word	0x00000003
        /*0740*/ 	.word	0x00000000
        /*0744*/ 	.short	0x010a
        /*0746*/ 	.byte	0x3f
	.zero		1


	//   ....[35]....
        /*0748*/ 	.word	0x000104c0
        /*074c*/ 	.word	0x00000010
        /*0750*/ 	.word	0x00026800
        /*0754*/ 	.short	0x010a
        /*0756*/ 	.byte	0x3f
	.zero		1


	//   ....[36]....
        /*0758*/ 	.word	0x00010510
        /*075c*/ 	.word	0x00000008
        /*0760*/ 	.word	0x00026810
        /*0764*/ 	.short	0x010a
        /*0766*/ 	.byte	0x3f
	.zero		1


	//   ....[37]....
        /*0768*/ 	.word	0x00010560
        /*076c*/ 	.word	0x00000008
        /*0770*/ 	.word	0x00026830
        /*0774*/ 	.short	0x010a
        /*0776*/ 	.byte	0x3f
	.zero		1


	//   ....[38]....
        /*0778*/ 	.word	0x000105b0
        /*077c*/ 	.word	0x00000005
        /*0780*/ 	.word	0x00026810
        /*0784*/ 	.short	0x010a
        /*0786*/ 	.byte	0x3f
	.zero		1


	//   ....[39]....
        /*0788*/ 	.word	0x00010600
        /*078c*/ 	.word	0x00000005
        /*0790*/ 	.word	0x00026830
        /*0794*/ 	.short	0x010a
        /*0796*/ 	.byte	0x3f
	.zero		1


	//   ....[40]....
        /*0798*/ 	.word	0x000107a0
        /*079c*/ 	.word	0x0000000f
        /*07a0*/ 	.word	0x00026820
        /*07a4*/ 	.short	0x010a
        /*07a6*/ 	.byte	0x3f
	.zero		1


	//   ....[41]....
        /*07a8*/ 	.word	0x000107f0
        /*07ac*/ 	.word	0x0000000f
        /*07b0*/ 	.word	0x00026840
        /*07b4*/ 	.short	0x010a
        /*07b6*/ 	.byte	0x3f
	.zero		1


	//   ....[42]....
        /*07b8*/ 	.word	0x00010840
        /*07bc*/ 	.word	0x0000000f
        /*07c0*/ 	.word	0x00026828
        /*07c4*/ 	.short	0x010a
        /*07c6*/ 	.byte	0x3f
	.zero		1


	//   ....[43]....
        /*07c8*/ 	.word	0x00010890
        /*07cc*/ 	.word	0x0000000f
        /*07d0*/ 	.word	0x00026848
        /*07d4*/ 	.short	0x010a
        /*07d6*/ 	.byte	0x3f
	.zero		1


	//   ....[44]....
        /*07d8*/ 	.word	0x000108f0
        /*07dc*/ 	.word	0x0000000f
        /*07e0*/ 	.word	0x00026820
        /*07e4*/ 	.short	0x010a
        /*07e6*/ 	.byte	0x3f
	.zero		1


	//   ....[45]....
        /*07e8*/ 	.word	0x00010940
        /*07ec*/ 	.word	0x0000000f
        /*07f0*/ 	.word	0x00026840
        /*07f4*/ 	.short	0x010a
        /*07f6*/ 	.byte	0x3f
	.zero		1


	//   ....[46]....
        /*07f8*/ 	.word	0x00010990
        /*07fc*/ 	.word	0x0000000f
        /*0800*/ 	.word	0x00026828
        /*0804*/ 	.short	0x010a
        /*0806*/ 	.byte	0x3f
	.zero		1


	//   ....[47]....
        /*0808*/ 	.word	0x000109e0
        /*080c*/ 	.word	0x00000003
        /*0810*/ 	.word	0x00026840
        /*0814*/ 	.short	0x010a
        /*0816*/ 	.byte	0x3f
	.zero		1


	//   ....[48]....
        /*0818*/ 	.word	0x00010ab0
        /*081c*/ 	.word	0x00000007
        /*0820*/ 	.word	0x00000000
        /*0824*/ 	.short	0x010a
        /*0826*/ 	.byte	0x3f
	.zero		1


	//   ....[49]....
        /*0828*/ 	.word	0x00010b00
        /*082c*/ 	.word	0x00000003
        /*0830*/ 	.word	0x00000000
        /*0834*/ 	.short	0x010a
        /*0836*/ 	.byte	0x3f
	.zero		1


	//   ....[50]....
        /*0838*/ 	.word	0x00010b50
        /*083c*/ 	.word	0x00000005
        /*0840*/ 	.word	0x00000000
        /*0844*/ 	.short	0x010a
        /*0846*/ 	.byte	0x3f
	.zero		1


	//----- nvinfo : EIATTR_NUM_MBARRIERS
	.align		4
.L_880:
        /*0848*/ 	.byte	0x03, 0x38
        /*084a*/ 	.short	0x0009


	//----- nvinfo : EIATTR_EXIT_INSTR_OFFSETS
	.align		4
        /*084c*/ 	.byte	0x04, 0x1c
        /*084e*/ 	.short	(.L_882 - .L_881)


	//   ....[0]....
.L_881:
        /*0850*/ 	.word	0x00010440


	//----- nvinfo : EIATTR_MAX_THREADS
	.align		4
.L_882:
        /*0854*/ 	.byte	0x04, 0x05
        /*0856*/ 	.short	(.L_884 - .L_883)
.L_883:
        /*0858*/ 	.word	0x00000180
        /*085c*/ 	.word	0x00000001
        /*0860*/ 	.word	0x00000001


	//----- nvinfo : EIATTR_CRS_STACK_SIZE
	.align		4
.L_884:
        /*0864*/ 	.byte	0x04, 0x1e
        /*0866*/ 	.short	(.L_886 - .L_885)
.L_885:
        /*0868*/ 	.word	0x00000000


	//----- nvinfo : EIATTR_CBANK_PARAM_SIZE
	.align		4
.L_886:
        /*086c*/ 	.byte	0x03, 0x19
        /*086e*/ 	.short	0x06f0


	//----- nvinfo : EIATTR_PARAM_CBANK
	.align		4
        /*0870*/ 	.byte	0x04, 0x0a
        /*0872*/ 	.short	(.L_888 - .L_887)
	.align		4
.L_887:
        /*0874*/ 	.word	index@(.nv.constant0._ZN7cutlass13device_kernelIN5flash11enable_sm90INS1_16FlashAttnBwdSm90INS1_25CollectiveMainloopBwdSm90ILi2ELi2ELi2EN4cute5tupleIJNS5_1CILi1EEES8_S8_EEENS6_IJNS7_ILi96EEENS7_ILi128EEENS7_ILi64EEEEEENS_6half_tEfNS_4arch4Sm90ELb1ELb0ELb1ELb1ELb1ELb1ELb0ELb1ELi2ELi1ELi2ELi2ELb0EEENS1_21CollectiveEpilogueBwdISD_SE_SG_Li256ELb1ELb0ELi1EEENS1_25SingleTileBwdLPTSchedulerILb1ELi128ELb1EEEEEEEEEvNT_6ParamsE)
        /*0878*/ 	.short	0x0210
        /*087a*/ 	.short	0x06f0


	//----- nvinfo : EIATTR_SW_WAR
	.align		4
.L_888:
        /*087c*/ 	.byte	0x04, 0x36
        /*087e*/ 	.short	(.L_890 - .L_889)
.L_889:
        /*0880*/ 	.word	0x00000008
.L_890:


//--------------------- .nv.info._ZN7cutlass13device_kernelIN5flash11enable_sm90INS1_16FlashAttnBwdSm90INS1_25CollectiveMainloopBwdSm90ILi2ELi2ELi2EN4cute5tupleIJNS5_1CILi1EEES8_S8_EEENS6_IJNS7_ILi96EEENS7_ILi128EEENS7_ILi64EEEEEENS_6half_tEfNS_4arch4Sm90ELb1ELb0ELb1ELb1ELb0ELb1ELb0ELb1ELi2ELi1ELi2ELi2ELb0EEENS1_24CollectiveEpilogueBwdGQAISD_fSG_Li256ELb1ELb0EEENS1_25SingleTileBwdLPTSchedulerILb1ELi128ELb0EEEEEEEEEvNT_6ParamsE --------------------------
	.section	.nv.info._ZN7cutlass13device_kernelIN5flash11enable_sm90INS1_16FlashAttnBwdSm90INS1_25CollectiveMainloopBwdSm90ILi2ELi2ELi2EN4cute5tupleIJNS5_1CILi1EEES8_S8_EEENS6_IJNS7_ILi96EEENS7_ILi128EEENS7_ILi64EEEEEENS_6half_tEfNS_4arch4Sm90ELb1ELb0ELb1ELb1ELb0ELb1ELb0ELb1ELi2ELi1ELi2ELi2ELb0EEENS1_24CollectiveEpilogueBwdGQAISD_fSG_Li256ELb1ELb0EEENS1_25SingleTileBwdLPTSchedulerILb1ELi128ELb0EEEEEEEEEvNT_6ParamsE,"",@"SHT_CUDA_INFO"
	.sectionflags	@""
	.align	4


	//----- nvinfo : EIATTR_CUDA_API_VERSION
	.align		4
        /*0000*/ 	.byte	0x04, 0x37
        /*0002*/ 	.short	(.L_892 - .L_891)
.L_891:
        /*0004*/ 	.word	0x00000082


	//----- nvinfo : EIATTR_KPARAM_INFO
	.align		4
.L_892:
        /*0008*/ 	.byte	0x04, 0x17
        /*000a*/ 	.short	(.L_894 - .L_893)
.L_893:
        /*000c*/ 	.word	0x00000000
        /*0010*/ 	.short	0x0000
        /*0012*/ 	.short	0x0070
        /*0014*/ 	.byte	0x00, 0xf0, 0x01, 0x1c


	//----- nvinfo : EIATTR_SPARSE_MMA_MASK
	.align		4
.L_894:
        /*0018*/ 	.byte	0x03, 0x50
        /*001a*/ 	.short	0x0000


	//----- nvinfo : EIATTR_MAXREG_COUNT
	.align		4
        /*001c*/ 	.byte	0x03, 0x1b
        /*001e*/ 	.short	0x00a8


	//----- nvinfo : EIATTR_NUM_BARRIERS
	.align		4
        /*0020*/ 	.byte	0x02, 0x4c
        /*0022*/ 	.byte	0x10
	.zero		1


	//----- nvinfo : EIATTR_EXTERNS
	.align		4
        /*0024*/ 	.byte	0x04, 0x0f
        /*0026*/ 	.short	(.L_896 - .L_895)


	//   ....[0]....
	.align		4
.L_895:
        /*0028*/ 	.word	index@(__assertfail)


	//----- nvinfo : EIATTR_ANNOTATIONS
	.align		4
.L_896:
        /*002c*/ 	.byte	0x04, 0x55
        /*002e*/ 	.short	(.L_898 - .L_897)


	//   ....[0]....
.L_897:
        /* <DEDUP_REMOVED lines=35> */


	//----- nvinfo : EIATTR_MERCURY_ISA_VERSION
	.align		4
.L_898:
        /*0248*/ 	.byte	0x03, 0x5f
        /*024a*/ 	.short	0x0101


	//----- nvinfo : EIATTR_INT_WARP_WIDE_INSTR_OFFSETS
	.align		4
        /*024c*/ 	.byte	0x04, 0x31
        /*024e*/ 	.short	(.L_900 - .L_899)


	//   ....[0]....
.L_899:
        /*0250*/ 	.word	0x00000180


	//   ....[1]....
        /*0254*/ 	.word	0x00000240


	//----- nvinfo : EIATTR_COOP_GROUP_MASK_REGIDS
	.align		4
.L_900:
        /*0258*/ 	.byte	0x04, 0x29
        /*025a*/ 	.short	(.L_902 - .L_901)


	//   ....[0]....
.L_901:
        /*025c*/ 	.word	0xffffffff


	//   ....[1]....
        /*0260*/ 	.word	0xffffffff


	//   ....[2]....
        /*0264*/ 	.word	0xffffffff


	//   ....[3]....
        /*0268*/ 	.word	0xffffffff


	//   ....[4]....
        /*026c*/ 	.word	0xffffffff


	//   ....[5]....
        /*0270*/ 	.word	0xffffffff


	//   ....[6]....
        /*0274*/ 	.word	0xffffffff


	//   ....[7]....
        /*0278*/ 	.word	0xffffffff


	//   ....[8]....
        /*027c*/ 	.word	0xffffffff


	//   ....[9]....
        /*0280*/ 	.word	0xffffffff


	//   ....[10]....
        /*0284*/ 	.word	0xffffffff


	//   ....[11]....
        /*0288*/ 	.word	0xffffffff


	//   ....[12]....
        /*028c*/ 	.word	0xffffffff


	//   ....[13]....
        /*0290*/ 	.word	0xffffffff


	//   ....[14]....
        /*0294*/ 	.word	0xffffffff


	//   ....[15]....
        /*0298*/ 	.word	0xffffffff


	//   ....[16]....
        /*029c*/ 	.word	0xffffffff


	//   ....[17]....
        /*02a0*/ 	.word	0xffffffff


	//   ....[18]....
        /*02a4*/ 	.word	0xffffffff


	//   ....[19]....
        /*02a8*/ 	.word	0xffffffff


	//   ....[20]....
        /*02ac*/ 	.word	0xffffffff


	//   ....[21]....
        /*02b0*/ 	.word	0xffffffff


	//   ....[22]....
        /*02b4*/ 	.word	0xffffffff


	//   ....[23]....
        /*02b8*/ 	.word	0xffffffff


	//   ....[24]....
        /*02bc*/ 	.word	0xffffffff


	//   ....[25]....
        /*02c0*/ 	.word	0xffffffff


	//   ....[26]....
        /*02c4*/ 	.word	0xffffffff


	//   ....[27]....
        /*02c8*/ 	.word	0xffffffff


	//   ....[28]....
        /*02cc*/ 	.word	0xffffffff


	//   ....[29]....
        /*02d0*/ 	.word	0xffffffff


	//   ....[30]....
        /*02d4*/ 	.word	0xffffffff


	//   ....[31]....
        /*02d8*/ 	.word	0xffffffff


	//   ....[32]....
        /*02dc*/ 	.word	0xffffffff


	//   ....[33]....
        /*02e0*/ 	.word	0xffffffff


	//   ....[34]....
        /*02e4*/ 	.word	0xffffffff


	//   ....[35]....
        /*02e8*/ 	.word	0xffffffff


	//   ....[36]....
        /*02ec*/ 	.word	0xffffffff


	//   ....[37]....
        /*02f0*/ 	.word	0xffffffff


	//   ....[38]....
        /*02f4*/ 	.word	0xffffffff


	//   ....[39]....
        /*02f8*/ 	.word	0xffffffff


	//   ....[40]....
        /*02fc*/ 	.word	0xffffffff


	//   ....[41]....
        /*0300*/ 	.word	0xffffffff


	//   ....[42]....
        /*0304*/ 	.word	0xffffffff


	//   ....[43]....
        /*0308*/ 	.word	0xffffffff


	//   ....[44]....
        /*030c*/ 	.word	0xffffffff


	//   ....[45]....
        /*0310*/ 	.word	0xffffffff


	//   ....[46]....
        /*0314*/ 	.word	0xffffffff


	//   ....[47]....
        /*0318*/ 	.word	0xffffffff


	//   ....[48]....
        /*031c*/ 	.word	0xffffffff


	//   ....[49]....
        /*0320*/ 	.word	0xffffffff


	//   ....[50]....
        /*0324*/ 	.word	0xffffffff


	//   ....[51]....
        /*0328*/ 	.word	0xffffffff


	//   ....[52]....
        /*032c*/ 	.word	0xffffffff


	//   ....[53]....
        /*0330*/ 	.word	0xffffffff


	//   ....[54]....
        /*0334*/ 	.word	0xffffffff


	//   ....[55]....
        /*0338*/ 	.word	0xffffffff


	//   ....[56]....
        /*033c*/ 	.word	0xffffffff


	//   ....[57]....
        /*0340*/ 	.word	0xffffffff


	//   ....[58]....
        /*0344*/ 	.word	0xffffffff


	//   ....[59]....
        /*0348*/ 	.word	0xffffffff


	//   ....[60]....
        /*034c*/ 	.word	0xffffffff


	//   ....[61]....
        /*0350*/ 	.word	0xffffffff


	//   ....[62]....
        /*0354*/ 	.word	0xffffffff


	//   ....[63]....
        /*0358*/ 	.word	0xffffffff


	//   ....[64]....
        /*035c*/ 	.word	0xffffffff


	//   ....[65]....
        /*0360*/ 	.word	0xffffffff


	//   ....[66]....
        /*0364*/ 	.word	0xffffffff


	//   ....[67]....
        /*0368*/ 	.word	0xffffffff


	//   ....[68]....
        /*036c*/ 	.word	0xffffffff


	//   ....[69]....
        /*0370*/ 	.word	0xffffffff


	//   ....[70]....
        /*0374*/ 	.word	0xffffffff


	//   ....[71]....
        /*0378*/ 	.word	0xffffffff


	//   ....[72]....
        /*037c*/ 	.word	0xffffffff


	//   ....[73]....
        /*0380*/ 	.word	0xffffffff


	//   ....[74]....
        /*0384*/ 	.word	0xffffffff


	//   ....[75]....
        /*0388*/ 	.word	0xffffffff


	//   ....[76]....
        /*038c*/ 	.word	0xffffffff


	//   ....[77]....
        /*0390*/ 	.word	0xffffffff


	//   ....[78]....
        /*0394*/ 	.word	0xffffffff


	//   ....[79]....
        /*0398*/ 	.word	0xffffffff


	//   ....[80]....
        /*039c*/ 	.word	0xffffffff


	//   ....[81]....
        /*03a0*/ 	.word	0xffffffff


	//   ....[82]....
        /*03a4*/ 	.word	0xffffffff


	//   ....[83]....
        /*03a8*/ 	.word	0xffffffff


	//   ....[84]....
        /*03ac*/ 	.word	0xffffffff


	//   ....[85]....
        /*03b0*/ 	.word	0xffffffff


	//   ....[86]....
        /*03b4*/ 	.word	0xffffffff


	//   ....[87]....
        /*03b8*/ 	.word	0xffffffff


	//   ....[88]....
        /*03bc*/ 	.word	0xffffffff


	//   ....[89]....
        /*03c0*/ 	.word	0xffffffff


	//   ....[90]....
        /*03c4*/ 	.word	0xffffffff


	//   ....[91]....
        /*03c8*/ 	.word	0xffffffff


	//   ....[92]....
        /*03cc*/ 	.word	0xffffffff


	//   ....[93]....
        /*03d0*/ 	.word	0xffffffff


	//   ....[94]....
        /*03d4*/ 	.word	0xffffffff


	//   ....[95]....
        /*03d8*/ 	.word	0xffffffff


	//   ....[96]....
        /*03dc*/ 	.word	0xffffffff


	//   ....[97]....
        /*03e0*/ 	.word	0xffffffff


	//   ....[98]....
        /*03e4*/ 	.word	0xffffffff


	//   ....[99]....
        /*03e8*/ 	.word	0xffffffff


	//   ....[100]....
        /*03ec*/ 	.word	0xffffffff


	//   ....[101]....
        /*03f0*/ 	.word	0xffffffff


	//   ....[102]....
        /*03f4*/ 	.word	0xffffffff


	//   ....[103]....
        /*03f8*/ 	.word	0x0500000f


	//----- nvinfo : EIATTR_COOP_GROUP_INSTR_OFFSETS
	.align		4
.L_902:
        /*03fc*/ 	.byte	0x04, 0x28
        /*03fe*/ 	.short	(.L_904 - .L_903)


	//   ....[0]....
.L_903:
        /*0400*/ 	.word	0x00000060


	//   ....[1]....
        /*0404*/ 	.word	0x00000190


	//   ....[2]....
        /*0408*/ 	.word	0x00000220


	//   ....[3]....
        /*040c*/ 	.word	0x000003a0


	//   ....[4]....
        /*0410*/ 	.word	0x00000620


	//   ....[5]....
        /*0414*/ 	.word	0x00001520


	//   ....[6]....
        /*0418*/ 	.word	0x000025e0


	//   ....[7]....
        /*041c*/ 	.word	0x00002b00


	//   ....[8]....
        /*0420*/ 	.word	0x00002b50


	//   ....[9]....
        /*0424*/ 	.word	0x00003320


	//   ....[10]....
        /*0428*/ 	.word	0x00003360


	//   ....[11]....
        /*042c*/ 	.word	0x000033a0


	//   ....[12]....
        /*0430*/ 	.word	0x000033d0


	//   ....[13]....
        /*0434*/ 	.word	0x00003470


	//   ....[14]....
        /*0438*/ 	.word	0x000034d0


	//   ....[15]....
        /*043c*/ 	.word	0x00003510


	//   ....[16]....
        /*0440*/ 	.word	0x00003560


	//   ....[17]....
        /*0444*/ 	.word	0x00003670


	//   ....[18]....
        /*0448*/ 	.word	0x00003710


	//   ....[19]....
        /*044c*/ 	.word	0x00003720


	//   ....[20]....
        /*0450*/ 	.word	0x00003740


	//   ....[21]....
        /*0454*/ 	.word	0x00003750


	//   ....[22]....
        /*0458*/ 	.word	0x00003790


	//   ....[23]....
        /*045c*/ 	.word	0x000037d0


	//   ....[24]....
        /*0460*/ 	.word	0x00003810


	//   ....[25]....
        /*0464*/ 	.word	0x00003840


	//   ....[26]....
        /*0468*/ 	.word	0x00003880


	//   ....[27]....
        /*046c*/ 	.word	0x00003890


	//   ....[28]....
        /*0470*/ 	.word	0x000038b0


	//   ....[29]....
        /*0474*/ 	.word	0x000038f0


	//   ....[30]....
        /*0478*/ 	.word	0x00003930


	//   ....[31]....
        /*047c*/ 	.word	0x00003970


	//   ....[32]....
        /*0480*/ 	.word	0x000039b0


	//   ....[33]....
        /*0484*/ 	.word	0x00003ad0


	//   ....[34]....
        /*0488*/ 	.word	0x00003b10


	//   ....[35]....
        /*048c*/ 	.word	0x00003b90


	//   ....[36]....
        /*0490*/ 	.word	0x00003c70


	//   ....[37]....
        /*0494*/ 	.word	0x00003ca0


	//   ....[38]....
        /*0498*/ 	.word	0x00003d80


	//   ....[39]....
        /*049c*/ 	.word	0x00003db0


	//   ....[40]....
        /*04a0*/ 	.word	0x00003f60


	//   ....[41]....
        /*04a4*/ 	.word	0x00003f70


	//   ....[42]....
        /*04a8*/ 	.word	0x00003f90


	//   ....[43]....
        /*04ac*/ 	.word	0x00003fa0


	//   ....[44]....
        /*04b0*/ 	.word	0x00003fc0


	//   ....[45]....
        /*04b4*/ 	.word	0x00003fe0


	//   ....[46]....
        /*04b8*/ 	.word	0x000040d0


	//   ....[47]....
        /*04bc*/ 	.word	0x00004100


	//   ....[48]....
        /*04c0*/ 	.word	0x00004110


	//   ....[49]....
        /*04c4*/ 	.word	0x00004180


	//   ....[50]....
        /*04c8*/ 	.word	0x000041f0


	//   ....[51]....
        /*04cc*/ 	.word	0x00004220


	//   ....[52]....
        /*04d0*/ 	.word	0x00004260


	//   ....[53]....
        /*04d4*/ 	.word	0x000042a0


	//   ....[54]....
        /*04d8*/ 	.word	0x00006b20


	//   ....[55]....
        /*04dc*/ 	.word	0x00006b30


	//   ....[56]....
        /*04e0*/ 	.word	0x00006b40


	//   ....[57]....
        /*04e4*/ 	.word	0x00006b50


	//   ....[58]....
        /*04e8*/ 	.word	0x00006b60


	//   ....[59]....
        /*04ec*/ 	.word	0x00006b70


	//   ....[60]....
        /*04f0*/ 	.word	0x00006b80


	//   ....[61]....
        /*04f4*/ 	.word	0x00006b90


	//   ....[62]....
        /*04f8*/ 	.word	0x00006ba0


	//   ....[63]....
        /*04fc*/ 	.word	0x00006bb0


	//   ....[64]....
        /*0500*/ 	.word	0x00006bc0


	//   ....[65]....
        /*0504*/ 	.word	0x00006bd0


	//   ....[66]....
        /*0508*/ 	.word	0x00006ce0


	//   ....[67]....
        /*050c*/ 	.word	0x00006d30


	//   ....[68]....
        /*0510*/ 	.word	0x00006d70


	//   ....[69]....
        /*0514*/ 	.word	0x00006db0


	//   ....[70]....
        /*0518*/ 	.word	0x00006df0


	//   ....[71]....
        /*051c*/ 	.word	0x00006e30


	//   ....[72]....
        /*0520*/ 	.word	0x00006e70


	//   ....[73]....
        /*0524*/ 	.word	0x00007060


	//   ....[74]....
        /*0528*/ 	.word	0x000071f0


	//   ....[75]....
        /*052c*/ 	.word	0x00007590


	//   ....[76]....
        /*0530*/ 	.word	0x000076c0


	//   ....[77]....
        /*0534*/ 	.word	0x00007750


	//   ....[78]....
        /*0538*/ 	.word	0x00007990


	//   ....[79]....
        /*053c*/ 	.word	0x000079b0


	//   ....[80]....
        /*0540*/ 	.word	0x000079c0


	//   ....[81]....
        /*0544*/ 	.word	0x000079e0


	//   ....[82]....
        /*0548*/ 	.word	0x000079f0


	//   ....[83]....
        /*054c*/ 	.word	0x00007a10


	//   ....[84]....
        /*0550*/ 	.word	0x00007d80


	//   ....[85]....
        /*0554*/ 	.word	0x00007db0


	//   ....[86]....
        /*0558*/ 	.word	0x00008280


	//   ....[87]....
        /*055c*/ 	.word	0x000082a0


	//   ....[88]....
        /*0560*/ 	.word	0x000082d0


	//   ....[89]....
        /*0564*/ 	.word	0x000082e0


	//   ....[90]....
        /*0568*/ 	.word	0x00008440


	//   ....[91]....
        /*056c*/ 	.word	0x00008470


	//   ....[92]....
        /*0570*/ 	.word	0x000084d0


	//   ....[93]....
        /*0574*/ 	.word	0x000085a0


	//   ....[94]....
        /*0578*/ 	.word	0x000085e0


	//   ....[95]....
        /*057c*/ 	.word	0x00008610


	//   ....[96]....
        /*0580*/ 	.word	0x00008640


	//   ....[97]....
        /*0584*/ 	.word	0x00008650


	//   ....[98]....
        /*0588*/ 	.word	0x00008670


	//   ....[99]....
        /*058c*/ 	.word	0x000086a0


	//   ....[100]....
        /*0590*/ 	.word	0x000086b0


	//   ....[101]....
        /*0594*/ 	.word	0x000086d0


	//   ....[102]....
        /*0598*/ 	.word	0x0000aae0


	//   ....[103]....
        /*059c*/ 	.word	0x0000e4f0


	//----- nvinfo : EIATTR_REG_RECONFIG
	.align		4
.L_904:
        /*05a0*/ 	.byte	0x01, 0x54
	.zero		2


	//----- nvinfo : EIATTR_SYSCALL_OFFSETS
	.align		4
        /*05a4*/ 	.byte	0x04, 0x46
        /*05a6*/ 	.short	(.L_906 - .L_905)


	//   ....[0]....
.L_905:
        /*05a8*/ 	.word	0x00001180


	//   ....[1]....
        /*05ac*/ 	.word	0x00001270


	//   ....[2]....
        /*05b0*/ 	.word	0x000013d0


	//   ....[3]....
        /*05b4*/ 	.word	0x000014c0


	//----- nvinfo : EIATTR_MBARRIER_INSTR_OFFSETS
	.align		4
.L_906:
        /*05b8*/ 	.byte	0x04, 0x39
        /*05ba*/ 	.short	(.L_908 - .L_907)


	//   ....[0]....
.L_907:
        /*05bc*/ 	.word	0x00000260
        /*05c0*/ 	.word	0x000000ff
        /*05c4*/ 	.word	0x00026800
        /*05c8*/ 	.short	0x0100
        /*05ca*/ 	.byte	0x06
	.zero		1


	//   ....[1]....
        /*05cc*/ 	.word	0x00000350
        /*05d0*/ 	.word	0x000000ff
        /*05d4*/ 	.word	0x00026810
        /*05d8*/ 	.short	0x0100
        /*05da*/ 	.byte	0x08
	.zero		1


	//   ....[2]....
        /*05dc*/ 	.word	0x00000360
        /*05e0*/ 	.word	0x000000ff
        /*05e4*/ 	.word	0x00026820
        /*05e8*/ 	.short	0x0100
        /*05ea*/ 	.byte	0x08
	.zero		1


	//   ....[3]....
        /*05ec*/ 	.word	0x00000370
        /*05f0*/ 	.word	0x000000ff
        /*05f4*/ 	.word	0x00026818
        /*05f8*/ 	.short	0x0100
        /*05fa*/ 	.byte	0x08
	.zero		1


	//   ....[4]....
        /*05fc*/ 	.word	0x00000380
        /*0600*/ 	.word	0x000000ff
        /*0604*/ 	.word	0x00026828
        /*0608*/ 	.short	0x0100
        /*060a*/ 	.byte	0x08
	.zero		1


	//   ....[5]....
        /*060c*/ 	.word	0x000004b0
        /*0610*/ 	.word	0x000000ff
        /*0614*/ 	.word	0x00026830
        /*0618*/ 	.short	0x0100
        /*061a*/ 	.byte	0x08
	.zero		1


	//   ....[6]....
        /*061c*/ 	.word	0x000004c0
        /*0620*/ 	.word	0x000000ff
        /*0624*/ 	.word	0x00026840
        /*0628*/ 	.short	0x0100
        /*062a*/ 	.byte	0x08
	.zero		1


	//   ....[7]....
        /*062c*/ 	.word	0x000004d0
        /*0630*/ 	.word	0x000000ff
        /*0634*/ 	.word	0x00026838
        /*0638*/ 	.short	0x0100
        /*063a*/ 	.byte	0x08
	.zero		1


	//   ....[8]....
        /*063c*/ 	.word	0x000004e0
        /*0640*/ 	.word	0x000000ff
        /*0644*/ 	.word	0x00026848
        /*0648*/ 	.short	0x0100
        /*064a*/ 	.byte	0x08
	.zero		1


	//   ....[9]....
        /*064c*/ 	.word	0x00001550
        /*0650*/ 	.word	0x00000011
        /*0654*/ 	.word	0x00026800
        /*0658*/ 	.short	0x010a
        /*065a*/ 	.byte	0x3f
	.zero		1


	//   ....[10]....
        /*065c*/ 	.word	0x00001580
        /*0660*/ 	.word	0x00000011
        /*0664*/ 	.word	0x00026800
        /*0668*/ 	.short	0x010a
        /*066a*/ 	.byte	0x3f
	.zero		1


	//   ....[11]....
        /*066c*/ 	.word	0x00002060
        /*0670*/ 	.word	0x00000006
        /*0674*/ 	.word	0x00026810
        /*0678*/ 	.short	0x010a
        /*067a*/ 	.byte	0x3f
	.zero		1


	//   ....[12]....
        /*067c*/ 	.word	0x000020d0
        /*0680*/ 	.word	0x00000006
        /*0684*/ 	.word	0x00026810
        /*0688*/ 	.short	0x010a
        /*068a*/ 	.byte	0x3f
	.zero		1


	//   ....[13]....
        /*068c*/ 	.word	0x00002490
        /*0690*/ 	.word	0x00000006
        /*0694*/ 	.word	0x00026830
        /*0698*/ 	.short	0x010a
        /*069a*/ 	.byte	0x3f
	.zero		1


	//   ....[14]....
        /*069c*/ 	.word	0x00002510
        /*06a0*/ 	.word	0x00000006
        /*06a4*/ 	.word	0x00026830
        /*06a8*/ 	.short	0x010a
        /*06aa*/ 	.byte	0x3f
	.zero		1


	//   ....[15]....
        /*06ac*/ 	.word	0x00005a40
        /*06b0*/ 	.word	0x00000007
        /*06b4*/ 	.word	0x00000000
        /*06b8*/ 	.short	0x0101
        /*06ba*/ 	.byte	0x3f
	.zero		1


	//   ....[16]....
        /*06bc*/ 	.word	0x00005dd0
        /*06c0*/ 	.word	0x00000006
        /*06c4*/ 	.word	0x00000000
        /*06c8*/ 	.short	0x0101
        /*06ca*/ 	.byte	0x3f
	.zero		1


	//   ....[17]....
        /*06cc*/ 	.word	0x00006500
        /*06d0*/ 	.word	0x00000006
        /*06d4*/ 	.word	0x00026810
        /*06d8*/ 	.short	0x010a
        /*06da*/ 	.byte	0x3f
	.zero		1


	//   ....[18]....
        /*06dc*/ 	.word	0x00006580
        /*06e0*/ 	.word	0x00000006
        /*06e4*/ 	.word	0x00026810
        /*06e8*/ 	.short	0x010a
        /*06ea*/ 	.byte	0x3f
	.zero		1


	//   ....[19]....
        /*06ec*/ 	.word	0x00006900
        /*06f0*/ 	.word	0x00000006
        /*06f4*/ 	.word	0x00026830
        /*06f8*/ 	.short	0x010a
        /*06fa*/ 	.byte	0x3f
	.zero		1


	//   ....[20]....
        /*06fc*/ 	.word	0x00006990
        /*0700*/ 	.word	0x00000006
        /*0704*/ 	.word	0x00026830
        /*0708*/ 	.short	0x010a
        /*070a*/ 	.byte	0x3f
	.zero		1


	//   ....[21]....
        /*070c*/ 	.word	0x00009bf0
        /*0710*/ 	.word	0x00000005
        /*0714*/ 	.word	0x00000000
        /*0718*/ 	.short	0x0101
        /*071a*/ 	.byte	0x3f
	.zero		1


	//   ....[22]....
        /*071c*/ 	.word	0x00009fa0
        /*0720*/ 	.word	0x00000006
        /*0724*/ 	.word	0x00000000
        /*0728*/ 	.short	0x0101
        /*072a*/ 	.byte	0x3f
	.zero		1


	//   ....[23]....
        /*072c*/ 	.word	0x0000cb50
        /*0730*/ 	.word	0x00000000
        /*0734*/ 	.word	0x00026820
        /*0738*/ 	.short	0x010a
        /*073a*/ 	.byte	0x3f
	.zero		1


	//   ....[24]....
        /*073c*/ 	.word	0x0000d0f0
        /*0740*/ 	.word	0x00000000
        /*0744*/ 	.word	0x00026840
        /*0748*/ 	.short	0x010a
        /*074a*/ 	.byte	0x3f
	.zero		1


	//   ....[25]....
        /*074c*/ 	.word	0x0000d350
        /*0750*/ 	.word	0x00000000
        /*0754*/ 	.word	0x00026828
        /*0758*/ 	.short	0x010a
        /*075a*/ 	.byte	0x3f
	.zero		1


	//   ....[26]....
        /*075c*/ 	.word	0x0000d5b0
        /*0760*/ 	.word	0x00000000
        /*0764*/ 	.word	0x00026848
        /*0768*/ 	.short	0x010a
        /*076a*/ 	.byte	0x3f
	.zero		1


	//   ....[27]....
        /*076c*/ 	.word	0x0000d7b0
        /*0770*/ 	.word	0x00000000
        /*0774*/ 	.word	0x00026820
        /*0778*/ 	.short	0x010a
        /*077a*/ 	.byte	0x3f
	.zero		1


	//   ....[28]....
        /*077c*/ 	.word	0x0000da70
        /*0780*/ 	.word	0x00000000
        /*0784*/ 	.word	0x00026840
        /*0788*/ 	.short	0x010a
        /*078a*/ 	.byte	0x3f
	.zero		1


	//   ....[29]....
        /*078c*/ 	.word	0x0000dca0
        /*0790*/ 	.word	0x00000000
        /*0794*/ 	.word	0x00026828
        /*0798*/ 	.short	0x010a
        /*079a*/ 	.byte	0x3f
	.zero		1


	//   ....[30]....
        /*079c*/ 	.word	0x0000df70
        /*07a0*/ 	.word	0x00000003
        /*07a4*/ 	.word	0x00026840
        /*07a8*/ 	.short	0x010a
        /*07aa*/ 	.byte	0x3f
	.zero		1


	//   ....[31]....
        /*07ac*/ 	.word	0x0000e370
        /*07b0*/ 	.word	0x00000007
        /*07b4*/ 	.word	0x00000000
        /*07b8*/ 	.short	0x010a
        /*07ba*/ 	.byte	0x3f
	.zero		1


	//   ....[32]....
        /*07bc*/ 	.word	0x0000e3c0
        /*07c0*/ 	.word	0x00000003
        /*07c4*/ 	.word	0x00000000
        /*07c8*/ 	.short	0x010a
        /*07ca*/ 	.byte	0x3f
	.zero		1


	//   ....[33]....
        /*07cc*/ 	.word	0x0000e420
        /*07d0*/ 	.word	0x00000005
        /*07d4*/ 	.word	0x00000000
        /*07d8*/ 	.short	0x010a
        /*07da*/ 	.byte	0x3f
	.zero		1


	//   ....[34]....
        /*07dc*/ 	.word	0x0000e450
        /*07e0*/ 	.word	0x00000003
        /*07e4*/ 	.word	0x00000000
        /*07e8*/ 	.short	0x010a
        /*07ea*/ 	.byte	0x3f
	.zero		1


	//   ....[35]....
        /*07ec*/ 	.word	0x0000e520
        /*07f0*/ 	.word	0x00000011
        /*07f4*/ 	.word	0x00026800
        /*07f8*/ 	.short	0x010a
        /*07fa*/ 	.byte	0x3f
	.zero		1


	//   ....[36]....
        /*07fc*/ 	.word	0x0000e570
        /*0800*/ 	.word	0x00000006
        /*0804*/ 	.word	0x00026810
        /*0808*/ 	.short	0x010a
        /*080a*/ 	.byte	0x3f
	.zero		1


	//   ....[37]....
        /*080c*/ 	.word	0x0000e5c0
        /*0810*/ 	.word	0x00000006
        /*0814*/ 	.word	0x00026830
        /*0818*/ 	.short	0x010a
        /*081a*/ 	.byte	0x3f
	.zero		1


	//   ....[38]....
        /*081c*/ 	.word	0x0000e610
        /*0820*/ 	.word	0x00000006
        /*0824*/ 	.word	0x00026810
        /*0828*/ 	.short	0x010a
        /*082a*/ 	.byte	0x3f
	.zero		1


	//   ....[39]....
        /*082c*/ 	.word	0x0000e660
        /*0830*/ 	.word	0x00000006
        /*0834*/ 	.word	0x00026830
        /*0838*/ 	.short	0x010a
        /*083a*/ 	.byte	0x3f
	.zero		1


	//   ....[40]....
        /*083c*/ 	.word	0x0000e6b0
        /*0840*/ 	.word	0x00000000
        /*0844*/ 	.word	0x00026820
        /*0848*/ 	.short	0x010a
        /*084a*/ 	.byte	0x3f
	.zero		1


	//   ....[41]....
        /*084c*/ 	.word	0x0000e700
        /*0850*/ 	.word	0x00000000
        /*0854*/ 	.word	0x00026840
        /*0858*/ 	.short	0x010a
        /*085a*/ 	.byte	0x3f
	.zero		1


	//   ....[42]....
        /*085c*/ 	.word	0x0000e750
        /*0860*/ 	.word	0x00000000
        /*0864*/ 	.word	0x00026828
        /*0868*/ 	.short	0x010a
        /*086a*/ 	.byte	0x3f
	.zero		1


	//   ....[43]....
        /*086c*/ 	.word	0x0000e7a0
        /*0870*/ 	.word	0x00000000
        /*0874*/ 	.word	0x00026848
        /*0878*/ 	.short	0x010a
        /*087a*/ 	.byte	0x3f
	.zero		1


	//   ....[44]....
        /*087c*/ 	.word	0x0000e800
        /*0880*/ 	.word	0x00000000
        /*0884*/ 	.word	0x00026820
        /*0888*/ 	.short	0x010a
        /*088a*/ 	.byte	0x3f
	.zero		1


	//   ....[45]....
        /*088c*/ 	.word	0x0000e850
        /*0890*/ 	.word	0x00000000
        /*0894*/ 	.word	0x00026840
        /*0898*/ 	.short	0x010a
        /*089a*/ 	.byte	0x3f
	.zero		1


	//   ....[46]....
        /*089c*/ 	.word	0x0000e8a0
        /*08a0*/ 	.word	0x00000000
        /*08a4*/ 	.word	0x00026828
        /*08a8*/ 	.short	0x010a
        /*08aa*/ 	.byte	0x3f
	.zero		1


	//   ....[47]....
        /*08ac*/ 	.word	0x0000e8f0
        /*08b0*/ 	.word	0x00000003
        /*08b4*/ 	.word	0x00026840
        /*08b8*/ 	.short	0x010a
        /*08ba*/ 	.byte	0x3f
	.zero		1


	//   ....[48]....
        /*08bc*/ 	.word	0x0000e9c0
        /*08c0*/ 	.word	0x00000007
        /*08c4*/ 	.word	0x00000000
        /*08c8*/ 	.short	0x010a
        /*08ca*/ 	.byte	0x3f
	.zero		1


	//   ....[49]....
        /*08cc*/ 	.word	0x0000ea10
        /*08d0*/ 	.word	0x00000003
        /*08d4*/ 	.word	0x00000000
        /*08d8*/ 	.short	0x010a
        /*08da*/ 	.byte	0x3f
	.zero		1


	//   ....[50]....
        /*08dc*/ 	.word	0x0000ea60
        /*08e0*/ 	.word	0x00000005
        /*08e4*/ 	.word	0x00000000
        /*08e8*/ 	.short	0x010a
        /*08ea*/ 	.byte	0x3f
	.zero		1


	//----- nvinfo : EIATTR_NUM_MBARRIERS
	.align		4
.L_908:
        /*08ec*/ 	.byte	0x03, 0x38
        /*08ee*/ 	.short	0x0009


	//----- nvinfo : EIATTR_EXIT_INSTR_OFFSETS
	.align		4
        /*08f0*/ 	.byte	0x04, 0x1c
        /*08f2*/ 	.short	(.L_910 - .L_909)


	//   ....[0]....
.L_909:
        /*08f4*/ 	.word	0x0000e4a0


	//----- nvinfo : EIATTR_MAX_THREADS
	.align		4
.L_910:
        /*08f8*/ 	.byte	0x04, 0x05
        /*08fa*/ 	.short	(.L_912 - .L_911)
.L_911:
        /*08fc*/ 	.word	0x00000180
        /*0900*/ 	.word	0x00000001
        /*0904*/ 	.word	0x00000001


	//----- nvinfo : EIATTR_CRS_STACK_SIZE
	.align		4
.L_912:
        /*0908*/ 	.byte	0x04, 0x1e
        /*090a*/ 	.short	(.L_914 - .L_913)
.L_913:
        /*090c*/ 	.word	0x00000000


	//----- nvinfo : EIATTR_CBANK_PARAM_SIZE
	.align		4
.L_914:
        /*0910*/ 	.byte	0x03, 0x19
        /*0912*/ 	.short	0x0770


	//----- nvinfo : EIATTR_PARAM_CBANK
	.align		4
        /*0914*/ 	.byte	0x04, 0x0a
        /*0916*/ 	.short	(.L_916 - .L_915)
	.align		4
.L_915:
        /*0918*/ 	.word	index@(.nv.constant0._ZN7cutlass13device_kernelIN5flash11enable_sm90INS1_16FlashAttnBwdSm90INS1_25CollectiveMainloopBwdSm90ILi2ELi2ELi2EN4cute5tupleIJNS5_1CILi1EEES8_S8_EEENS6_IJNS7_ILi96EEENS7_ILi128EEENS7_ILi64EEEEEENS_6half_tEfNS_4arch4Sm90ELb1ELb0ELb1ELb1ELb0ELb1ELb0ELb1ELi2ELi1ELi2ELi2ELb0EEENS1_24CollectiveEpilogueBwdGQAISD_fSG_Li256ELb1ELb0EEENS1_25SingleTileBwdLPTSchedulerILb1ELi128ELb0EEEEEEEEEvNT_6ParamsE)
        /*091c*/ 	.short	0x0210
        /*091e*/ 	.short	0x0770


	//----- nvinfo : EIATTR_SW_WAR
	.align		4
.L_916:
        /*0920*/ 	.byte	0x04, 0x36
        /*0922*/ 	.short	(.L_918 - .L_917)
.L_917:
        /*0924*/ 	.word	0x00000008
.L_918:


//--------------------- .nv.info._ZN7cutlass13device_kernelIN5flash32FlashAttnBwdPostprocessConvertdQIN4cute5tupleIJNS3_1CILi128EEENS5_ILi64EEEEEENS_6half_tEfNS_4arch4Sm90ELi256ENS3_8TiledMMAINS3_8MMA_AtomIJNS3_4SM904GMMA25MMA_64x64x16_F32F16F16_RSILNSF_5MajorE0ELSH_1ELNSF_7ScaleInE1ELSI_1EEEEEENS3_6LayoutINS4_IJNS5_ILi2EEENS5_ILi1EEESN_EEENS4_IJSN_NS5_ILi0EEESP_EEEEENS4_IJNS3_10UnderscoreESS_SS_EEEEELb0EEEEEvNT_6ParamsE --------------------------
	.section	.nv.info._ZN7cutlass13device_kernelIN5flash32FlashAttnBwdPostprocessConvertdQIN4cute5tupleIJNS3_1CILi128EEENS5_ILi64EEEEEENS_6half_tEfNS_4arch4Sm90ELi256ENS3_8TiledMMAINS3_8MMA_AtomIJNS3_4SM904GMMA25MMA_64x64x16_F32F16F16_RSILNSF_5MajorE0ELSH_1ELNSF_7ScaleInE1ELSI_1EEEEEENS3_6LayoutINS4_IJNS5_ILi2EEENS5_ILi1EEESN_EEENS4_IJSN_NS5_ILi0EEESP_EEEEENS4_IJNS3_10UnderscoreESS_SS_EEEEELb0EEEEEvNT_6ParamsE,"",@"SHT_CUDA_INFO"
	.sectionflags	@""
	.align	4


	//----- nvinfo : EIATTR_CUDA_API_VERSION
	.align		4
        /*0000*/ 	.byte	0x04, 0x37
        /*0002*/ 	.short	(.L_920 - .L_919)
.L_919:
        /*0004*/ 	.word	0x00000082


	//----- nvinfo : EIATTR_KPARAM_INFO
	.align		4
.L_920:
        /*0008*/ 	.byte	0x04, 0x17
        /*000a*/ 	.short	(.L_922 - .L_921)
.L_921:
        /*000c*/ 	.word	0x00000000
        /*0010*/ 	.short	0x0000
        /*0012*/ 	.short	0x0000
        /*0014*/ 	.byte	0x00, 0xf0, 0xc1, 0x01


	//----- nvinfo : EIATTR_SPARSE_MMA_MASK
	.align		4
.L_922:
        /*0018*/ 	.byte	0x03, 0x50
        /*001a*/ 	.short	0x0000


	//----- nvinfo : EIATTR_MAXREG_COUNT
	.align		4
        /*001c*/ 	.byte	0x03, 0x1b
        /*001e*/ 	.short	0x0080


	//----- nvinfo : EIATTR_NUM_BARRIERS
	.align		4
        /*0020*/ 	.byte	0x02, 0x4c
        /*0022*/ 	.byte	0x01
	.zero		1


	//----- nvinfo : EIATTR_MERCURY_ISA_VERSION
	.align		4
        /*0024*/ 	.byte	0x03, 0x5f
        /*0026*/ 	.short	0x0101


	//----- nvinfo : EIATTR_MBARRIER_INSTR_OFFSETS
	.align		4
        /*0028*/ 	.byte	0x04, 0x39
        /*002a*/ 	.short	(.L_924 - .L_923)


	//   ....[0]....
.L_923:
        /*002c*/ 	.word	0x000004a0
        /*0030*/ 	.word	0x000000ff
        /*0034*/ 	.word	0x0000c000
        /*0038*/ 	.short	0x0100
        /*003a*/ 	.byte	0x06
	.zero		1


	//   ....[1]....
        /*003c*/ 	.word	0x000005b0
        /*0040*/ 	.word	0x00000029
        /*0044*/ 	.word	0x0000c000
        /*0048*/ 	.short	0x010a
        /*004a*/ 	.byte	0x3f
	.zero		1


	//----- nvinfo : EIATTR_NUM_MBARRIERS
	.align		4
.L_924:
        /*004c*/ 	.byte	0x03, 0x38
        /*004e*/ 	.short	0x0001


	//----- nvinfo : EIATTR_EXIT_INSTR_OFFSETS
	.align		4
        /*0050*/ 	.byte	0x04, 0x1c
        /*0052*/ 	.short	(.L_926 - .L_925)


	//   ....[0]....
.L_925:
        /*0054*/ 	.word	0x000001b0


	//   ....[1]....
        /*0058*/ 	.word	0x000011a0


	//   ....[2]....
        /*005c*/ 	.word	0x00001270


	//----- nvinfo : EIATTR_MAX_THREADS
	.align		4
.L_926:
        /*0060*/ 	.byte	0x04, 0x05
        /*0062*/ 	.short	(.L_928 - .L_927)
.L_927:
        /*0064*/ 	.word	0x00000100
        /*0068*/ 	.word	0x00000001
        /*006c*/ 	.word	0x00000001


	//----- nvinfo : EIATTR_CRS_STACK_SIZE
	.align		4
.L_928:
        /*0070*/ 	.byte	0x04, 0x1e
        /*0072*/ 	.short	(.L_930 - .L_929)
.L_929:
        /*0074*/ 	.word	0x00000000


	//----- nvinfo : EIATTR_CBANK_PARAM_SIZE
	.align		4
.L_930:
        /*0078*/ 	.byte	0x03, 0x19
        /*007a*/ 	.short	0x0070


	//----- nvinfo : EIATTR_PARAM_CBANK
	.align		4
        /*007c*/ 	.byte	0x04, 0x0a
        /*007e*/ 	.short	(.L_932 - .L_931)
	.align		4
.L_931:
        /*0080*/ 	.word	index@(.nv.constant0._ZN7cutlass13device_kernelIN5flash32FlashAttnBwdPostprocessConvertdQIN4cute5tupleIJNS3_1CILi128EEENS5_ILi64EEEEEENS_6half_tEfNS_4arch4Sm90ELi256ENS3_8TiledMMAINS3_8MMA_AtomIJNS3_4SM904GMMA25MMA_64x64x16_F32F16F16_RSILNSF_5MajorE0ELSH_1ELNSF_7ScaleInE1ELSI_1EEEEEENS3_6LayoutINS4_IJNS5_ILi2EEENS5_ILi1EEESN_EEENS4_IJSN_NS5_ILi0EEESP_EEEEENS4_IJNS3_10UnderscoreESS_SS_EEEEELb0EEEEEvNT_6ParamsE)
        /*0084*/ 	.short	0x0210
        /*0086*/ 	.short	0x0070


	//----- nvinfo : EIATTR_SW_WAR
	.align		4
.L_932:
        /*0088*/ 	.byte	0x04, 0x36
        /*008a*/ 	.short	(.L_934 - .L_933)
.L_933:
        /*008c*/ 	.word	0x00000008
.L_934:


//--------------------- .nv.info._ZN7cutlass13device_kernelIN5flash32FlashAttnBwdPostprocessConvertdQIN4cute5tupleIJNS3_1CILi96EEENS5_ILi64EEEEEENS_6half_tEfNS_4arch4Sm90ELi256ENS3_8TiledMMAINS3_8MMA_AtomIJNS3_4SM904GMMA25MMA_64x16x16_F32F16F16_SSILNSF_5MajorE1ELSH_0ELNSF_7ScaleInE1ELSI_1EEEEEENS3_6LayoutINS4_IJNS5_ILi1EEENS5_ILi2EEESM_EEENS4_IJNS5_ILi0EEESM_SP_EEEEENS4_IJNS3_10UnderscoreESS_SS_EEEEELb1EEEEEvNT_6ParamsE --------------------------
	.section	.nv.info._ZN7cutlass13device_kernelIN5flash32FlashAttnBwdPostprocessConvertdQIN4cute5tupleIJNS3_1CILi96EEENS5_ILi64EEEEEENS_6half_tEfNS_4arch4Sm90ELi256ENS3_8TiledMMAINS3_8MMA_AtomIJNS3_4SM904GMMA25MMA_64x16x16_F32F16F16_SSILNSF_5MajorE1ELSH_0ELNSF_7ScaleInE1ELSI_1EEEEEENS3_6LayoutINS4_IJNS5_ILi1EEENS5_ILi2EEESM_EEENS4_IJNS5_ILi0EEESM_SP_EEEEENS4_IJNS3_10UnderscoreESS_SS_EEEEELb1EEEEEvNT_6ParamsE,"",@"SHT_CUDA_INFO"
	.sectionflags	@""
	.align	4


	//----- nvinfo : EIATTR_CUDA_API_VERSION
	.align		4
        /*0000*/ 	.byte	0x04, 0x37
        /*0002*/ 	.short	(.L_936 - .L_935)
.L_935:
        /*0004*/ 	.word	0x00000082


	//----- nvinfo : EIATTR_KPARAM_INFO
	.align		4
.L_936:
        /*0008*/ 	.byte	0x04, 0x17
        /*000a*/ 	.short	(.L_938 - .L_937)
.L_937:
        /*000c*/ 	.word	0x00000000
        /*0010*/ 	.short	0x0000
        /*0012*/ 	.short	0x0000
        /*0014*/ 	.byte	0x00, 0xf0, 0xc1, 0x01


	//----- nvinfo : EIATTR_SPARSE_MMA_MASK
	.align		4
.L_938:
        /*0018*/ 	.byte	0x03, 0x50
        /*001a*/ 	.short	0x0000


	//----- nvinfo : EIATTR_MAXREG_COUNT
	.align		4
        /*001c*/ 	.byte	0x03, 0x1b
        /*001e*/ 	.short	0x0080


	//----- nvinfo : EIATTR_NUM_BARRIERS
	.align		4
        /*0020*/ 	.byte	0x02, 0x4c
        /*0022*/ 	.byte	0x01
	.zero		1


	//----- nvinfo : EIATTR_MERCURY_ISA_VERSION
	.align		4
        /*0024*/ 	.byte	0x03, 0x5f
        /*0026*/ 	.short	0x0101


	//----- nvinfo : EIATTR_MBARRIER_INSTR_OFFSETS
	.align		4
        /*0028*/ 	.byte	0x04, 0x39
        /*002a*/ 	.short	(.L_940 - .L_939)


	//   ....[0]....
.L_939:
        /*002c*/ 	.word	0x00000490
        /*0030*/ 	.word	0x000000ff
        /*0034*/ 	.word	0x00009000
        /*0038*/ 	.short	0x0100
        /*003a*/ 	.byte	0x06
	.zero		1


	//   ....[1]....
        /*003c*/ 	.word	0x000005a0
        /*0040*/ 	.word	0x00000003
        /*0044*/ 	.word	0x00009000
        /*0048*/ 	.short	0x010a
        /*004a*/ 	.byte	0x3f
	.zero		1


	//----- nvinfo : EIATTR_NUM_MBARRIERS
	.align		4
.L_940:
        /*004c*/ 	.byte	0x03, 0x38
        /*004e*/ 	.short	0x0001


	//----- nvinfo : EIATTR_EXIT_INSTR_OFFSETS
	.align		4
        /*0050*/ 	.byte	0x04, 0x1c
        /*0052*/ 	.short	(.L_942 - .L_941)


	//   ....[0]....
.L_941:
        /*0054*/ 	.word	0x000001a0


	//   ....[1]....
        /*0058*/ 	.word	0x00000fe0


	//   ....[2]....
        /*005c*/ 	.word	0x000010c0


	//----- nvinfo : EIATTR_MAX_THREADS
	.align		4
.L_942:
        /*0060*/ 	.byte	0x04, 0x05
        /*0062*/ 	.short	(.L_944 - .L_943)
.L_943:
        /*0064*/ 	.word	0x00000100
        /*0068*/ 	.word	0x00000001
        /*006c*/ 	.word	0x00000001


	//----- nvinfo : EIATTR_CRS_STACK_SIZE
	.align		4
.L_944:
        /*0070*/ 	.byte	0x04, 0x1e
        /*0072*/ 	.short	(.L_946 - .L_945)
.L_945:
        /*0074*/ 	.word	0x00000000


	//----- nvinfo : EIATTR_CBANK_PARAM_SIZE
	.align		4
.L_946:
        /*0078*/ 	.byte	0x03, 0x19
        /*007a*/ 	.short	0x0070


	//----- nvinfo : EIATTR_PARAM_CBANK
	.align		4
        /*007c*/ 	.byte	0x04, 0x0a
        /*007e*/ 	.short	(.L_948 - .L_947)
	.align		4
.L_947:
        /*0080*/ 	.word	index@(.nv.constant0._ZN7cutlass13device_kernelIN5flash32FlashAttnBwdPostprocessConvertdQIN4cute5tupleIJNS3_1CILi96EEENS5_ILi64EEEEEENS_6half_tEfNS_4arch4Sm90ELi256ENS3_8TiledMMAINS3_8MMA_AtomIJNS3_4SM904GMMA25MMA_64x16x16_F32F16F16_SSILNSF_5MajorE1ELSH_0ELNSF_7ScaleInE1ELSI_1EEEEEENS3_6LayoutINS4_IJNS5_ILi1EEENS5_ILi2EEESM_EEENS4_IJNS5_ILi0EEESM_SP_EEEEENS4_IJNS3_10UnderscoreESS_SS_EEEEELb1EEEEEvNT_6ParamsE)
        /*0084*/ 	.short	0x0210
        /*0086*/ 	.short	0x0070


	//----- nvinfo : EIATTR_SW_WAR
	.align		4
.L_948:
        /*0088*/ 	.byte	0x04, 0x36
        /*008a*/ 	.short	(.L_950 - .L_949)
.L_949:
        /*008c*/ 	.word	0x00000008
.L_950:


//--------------------- .nv.info._ZN7cutlass13device_kernelIN5flash11enable_sm90INS1_16FlashAttnBwdSm90INS1_25CollectiveMainloopBwdSm90ILi2ELi2ELi2EN4cute5tupleIJNS5_1CILi1EEES8_S8_EEENS6_IJNS7_ILi96EEENS7_ILi128EEENS7_ILi64EEEEEENS_6half_tEfNS_4arch4Sm90ELb1ELb0ELb1ELb1ELb1ELb1ELb0ELb1ELi2ELi1ELi2ELi2ELb0EEENS1_24CollectiveEpilogueBwdGQAISD_fSG_Li256ELb1ELb1EEENS1_25SingleTileBwdLPTSchedulerILb1ELi128ELb1EEEEEEEEEvNT_6ParamsE --------------------------
	.section	.nv.info._ZN7cutlass13device_kernelIN5flash11enable_sm90INS1_16FlashAttnBwdSm90INS1_25CollectiveMainloopBwdSm90ILi2ELi2ELi2EN4cute5tupleIJNS5_1CILi1EEES8_S8_EEENS6_IJNS7_ILi96EEENS7_ILi128EEENS7_ILi64EEEEEENS_6half_tEfNS_4arch4Sm90ELb1ELb0ELb1ELb1ELb1ELb1ELb0ELb1ELi2ELi1ELi2ELi2ELb0EEENS1_24CollectiveEpilogueBwdGQAISD_fSG_Li256ELb1ELb1EEENS1_25SingleTileBwdLPTSchedulerILb1ELi128ELb1EEEEEEEEEvNT_6ParamsE,"",@"SHT_CUDA_INFO"
	.sectionflags	@""
	.align	4


	//----- nvinfo : EIATTR_CUDA_API_VERSION
	.align		4
        /*0000*/ 	.byte	0x04, 0x37
        /*0002*/ 	.short	(.L_952 - .L_951)
.L_951:
        /*0004*/ 	.word	0x00000082


	//----- nvinfo : EIATTR_KPARAM_INFO
	.align		4
.L_952:
        /*0008*/ 	.byte	0x04, 0x17
        /*000a*/ 	.short	(.L_954 - .L_953)
.L_953:
        /*000c*/ 	.word	0x00000000
        /*0010*/ 	.short	0x0000
        /*0012*/ 	.short	0x0070
        /*0014*/ 	.byte	0x00, 0xf0, 0x01, 0x1c


	//----- nvinfo : EIATTR_SPARSE_MMA_MASK
	.align		4
.L_954:
        /*0018*/ 	.byte	0x03, 0x50
        /*001a*/ 	.short	0x0000


	//----- nvinfo : EIATTR_MAXREG_COUNT
	.align		4
        /*001c*/ 	.byte	0x03, 0x1b
        /*001e*/ 	.short	0x00a8


	//----- nvinfo : EIATTR_NUM_BARRIERS
	.align		4
        /*0020*/ 	.byte	0x02, 0x4c
        /*0022*/ 	.byte	0x10
	.zero		1


	//----- nvinfo : EIATTR_EXTERNS
	.align		4
        /*0024*/ 	.byte	0x04, 0x0f
        /*0026*/ 	.short	(.L_956 - .L_955)


	//   ....[0]....
	.align		4
.L_955:
        /*0028*/ 	.word	index@(__assertfail)


	//----- nvinfo : EIATTR_ANNOTATIONS
	.align		4
.L_956:
        /*002c*/ 	.byte	0x04, 0x55
        /*002e*/ 	.short	(.L_958 - .L_957)


	//   ....[0]....
.L_957:
        /* <DEDUP_REMOVED lines=19> */


	//----- nvinfo : EIATTR_MERCURY_ISA_VERSION
	.align		4
.L_958:
        /*0150*/ 	.byte	0x03, 0x5f
        /*0152*/ 	.short	0x0101


	//----- nvinfo : EIATTR_INT_WARP_WIDE_INSTR_OFFSETS
	.align		4
        /*0154*/ 	.byte	0x04, 0x31
        /*0156*/ 	.short	(.L_960 - .L_959)


	//   ....[0]....
.L_959:
        /*0158*/ 	.word	0x00000190


	//   ....[1]....
        /*015c*/ 	.word	0x000001c0


	//   ....[2]....
        /*0160*/ 	.word	0x0000c240


	//   ....[3]....
        /*0164*/ 	.word	0x0000c8f0


	//   ....[4]....
        /*0168*/ 	.word	0x0000ce10


	//----- nvinfo : EIATTR_COOP_GROUP_MASK_REGIDS
	.align		4
.L_960:
        /*016c*/ 	.byte	0x04, 0x29
        /*016e*/ 	.short	(.L_962 - .L_961)


	//   ....[0]....
.L_961:
        /*0170*/ 	.word	0xffffffff


	//   ....[1]....
        /*0174*/ 	.word	0xffffffff


	//   ....[2]....
        /*0178*/ 	.word	0xffffffff


	//   ....[3]....
        /*017c*/ 	.word	0xffffffff


	//   ....[4]....
        /*0180*/ 	.word	0xffffffff


	//   ....[5]....
        /*0184*/ 	.word	0xffffffff


	//   ....[6]....
        /*0188*/ 	.word	0xffffffff


	//   ....[7]....
        /*018c*/ 	.word	0xffffffff


	//   ....[8]....
        /*0190*/ 	.word	0xffffffff


	//   ....[9]....
        /*0194*/ 	.word	0xffffffff


	//   ....[10]....
        /*0198*/ 	.word	0xffffffff


	//   ....[11]....
        /*019c*/ 	.word	0xffffffff


	//   ....[12]....
        /*01a0*/ 	.word	0xffffffff


	//   ....[13]....
        /*01a4*/ 	.word	0xffffffff


	//   ....[14]....
        /*01a8*/ 	.word	0xffffffff


	//   ....[15]....
        /*01ac*/ 	.word	0xffffffff


	//   ....[16]....
        /*01b0*/ 	.word	0xffffffff


	//   ....[17]....
        /*01b4*/ 	.word	0xffffffff


	//   ....[18]....
        /*01b8*/ 	.word	0xffffffff


	//   ....[19]....
        /*01bc*/ 	.word	0xffffffff


	//   ....[20]....
        /*01c0*/ 	.word	0xffffffff


	//   ....[21]....
        /*01c4*/ 	.word	0xffffffff


	//   ....[22]....
        /*01c8*/ 	.word	0xffffffff


	//   ....[23]....
        /*01cc*/ 	.word	0xffffffff


	//   ....[24]....
        /*01d0*/ 	.word	0xffffffff


	//   ....[25]....
        /*01d4*/ 	.word	0xffffffff


	//   ....[26]....
        /*01d8*/ 	.word	0xffffffff


	//   ....[27]....
        /*01dc*/ 	.word	0xffffffff


	//   ....[28]....
        /*01e0*/ 	.word	0xffffffff


	//   ....[29]....
        /*01e4*/ 	.word	0xffffffff


	//   ....[30]....
        /*01e8*/ 	.word	0xffffffff


	//   ....[31]....
        /*01ec*/ 	.word	0xffffffff


	//   ....[32]....
        /*01f0*/ 	.word	0xffffffff


	//   ....[33]....
        /*01f4*/ 	.word	0xffffffff


	//   ....[34]....
        /*01f8*/ 	.word	0xffffffff


	//   ....[35]....
        /*01fc*/ 	.word	0xffffffff


	//   ....[36]....
        /*0200*/ 	.word	0xffffffff


	//   ....[37]....
        /*0204*/ 	.word	0xffffffff


	//   ....[38]....
        /*0208*/ 	.word	0xffffffff


	//   ....[39]....
        /*020c*/ 	.word	0xffffffff


	//   ....[40]....
        /*0210*/ 	.word	0xffffffff


	//   ....[41]....
        /*0214*/ 	.word	0xffffffff


	//   ....[42]....
        /*0218*/ 	.word	0xffffffff


	//   ....[43]....
        /*021c*/ 	.word	0xffffffff


	//   ....[44]....
        /*0220*/ 	.word	0xffffffff


	//   ....[45]....
        /*0224*/ 	.word	0xffffffff


	//   ....[46]....
        /*0228*/ 	.word	0xffffffff


	//   ....[47]....
        /*022c*/ 	.word	0xffffffff


	//   ....[48]....
        /*0230*/ 	.word	0xffffffff


	//   ....[49]....
        /*0234*/ 	.word	0xffffffff


	//   ....[50]....
        /*0238*/ 	.word	0xffffffff


	//   ....[51]....
        /*023c*/ 	.word	0xffffffff


	//   ....[52]....
        /*0240*/ 	.word	0xffffffff


	//   ....[53]....
        /*0244*/ 	.word	0xffffffff


	//   ....[54]....
        /*0248*/ 	.word	0xffffffff


	//   ....[55]....
        /*024c*/ 	.word	0xffffffff


	//   ....[56]....
        /*0250*/ 	.word	0xffffffff


	//   ....[57]....
        /*0254*/ 	.word	0xffffffff


	//   ....[58]....
        /*0258*/ 	.word	0xffffffff


	//   ....[59]....
        /*025c*/ 	.word	0xffffffff


	//   ....[60]....
        /*0260*/ 	.word	0xffffffff


	//   ....[61]....
        /*0264*/ 	.word	0xffffffff


	//   ....[62]....
        /*0268*/ 	.word	0xffffffff


	//   ....[63]....
        /*026c*/ 	.word	0xffffffff


	//   ....[64]....
        /*0270*/ 	.word	0xffffffff


	//   ....[65]....
        /*0274*/ 	.word	0xffffffff


	//   ....[66]....
        /*0278*/ 	.word	0xffffffff


	//   ....[67]....
        /*027c*/ 	.word	0xffffffff


	//   ....[68]....
        /*0280*/ 	.word	0xffffffff


	//   ....[69]....
        /*0284*/ 	.word	0xffffffff


	//   ....[70]....
        /*0288*/ 	.word	0xffffffff


	//   ....[71]....
        /*028c*/ 	.word	0xffffffff


	//   ....[72]....
        /*0290*/ 	.word	0xffffffff


	//   ....[73]....
        /*0294*/ 	.word	0xffffffff


	//   ....[74]....
        /*0298*/ 	.word	0xffffffff


	//   ....[75]....
        /*029c*/ 	.word	0xffffffff


	//   ....[76]....
        /*02a0*/ 	.word	0xffffffff


	//   ....[77]....
        /*02a4*/ 	.word	0xffffffff


	//   ....[78]....
        /*02a8*/ 	.word	0xffffffff


	//   ....[79]....
        /*02ac*/ 	.word	0xffffffff


	//   ....[80]....
        /*02b0*/ 	.word	0xffffffff


	//   ....[81]....
        /*02b4*/ 	.word	0xffffffff


	//   ....[82]....
        /*02b8*/ 	.word	0xffffffff


	//   ....[83]....
        /*02bc*/ 	.word	0xffffffff


	//   ....[84]....
        /*02c0*/ 	.word	0xffffffff


	//   ....[85]....
        /*02c4*/ 	.word	0xffffffff


	//   ....[86]....
        /*02c8*/ 	.word	0xffffffff


	//   ....[87]....
        /*02cc*/ 	.word	0xffffffff


	//   ....[88]....
        /*02d0*/ 	.word	0xffffffff


	//   ....[89]....
        /*02d4*/ 	.word	0xffffffff


	//   ....[90]....
        /*02d8*/ 	.word	0xffffffff


	//   ....[91]....
        /*02dc*/ 	.word	0xffffffff


	//   ....[92]....
        /*02e0*/ 	.word	0xffffffff


	//   ....[93]....
        /*02e4*/ 	.word	0xffffffff


	//   ....[94]....
        /*02e8*/ 	.word	0xffffffff


	//   ....[95]....
        /*02ec*/ 	.word	0xffffffff


	//   ....[96]....
        /*02f0*/ 	.word	0xffffffff


	//   ....[97]....
        /*02f4*/ 	.word	0xffffffff


	//   ....[98]....
        /*02f8*/ 	.word	0xffffffff


	//   ....[99]....
        /*02fc*/ 	.word	0xffffffff


	//   ....[100]....
        /*0300*/ 	.word	0xffffffff


	//   ....[101]....
        /*0304*/ 	.word	0xffffffff


	//   ....[102]....
        /*0308*/ 	.word	0xffffffff


	//   ....[103]....
        /*030c*/ 	.word	0xffffffff


	//   ....[104]....
        /*0310*/ 	.word	0xffffffff


	//   ....[105]....
        /*0314*/ 	.word	0xffffffff


	//   ....[106]....
        /*0318*/ 	.word	0xffffffff


	//   ....[107]....
        /*031c*/ 	.word	0xffffffff


	//   ....[108]....
        /*0320*/ 	.word	0xffffffff


	//   ....[109]....
        /*0324*/ 	.word	0xffffffff


	//   ....[110]....
        /*0328*/ 	.word	0xffffffff


	//   ....[111]....
        /*032c*/ 	.word	0xffffffff


	//   ....[112]....
        /*0330*/ 	.word	0xffffffff


	//   ....[113]....
        /*0334*/ 	.word	0x0500000f


	//   ....[114]....
        /*0338*/ 	.word	0x0500000f


	//   ....[115]....
        /*033c*/ 	.word	0x0500000f


	//   ....[116]....
        /*0340*/ 	.word	0x0500000f


	//   ....[117]....
        /*0344*/ 	.word	0x0500000f


	//   ....[118]....
        /*0348*/ 	.word	0x0500000f


	//----- nvinfo : EIATTR_COOP_GROUP_INSTR_OFFSETS
	.align		4
.L_962:
        /*034c*/ 	.byte	0x04, 0x28
        /*034e*/ 	.short	(.L_964 - .L_963)


	//   ....[0]....
.L_963:
        /*0350*/ 	.word	0x00000070


	//   ....[1]....
        /*0354*/ 	.word	0x000001a0


	//   ....[2]....
        /*0358*/ 	.word	0x000001f0


	//   ....[3]....
        /*035c*/ 	.word	0x000003e0


	//   ....[4]....
        /*0360*/ 	.word	0x00000630


	//   ....[5]....
        /*0364*/ 	.word	0x00001620


	//   ....[6]....
        /*0368*/ 	.word	0x00002990


	//   ....[7]....
        /*036c*/ 	.word	0x00002aa0


	//   ....[8]....
        /*0370*/ 	.word	0x00002ae0


	//   ....[9]....
        /*0374*/ 	.word	0x00003260


	//   ....[10]....
        /*0378*/ 	.word	0x00003300


	//   ....[11]....
        /*037c*/ 	.word	0x00003330


	//   ....[12]....
        /*0380*/ 	.word	0x00003370


	//   ....[13]....
        /*0384*/ 	.word	0x000035f0


	//   ....[14]....
        /*0388*/ 	.word	0x00003640


	//   ....[15]....
        /*038c*/ 	.word	0x00003680


	//   ....[16]....
        /*0390*/ 	.word	0x00003690


	//   ....[17]....
        /*0394*/ 	.word	0x000036b0


	//   ....[18]....
        /*0398*/ 	.word	0x000036c0


	//   ....[19]....
        /*039c*/ 	.word	0x00003780


	//   ....[20]....
        /*03a0*/ 	.word	0x000037f0


	//   ....[21]....
        /*03a4*/ 	.word	0x00003800


	//   ....[22]....
        /*03a8*/ 	.word	0x00003890


	//   ....[23]....
        /*03ac*/ 	.word	0x000038c0


	//   ....[24]....
        /*03b0*/ 	.word	0x000038d0


	//   ....[25]....
        /*03b4*/ 	.word	0x00003940


	//   ....[26]....
        /*03b8*/ 	.word	0x00003960


	//   ....[27]....
        /*03bc*/ 	.word	0x000039a0


	//   ....[28]....
        /*03c0*/ 	.word	0x000039d0


	//   ....[29]....
        /*03c4*/ 	.word	0x00003a10


	//   ....[30]....
        /*03c8*/ 	.word	0x00003aa0


	//   ....[31]....
        /*03cc*/ 	.word	0x00003ae0


	//   ....[32]....
        /*03d0*/ 	.word	0x00003b40


	//   ....[33]....
        /*03d4*/ 	.word	0x00003b60


	//   ....[34]....
        /*03d8*/ 	.word	0x00003bb0


	//   ....[35]....
        /*03dc*/ 	.word	0x00003bf0


	//   ....[36]....
        /*03e0*/ 	.word	0x00003cd0


	//   ....[37]....
        /*03e4*/ 	.word	0x00003cf0


	//   ....[38]....
        /*03e8*/ 	.word	0x00003f80


	//   ....[39]....
        /*03ec*/ 	.word	0x00003fa0


	//   ....[40]....
        /*03f0*/ 	.word	0x00004030


	//   ....[41]....
        /*03f4*/ 	.word	0x00004050


	//   ....[42]....
        /*03f8*/ 	.word	0x00004060


	//   ....[43]....
        /*03fc*/ 	.word	0x000040a0


	//   ....[44]....
        /*0400*/ 	.word	0x000040c0


	//   ....[45]....
        /*0404*/ 	.word	0x000040d0


	//   ....[46]....
        /*0408*/ 	.word	0x000042a0


	//   ....[47]....
        /*040c*/ 	.word	0x000042b0


	//   ....[48]....
        /*0410*/ 	.word	0x000042f0


	//   ....[49]....
        /*0414*/ 	.word	0x00004300


	//   ....[50]....
        /*0418*/ 	.word	0x00004340


	//   ....[51]....
        /*041c*/ 	.word	0x00004390


	//   ....[52]....
        /*0420*/ 	.word	0x000043f0


	//   ....[53]....
        /*0424*/ 	.word	0x00004430


	//   ....[54]....
        /*0428*/ 	.word	0x00006bd0


	//   ....[55]....
        /*042c*/ 	.word	0x00006bf0


	//   ....[56]....
        /*0430*/ 	.word	0x00006c00


	//   ....[57]....
        /*0434*/ 	.word	0x00006c10


	//   ....[58]....
        /*0438*/ 	.word	0x00006c20


	//   ....[59]....
        /*043c*/ 	.word	0x00006c30


	//   ....[60]....
        /*0440*/ 	.word	0x00006c40


	//   ....[61]....
        /*0444*/ 	.word	0x00006c50


	//   ....[62]....
        /*0448*/ 	.word	0x00006c60


	//   ....[63]....
        /*044c*/ 	.word	0x00006c70


	//   ....[64]....
        /*0450*/ 	.word	0x00006d30


	//   ....[65]....
        /*0454*/ 	.word	0x00006df0


	//   ....[66]....
        /*0458*/ 	.word	0x00006e30


	//   ....[67]....
        /*045c*/ 	.word	0x00006e70


	//   ....[68]....
        /*0460*/ 	.word	0x00006eb0


	//   ....[69]....
        /*0464*/ 	.word	0x00006ef0


	//   ....[70]....
        /*0468*/ 	.word	0x00006f30


	//   ....[71]....
        /*046c*/ 	.word	0x00006f70


	//   ....[72]....
        /*0470*/ 	.word	0x00006fb0


	//   ....[73]....
        /*0474*/ 	.word	0x00007130


	//   ....[74]....
        /*0478*/ 	.word	0x00007450


	//   ....[75]....
        /*047c*/ 	.word	0x000074b0


	//   ....[76]....
        /*0480*/ 	.word	0x00007860


	//   ....[77]....
        /*0484*/ 	.word	0x00007a50


	//   ....[78]....
        /*0488*/ 	.word	0x00007a70


	//   ....[79]....
        /*048c*/ 	.word	0x00007a80


	//   ....[80]....
        /*0490*/ 	.word	0x00007ac0


	//   ....[81]....
        /*0494*/ 	.word	0x00007b00


	//   ....[82]....
        /*0498*/ 	.word	0x00007cf0


	//   ....[83]....
        /*049c*/ 	.word	0x00007d10


	//   ....[84]....
        /*04a0*/ 	.word	0x00007ea0


	//   ....[85]....
        /*04a4*/ 	.word	0x00007ee0


	//   ....[86]....
        /*04a8*/ 	.word	0x00008420


	//   ....[87]....
        /*04ac*/ 	.word	0x00008430


	//   ....[88]....
        /*04b0*/ 	.word	0x00008440


	//   ....[89]....
        /*04b4*/ 	.word	0x00008450


	//   ....[90]....
        /*04b8*/ 	.word	0x00008460


	//   ....[91]....
        /*04bc*/ 	.word	0x00008470


	//   ....[92]....
        /*04c0*/ 	.word	0x000084a0


	//   ....[93]....
        /*04c4*/ 	.word	0x00008520


	//   ....[94]....
        /*04c8*/ 	.word	0x00008750


	//   ....[95]....
        /*04cc*/ 	.word	0x00008780


	//   ....[96]....
        /*04d0*/ 	.word	0x00008790


	//   ....[97]....
        /*04d4*/ 	.word	0x000087a0


	//   ....[98]....
        /*04d8*/ 	.word	0x000087b0


	//   ....[99]....
        /*04dc*/ 	.word	0x000087c0


	//   ....[100]....
        /*04e0*/ 	.word	0x000087d0


	//   ....[101]....
        /*04e4*/ 	.word	0x000087e0


	//   ....[102]....
        /*04e8*/ 	.word	0x0000a9f0


	//   ....[103]....
        /*04ec*/ 	.word	0x0000ab90


	//   ....[104]....
        /*04f0*/ 	.word	0x0000ade0


	//   ....[105]....
        /*04f4*/ 	.word	0x0000af80


	//   ....[106]....
        /*04f8*/ 	.word	0x0000b090


	//   ....[107]....
        /*04fc*/ 	.word	0x0000be40


	//   ....[108]....
        /*0500*/ 	.word	0x0000c170


	//   ....[109]....
        /*0504*/ 	.word	0x0000c570


	//   ....[110]....
        /*0508*/ 	.word	0x0000c820


	//   ....[111]....
        /*050c*/ 	.word	0x0000cad0


	//   ....[112]....
        /*0510*/ 	.word	0x0000cd40


	//   ....[113]....
        /*0514*/ 	.word	0x0000f480


	//   ....[114]....
        /*0518*/ 	.word	0x0000f670


	//   ....[115]....
        /*051c*/ 	.word	0x0000f6e0


	//   ....[116]....
        /*0520*/ 	.word	0x0000f750


	//   ....[117]....
        /*0524*/ 	.word	0x0000f7c0


	//   ....[118]....
        /*0528*/ 	.word	0x0000f830


	//----- nvinfo : EIATTR_REG_RECONFIG
	.align		4
.L_964:
        /*052c*/ 	.byte	0x01, 0x54
	.zero		2


	//----- nvinfo : EIATTR_SYSCALL_OFFSETS
	.align		4
        /*0530*/ 	.byte	0x04, 0x46
        /*0532*/ 	.short	(.L_966 - .L_965)


	//   ....[0]....
.L_965:
        /*0534*/ 	.word	0x00001280


	//   ....[1]....
        /*0538*/ 	.word	0x00001370


	//   ....[2]....
        /*053c*/ 	.word	0x000014d0


	//   ....[3]....
        /*0540*/ 	.word	0x000015c0


	//----- nvinfo : EIATTR_MBARRIER_INSTR_OFFSETS
	.align		4
.L_966:
        /*0544*/ 	.byte	0x04, 0x39
        /*0546*/ 	.short	(.L_968 - .L_967)


	//   ....[0]....
.L_967:
        /*0548*/ 	.word	0x00000290
        /*054c*/ 	.word	0x000000ff
        /*0550*/ 	.word	0x00026800
        /*0554*/ 	.short	0x0100
        /*0556*/ 	.byte	0x06
	.zero		1


	//   ....[1]....
        /*0558*/ 	.word	0x00000390
        /*055c*/ 	.word	0x000000ff
        /*0560*/ 	.word	0x00026810
        /*0564*/ 	.short	0x0100
        /*0566*/ 	.byte	0x08
	.zero		1


	//   ....[2]....
        /*0568*/ 	.word	0x000003a0
        /*056c*/ 	.word	0x000000ff
        /*0570*/ 	.word	0x00026820
        /*0574*/ 	.short	0x0100
        /*0576*/ 	.byte	0x08
	.zero		1


	//   ....[3]....
        /*0578*/ 	.word	0x000003b0
        /*057c*/ 	.word	0x000000ff
        /*0580*/ 	.word	0x00026818
        /*0584*/ 	.short	0x0100
        /*0586*/ 	.byte	0x08
	.zero		1


	//   ....[4]....
        /*0588*/ 	.word	0x000003c0
        /*058c*/ 	.word	0x000000ff
        /*0590*/ 	.word	0x00026828
        /*0594*/ 	.short	0x0100
        /*0596*/ 	.byte	0x08
	.zero		1


	//   ....[5]....
        /*0598*/ 	.word	0x000004f0
        /*059c*/ 	.word	0x000000ff
        /*05a0*/ 	.word	0x00026830
        /*05a4*/ 	.short	0x0100
        /*05a6*/ 	.byte	0x08
	.zero		1


	//   ....[6]....
        /*05a8*/ 	.word	0x00000500
        /*05ac*/ 	.word	0x000000ff
        /*05b0*/ 	.word	0x00026840
        /*05b4*/ 	.short	0x0100
        /*05b6*/ 	.byte	0x08
	.zero		1


	//   ....[7]....
        /*05b8*/ 	.word	0x00000510
        /*05bc*/ 	.word	0x000000ff
        /*05c0*/ 	.word	0x00026838
        /*05c4*/ 	.short	0x0100
        /*05c6*/ 	.byte	0x08
	.zero		1


	//   ....[8]....
        /*05c8*/ 	.word	0x00000520
        /*05cc*/ 	.word	0x000000ff
        /*05d0*/ 	.word	0x00026848
        /*05d4*/ 	.short	0x0100
        /*05d6*/ 	.byte	0x08
	.zero		1


	//   ....[9]....
        /*05d8*/ 	.word	0x00001650
        /*05dc*/ 	.word	0x00000010
        /*05e0*/ 	.word	0x00026800
        /*05e4*/ 	.short	0x010a
        /*05e6*/ 	.byte	0x3f
	.zero		1


	//   ....[10]....
        /*05e8*/ 	.word	0x00001670
        /*05ec*/ 	.word	0x00000010
        /*05f0*/ 	.word	0x00026800
        /*05f4*/ 	.short	0x010a
        /*05f6*/ 	.byte	0x3f
	.zero		1


	//   ....[11]....
        /*05f8*/ 	.word	0x00002150
        /*05fc*/ 	.word	0x00000006
        /*0600*/ 	.word	0x00026810
        /*0604*/ 	.short	0x010a
        /*0606*/ 	.byte	0x3f
	.zero		1


	//   ....[12]....
        /*0608*/ 	.word	0x000021c0
        /*060c*/ 	.word	0x00000006
        /*0610*/ 	.word	0x00026810
        /*0614*/ 	.short	0x010a
        /*0616*/ 	.byte	0x3f
	.zero		1


	//   ....[13]....
        /*0618*/ 	.word	0x00002570
        /*061c*/ 	.word	0x00000006
        /*0620*/ 	.word	0x00026830
        /*0624*/ 	.short	0x010a
        /*0626*/ 	.byte	0x3f
	.zero		1


	//   ....[14]....
        /*0628*/ 	.word	0x000025f0
        /*062c*/ 	.word	0x00000006
        /*0630*/ 	.word	0x00026830
        /*0634*/ 	.short	0x010a
        /*0636*/ 	.byte	0x3f
	.zero		1


	//   ....[15]....
        /*0638*/ 	.word	0x00005b30
        /*063c*/ 	.word	0x00000007
        /*0640*/ 	.word	0x00000000
        /*0644*/ 	.short	0x0101
        /*0646*/ 	.byte	0x3f
	.zero		1


	//   ....[16]....
        /*0648*/ 	.word	0x00005ec0
        /*064c*/ 	.word	0x00000006
        /*0650*/ 	.word	0x00000000
        /*0654*/ 	.short	0x0101
        /*0656*/ 	.byte	0x3f
	.zero		1


	//   ....[17]....
        /*0658*/ 	.word	0x000065e0
        /*065c*/ 	.word	0x00000005
        /*0660*/ 	.word	0x00026810
        /*0664*/ 	.short	0x010a
        /*0666*/ 	.byte	0x3f
	.zero		1


	//   ....[18]....
        /*0668*/ 	.word	0x00006660
        /*066c*/ 	.word	0x00000005
        /*0670*/ 	.word	0x00026810
        /*0674*/ 	.short	0x010a
        /*0676*/ 	.byte	0x3f
	.zero		1


	//   ....[19]....
        /*0678*/ 	.word	0x000069e0
        /*067c*/ 	.word	0x00000005
        /*0680*/ 	.word	0x00026830
        /*0684*/ 	.short	0x010a
        /*0686*/ 	.byte	0x3f
	.zero		1


	//   ....[20]....
        /*0688*/ 	.word	0x00006a70
        /*068c*/ 	.word	0x00000005
        /*0690*/ 	.word	0x00026830
        /*0694*/ 	.short	0x010a
        /*0696*/ 	.byte	0x3f
	.zero		1


	//   ....[21]....
        /*0698*/ 	.word	0x00009c90
        /*069c*/ 	.word	0x00000006
        /*06a0*/ 	.word	0x00000000
        /*06a4*/ 	.short	0x0101
        /*06a6*/ 	.byte	0x3f
	.zero		1


	//   ....[22]....
        /*06a8*/ 	.word	0x0000a040
        /*06ac*/ 	.word	0x00000005
        /*06b0*/ 	.word	0x00000000
        /*06b4*/ 	.short	0x0101
        /*06b6*/ 	.byte	0x3f
	.zero		1


	//   ....[23]....
        /*06b8*/ 	.word	0x0000dae0
        /*06bc*/ 	.word	0x0000000f
        /*06c0*/ 	.word	0x00026820
        /*06c4*/ 	.short	0x010a
        /*06c6*/ 	.byte	0x3f
	.zero		1


	//   ....[24]....
        /*06c8*/ 	.word	0x0000e080
        /*06cc*/ 	.word	0x0000000f
        /*06d0*/ 	.word	0x00026840
        /*06d4*/ 	.short	0x010a
        /*06d6*/ 	.byte	0x3f
	.zero		1


	//   ....[25]....
        /*06d8*/ 	.word	0x0000e2e0
        /*06dc*/ 	.word	0x0000000f
        /*06e0*/ 	.word	0x00026828
        /*06e4*/ 	.short	0x010a
        /*06e6*/ 	.byte	0x3f
	.zero		1


	//   ....[26]....
        /*06e8*/ 	.word	0x0000e540
        /*06ec*/ 	.word	0x0000000f
        /*06f0*/ 	.word	0x00026848
        /*06f4*/ 	.short	0x010a
        /*06f6*/ 	.byte	0x3f
	.zero		1


	//   ....[27]....
        /*06f8*/ 	.word	0x0000e740
        /*06fc*/ 	.word	0x0000000f
        /*0700*/ 	.word	0x00026820
        /*0704*/ 	.short	0x010a
        /*0706*/ 	.byte	0x3f
	.zero		1


	//   ....[28]....
        /*0708*/ 	.word	0x0000ea00
        /*070c*/ 	.word	0x0000000f
        /*0710*/ 	.word	0x00026840
        /*0714*/ 	.short	0x010a
        /*0716*/ 	.byte	0x3f
	.zero		1


	//   ....[29]....
        /*0718*/ 	.word	0x0000ec30
        /*071c*/ 	.word	0x0000000f
        /*0720*/ 	.word	0x00026828
        /*0724*/ 	.short	0x010a
        /*0726*/ 	.byte	0x3f
	.zero		1


	//   ....[30]....
        /*0728*/ 	.word	0x0000ef00
        /*072c*/ 	.word	0x00000003
        /*0730*/ 	.word	0x00026840
        /*0734*/ 	.short	0x010a
        /*0736*/ 	.byte	0x3f
	.zero		1


	//   ....[31]....
        /*0738*/ 	.word	0x0000f300
        /*073c*/ 	.word	0x00000007
        /*0740*/ 	.word	0x00000000
        /*0744*/ 	.short	0x010a
        /*0746*/ 	.byte	0x3f
	.zero		1


	//   ....[32]....
        /*0748*/ 	.word	0x0000f350
        /*074c*/ 	.word	0x00000003
        /*0750*/ 	.word	0x00000000
        /*0754*/ 	.short	0x010a
        /*0756*/ 	.byte	0x3f
	.zero		1


	//   ....[33]....
        /*0758*/ 	.word	0x0000f3b0
        /*075c*/ 	.word	0x00000005
        /*0760*/ 	.word	0x00000000
        /*0764*/ 	.short	0x010a
        /*0766*/ 	.byte	0x3f
	.zero		1


	//   ....[34]....
        /*0768*/ 	.word	0x0000f3e0
        /*076c*/ 	.word	0x00000003
        /*0770*/ 	.word	0x00000000
        /*0774*/ 	.short	0x010a
        /*0776*/ 	.byte	0x3f
	.zero		1


	//   ....[35]....
        /*0778*/ 	.word	0x0000f4b0
        /*077c*/ 	.word	0x00000010
        /*0780*/ 	.word	0x00026800
        /*0784*/ 	.short	0x010a
        /*0786*/ 	.byte	0x3f
	.zero		1


	//   ....[36]....
        /*0788*/ 	.word	0x0000f500
        /*078c*/ 	.word	0x00000006
        /*0790*/ 	.word	0x00026810
        /*0794*/ 	.short	0x010a
        /*0796*/ 	.byte	0x3f
	.zero		1


	//   ....[37]....
        /*0798*/ 	.word	0x0000f550
        /*079c*/ 	.word	0x00000006
        /*07a0*/ 	.word	0x00026830
        /*07a4*/ 	.short	0x010a
        /*07a6*/ 	.byte	0x3f
	.zero		1


	//   ....[38]....
        /*07a8*/ 	.word	0x0000f5a0
        /*07ac*/ 	.word	0x00000005
        /*07b0*/ 	.word	0x00026810
        /*07b4*/ 	.short	0x010a
        /*07b6*/ 	.byte	0x3f
	.zero		1


	//   ....[39]....
        /*07b8*/ 	.word	0x0000f5f0
        /*07bc*/ 	.word	0x00000005
        /*07c0*/ 	.word	0x00026830
        /*07c4*/ 	.short	0x010a
        /*07c6*/ 	.byte	0x3f
	.zero		1


	//   ....[40]....
        /*07c8*/ 	.word	0x0000f870
        /*07cc*/ 	.word	0x0000000f
        /*07d0*/ 	.word	0x00026820
        /*07d4*/ 	.short	0x010a
        /*07d6*/ 	.byte	0x3f
	.zero		1


	//   ....[41]....
        /*07d8*/ 	.word	0x0000f8c0
        /*07dc*/ 	.word	0x0000000f
        /*07e0*/ 	.word	0x00026840
        /*07e4*/ 	.short	0x010a
        /*07e6*/ 	.byte	0x3f
	.zero		1


	//   ....[42]....
        /*07e8*/ 	.word	0x0000f910
        /*07ec*/ 	.word	0x0000000f
        /*07f0*/ 	.word	0x00026828
        /*07f4*/ 	.short	0x010a
        /*07f6*/ 	.byte	0x3f
	.zero		1


	//   ....[43]....
        /*07f8*/ 	.word	0x0000f960
        /*07fc*/ 	.word	0x0000000f
        /*0800*/ 	.word	0x00026848
        /*0804*/ 	.short	0x010a
        /*0806*/ 	.byte	0x3f
	.zero		1


	//   ....[44]....
        /*0808*/ 	.word	0x0000f9c0
        /*080c*/ 	.word	0x0000000f
        /*0810*/ 	.word	0x00026820
        /*0814*/ 	.short	0x010a
        /*0816*/ 	.byte	0x3f
	.zero		1


	//   ....[45]....
        /*0818*/ 	.word	0x0000fa10
        /*081c*/ 	.word	0x0000000f
        /*0820*/ 	.word	0x00026840
        /*0824*/ 	.short	0x010a
        /*0826*/ 	.byte	0x3f
	.zero		1


	//   ....[46]....
        /*0828*/ 	.word	0x0000fa60
        /*082c*/ 	.word	0x0000000f
        /*0830*/ 	.word	0x00026828
        /*0834*/ 	.short	0x010a
        /*0836*/ 	.byte	0x3f
	.zero		1


	//   ....[47]....
        /*0838*/ 	.word	0x0000fab0
        /*083c*/ 	.word	0x00000003
        /*0840*/ 	.word	0x00026840
        /*0844*/ 	.short	0x010a
        /*0846*/ 	.byte	0x3f
	.zero		1


	//   ....[48]....
        /*0848*/ 	.word	0x0000fb80
        /*084c*/ 	.word	0x00000007
        /*0850*/ 	.word	0x00000000
        /*0854*/ 	.short	0x010a
        /*0856*/ 	.byte	0x3f
	.zero		1


	//   ....[49]....
        /*0858*/ 	.word	0x0000fbd0
        /*085c*/ 	.word	0x00000003
        /*0860*/ 	.word	0x00000000
        /*0864*/ 	.short	0x010a
        /*0866*/ 	.byte	0x3f
	.zero		1


	//   ....[50]....
        /*0868*/ 	.word	0x0000fc20
        /*086c*/ 	.word	0x00000005
        /*0870*/ 	.word	0x00000000
        /*0874*/ 	.short	0x010a
        /*0876*/ 	.byte	0x3f
	.zero		1


	//----- nvinfo : EIATTR_NUM_MBARRIERS
	.align		4
.L_968:
        /*0878*/ 	.byte	0x03, 0x38
        /*087a*/ 	.short	0x0009


	//----- nvinfo : EIATTR_EXIT_INSTR_OFFSETS
	.align		4
        /*087c*/ 	.byte	0x04, 0x1c
        /*087e*/ 	.short	(.L_970 - .L_969)


	//   ....[0]....
.L_969:
        /*0880*/ 	.word	0x0000f430


	//----- nvinfo : EIATTR_MAX_THREADS
	.align		4
.L_970:
        /*0884*/ 	.byte	0x04, 0x05
        /*0886*/ 	.short	(.L_972 - .L_971)
.L_971:
        /*0888*/ 	.word	0x00000180
        /*088c*/ 	.word	0x00000001
        /*0890*/ 	.word	0x00000001


	//----- nvinfo : EIATTR_CRS_STACK_SIZE
	.align		4
.L_972:
        /*0894*/ 	.byte	0x04, 0x1e
        /*0896*/ 	.short	(.L_974 - .L_973)
.L_973:
        /*0898*/ 	.word	0x00000000


	//----- nvinfo : EIATTR_CBANK_PARAM_SIZE
	.align		4
.L_974:
        /*089c*/ 	.byte	0x03, 0x19
        /*089e*/ 	.short	0x0770


	//----- nvinfo : EIATTR_PARAM_CBANK
	.align		4
        /*08a0*/ 	.byte	0x04, 0x0a
        /*08a2*/ 	.short	(.L_976 - .L_975)
	.align		4
.L_975:
        /*08a4*/ 	.word	index@(.nv.constant0._ZN7cutlass13device_kernelIN5flash11enable_sm90INS1_16FlashAttnBwdSm90INS1_25CollectiveMainloopBwdSm90ILi2ELi2ELi2EN4cute5tupleIJNS5_1CILi1EEES8_S8_EEENS6_IJNS7_ILi96EEENS7_ILi128EEENS7_ILi64EEEEEENS_6half_tEfNS_4arch4Sm90ELb1ELb0ELb1ELb1ELb1ELb1ELb0ELb1ELi2ELi1ELi2ELi2ELb0EEENS1_24CollectiveEpilogueBwdGQAISD_fSG_Li256ELb1ELb1EEENS1_25SingleTileBwdLPTSchedulerILb1ELi128ELb1EEEEEEEEEvNT_6ParamsE)
        /*08a8*/ 	.short	0x0210
        /*08aa*/ 	.short	0x0770


	//----- nvinfo : EIATTR_SW_WAR
	.align		4
.L_976:
        /*08ac*/ 	.byte	0x04, 0x36
        /*08ae*/ 	.short	(.L_978 - .L_977)
.L_977:
        /*08b0*/ 	.word	0x00000008
.L_978:


//--------------------- .nv.info._ZN7cutlass13device_kernelIN5flash22FlashAttnBwdPreprocessIN4cute5tupleIJNS3_1CILi96EEENS5_ILi64EEEEEENS_6half_tEfNS_4arch4Sm90ELb1ELb1EEEEEvNT_6ParamsE --------------------------
	.section	.nv.info._ZN7cutlass13device_kernelIN5flash22FlashAttnBwdPreprocessIN4cute5tupleIJNS3_1CILi96EEENS5_ILi64EEEEEENS_6half_tEfNS_4arch4Sm90ELb1ELb1EEEEEvNT_6ParamsE,"",@"SHT_CUDA_INFO"
	.sectionflags	@""
	.align	4


	//----- nvinfo : EIATTR_CUDA_API_VERSION
	.align		4
        /*0000*/ 	.byte	0x04, 0x37
        /*0002*/ 	.short	(.L_980 - .L_979)
.L_979:
        /*0004*/ 	.word	0x00000082


	//----- nvinfo : EIATTR_KPARAM_INFO
	.align		4
.L_980:
        /*0008*/ 	.byte	0x04, 0x17
        /*000a*/ 	.short	(.L_982 - .L_981)
.L_981:
        /*000c*/ 	.word	0x00000000
        /*0010*/ 	.short	0x0000
        /*0012*/ 	.short	0x0000
        /*0014*/ 	.byte	0x00, 0xf0, 0xc1, 0x03


	//----- nvinfo : EIATTR_SPARSE_MMA_MASK
	.align		4
.L_982:
        /*0018*/ 	.byte	0x03, 0x50
        /*001a*/ 	.short	0x0000


	//----- nvinfo : EIATTR_MAXREG_COUNT
	.align		4
        /*001c*/ 	.byte	0x03, 0x1b
        /*001e*/ 	.short	0x0080


	//----- nvinfo : EIATTR_MERCURY_ISA_VERSION
	.align		4
        /*0020*/ 	.byte	0x03, 0x5f
        /*0022*/ 	.short	0x0101


	//----- nvinfo : EIATTR_COOP_GROUP_MASK_REGIDS
	.align		4
        /*0024*/ 	.byte	0x04, 0x29
        /*0026*/ 	.short	(.L_984 - .L_983)


	//   ....[0]....
.L_983:
        /*0028*/ 	.word	0xffffffff


	//   ....[1]....
        /*002c*/ 	.word	0xffffffff


	//   ....[2]....
        /*0030*/ 	.word	0xffffffff


	//   ....[3]....
        /*0034*/ 	.word	0xffffffff


	//   ....[4]....
        /*0038*/ 	.word	0xffffffff


	//   ....[5]....
        /*003c*/ 	.word	0xffffffff


	//   ....[6]....
        /*0040*/ 	.word	0xffffffff


	//   ....[7]....
        /*0044*/ 	.word	0xffffffff


	//   ....[8]....
        /*0048*/ 	.word	0xffffffff


	//----- nvinfo : EIATTR_COOP_GROUP_INSTR_OFFSETS
	.align		4
.L_984:
        /*004c*/ 	.byte	0x04, 0x28
        /*004e*/ 	.short	(.L_986 - .L_985)


	//   ....[0]....
.L_985:
        /*0050*/ 	.word	0x00001020


	//   ....[1]....
        /*0054*/ 	.word	0x00001030


	//   ....[2]....
        /*0058*/ 	.word	0x00001040


	//   ....[3]....
        /*005c*/ 	.word	0x00001080


	//   ....[4]....
        /*0060*/ 	.word	0x00001090


	//   ....[5]....
        /*0064*/ 	.word	0x000010a0


	//   ....[6]....
        /*0068*/ 	.word	0x000010e0


	//   ....[7]....
        /*006c*/ 	.word	0x00001100


	//   ....[8]....
        /*0070*/ 	.word	0x00001110


	//----- nvinfo : EIATTR_EXIT_INSTR_OFFSETS
	.align		4
.L_986:
        /*0074*/ 	.byte	0x04, 0x1c
        /*0076*/ 	.short	(.L_988 - .L_987)


	//   ....[0]....
.L_987:
        /*0078*/ 	.word	0x000001b0


	//   ....[1]....
        /*007c*/ 	.word	0x00001740


	//   ....[2]....
        /*0080*/ 	.word	0x000017c0


	//----- nvinfo : EIATTR_MAX_THREADS
	.align		4
.L_988:
        /*0084*/ 	.byte	0x04, 0x05
        /*0086*/ 	.short	(.L_990 - .L_989)
.L_989:
        /*0088*/ 	.word	0x00000100
        /*008c*/ 	.word	0x00000001
        /*0090*/ 	.word	0x00000001


	//----- nvinfo : EIATTR_CRS_STACK_SIZE
	.align		4
.L_990:
        /*0094*/ 	.byte	0x04, 0x1e
        /*0096*/ 	.short	(.L_992 - .L_991)
.L_991:
        /*0098*/ 	.word	0x00000000


	//----- nvinfo : EIATTR_CBANK_PARAM_SIZE
	.align		4
.L_992:
        /*009c*/ 	.byte	0x03, 0x19
        /*009e*/ 	.short	0x00f0


	//----- nvinfo : EIATTR_PARAM_CBANK
	.align		4
        /*00a0*/ 	.byte	0x04, 0x0a
        /*00a2*/ 	.short	(.L_994 - .L_993)
	.align		4
.L_993:
        /*00a4*/ 	.word	index@(.nv.constant0._ZN7cutlass13device_kernelIN5flash22FlashAttnBwdPreprocessIN4cute5tupleIJNS3_1CILi96EEENS5_ILi64EEEEEENS_6half_tEfNS_4arch4Sm90ELb1ELb1EEEEEvNT_6ParamsE)
        /*00a8*/ 	.short	0x0210
        /*00aa*/ 	.short	0x00f0


	//----- nvinfo : EIATTR_SW_WAR
	.align		4
.L_994:
        /*00ac*/ 	.byte	0x04, 0x36
        /*00ae*/ 	.short	(.L_996 - .L_995)
.L_995:
        /*00b0*/ 	.word	0x00000008
.L_996:


//--------------------- .nv.callgraph             --------------------------
	.section	.nv.callgraph,"",@"SHT_CUDA_CALLGRAPH"
	.align	4
	.sectionentsize	8
	.align		4
        /*0000*/ 	.word	0x00000000
	.align		4
        /*0004*/ 	.word	0xffffffff
	.align		4
        /*0008*/ 	.word	index@(_ZN7cutlass13device_kernelIN5flash11enable_sm90INS1_16FlashAttnBwdSm90INS1_25CollectiveMainloopBwdSm90ILi2ELi2ELi2EN4cute5tupleIJNS5_1CILi1EEES8_S8_EEENS6_IJNS7_ILi128EEESA_NS7_ILi64EEEEEENS_6half_tEfNS_4arch4Sm90ELb0ELb0ELb1ELb0ELb0ELb1ELb0ELb0ELi2ELi1ELi2ELi2ELb0EEENS1_21CollectiveEpilogueBwdISC_SD_SF_Li256ELb0ELb0ELi1EEENS1_19SingleTileSchedulerILb0ELb0ELb0ELi128EEEEEEEEEvNT_6ParamsE)
	.align		4
        /*000c*/ 	.word	index@(__assertfail)
	.align		4
        /*0010*/ 	.word	index@(_ZN7cutlass13device_kernelIN5flash11enable_sm90INS1_16FlashAttnBwdSm90INS1_25CollectiveMainloopBwdSm90ILi2ELi2ELi2EN4cute5tupleIJNS5_1CILi1EEES8_S8_EEENS6_IJNS7_ILi128EEESA_NS7_ILi64EEEEEENS_6half_tEfNS_4arch4Sm90ELb0ELb0ELb1ELb0ELb1ELb1ELb0ELb0ELi2ELi1ELi2ELi2ELb0EEENS1_21CollectiveEpilogueBwdISC_SD_SF_Li256ELb0ELb0ELi1EEENS1_19SingleTileSchedulerILb0ELb0ELb0ELi128EEEEEEEEEvNT_6ParamsE)
	.align		4
        /*0014*/ 	.word	index@(__assertfail)
	.align		4
        /*0018*/ 	.word	index@(_ZN7cutlass13device_kernelIN5flash11enable_sm90INS1_16FlashAttnBwdSm90INS1_25CollectiveMainloopBwdSm90ILi2ELi2ELi2EN4cute5tupleIJNS5_1CILi1EEES8_S8_EEENS6_IJNS7_ILi128EEESA_NS7_ILi64EEEEEENS_6half_tEfNS_4arch4Sm90ELb0ELb0ELb1ELb0ELb0ELb1ELb0ELb0ELi2ELi1ELi2ELi2ELb0EEENS1_24CollectiveEpilogueBwdGQAISC_fSF_Li256ELb0ELb0EEENS1_19SingleTileSchedulerILb0ELb0ELb0ELi128EEEEEEEEEvNT_6ParamsE)
	.align		4
        /*001c*/ 	.word	index@(__assertfail)
	.align		4
        /*0020*/ 	.word	index@(_ZN7cutlass13device_kernelIN5flash11enable_sm90INS1_16FlashAttnBwdSm90INS1_25CollectiveMainloopBwdSm90ILi2ELi2ELi2EN4cute5tupleIJNS5_1CILi1EEES8_S8_EEENS6_IJNS7_ILi128EEESA_NS7_ILi64EEEEEENS_6half_tEfNS_4arch4Sm90ELb0ELb0ELb1ELb0ELb1ELb1ELb0ELb0ELi2ELi1ELi2ELi2ELb0EEENS1_24CollectiveEpilogueBwdGQAISC_fSF_Li256ELb0ELb1EEENS1_19SingleTileSchedulerILb0ELb0ELb0ELi128EEEEEEEEEvNT_6ParamsE)
	.align		4
        /*0024*/ 	.word	index@(__assertfail)
	.align		4
        /*0028*/ 	.word	index@(_ZN7cutlass13device_kernelIN5flash11enable_sm90INS1_16FlashAttnBwdSm90INS1_25CollectiveMainloopBwdSm90ILi2ELi2ELi2EN4cute5tupleIJNS5_1CILi1EEES8_S8_EEENS6_IJNS7_ILi128EEESA_NS7_ILi64EEEEEENS_6half_tEfNS_4arch4Sm90ELb0ELb0ELb1ELb1ELb0ELb1ELb0ELb0ELi2ELi1ELi2ELi2ELb0EEENS1_21CollectiveEpilogueBwdISC_SD_SF_Li256ELb1ELb0ELi1EEENS1_19SingleTileSchedulerILb1ELb0ELb0ELi128EEEEEEEEEvNT_6ParamsE)
	.align		4
        /*002c*/ 	.word	index@(__assertfail)
	.align		4
        /*0030*/ 	.word	index@(_ZN7cutlass13device_kernelIN5flash11enable_sm90INS1_16FlashAttnBwdSm90INS1_25CollectiveMainloopBwdSm90ILi2ELi2ELi2EN4cute5tupleIJNS5_1CILi1EEES8_S8_EEENS6_IJNS7_ILi128EEESA_NS7_ILi64EEEEEENS_6half_tEfNS_4arch4Sm90ELb0ELb0ELb1ELb1ELb1ELb1ELb0ELb0ELi2ELi1ELi2ELi2ELb0EEENS1_21CollectiveEpilogueBwdISC_SD_SF_Li256ELb1ELb0ELi1EEENS1_19SingleTileSchedulerILb1ELb0ELb0ELi128EEEEEEEEEvNT_6ParamsE)
	.align		4
        /*0034*/ 	.word	index@(__assertfail)
	.align		4
        /*0038*/ 	.word	index@(_ZN7cutlass13device_kernelIN5flash11enable_sm90INS1_16FlashAttnBwdSm90INS1_25CollectiveMainloopBwdSm90ILi2ELi2ELi2EN4cute5tupleIJNS5_1CILi1EEES8_S8_EEENS6_IJNS7_ILi128EEESA_NS7_ILi64EEEEEENS_6half_tEfNS_4arch4Sm90ELb0ELb0ELb1ELb1ELb0ELb1ELb0ELb0ELi2ELi1ELi2ELi2ELb0EEENS1_24CollectiveEpilogueBwdGQAISC_fSF_Li256ELb1ELb0EEENS1_19SingleTileSchedulerILb1ELb0ELb0ELi128EEEEEEEEEvNT_6ParamsE)
	.align		4
        /*003c*/ 	.word	index@(__assertfail)
	.align		4
        /*0040*/ 	.word	index@(_ZN7cutlass13device_kernelIN5flash11enable_sm90INS1_16FlashAttnBwdSm90INS1_25CollectiveMainloopBwdSm90ILi2ELi2ELi2EN4cute5tupleIJNS5_1CILi1EEES8_S8_EEENS6_IJNS7_ILi128EEESA_NS7_ILi64EEEEEENS_6half_tEfNS_4arch4Sm90ELb0ELb0ELb1ELb1ELb1ELb1ELb0ELb0ELi2ELi1ELi2ELi2ELb0EEENS1_24CollectiveEpilogueBwdGQAISC_fSF_Li256ELb1ELb1EEENS1_19SingleTileSchedulerILb1ELb0ELb0ELi128EEEEEEEEEvNT_6ParamsE)
	.align		4
        /*0044*/ 	.word	index@(__assertfail)
	.align		4
        /*0048*/ 	.word	index@(_ZN7cutlass13device_kernelIN5flash11enable_sm90INS1_16FlashAttnBwdSm90INS1_25CollectiveMainloopBwdSm90ILi2ELi2ELi2EN4cute5tupleIJNS5_1CILi1EEES8_S8_EEENS6_IJNS7_ILi128EEESA_NS7_ILi64EEEEEENS_6half_tEfNS_4arch4Sm90ELb0ELb1ELb1ELb0ELb0ELb1ELb0ELb0ELi2ELi1ELi2ELi2ELb0EEENS1_21CollectiveEpilogueBwdISC_SD_SF_Li256ELb0ELb0ELi1EEENS1_19SingleTileSchedulerILb0ELb0ELb0ELi128EEEEEEEEEvNT_6ParamsE)
	.align		4
        /*004c*/ 	.word	index@(__assertfail)
	.align		4
        /*0050*/ 	.word	index@(_ZN7cutlass13device_kernelIN5flash11enable_sm90INS1_16FlashAttnBwdSm90INS1_25CollectiveMainloopBwdSm90ILi2ELi2ELi2EN4cute5tupleIJNS5_1CILi1EEES8_S8_EEENS6_IJNS7_ILi128EEESA_NS7_ILi64EEEEEENS_6half_tEfNS_4arch4Sm90ELb0ELb1ELb1ELb0ELb1ELb1ELb0ELb0ELi2ELi1ELi2ELi2ELb0EEENS1_21CollectiveEpilogueBwdISC_SD_SF_Li256ELb0ELb0ELi1EEENS1_19SingleTileSchedulerILb0ELb0ELb0ELi128EEEEEEEEEvNT_6ParamsE)
	.align		4
        /*0054*/ 	.word	index@(__assertfail)
	.align		4
        /*0058*/ 	.word	index@(_ZN7cutlass13device_kernelIN5flash11enable_sm90INS1_16FlashAttnBwdSm90INS1_25CollectiveMainloopBwdSm90ILi2ELi2ELi2EN4cute5tupleIJNS5_1CILi1EEES8_S8_EEENS6_IJNS7_ILi128EEESA_NS7_ILi64EEEEEENS_6half_tEfNS_4arch4Sm90ELb0ELb1ELb1ELb0ELb0ELb1ELb0ELb0ELi2ELi1ELi2ELi2ELb0EEENS1_24CollectiveEpilogueBwdGQAISC_fSF_Li256ELb0ELb0EEENS1_19SingleTileSchedulerILb0ELb0ELb0ELi128EEEEEEEEEvNT_6ParamsE)
	.align		4
        /*005c*/ 	.word	index@(__assertfail)
	.align		4
        /*0060*/ 	.word	index@(_ZN7cutlass13device_kernelIN5flash11enable_sm90INS1_16FlashAttnBwdSm90INS1_25CollectiveMainloopBwdSm90ILi2ELi2ELi2EN4cute5tupleIJNS5_1CILi1EEES8_S8_EEENS6_IJNS7_ILi128EEESA_NS7_ILi64EEEEEENS_6half_tEfNS_4arch4Sm90ELb0ELb1ELb1ELb0ELb1ELb1ELb0ELb0ELi2ELi1ELi2ELi2ELb0EEENS1_24CollectiveEpilogueBwdGQAISC_fSF_Li256ELb0ELb1EEENS1_19SingleTileSchedulerILb0ELb0ELb0ELi128EEEEEEEEEvNT_6ParamsE)
	.align		4
        /*0064*/ 	.word	index@(__assertfail)
	.align		4
        /*0068*/ 	.word	index@(_ZN7cutlass13device_kernelIN5flash11enable_sm90INS1_16FlashAttnBwdSm90INS1_25CollectiveMainloopBwdSm90ILi2ELi2ELi2EN4cute5tupleIJNS5_1CILi1EEES8_S8_EEENS6_IJNS7_ILi128EEESA_NS7_ILi64EEEEEENS_6half_tEfNS_4arch4Sm90ELb0ELb1ELb1ELb1ELb0ELb1ELb0ELb0ELi2ELi1ELi2ELi2ELb0EEENS1_21CollectiveEpilogueBwdISC_SD_SF_Li256ELb1ELb0ELi1EEENS1_19SingleTileSchedulerILb1ELb0ELb0ELi128EEEEEEEEEvNT_6ParamsE)
	.align		4
        /*006c*/ 	.word	index@(__assertfail)
	.align		4
        /*0070*/ 	.word	index@(_ZN7cutlass13device_kernelIN5flash11enable_sm90INS1_16FlashAttnBwdSm90INS1_25CollectiveMainloopBwdSm90ILi2ELi2ELi2EN4cute5tupleIJNS5_1CILi1EEES8_S8_EEENS6_IJNS7_ILi128EEESA_NS7_ILi64EEEEEENS_6half_tEfNS_4arch4Sm90ELb0ELb1ELb1ELb1ELb1ELb1ELb0ELb0ELi2ELi1ELi2ELi2ELb0EEENS1_21CollectiveEpilogueBwdISC_SD_SF_Li256ELb1ELb0ELi1EEENS1_19SingleTileSchedulerILb1ELb0ELb0ELi128EEEEEEEEEvNT_6ParamsE)
	.align		4
        /*0074*/ 	.word	index@(__assertfail)
	.align		4
        /*0078*/ 	.word	index@(_ZN7cutlass13device_kernelIN5flash11enable_sm90INS1_16FlashAttnBwdSm90INS1_25CollectiveMainloopBwdSm90ILi2ELi2ELi2EN4cute5tupleIJNS5_1CILi1EEES8_S8_EEENS6_IJNS7_ILi128EEESA_NS7_ILi64EEEEEENS_6half_tEfNS_4arch4Sm90ELb0ELb1ELb1ELb1ELb0ELb1ELb0ELb0ELi2ELi1ELi2ELi2ELb0EEENS1_24CollectiveEpilogueBwdGQAISC_fSF_Li256ELb1ELb0EEENS1_19SingleTileSchedulerILb1ELb0ELb0ELi128EEEEEEEEEvNT_6ParamsE)
	.align		4
        /*007c*/ 	.word	index@(__assertfail)
	.align		4
        /*0080*/ 	.word	index@(_ZN7cutlass13device_kernelIN5flash11enable_sm90INS1_16FlashAttnBwdSm90INS1_25CollectiveMainloopBwdSm90ILi2ELi2ELi2EN4cute5tupleIJNS5_1CILi1EEES8_S8_EEENS6_IJNS7_ILi128EEESA_NS7_ILi64EEEEEENS_6half_tEfNS_4arch4Sm90ELb0ELb1ELb1ELb1ELb1ELb1ELb0ELb0ELi2ELi1ELi2ELi2ELb0EEENS1_24CollectiveEpilogueBwdGQAISC_fSF_Li256ELb1ELb1EEENS1_19SingleTileSchedulerILb1ELb0ELb0ELi128EEEEEEEEEvNT_6ParamsE)
	.align		4
        /*0084*/ 	.word	index@(__assertfail)
	.align		4
        /*0088*/ 	.word	index@(_ZN7cutlass13device_kernelIN5flash11enable_sm90INS1_16FlashAttnBwdSm90INS1_25CollectiveMainloopBwdSm90ILi2ELi2ELi2EN4cute5tupleIJNS5_1CILi1EEES8_S8_EEENS6_IJNS7_ILi96EEENS7_ILi128EEENS7_ILi64EEEEEENS_6half_tEfNS_4arch4Sm90ELb1ELb0ELb1ELb0ELb0ELb1ELb0ELb1ELi2ELi1ELi2ELi2ELb0EEENS1_21CollectiveEpilogueBwdISD_SE_SG_Li256ELb0ELb0ELi1EEENS1_25SingleTileBwdLPTSchedulerILb0ELi128ELb0EEEEEEEEEvNT_6ParamsE)
	.align		4
        /*008c*/ 	.word	index@(__assertfail)
	.align		4
        /*0090*/ 	.word	index@(_ZN7cutlass13device_kernelIN5flash11enable_sm90INS1_16FlashAttnBwdSm90INS1_25CollectiveMainloopBwdSm90ILi2ELi2ELi2EN4cute5tupleIJNS5_1CILi1EEES8_S8_EEENS6_IJNS7_ILi96EEENS7_ILi128EEENS7_ILi64EEEEEENS_6half_tEfNS_4arch4Sm90ELb1ELb0ELb1ELb0ELb1ELb1ELb0ELb1ELi2ELi1ELi2ELi2ELb0EEENS1_21CollectiveEpilogueBwdISD_SE_SG_Li256ELb0ELb0ELi1EEENS1_25SingleTileBwdLPTSchedulerILb0ELi128ELb1EEEEEEEEEvNT_6ParamsE)
	.align		4
        /*0094*/ 	.word	index@(__assertfail)
	.align		4
        /*0098*/ 	.word	index@(_ZN7cutlass13device_kernelIN5flash11enable_sm90INS1_16FlashAttnBwdSm90INS1_25CollectiveMainloopBwdSm90ILi2ELi2ELi2EN4cute5tupleIJNS5_1CILi1EEES8_S8_EEENS6_IJNS7_ILi96EEENS7_ILi128EEENS7_ILi64EEEEEENS_6half_tEfNS_4arch4Sm90ELb1ELb0ELb1ELb0ELb0ELb1ELb0ELb1ELi2ELi1ELi2ELi2ELb0EEENS1_24CollectiveEpilogueBwdGQAISD_fSG_Li256ELb0ELb0EEENS1_25SingleTileBwdLPTSchedulerILb0ELi128ELb0EEEEEEEEEvNT_6ParamsE)
	.align		4
        /*009c*/ 	.word	index@(__assertfail)
	.align		4
        /*00a0*/ 	.word	index@(_ZN7cutlass13device_kernelIN5flash11enable_sm90INS1_16FlashAttnBwdSm90INS1_25CollectiveMainloopBwdSm90ILi2ELi2ELi2EN4cute5tupleIJNS5_1CILi1EEES8_S8_EEENS6_IJNS7_ILi96EEENS7_ILi128EEENS7_ILi64EEEEEENS_6half_tEfNS_4arch4Sm90ELb1ELb0ELb1ELb0ELb1ELb1ELb0ELb1ELi2ELi1ELi2ELi2ELb0EEENS1_24CollectiveEpilogueBwdGQAISD_fSG_Li256ELb0ELb1EEENS1_25SingleTileBwdLPTSchedulerILb0ELi128ELb1EEEEEEEEEvNT_6ParamsE)
	.align		4
        /*00a4*/ 	.word	index@(__assertfail)
	.align		4
        /*00a8*/ 	.word	index@(_ZN7cutlass13device_kernelIN5flash11enable_sm90INS1_16FlashAttnBwdSm90INS1_25CollectiveMainloopBwdSm90ILi2ELi2ELi2EN4cute5tupleIJNS5_1CILi1EEES8_S8_EEENS6_IJNS7_ILi96EEENS7_ILi128EEENS7_ILi64EEEEEENS_6half_tEfNS_4arch4Sm90ELb1ELb0ELb1ELb1ELb0ELb1ELb0ELb1ELi2ELi1ELi2ELi2ELb0EEENS1_21CollectiveEpilogueBwdISD_SE_SG_Li256ELb1ELb0ELi1EEENS1_25SingleTileBwdLPTSchedulerILb1ELi128ELb0EEEEEEEEEvNT_6ParamsE)
	.align		4
        /*00ac*/ 	.word	index@(__assertfail)
	.align		4
        /*00b0*/ 	.word	index@(_ZN7cutlass13device_kernelIN5flash11enable_sm90INS1_16FlashAttnBwdSm90INS1_25CollectiveMainloopBwdSm90ILi2ELi2ELi2EN4cute5tupleIJNS5_1CILi1EEES8_S8_EEENS6_IJNS7_ILi96EEENS7_ILi128EEENS7_ILi64EEEEEENS_6half_tEfNS_4arch4Sm90ELb1ELb0ELb1ELb1ELb1ELb1ELb0ELb1ELi2ELi1ELi2ELi2ELb0EEENS1_21CollectiveEpilogueBwdISD_SE_SG_Li256ELb1ELb0ELi1EEENS1_25SingleTileBwdLPTSchedulerILb1ELi128ELb1EEEEEEEEEvNT_6ParamsE)
	.align		4
        /*00b4*/ 	.word	index@(__assertfail)
	.align		4
        /*00b8*/ 	.word	index@(_ZN7cutlass13device_kernelIN5flash11enable_sm90INS1_16FlashAttnBwdSm90INS1_25CollectiveMainloopBwdSm90ILi2ELi2ELi2EN4cute5tupleIJNS5_1CILi1EEES8_S8_EEENS6_IJNS7_ILi96EEENS7_ILi128EEENS7_ILi64EEEEEENS_6half_tEfNS_4arch4Sm90ELb1ELb0ELb1ELb1ELb0ELb1ELb0ELb1ELi2ELi1ELi2ELi2ELb0EEENS1_24CollectiveEpilogueBwdGQAISD_fSG_Li256ELb1ELb0EEENS1_25SingleTileBwdLPTSchedulerILb1ELi128ELb0EEEEEEEEEvNT_6ParamsE)
	.align		4
        /*00bc*/ 	.word	index@(__assertfail)
	.align		4
        /*00c0*/ 	.word	index@(_ZN7cutlass13device_kernelIN5flash11enable_sm90INS1_16FlashAttnBwdSm90INS1_25CollectiveMainloopBwdSm90ILi2ELi2ELi2EN4cute5tupleIJNS5_1CILi1EEES8_S8_EEENS6_IJNS7_ILi96EEENS7_ILi128EEENS7_ILi64EEEEEENS_6half_tEfNS_4arch4Sm90ELb1ELb0ELb1ELb1ELb1ELb1ELb0ELb1ELi2ELi1ELi2ELi2ELb0EEENS1_24CollectiveEpilogueBwdGQAISD_fSG_Li256ELb1ELb1EEENS1_25SingleTileBwdLPTSchedulerILb1ELi128ELb1EEEEEEEEEvNT_6ParamsE)
	.align		4
        /*00c4*/ 	.word	index@(__assertfail)
	.align		4
        /*00c8*/ 	.word	0x00000000
	.align		4
        /*00cc*/ 	.word	0xfffffffe
	.align		4
        /*00d0*/ 	.word	0x00000000
	.align		4
        /*00d4*/ 	.word	0xfffffffd
	.align		4
        /*00d8*/ 	.word	0x00000000
	.align		4
        /*00dc*/ 	.word	0xfffffffc


//--------------------- .nv.constant4             --------------------------
	.section	.nv.constant4,"a",@progbits
	.align	8
	.align		8
.nv.constant4:
        /*0000*/ 	.dword	__assertfail
	.align		8
        /*0008*/ 	.dword	__unnamed_1
	.align		8
        /*0010*/ 	.dword	__unnamed_2
	.align		8
        /*0018*/ 	.dword	__unnamed_3
	.align		8
        /*0020*/ 	.dword	__unnamed_4
	.align		8
        /*0028*/ 	.dword	__unnamed_5
	.align		8
        /*0030*/ 	.dword	__unnamed_6
	.align		8
        /*0038*/ 	.dword	_ZN73_INTERNAL_d9ee66f6_37_flash_bwd_hdim64_fp16_softcap_sm90_cu_3fbc093a_36654cuda3std3__45__cpo5beginE
	.align		8
        /*0040*/ 	.dword	_ZN73_INTERNAL_d9ee66f6_37_flash_bwd_hdim64_fp16_softcap_sm90_cu_3fbc093a_36654cuda3std3__45__cpo3endE
	.align		8
        /*0048*/ 	.dword	_ZN73_INTERNAL_d9ee66f6_37_flash_bwd_hdim64_fp16_softcap_sm90_cu_3fbc093a_36654cuda3std3__45__cpo6cbeginE
	.align		8
        /*0050*/ 	.dword	_ZN73_INTERNAL_d9ee66f6_37_flash_bwd_hdim64_fp16_softcap_sm90_cu_3fbc093a_36654cuda3std3__45__cpo4cendE
	.align		8
        /*0058*/ 	.dword	_ZN73_INTERNAL_d9ee66f6_37_flash_bwd_hdim64_fp16_softcap_sm90_cu_3fbc093a_36654cuda3std3__475_GLOBAL__N__d9ee66f6_37_flash_bwd_hdim64_fp16_softcap_sm90_cu_3fbc093a_36656ignoreE
	.align		8
        /*0060*/ 	.dword	_ZN73_INTERNAL_d9ee66f6_37_flash_bwd_hdim64_fp16_softcap_sm90_cu_3fbc093a_36654cuda3std3__419piecewise_constructE
	.align		8
        /*0068*/ 	.dword	_ZN73_INTERNAL_d9ee66f6_37_flash_bwd_hdim64_fp16_softcap_sm90_cu_3fbc093a_36654cuda3std3__48in_placeE
	.align		8
        /*0070*/ 	.dword	_ZN73_INTERNAL_d9ee66f6_37_flash_bwd_hdim64_fp16_softcap_sm90_cu_3fbc093a_36654cuda3std6ranges3__45__cpo4swapE
	.align		8
        /*0078*/ 	.dword	_ZN73_INTERNAL_d9ee66f6_37_flash_bwd_hdim64_fp16_softcap_sm90_cu_3fbc093a_36654cuda3std6ranges3__45__cpo9iter_moveE
	.align		8
        /*0080*/ 	.dword	_ZN73_INTERNAL_d9ee66f6_37_flash_bwd_hdim64_fp16_softcap_sm90_cu_3fbc093a_36654cute7productE
	.align		8
        /*0088*/ 	.dword	_ZN73_INTERNAL_d9ee66f6_37_flash_bwd_hdim64_fp16_softcap_sm90_cu_3fbc093a_36654cute1_E
	.align		8
        /*0090*/ 	.dword	$str$23
	.align		8
        /*0098*/ 	.dword	$str$24


//--------------------- .text._ZN7cutlass13device_kernelIN5flash11enable_sm90INS1_16FlashAttnBwdSm90INS1_25CollectiveMainloopBwdSm90ILi2ELi2ELi2EN4cute5tupleIJNS5_1CILi1EEES8_S8_EEENS6_IJNS7_ILi128EEESA_NS7_ILi64EEEEEENS_6half_tEfNS_4arch4Sm90ELb0ELb0ELb1ELb0ELb0ELb1ELb0ELb0ELi2ELi1ELi2ELi2ELb0EEENS1_21CollectiveEpilogueBwdISC_SD_SF_Li256ELb0ELb0ELi1EEENS1_19SingleTileSchedulerILb0ELb0ELb0ELi128EEEEEEEEEvNT_6ParamsE --------------------------
	.section	.text._ZN7cutlass13device_kernelIN5flash11enable_sm90INS1_16FlashAttnBwdSm90INS1_25CollectiveMainloopBwdSm90ILi2ELi2ELi2EN4cute5tupleIJNS5_1CILi1EEES8_S8_EEENS6_IJNS7_ILi128EEESA_NS7_ILi64EEEEEENS_6half_tEfNS_4arch4Sm90ELb0ELb0ELb1ELb0ELb0ELb1ELb0ELb0ELi2ELi1ELi2ELi2ELb0EEENS1_21CollectiveEpilogueBwdISC_SD_SF_Li256ELb0ELb0ELi1EEENS1_19SingleTileSchedulerILb0ELb0ELb0ELi128EEEEEEEEEvNT_6ParamsE,"ax",@progbits
	.align	128
.text._ZN7cutlass13device_kernelIN5flash11enable_sm90INS1_16FlashAttnBwdSm90INS1_25CollectiveMainloopBwdSm90ILi2ELi2ELi2EN4cute5tupleIJNS5_1CILi1EEES8_S8_EEENS6_IJNS7_ILi128EEESA_NS7_ILi64EEEEEENS_6half_tEfNS_4arch4Sm90ELb0ELb0ELb1ELb0ELb0ELb1ELb0ELb0ELi2ELi1ELi2ELi2ELb0EEENS1_21CollectiveEpilogueBwdISC_SD_SF_Li256ELb0ELb0ELi1EEENS1_19SingleTileSchedulerILb0ELb0ELb0ELi128EEEEEEEEEvNT_6ParamsE:
        .type           _ZN7cutlass13device_kernelIN5flash11enable_sm90INS1_16FlashAttnBwdSm90INS1_25CollectiveMainloopBwdSm90ILi2ELi2ELi2EN4cute5tupleIJNS5_1CILi1EEES8_S8_EEENS6_IJNS7_ILi128EEESA_NS7_ILi64EEEEEENS_6half_tEfNS_4arch4Sm90ELb0ELb0ELb1ELb0ELb0ELb1ELb0ELb0ELi2ELi1ELi2ELi2ELb0EEENS1_21CollectiveEpilogueBwdISC_SD_SF_Li256ELb0ELb0ELi1EEENS1_19SingleTileSchedulerILb0ELb0ELb0ELi128EEEEEEEEEvNT_6ParamsE,@function
        .size           _ZN7cutlass13device_kernelIN5flash11enable_sm90INS1_16FlashAttnBwdSm90INS1_25CollectiveMainloopBwdSm90ILi2ELi2ELi2EN4cute5tupleIJNS5_1CILi1EEES8_S8_EEENS6_IJNS7_ILi128EEESA_NS7_ILi64EEEEEENS_6half_tEfNS_4arch4Sm90ELb0ELb0ELb1ELb0ELb0ELb1ELb0ELb0ELi2ELi1ELi2ELi2ELb0EEENS1_21CollectiveEpilogueBwdISC_SD_SF_Li256ELb0ELb0ELi1EEENS1_19SingleTileSchedulerILb0ELb0ELb0ELi128EEEEEEEEEvNT_6ParamsE,(.L_x_3718 - _ZN7cutlass13device_kernelIN5flash11enable_sm90INS1_16FlashAttnBwdSm90INS1_25CollectiveMainloopBwdSm90ILi2ELi2ELi2EN4cute5tupleIJNS5_1CILi1EEES8_S8_EEENS6_IJNS7_ILi128EEESA_NS7_ILi64EEEEEENS_6half_tEfNS_4arch4Sm90ELb0ELb0ELb1ELb0ELb0ELb1ELb0ELb0ELi2ELi1ELi2ELi2ELb0EEENS1_21CollectiveEpilogueBwdISC_SD_SF_Li256ELb0ELb0ELi1EEENS1_19SingleTileSchedulerILb0ELb0ELb0ELi128EEEEEEEEEvNT_6ParamsE)
        .other          _ZN7cutlass13device_kernelIN5flash11enable_sm90INS1_16FlashAttnBwdSm90INS1_25CollectiveMainloopBwdSm90ILi2ELi2ELi2EN4cute5tupleIJNS5_1CILi1EEES8_S8_EEENS6_IJNS7_ILi128EEESA_NS7_ILi64EEEEEENS_6half_tEfNS_4arch4Sm90ELb0ELb0ELb1ELb0ELb0ELb1ELb0ELb0ELi2ELi1ELi2ELi2ELb0EEENS1_21CollectiveEpilogueBwdISC_SD_SF_Li256ELb0ELb0ELi1EEENS1_19SingleTileSchedulerILb0ELb0ELb0ELi128EEEEEEEEEvNT_6ParamsE,@"STO_CUDA_ENTRY STV_DEFAULT"
_ZN7cutlass13device_kernelIN5flash11enable_sm90INS1_16FlashAttnBwdSm90INS1_25CollectiveMainloopBwdSm90ILi2ELi2ELi2EN4cute5tupleIJNS5_1CILi1EEES8_S8_EEENS6_IJNS7_ILi128EEESA_NS7_ILi64EEEEEENS_6half_tEfNS_4arch4Sm90ELb0ELb0ELb1ELb0ELb0ELb1ELb0ELb0ELi2ELi1ELi2ELi2ELb0EEENS1_21CollectiveEpilogueBwdISC_SD_SF_Li256ELb0ELb0ELi1EEENS1_19SingleTileSchedulerILb0ELb0ELb0ELi128EEEEEEEEEvNT_6ParamsE:
[----:B------:R-:W1:Y:S02]  /*0000*/  LDC R1, c[0x0][0x28] ;  /* 0x00000a00ff017b82 */ /* 0x000e640000000800 */
[----:B-1----:R-:W-:Y:S01]  /*0010*/  VIADD R1, R1, 0xffffff48 ;  /* 0xffffff4801017836 */ /* 0x002fe20000000000 */
[----:B------:R-:W1:Y:S01]  /*0020*/  S2R R3, SR_TID.X ;  /* 0x0000000000037919 */ /* 0x000e620000002100 */
[----:B------:R-:W-:Y:S01]  /*0030*/  ELECT P0, URZ, PT ;  /* 0x00000000003f782f */ /* 0x000fe20003800000 */
[----:B------:R-:W-:Y:S01]  /*0040*/  BSSY B0, `(.L_x_0) ;  /* 0x0000019000007945 */ /* 0x000fe20003800000 */
[----:B-1----:R-:W-:-:S05]  /*0050*/  SHF.R.U32.HI R0, RZ, 0x5, R3 ;  /* 0x00000005ff007819 */ /* 0x002fca0000011603 */
[----:B------:R-:W1:Y:S02]  /*0060*/  SHFL.IDX PT, R2, R0, RZ, 0x1f ;  /* 0x00001fff00027589 */ /* 0x000e6400000e0000 */
[----:B-1----:R-:W-:-:S13]  /*0070*/  ISETP.EQ.AND P0, PT, R2, RZ, P0 ;  /* 0x000000ff0200720c */ /* 0x002fda0000702270 */
[----:B------:R-:W-:Y:S05]  /*0080*/  @!P0 BRA `(.L_x_1) ;  /* 0x0000000000508947 */ /* 0x000fea0003800000 */
[----:B------:R-:W-:Y:S02]  /*0090*/  ULDC.64 UR4, c[0x0][0x198] ;  /* 0x0000660000047ab9 */ /* 0x000fe40000000a00 */
[----:B------:R-:W-:Y:S02]  /*00a0*/  UIADD3 UR6, UP0, UR4, 0xf0, URZ ;  /* 0x000000f004067890 */ /* 0x000fe4000ff1e03f */
[----:B------:R-:W-:Y:S02]  /*00b0*/  UIADD3 UR8, UP1, UR4, 0x1f0, URZ ;  /* 0x000001f004087890 */ /* 0x000fe4000ff3e03f */
[----:B------:R-:W-:Y:S02]  /*00c0*/  UIADD3 UR10, UP2, UR4, 0x2f0, URZ ;  /* 0x000002f0040a7890 */ /* 0x000fe4000ff5e03f */
[----:B------:R-:W-:Y:S02]  /*00d0*/  UIADD3 UR12, UP3, UR4, 0x3f0, URZ ;  /* 0x000003f0040c7890 */ /* 0x000fe4000ff7e03f */
[----:B------:R-:W-:-:S02]  /*00e0*/  UIADD3 UR14, UP4, UR4, 0x670, URZ ;  /* 0x00000670040e7890 */ /* 0x000fc4000ff9e03f */
[----:B------:R-:W-:Y:S02]  /*00f0*/  UIADD3.X UR7, URZ, UR5, URZ, UP0, !UPT ;  /* 0x000000053f077290 */ /* 0x000fe400087fe43f */
[----:B------:R-:W-:Y:S02]  /*0100*/  UIADD3 UR4, UP5, UR4, 0x770, URZ ;  /* 0x0000077004047890 */ /* 0x000fe4000ffbe03f */
[----:B------:R-:W-:Y:S02]  /*0110*/  UIADD3.X UR9, URZ, UR5, URZ, UP1, !UPT ;  /* 0x000000053f097290 */ /* 0x000fe40008ffe43f */
[----:B------:R-:W-:Y:S02]  /*0120*/  UIADD3.X UR11, URZ, UR5, URZ, UP2, !UPT ;  /* 0x000000053f0b7290 */ /* 0x000fe400097fe43f */
[----:B------:R-:W-:Y:S01]  /*0130*/  UIADD3.X UR13, URZ, UR5, URZ, UP3, !UPT ;  /* 0x000000053f0d7290 */ /* 0x000fe20009ffe43f */
[----:B------:R1:W-:Y:S01]  /*0140*/  UTMACCTL.PF [UR6] ;  /* 0x00000000060079b9 */ /* 0x0003e20008040000 */
[----:B------:R-:W-:-:S03]  /*0150*/  UIADD3.X UR15, URZ, UR5, URZ, UP4, !UPT ;  /* 0x000000053f0f7290 */ /* 0x000fc6000a7fe43f */
[----:B------:R1:W-:Y:S01]  /*0160*/  UTMACCTL.PF [UR8] ;  /* 0x00000000080079b9 */ /* 0x0003e20008040000 */
[----:B------:R-:W-:Y:S01]  /*0170*/  UIADD3.X UR5, URZ, UR5, URZ, UP5, !UPT ;  /* 0x000000053f057290 */ /* 0x000fe2000affe43f */
[----:B------:R1:W-:Y:S02]  /*0180*/  UTMACCTL.PF [UR10] ;  /* 0x000000000a0079b9 */ /* 0x0003e40008040000 */
[----:B------:R1:W-:Y:S02]  /*0190*/  UTMACCTL.PF [UR12] ;  /* 0x000000000c0079b9 */ /* 0x0003e40008040000 */
[----:B------:R1:W-:Y:S04]  /*01a0*/  UTMACCTL.PF [UR14] ;  /* 0x000000000e0079b9 */ /* 0x0003e80008040000 */
[----:B------:R1:W-:Y:S02]  /*01b0*/  UTMACCTL.PF [UR4] ;  /* 0x00000000040079b9 */ /* 0x0003e40008040000 */
[----:B-1----:R-:W-:Y:S01]  /*01c0*/  NOP ;  /* 0x0000000000007918 */ /* 0x002fe20000000000 */
.L_x_1:
[----:B------:R-:W-:Y:S05]  /*01d0*/  BSYNC B0 ;  /* 0x0000000000007941 */ /* 0x000fea0003800000 */
.L_x_0:
[----:B------:R-:W-:Y:S01]  /*01e0*/  VOTEU.ANY UP0, P0 ;  /* 0x00000000003f7886 */ /* 0x000fe20000000100 */
[----:B------:R-:W1:Y:S01]  /*01f0*/  SHFL.IDX PT, R2, R0, RZ, 0x1f ;  /* 0x00001fff00027589 */ /* 0x000e6200000e0000 */
[----:B------:R-:W-:Y:S01]  /*0200*/  UMOV UR4, 0x1 ;  /* 0x0000000100047882 */ /* 0x000fe20000000000 */
[----:B------:R-:W-:Y:S02]  /*0210*/  SHF.R.U32.HI R3, RZ, 0x7, R3 ;  /* 0x00000007ff037819 */ /* 0x000fe40000011603 */
[----:B------:R-:W2:Y:S01]  /*0220*/  @UP0 S2UR UR7, SR_CgaCtaId ;  /* 0x00000000000709c3 */ /* 0x000ea20000008800 */
[----:B------:R-:W-:Y:S01]  /*0230*/  @UP0 UMOV UR6, 0x400 ;  /* 0x0000040000060882 */ /* 0x000fe20000000000 */
[----:B------:R-:W-:-:S04]  /*0240*/  @UP0 UIADD3 UR4, -UR4, 0x100000, URZ ;  /* 0x0010000004040890 */ /* 0x000fc8000fffe13f */
[----:B------:R-:W-:Y:S02]  /*0250*/  @UP0 USHF.L.U32 UR5, UR4, 0xb, URZ ;  /* 0x0000000b04050899 */ /* 0x000fe4000800063f */
[----:B------:R-:W-:Y:S01]  /*0260*/  @UP0 USHF.L.U32 UR4, UR4, 0x1, URZ ;  /* 0x0000000104040899 */ /* 0x000fe2000800063f */
[----:B-1----:R-:W-:Y:S02]  /*0270*/  ISETP.NE.AND P1, PT, R2, RZ, PT ;  /* 0x000000ff0200720c */ /* 0x002fe40003f25270 */
[----:B------:R1:W3:Y:S01]  /*0280*/  SHFL.IDX PT, R2, R3, RZ, 0x1f ;  /* 0x00001fff03027589 */ /* 0x0002e200000e0000 */
[----:B--2---:R-:W-:Y:S01]  /*0290*/  @UP0 ULEA UR6, UR7, UR6, 0x18 ;  /* 0x0000000607060291 */ /* 0x004fe2000f8ec03f */
[----:B------:R-:W-:Y:S02]  /*02a0*/  VOTEU.ANY UP0, P0 ;  /* 0x00000000003f7886 */ /* 0x000fe40000000100 */
[----:B------:R-:W2:Y:S09]  /*02b0*/  FENCE.VIEW.ASYNC.S ;  /* 0x00000000000073c6 */ /* 0x000eb20000000000 */
[----:B--2---:R1:W2:Y:S02]  /*02c0*/  @UP0 SYNCS.EXCH.64 URZ, [UR6+0x30c00], UR4 ;  /* 0x030c0004063f05b2 */ /* 0x0042a40008000100 */
[----:B-1----:R-:W-:Y:S05]  /*02d0*/  @P1 BRA `(.L_x_2) ;  /* 0x0000000000481947 */ /* 0x002fea0003800000 */
[----:B------:R-:W1:Y:S01]  /*02e0*/  S2UR UR5, SR_CgaCtaId ;  /* 0x00000000000579c3 */ /* 0x000e620000008800 */
[----:B------:R-:W-:Y:S01]  /*02f0*/  UMOV UR4, 0x400 ;  /* 0x0000040000047882 */ /* 0x000fe20000000000 */
[----:B------:R-:W-:Y:S01]  /*0300*/  UMOV UR6, 0x1 ;  /* 0x0000000100067882 */ /* 0x000fe20000000000 */
[----:B------:R-:W-:Y:S01]  /*0310*/  UMOV UR9, 0x100 ;  /* 0x0000010000097882 */ /* 0x000fe20000000000 */
[----:B------:R-:W-:-:S04]  /*0320*/  UIADD3 UR6, -UR6, 0x100000, URZ ;  /* 0x0010000006067890 */ /* 0x000fc8000fffe13f */
[----:B------:R-:W-:Y:S02]  /*0330*/  USHF.L.U32 UR7, UR6, 0xb, URZ ;  /* 0x0000000b06077899 */ /* 0x000fe4000800063f */
[----:B------:R-:W-:Y:S01]  /*0340*/  USHF.L.U32 UR6, UR6, 0x1, URZ ;  /* 0x0000000106067899 */ /* 0x000fe2000800063f */
[----:B------:R-:W-:Y:S01]  /*0350*/  ELECT P0, URZ, PT ;  /* 0x00000000003f782f */ /* 0x000fe20003800000 */
[----:B-1----:R-:W-:Y:S02]  /*0360*/  ULEA UR8, UR5, UR4, 0x18 ;  /* 0x0000000405087291 */ /* 0x002fe4000f8ec03f */
[----:B------:R-:W-:-:S04]  /*0370*/  UIADD3 UR4, -UR9, 0x100000, URZ ;  /* 0x0010000009047890 */ /* 0x000fc8000fffe13f */
[----:B------:R-:W-:Y:S02]  /*0380*/  USHF.L.U32 UR5, UR4, 0xb, URZ ;  /* 0x0000000b04057899 */ /* 0x000fe4000800063f */
[----:B------:R-:W-:Y:S01]  /*0390*/  USHF.L.U32 UR4, UR4, 0x1, URZ ;  /* 0x0000000104047899 */ /* 0x000fe2000800063f */
[----:B------:R-:W1:Y:S03]  /*03a0*/  FENCE.VIEW.ASYNC.S ;  /* 0x00000000000073c6 */ /* 0x000e660000000000 */
[----:B-1----:R1:W4:Y:S08]  /*03b0*/  SYNCS.EXCH.64 URZ, [UR8+0x30c10], UR6 ;  /* 0x030c1006083f75b2 */ /* 0x0023300008000100 */
[----:B------:R1:W1:Y:S01]  /*03c0*/  SYNCS.EXCH.64 URZ, [UR8+0x30c20], UR4 ;  /* 0x030c2004083f75b2 */ /* 0x0002620008000100 */
[----:B------:R1:W1:Y:S01]  /*03d0*/  SYNCS.EXCH.64 URZ, [UR8+0x30c18], UR6 ;  /* 0x030c1806083f75b2 */ /* 0x0002620008000100 */
[----:B------:R1:W1:Y:S01]  /*03e0*/  SYNCS.EXCH.64 URZ, [UR8+0x30c28], UR4 ;  /* 0x030c2804083f75b2 */ /* 0x0002620008000100 */
[----:B------:R-:W-:Y:S01]  /*03f0*/  NOP ;  /* 0x0000000000007918 */ /* 0x000fe20000000000 */
.L_x_2:
[----:B------:R-:W5:Y:S01]  /*0400*/  SHFL.IDX PT, R3, R0, RZ, 0x1f ;  /* 0x00001fff00037589 */ /* 0x000f6200000e0000 */
[----:B------:R-:W-:Y:S01]  /*0410*/  NOP ;  /* 0x0000000000007918 */ /* 0x000fe20000000000 */
[----:B-----5:R-:W-:-:S13]  /*0420*/  ISETP.NE.AND P0, PT, R3, RZ, PT ;  /* 0x000000ff0300720c */ /* 0x020fda0003f05270 */
[----:B------:R-:W-:Y:S05]  /*0430*/  @P0 BRA `(.L_x_3) ;  /* 0x0000000000480947 */ /* 0x000fea0003800000 */
[----:B-1----:R-:W1:Y:S01]  /*0440*/  S2UR UR5, SR_CgaCtaId ;  /* 0x00000000000579c3 */ /* 0x002e620000008800 */
[----:B------:R-:W-:Y:S01]  /*0450*/  UMOV UR4, 0x400 ;  /* 0x0000040000047882 */ /* 0x000fe20000000000 */
[----:B------:R-:W-:Y:S01]  /*0460*/  UMOV UR6, 0x1 ;  /* 0x0000000100067882 */ /* 0x000fe20000000000 */
[----:B------:R-:W-:Y:S01]  /*0470*/  UMOV UR7, 0x100 ;  /* 0x0000010000077882 */ /* 0x000fe20000000000 */
[----:B------:R-:W-:Y:S01]  /*0480*/  ELECT P0, URZ, PT ;  /* 0x00000000003f782f */ /* 0x000fe20003800000 */
[----:B-1----:R-:W-:Y:S02]  /*0490*/  ULEA UR8, UR5, UR4, 0x18 ;  /* 0x0000000405087291 */ /* 0x002fe4000f8ec03f */
[----:B------:R-:W-:-:S04]  /*04a0*/  UIADD3 UR4, -UR6, 0x100000, URZ ;  /* 0x0010000006047890 */ /* 0x000fc8000fffe13f */
[----:B------:R-:W-:Y:S02]  /*04b0*/  USHF.L.U32 UR5, UR4, 0xb, URZ ;  /* 0x0000000b04057899 */ /* 0x000fe4000800063f */
[----:B------:R-:W-:Y:S02]  /*04c0*/  USHF.L.U32 UR4, UR4, 0x1, URZ ;  /* 0x0000000104047899 */ /* 0x000fe4000800063f */
[----:B------:R-:W-:-:S04]  /*04d0*/  UIADD3 UR6, -UR7, 0x100000, URZ ;  /* 0x0010000007067890 */ /* 0x000fc8000fffe13f */
[----:B------:R-:W-:Y:S02]  /*04e0*/  USHF.L.U32 UR7, UR6, 0xb, URZ ;  /* 0x0000000b06077899 */ /* 0x000fe4000800063f */
[----:B------:R-:W-:Y:S01]  /*04f0*/  USHF.L.U32 UR6, UR6, 0x1, URZ ;  /* 0x0000000106067899 */ /* 0x000fe2000800063f */
[----:B------:R-:W1:Y:S03]  /*0500*/  FENCE.VIEW.ASYNC.S ;  /* 0x00000000000073c6 */ /* 0x000e660000000000 */
[----:B-1----:R1:W1:Y:S08]  /*0510*/  SYNCS.EXCH.64 URZ, [UR8+0x30c30], UR4 ;  /* 0x030c3004083f75b2 */ /* 0x0022700008000100 */
[----:B------:R1:W1:Y:S01]  /*0520*/  SYNCS.EXCH.64 URZ, [UR8+0x30c40], UR6 ;  /* 0x030c4006083f75b2 */ /* 0x0002620008000100 */
[----:B------:R1:W1:Y:S01]  /*0530*/  SYNCS.EXCH.64 URZ, [UR8+0x30c38], UR4 ;  /* 0x030c3804083f75b2 */ /* 0x0002620008000100 */
[----:B------:R1:W1:Y:S01]  /*0540*/  SYNCS.EXCH.64 URZ, [UR8+0x30c48], UR6 ;  /* 0x030c4806083f75b2 */ /* 0x0002620008000100 */
[----:B------:R-:W-:Y:S01]  /*0550*/  NOP ;  /* 0x0000000000007918 */ /* 0x000fe20000000000 */
.L_x_3:
[----:B---3--:R-:W-:Y:S01]  /*0560*/  ISETP.NE.AND P0, PT, R2, RZ, PT ;  /* 0x000000ff0200720c */ /* 0x008fe20003f05270 */
[----:B------:R-:W-:Y:S01]  /*0570*/  IMAD.MOV.U32 R16, RZ, RZ, 0x1 ;  /* 0x00000001ff107424 */ /* 0x000fe200078e00ff */
[----:B------:R-:W-:Y:S01]  /*0580*/  NOP ;  /* 0x0000000000007918 */ /* 0x000fe20000000000 */
[----:B------:R-:W-:Y:S03]  /*0590*/  BSSY B6, `(.L_x_4) ;  /* 0x000087b000067945 */ /* 0x000fe60003800000 */
[----:B------:R-:W-:Y:S01]  /*05a0*/  SEL R16, R16, 0x2, !P0 ;  /* 0x0000000210107807 */ /* 0x000fe20004000000 */
[----:B-12-4-:R-:W-:Y:S06]  /*05b0*/  BAR.SYNC.DEFER_BLOCKING 0x0 ;  /* 0x0000000000007b1d */ /* 0x016fec0000010000 */
[----:B------:R-:W-:Y:S05]  /*05c0*/  @!P0 BRA `(.L_x_5) ;  /* 0x0000006000d08947 */ /* 0x000fea0003800000 */
.L_x_6:
[----:B------:R-:W-:-:S08]  /*05d0*/  NOP ;  /* 0x0000000000007918 */ /* 0x000fd00000000000 */
[----:B------:R-:W1:Y:S02]  /*05e0*/  USETMAXREG.TRY_ALLOC.CTAPOOL UP0, 0xf0 ;  /* 0x000000f0000079c8 */ /* 0x000e640008000600 */
[----:B-1----:R-:W-:-:S13]  /*05f0*/  PLOP3.LUT P0, PT, PT, PT, UP0, 0x80, 0x0 ;  /* 0x000000000000781c */ /* 0x002fda0003f0f008 */
[----:B------:R-:W-:Y:S05]  /*0600*/  @!P0 BRA `(.L_x_6) ;  /* 0xfffffffc00f08947 */ /* 0x000fea000383ffff */
[----:B------:R-:W-:Y:S01]  /*0610*/  LOP3.LUT R0, R0, 0x3, RZ, 0xc0, !PT ;  /* 0x0000000300007812 */ /* 0x000fe200078ec0ff */
[----:B------:R-:W1:Y:S01]  /*0620*/  S2R R2, SR_TID.X ;  /* 0x0000000000027919 */ /* 0x000e620000002100 */
[----:B------:R-:W2:Y:S04]  /*0630*/  S2UR UR4, SR_CTAID.Z ;  /* 0x00000000000479c3 */ /* 0x000ea80000002700 */
[----:B------:R-:W3:Y:S02]  /*0640*/  SHFL.IDX PT, R0, R0, RZ, 0x1f ;  /* 0x00001fff00007589 */ /* 0x000ee400000e0000 */
[----:B---3--:R-:W-:Y:S02]  /*0650*/  ISETP.NE.AND P0, PT, R0, RZ, PT ;  /* 0x000000ff0000720c */ /* 0x008fe40003f05270 */
[----:B-1----:R-:W-:-:S11]  /*0660*/  SHF.R.U32.HI R2, RZ, 0x7, R2 ;  /* 0x00000007ff027819 */ /* 0x002fd60000011602 */
[----:B------:R-:W-:-:S05]  /*0670*/  @!P0 IADD3 R2, R2, 0x9, RZ ;  /* 0x0000000902028810 */ /* 0x000fca0007ffe0ff */
[----:B------:R1:W-:Y:S06]  /*0680*/  @!P0 BAR.ARV R2, 0xa0 ;  /* 0x000280020000851d */ /* 0x0003ec0000002000 */
[----:B--2---:R-:W-:-:S13]  /*0690*/  ISETP.LE.AND P0, PT, RZ, UR4, PT ;  /* 0x00000004ff007c0c */ /* 0x004fda000bf03270 */
[----:B-1----:R-:W-:Y:S05]  /*06a0*/  @!P0 BRA `(.L_x_7) ;  /* 0x0000008400a48947 */ /* 0x002fea0003800000 */
[----:B------:R-:W1:Y:S01]  /*06b0*/  S2R R3, SR_TID.X ;  /* 0x0000000000037919 */ /* 0x000e620000002100 */
[----:B------:R-:W-:-:S04]  /*06c0*/  MOV R0, RZ ;  /* 0x000000ff00007202 */ /* 0x000fc80000000f00 */
[----:B------:R-:W-:Y:S01]  /*06d0*/  LOP3.LUT P0, RZ, R0, 0x3ff, RZ, 0xc0, !PT ;  /* 0x000003ff00ff7812 */ /* 0x000fe2000780c0ff */
[----:B-1----:R-:W-:-:S12]  /*06e0*/  VIADD R18, R3, 0xffffff80 ;  /* 0xffffff8003127836 */ /* 0x002fd80000000000 */
[----:B------:R-:W-:Y:S05]  /*06f0*/  @!P0 BRA `(.L_x_8) ;  /* 0x00000000007c8947 */ /* 0x000fea0003800000 */
[----:B------:R-:W-:Y:S01]  /*0700*/  MOV R2, 0x0 ;  /* 0x0000000000027802 */ /* 0x000fe20000000f00 */
[----:B------:R-:W-:Y:S01]  /*0710*/  ULDC.64 UR4, c[0x4][0x90] ;  /* 0x0100240000047ab9 */ /* 0x000fe20000000a00 */
[----:B------:R-:W-:Y:S01]  /*0720*/  ULDC.64 UR6, c[0x4][0x28] ;  /* 0x01000a0000067ab9 */ /* 0x000fe20000000a00 */
[----:B------:R-:W-:Y:S01]  /*0730*/  IMAD.U32 R4, RZ, RZ, UR4 ;  /* 0x00000004ff047e24 */ /* 0x000fe2000f8e00ff */
[----:B------:R1:W2:Y:S01]  /*0740*/  LDC.64 R14, c[0x4][R2] ;  /* 0x01000000020e7b82 */ /* 0x0002a20000000a00 */
[----:B------:R-:W-:Y:S01]  /*0750*/  MOV R5, UR5 ;  /* 0x0000000500057c02 */ /* 0x000fe20008000f00 */
[----:B------:R-:W-:Y:S01]  /*0760*/  ULDC.64 UR4, c[0x4][0x98] ;  /* 0x0100260000047ab9 */ /* 0x000fe20000000a00 */
[----:B------:R-:W-:Y:S01]  /*0770*/  MOV R10, UR6 ;  /* 0x00000006000a7c02 */ /* 0x000fe20008000f00 */
[----:B------:R-:W-:Y:S01]  /*0780*/  IMAD.U32 R6, RZ, RZ, UR4 ;  /* 0x00000004ff067e24 */ /* 0x000fe2000f8e00ff */
[----:B------:R-:W-:Y:S01]  /*0790*/  MOV R12, 0x1 ;  /* 0x00000001000c7802 */ /* 0x000fe20000000f00 */
[----:B------:R-:W-:-:S02]  /*07a0*/  IMAD.U32 R7, RZ, RZ, UR5 ;  /* 0x00000005ff077e24 */ /* 0x000fc4000f8e00ff */
[----:B------:R-:W-:Y:S02]  /*07b0*/  IMAD.U32 R11, RZ, RZ, UR7 ;  /* 0x00000007ff0b7e24 */ /* 0x000fe4000f8e00ff */
[----:B------:R-:W-:Y:S02]  /*07c0*/  IMAD.MOV.U32 R8, RZ, RZ, 0x70 ;  /* 0x00000070ff087424 */ /* 0x000fe400078e00ff */
[----:B-1----:R-:W-:-:S07]  /*07d0*/  IMAD.MOV.U32 R13, RZ, RZ, RZ ;  /* 0x000000ffff0d7224 */ /* 0x002fce00078e00ff */
[----:B------:R-:W-:-:S07]  /*07e0*/  LEPC R20, `(.L_x_9) ;  /* 0x000000001014794e */ /* 0x000fce0000000000 */
[----:B--2---:R-:W-:Y:S05]  /*07f0*/  CALL.ABS.NOINC R14 ;  /* 0x000000000e007343 */ /* 0x004fea0003c00000 */
.L_x_9:
[----:B------:R-:W1:Y:S01]  /*0800*/  LDC.64 R2, c[0x4][R2] ;  /* 0x0100000002027b82 */ /* 0x000e620000000a00 */
[----:B------:R-:W-:Y:S01]  /*0810*/  ULDC.64 UR4, c[0x4][0x90] ;  /* 0x0100240000047ab9 */ /* 0x000fe20000000a00 */
[----:B------:R-:W-:Y:S01]  /*0820*/  ULDC.64 UR6, c[0x4][0x98] ;  /* 0x0100260000067ab9 */ /* 0x000fe20000000a00 */
[----:B------:R-:W-:Y:S01]  /*0830*/  IMAD.U32 R4, RZ, RZ, UR4 ;  /* 0x00000004ff047e24 */ /* 0x000fe2000f8e00ff */
[----:B------:R-:W-:Y:S01]  /*0840*/  MOV R5, UR5 ;  /* 0x0000000500057c02 */ /* 0x000fe20008000f00 */
[----:B------:R-:W-:Y:S01]  /*0850*/  ULDC.64 UR4, c[0x4][0x30] ;  /* 0x01000c0000047ab9 */ /* 0x000fe20000000a00 */
[----:B------:R-:W-:Y:S01]  /*0860*/  IMAD.U32 R6, RZ, RZ, UR6 ;  /* 0x00000006ff067e24 */ /* 0x000fe2000f8e00ff */
[----:B------:R-:W-:Y:S01]  /*0870*/  MOV R10, UR4 ;  /* 0x00000004000a7c02 */ /* 0x000fe20008000f00 */
[----:B------:R-:W-:Y:S01]  /*0880*/  IMAD.U32 R7, RZ, RZ, UR7 ;  /* 0x00000007ff077e24 */ /* 0x000fe2000f8e00ff */
[----:B------:R-:W-:Y:S01]  /*0890*/  MOV R12, 0x1 ;  /* 0x00000001000c7802 */ /* 0x000fe20000000f00 */
[----:B------:R-:W-:-:S02]  /*08a0*/  IMAD.U32 R11, RZ, RZ, UR5 ;  /* 0x00000005ff0b7e24 */ /* 0x000fc4000f8e00ff */
[----:B------:R-:W-:Y:S02]  /*08b0*/  IMAD.MOV.U32 R8, RZ, RZ, 0x70 ;  /* 0x00000070ff087424 */ /* 0x000fe400078e00ff */
[----:B------:R-:W-:-:S07]  /*08c0*/  IMAD.MOV.U32 R13, RZ, RZ, RZ ;  /* 0x000000ffff0d7224 */ /* 0x000fce00078e00ff */
[----:B------:R-:W-:-:S07]  /*08d0*/  LEPC R20, `(.L_x_8) ;  /* 0x000000001014794e */ /* 0x000fce0000000000 */
[----:B-1----:R-:W-:Y:S05]  /*08e0*/  CALL.ABS.NOINC R2 ;  /* 0x0000000002007343 */ /* 0x002fea0003c00000 */
.L_x_8:
[----:B------:R-:W1:Y:S01]  /*08f0*/  S2R R3, SR_CgaCtaId ;  /* 0x0000000000037919 */ /* 0x000e620000008800 */
[----:B------:R-:W-:-:S04]  /*0900*/  MOV R2, 0x400 ;  /* 0x0000040000027802 */ /* 0x000fc80000000f00 */
[----:B-1----:R-:W-:-:S05]  /*0910*/  LEA R2, R3, R2, 0x18 ;  /* 0x0000000203027211 */ /* 0x002fca00078ec0ff */
[----:B------:R-:W-:-:S05]  /*0920*/  VIADD R0, R2, 0x20c00 ;  /* 0x00020c0002007836 */ /* 0x000fca0000000000 */
[----:B------:R-:W-:-:S13]  /*0930*/  LOP3.LUT P0, RZ, R0, 0x3ff, RZ, 0xc0, !PT ;  /* 0x000003ff00ff7812 */ /* 0x000fda000780c0ff */
[----:B------:R-:W-:Y:S05]  /*0940*/  @!P0 BRA `(.L_x_10) ;  /* 0x00000000007c8947 */ /* 0x000fea0003800000 */
[----:B------:R-:W-:Y:S01]  /*0950*/  MOV R17, 0x0 ;  /* 0x0000000000117802 */ /* 0x000fe20000000f00 */
[----:B------:R-:W-:Y:S01]  /*0960*/  ULDC.64 UR4, c[0x4][0x90] ;  /* 0x0100240000047ab9 */ /* 0x000fe20000000a00 */
[----:B------:R-:W-:Y:S01]  /*0970*/  ULDC.64 UR6, c[0x4][0x28] ;  /* 0x01000a0000067ab9 */ /* 0x000fe20000000a00 */
[----:B------:R-:W-:Y:S01]  /*0980*/  MOV R4, UR4 ;  /* 0x0000000400047c02 */ /* 0x000fe20008000f00 */
[----:B------:R1:W2:Y:S01]  /*0990*/  LDC.64 R14, c[0x4][R17] ;  /* 0x01000000110e7b82 */ /* 0x0002a20000000a00 */
[----:B------:R-:W-:Y:S01]  /*09a0*/  IMAD.U32 R5, RZ, RZ, UR5 ;  /* 0x00000005ff057e24 */ /* 0x000fe2000f8e00ff */
[----:B------:R-:W-:Y:S01]  /*09b0*/  ULDC.64 UR4, c[0x4][0x98] ;  /* 0x0100260000047ab9 */ /* 0x000fe20000000a00 */
[----:B------:R-:W-:Y:S01]  /*09c0*/  IMAD.U32 R10, RZ, RZ, UR6 ;  /* 0x00000006ff0a7e24 */ /* 0x000fe2000f8e00ff */
[----:B------:R-:W-:Y:S01]  /*09d0*/  MOV R7, UR5 ;  /* 0x0000000500077c02 */ /* 0x000fe20008000f00 */
[----:B------:R-:W-:Y:S01]  /*09e0*/  IMAD.U32 R6, RZ, RZ, UR4 ;  /* 0x00000004ff067e24 */ /* 0x000fe2000f8e00ff */
[----:B------:R-:W-:Y:S01]  /*09f0*/  MOV R8, 0x70 ;  /* 0x0000007000087802 */ /* 0x000fe20000000f00 */
[----:B------:R-:W-:-:S02]  /*0a00*/  IMAD.U32 R11, RZ, RZ, UR7 ;  /* 0x00000007ff0b7e24 */ /* 0x000fc4000f8e00ff */
[----:B------:R-:W-:Y:S02]  /*0a10*/  IMAD.MOV.U32 R12, RZ, RZ, 0x1 ;  /* 0x00000001ff0c7424 */ /* 0x000fe400078e00ff */
[----:B-1----:R-:W-:-:S07]  /*0a20*/  IMAD.MOV.U32 R13, RZ, RZ, RZ ;  /* 0x000000ffff0d7224 */ /* 0x002fce00078e00ff */
[----:B------:R-:W-:-:S07]  /*0a30*/  LEPC R20, `(.L_x_11) ;  /* 0x000000001014794e */ /* 0x000fce0000000000 */
[----:B--2---:R-:W-:Y:S05]  /*0a40*/  CALL.ABS.NOINC R14 ;  /* 0x000000000e007343 */ /* 0x004fea0003c00000 */
.L_x_11:
[----:B------:R1:W2:Y:S01]  /*0a50*/  LDC.64 R14, c[0x4][R17] ;  /* 0x01000000110e7b82 */ /* 0x0002a20000000a00 */
[----:B------:R-:W-:Y:S01]  /*0a60*/  ULDC.64 UR4, c[0x4][0x90] ;  /* 0x0100240000047ab9 */ /* 0x000fe20000000a00 */
[----:B------:R-:W-:Y:S01]  /*0a70*/  ULDC.64 UR6, c[0x4][0x30] ;  /* 0x01000c0000067ab9 */ /* 0x000fe20000000a00 */
[----:B------:R-:W-:Y:S01]  /*0a80*/  MOV R4, UR4 ;  /* 0x0000000400047c02 */ /* 0x000fe20008000f00 */
        /* <DEDUP_REMOVED lines=11> */
.L_x_10:
[----:B------:R-:W-:Y:S01]  /*0b40*/  SHF.R.S32.HI R3, RZ, 0x1f, R18 ;  /* 0x0000001fff037819 */ /* 0x000fe20000011412 */
[----:B------:R-:W-:-:S03]  /*0b50*/  UMOV UR4, 0xffffffff ;  /* 0xffffffff00047882 */ /* 0x000fc60000000000 */
[----:B------:R-:W-:-:S04]  /*0b60*/  LEA.HI R0, R3, R18, RZ, 0x7 ;  /* 0x0000001203007211 */ /* 0x000fc800078f38ff */
[----:B------:R-:W-:Y:S01]  /*0b70*/  SHF.R.S32.HI R13, RZ, 0x7, R0 ;  /* 0x00000007ff0d7819 */ /* 0x000fe20000011400 */
[----:B------:R-:W-:Y:S06]  /*0b80*/  BRA.DIV UR4, `(.L_x_12) ;  /* 0x0000008204747947 */ /* 0x000fec000b800000 */
[----:B------:R1:W2:Y:S02]  /*0b90*/  SHFL.IDX PT, R14, R13, RZ, 0x1f ;  /* 0x00001fff0d0e7589 */ /* 0x0002a400000e0000 */
.L_x_83:
[----:B------:R-:W-:Y:S02]  /*0ba0*/  SHF.L.U32 R9, RZ, 0x1f, RZ ;  /* 0x0000001fff097819 */ /* 0x000fe400000006ff */
[----:B------:R-:W-:Y:S02]  /*0bb0*/  LEA.HI R5, R3, R18, RZ, 0x4 ;  /* 0x0000001203057211 */ /* 0x000fe400078f20ff */
[----:B------:R-:W3:Y:S01]  /*0bc0*/  SYNCS.PHASECHK.TRANS64.TRYWAIT P0, [R2+URZ+0x30c00], R9 ;  /* 0x030c0009020075a7 */ /* 0x000ee2000800017f */
[----:B--2---:R-:W-:Y:S02]  /*0bd0*/  LEA.HI R4, R14, R14, RZ, 0x1 ;  /* 0x0000000e0e047211 */ /* 0x004fe400078f08ff */
[----:B------:R-:W-:-:S04]  /*0be0*/  SHF.R.S32.HI R6, RZ, 0x4, R5 ;  /* 0x00000004ff067819 */ /* 0x000fc80000011405 */
[----:B------:R-:W-:Y:S02]  /*0bf0*/  LEA.HI R7, R5, R6, RZ, 0x1 ;  /* 0x0000000605077211 */ /* 0x000fe400078f08ff */
[----:B------:R-:W-:Y:S02]  /*0c00*/  LOP3.LUT R5, R4, 0xffffe, RZ, 0xc0, !PT ;  /* 0x000ffffe04057812 */ /* 0x000fe400078ec0ff */
[----:B------:R-:W-:Y:S02]  /*0c10*/  LOP3.LUT R7, R7, 0xfffffffe, RZ, 0xc0, !PT ;  /* 0xfffffffe07077812 */ /* 0x000fe400078ec0ff */
[----:B------:R-:W-:-:S03]  /*0c20*/  IADD3 R12, R14, -R5, RZ ;  /* 0x800000050e0c7210 */ /* 0x000fc60007ffe0ff */
[----:B------:R-:W-:Y:S01]  /*0c30*/  IMAD.IADD R6, R6, 0x1, -R7 ;  /* 0x0000000106067824 */ /* 0x000fe200078e0a07 */
[----:B---3--:R-:W-:Y:S06]  /*0c40*/  @P0 BRA `(.L_x_13) ;  /* 0x0000000000080947 */ /* 0x008fec0003800000 */
[----:B------:R-:W2:Y:S02]  /*0c50*/  SYNCS.PHASECHK.TRANS64.TRYWAIT P0, [R2+URZ+0x30c00], R9 ;  /* 0x030c0009020075a7 */ /* 0x000ea4000800017f */
[----:B--2---:R-:W-:Y:S05]  /*0c60*/  @!P0 BRA `(.L_x_14) ;  /* 0x0000008000588947 */ /* 0x004fea0003800000 */
.L_x_13:
[----:B------:R-:W3:Y:S01]  /*0c70*/  LDC R11, c[0x0][0x280] ;  /* 0x0000a000ff0b7b82 */ /* 0x000ee20000000800 */
[----:B------:R-:W-:Y:S02]  /*0c80*/  LEA.HI R4, R3, R18, RZ, 0x5 ;  /* 0x0000001203047211 */ /* 0x000fe400078f28ff */
[----:B------:R-:W-:Y:S02]  /*0c90*/  CS2R R198, SRZ ;  /* 0x0000000000c67805 */ /* 0x000fe4000001ff00 */
[----:B------:R-:W-:Y:S02]  /*0ca0*/  CS2R R196, SRZ ;  /* 0x0000000000c47805 */ /* 0x000fe4000001ff00 */
[----:B------:R-:W-:Y:S02]  /*0cb0*/  CS2R R194, SRZ ;  /* 0x0000000000c27805 */ /* 0x000fe4000001ff00 */
[----:B------:R-:W-:Y:S02]  /*0cc0*/  CS2R R192, SRZ ;  /* 0x0000000000c07805 */ /* 0x000fe4000001ff00 */
[----:B------:R-:W-:-:S02]  /*0cd0*/  CS2R R190, SRZ ;  /* 0x0000000000be7805 */ /* 0x000fc4000001ff00 */
[----:B------:R-:W-:Y:S02]  /*0ce0*/  CS2R R188, SRZ ;  /* 0x0000000000bc7805 */ /* 0x000fe4000001ff00 */
        /* <DEDUP_REMOVED lines=16> */
[----:B---3--:R-:W-:-:S02]  /*0df0*/  ISETP.GE.AND P0, PT, R11, 0x1, PT ;  /* 0x000000010b00780c */ /* 0x008fc40003f06270 */
        /* <DEDUP_REMOVED lines=10> */
[----:B------:R-:W-:Y:S01]  /*0ea0*/  SHF.R.S32.HI R5, RZ, 0x5, R4 ;  /* 0x00000005ff057819 */ /* 0x000fe20000011404 */
[----:B------:R-:W-:Y:S06]  /*0eb0*/  @!P0 BRA `(.L_x_15) ;  /* 0x0000004c002c8947 */ /* 0x000fec0003800000 */
[----:B------:R-:W-:Y:S01]  /*0ec0*/  IMAD.SHL.U32 R7, R18, 0x40, RZ ;  /* 0x0000004012077824 */ /* 0x000fe200078e00ff */
[----:B------:R-:W-:Y:S01]  /*0ed0*/  SHF.L.U32 R10, R5, 0x4, RZ ;  /* 0x00000004050a7819 */ /* 0x000fe200000006ff */
[----:B------:R-:W3:Y:S01]  /*0ee0*/  S2R R20, SR_CTAID.X ;  /* 0x0000000000147919 */ /* 0x000ee20000002500 */
[-C--:B------:R-:W-:Y:S01]  /*0ef0*/  LEA.HI R8, R3, R18.reuse, RZ, 0x3 ;  /* 0x0000001203087211 */ /* 0x080fe200078f18ff */
[----:B------:R-:W3:Y:S01]  /*0f00*/  LDC R21, c[0x0][0x290] ;  /* 0x0000a400ff157b82 */ /* 0x000ee20000000800 */
[----:B------:R-:W-:Y:S02]  /*0f10*/  LOP3.LUT R7, R7, 0x1c0, RZ, 0xc0, !PT ;  /* 0x000001c007077812 */ /* 0x000fe400078ec0ff */
[----:B------:R-:W-:Y:S02]  /*0f20*/  LOP3.LUT R5, R0, 0xffffff80, RZ, 0xc0, !PT ;  /* 0xffffff8000057812 */ /* 0x000fe400078ec0ff */
[----:B--2---:R-:W-:Y:S02]  /*0f30*/  LOP3.LUT R9, R7, 0x30, R10, 0xf8, !PT ;  /* 0x0000003007097812 */ /* 0x004fe400078ef80a */
[----:B------:R-:W-:Y:S01]  /*0f40*/  LEA.HI R0, R3, R18, RZ, 0x2 ;  /* 0x0000001203007211 */ /* 0x000fe200078f10ff */
[----:B------:R-:W-:Y:S01]  /*0f50*/  IMAD.IADD R10, R18, 0x1, -R5 ;  /* 0x00000001120a7824 */ /* 0x000fe200078e0a05 */
[----:B------:R-:W-:Y:S01]  /*0f60*/  LOP3.LUT R8, R9, 0x8, R8, 0xf8, !PT ;  /* 0x0000000809087812 */ /* 0x000fe200078ef808 */
[----:B------:R-:W-:Y:S01]  /*0f70*/  VIADD R9, R11, 0x7f ;  /* 0x0000007f0b097836 */ /* 0x000fe20000000000 */
[----:B------:R-:W-:Y:S01]  /*0f80*/  LOP3.LUT R3, R4, 0xffffffe0, RZ, 0xc0, !PT ;  /* 0xffffffe004037812 */ /* 0x000fe200078ec0ff */
[----:B------:R-:W-:Y:S01]  /*0f90*/  IMAD R23, R13, 0x400, R10 ;  /* 0x000004000d177824 */ /* 0x000fe200078e020a */
[----:B------:R-:W-:-:S02]  /*0fa0*/  LOP3.LUT R11, R0, 0xfffffffc, RZ, 0xc0, !PT ;  /* 0xfffffffc000b7812 */ /* 0x000fc400078ec0ff */
[----:B------:R-:W-:Y:S02]  /*0fb0*/  SHF.R.S32.HI R0, RZ, 0x1f, R9 ;  /* 0x0000001fff007819 */ /* 0x000fe40000011409 */
[----:B------:R-:W-:Y:S01]  /*0fc0*/  SHF.R.U32.HI R7, RZ, 0x3, R7 ;  /* 0x00000003ff077819 */ /* 0x000fe20000011607 */
[C---:B------:R-:W-:Y:S01]  /*0fd0*/  IMAD.IADD R11, R18.reuse, 0x1, -R11 ;  /* 0x00000001120b7824 */ /* 0x040fe200078e0a0b */
[----:B------:R-:W-:Y:S02]  /*0fe0*/  IADD3 R3, R18, -R3, RZ ;  /* 0x8000000312037210 */ /* 0x000fe40007ffe0ff */
[----:B------:R-:W-:Y:S01]  /*0ff0*/  LEA.HI R22, R0, R9, RZ, 0x7 ;  /* 0x0000000900167211 */ /* 0x000fe200078f38ff */
[----:B------:R-:W-:Y:S01]  /*1000*/  IMAD R9, R13, 0x10, R6 ;  /* 0x000000100d097824 */ /* 0x000fe200078e0206 */
[----:B------:R-:W-:Y:S02]  /*1010*/  LOP3.LUT R8, R8, R7, RZ, 0x3c, !PT ;  /* 0x0000000708087212 */ /* 0x000fe400078e3cff */
[----:B------:R-:W-:-:S02]  /*1020*/  SHF.R.S32.HI R0, RZ, 0x1f, R3 ;  /* 0x0000001fff007819 */ /* 0x000fc40000011403 */
[----:B------:R-:W-:Y:S02]  /*1030*/  LEA.HI R5, R13, R13, RZ, 0x1 ;  /* 0x0000000d0d057211 */ /* 0x000fe400078f08ff */
[----:B------:R-:W-:Y:S01]  /*1040*/  LEA R6, R9, R8, 0x9 ;  /* 0x0000000809067211 */ /* 0x000fe200078e48ff */
[----:B---3--:R-:W-:Y:S01]  /*1050*/  IMAD R20, R20, -0x80, R21 ;  /* 0xffffff8014147824 */ /* 0x008fe200078e0215 */
[CC--:B------:R-:W-:Y:S02]  /*1060*/  LEA.HI R4, R0.reuse, R3.reuse, RZ, 0x3 ;  /* 0x0000000300047211 */ /* 0x0c0fe400078f18ff */
[----:B------:R-:W-:Y:S01]  /*1070*/  LEA.HI R7, R0, R3, RZ, 0x2 ;  /* 0x0000000300077211 */ /* 0x000fe200078f10ff */
[----:B------:R2:W-:Y:S01]  /*1080*/  STL [R1+0x4], R6 ;  /* 0x0000040601007387 */ /* 0x0005e20000100800 */
[----:B------:R-:W-:Y:S02]  /*1090*/  LOP3.LUT R0, R5, 0xfffffffe, RZ, 0xc0, !PT ;  /* 0xfffffffe05007812 */ /* 0x000fe400078ec0ff */
[----:B------:R-:W-:-:S02]  /*10a0*/  SHF.R.S32.HI R3, RZ, 0x1f, R10 ;  /* 0x0000001fff037819 */ /* 0x000fc4000001140a */
[----:B------:R-:W-:Y:S01]  /*10b0*/  SHF.R.S32.HI R5, RZ, 0x1f, R4 ;  /* 0x0000001fff057819 */ /* 0x000fe20000011404 */
[----:B------:R-:W-:Y:S01]  /*10c0*/  IMAD.IADD R19, R13, 0x1, -R0 ;  /* 0x000000010d137824 */ /* 0x000fe200078e0a00 */
[----:B------:R-:W-:Y:S02]  /*10d0*/  LEA.HI R0, R3, R10, RZ, 0x2 ;  /* 0x0000000a03007211 */ /* 0x000fe400078f10ff */
[----:B------:R-:W-:Y:S02]  /*10e0*/  MOV R199, RZ ;  /* 0x000000ff00c77202 */ /* 0x000fe40000000f00 */
[----:B--2---:R-:W-:Y:S02]  /*10f0*/  SHF.R.S32.HI R6, RZ, 0x3, R4 ;  /* 0x00000003ff067819 */ /* 0x004fe40000011404 */
[----:B------:R-:W-:Y:S02]  /*1100*/  SHF.R.S32.HI R4, RZ, 0x2, R7 ;  /* 0x00000002ff047819 */ /* 0x000fe40000011407 */
[----:B------:R-:W-:-:S02]  /*1110*/  LEA.HI R8, R5, R6, RZ, 0x4 ;  /* 0x0000000605087211 */ /* 0x000fc400078f20ff */
[----:B------:R-:W-:Y:S01]  /*1120*/  LEA.HI R7, R7, R4, RZ, 0x1 ;  /* 0x0000000407077211 */ /* 0x000fe200078f08ff */
[----:B-1----:R-:W-:Y:S01]  /*1130*/  VIADD R13, R4, 0x18 ;  /* 0x00000018040d7836 */ /* 0x002fe20000000000 */
[----:B------:R-:W-:Y:S02]  /*1140*/  LOP3.LUT R5, R0, 0x7ffffffc, RZ, 0xc0, !PT ;  /* 0x7ffffffc00057812 */ /* 0x000fe400078ec0ff */
[----:B------:R-:W-:Y:S02]  /*1150*/  LOP3.LUT R9, R8, 0x1ffffff0, RZ, 0xc0, !PT ;  /* 0x1ffffff008097812 */ /* 0x000fe400078ec0ff */
[----:B------:R-:W-:Y:S01]  /*1160*/  LEA.HI R8, R3, R10, RZ, 0x5 ;  /* 0x0000000a03087211 */ /* 0x000fe200078f28ff */
[----:B------:R-:W-:Y:S01]  /*1170*/  VIADD R3, R4, 0x8 ;  /* 0x0000000804037836 */ /* 0x000fe20000000000 */
[----:B------:R-:W-:Y:S01]  /*1180*/  LOP3.LUT R7, R7, 0xfffffffe, RZ, 0xc0, !PT ;  /* 0xfffffffe07077812 */ /* 0x000fe200078ec0ff */
[----:B------:R-:W-:Y:S01]  /*1190*/  IMAD.IADD R6, R6, 0x1, -R9 ;  /* 0x0000000106067824 */ /* 0x000fe200078e0a09 */
[----:B------:R-:W-:-:S02]  /*11a0*/  IADD3 R10, R10, -R5, RZ ;  /* 0x800000050a0a7210 */ /* 0x000fc40007ffe0ff */
[C---:B------:R-:W-:Y:S01]  /*11b0*/  IADD3 R5, R4.reuse, 0x10, RZ ;  /* 0x0000001004057810 */ /* 0x040fe20007ffe0ff */
[----:B------:R-:W-:Y:S01]  /*11c0*/  IMAD.IADD R7, R4, 0x1, -R7 ;  /* 0x0000000104077824 */ /* 0x000fe200078e0a07 */
[----:B------:R-:W-:Y:S02]  /*11d0*/  LEA.HI R4, R3, R3, RZ, 0x1 ;  /* 0x0000000303047211 */ /* 0x000fe400078f08ff */
[----:B------:R-:W-:Y:S02]  /*11e0*/  LEA.HI R9, R5, R5, RZ, 0x1 ;  /* 0x0000000505097211 */ /* 0x000fe400078f08ff */
[----:B------:R-:W-:Y:S02]  /*11f0*/  LEA.HI R15, R13, R13, RZ, 0x1 ;  /* 0x0000000d0d0f7211 */ /* 0x000fe400078f08ff */
[----:B------:R-:W-:Y:S02]  /*1200*/  SHF.R.S32.HI R17, RZ, 0x5, R8 ;  /* 0x00000005ff117819 */ /* 0x000fe40000011408 */
[----:B------:R-:W-:-:S02]  /*1210*/  LOP3.LUT R8, R4, 0xfffffffe, RZ, 0xc0, !PT ;  /* 0xfffffffe04087812 */ /* 0x000fc400078ec0ff */
[----:B------:R-:W-:Y:S01]  /*1220*/  LOP3.LUT R14, R9, 0xfffffffe, RZ, 0xc0, !PT ;  /* 0xfffffffe090e7812 */ /* 0x000fe200078ec0ff */
[----:B------:R-:W-:Y:S01]  /*1230*/  IMAD R21, R17, -0x10, R20 ;  /* 0xfffffff011157824 */ /* 0x000fe200078e0214 */
[----:B------:R-:W-:Y:S02]  /*1240*/  LOP3.LUT R18, R15, 0xfffffffe, RZ, 0xc0, !PT ;  /* 0xfffffffe0f127812 */ /* 0x000fe400078ec0ff */
[----:B------:R-:W-:Y:S01]  /*1250*/  IADD3 R8, R3, -R8, RZ ;  /* 0x8000000803087210 */ /* 0x000fe20007ffe0ff */
[----:B------:R-:W-:Y:S01]  /*1260*/  IMAD.IADD R14, R5, 0x1, -R14 ;  /* 0x00000001050e7824 */ /* 0x000fe200078e0a0e */
[----:B------:R-:W-:Y:S01]  /*1270*/  SHF.R.S32.HI R3, RZ, 0x1, R4 ;  /* 0x00000001ff037819 */ /* 0x000fe20000011404 */
[----:B------:R-:W-:Y:S01]  /*1280*/  IMAD.IADD R13, R13, 0x1, -R18 ;  /* 0x000000010d0d7824 */ /* 0x000fe200078e0a12 */
[----:B------:R-:W-:Y:S02]  /*1290*/  SHF.R.S32.HI R4, RZ, 0x1f, R4 ;  /* 0x0000001fff047819 */ /* 0x000fe40000011404 */
[----:B------:R-:W-:-:S02]  /*12a0*/  SHF.R.S32.HI R5, RZ, 0x1, R9 ;  /* 0x00000001ff057819 */ /* 0x000fc40000011409 */
[----:B------:R-:W-:Y:S02]  /*12b0*/  SHF.R.S32.HI R18, RZ, 0x1f, R9 ;  /* 0x0000001fff127819 */ /* 0x000fe40000011409 */
[--C-:B------:R-:W-:Y:S02]  /*12c0*/  SHF.R.S32.HI R17, RZ, 0x2, R0.reuse ;  /* 0x00000002ff117819 */ /* 0x100fe40000011400 */
[--C-:B------:R-:W-:Y:S02]  /*12d0*/  SHF.R.S32.HI R9, RZ, 0x1, R15.reuse ;  /* 0x00000001ff097819 */ /* 0x100fe4000001140f */
[----:B------:R-:W-:Y:S02]  /*12e0*/  SHF.R.S32.HI R20, RZ, 0x1f, R15 ;  /* 0x0000001fff147819 */ /* 0x000fe4000001140f */
[----:B------:R-:W-:Y:S02]  /*12f0*/  SHF.R.S32.HI R0, RZ, 0x1f, R0 ;  /* 0x0000001fff007819 */ /* 0x000fe40000011400 */
[----:B------:R-:W-:-:S02]  /*1300*/  LEA.HI R4, R4, R3, RZ, 0x4 ;  /* 0x0000000304047211 */ /* 0x000fc400078f20ff */
[----:B------:R-:W-:Y:S02]  /*1310*/  LEA.HI R18, R18, R5, RZ, 0x4 ;  /* 0x0000000512127211 */ /* 0x000fe400078f20ff */
[----:B------:R-:W-:Y:S02]  /*1320*/  LEA.HI R20, R20, R9, RZ, 0x4 ;  /* 0x0000000914147211 */ /* 0x000fe400078f20ff */
[----:B------:R-:W-:Y:S02]  /*1330*/  LEA.HI R0, R0, R17, RZ, 0x3 ;  /* 0x0000001100007211 */ /* 0x000fe400078f18ff */
[----:B------:R-:W-:Y:S02]  /*1340*/  LOP3.LUT R4, R4, 0x1ffffff0, RZ, 0xc0, !PT ;  /* 0x1ffffff004047812 */ /* 0x000fe400078ec0ff */
[----:B------:R-:W-:Y:S02]  /*1350*/  LOP3.LUT R18, R18, 0x1ffffff0, RZ, 0xc0, !PT ;  /* 0x1ffffff012127812 */ /* 0x000fe400078ec0ff */
[----:B------:R-:W-:-:S02]  /*1360*/  LOP3.LUT R20, R20, 0x1ffffff0, RZ, 0xc0, !PT ;  /* 0x1ffffff014147812 */ /* 0x000fc400078ec0ff */
[----:B------:R-:W-:Y:S01]  /*1370*/  LOP3.LUT R0, R0, 0xfffffff8, RZ, 0xc0, !PT ;  /* 0xfffffff800007812 */ /* 0x000fe200078ec0ff */
[----:B------:R-:W-:Y:S01]  /*1380*/  IMAD.IADD R5, R5, 0x1, -R18 ;  /* 0x0000000105057824 */ /* 0x000fe200078e0a12 */
[----:B------:R-:W-:Y:S01]  /*1390*/  IADD3 R3, R3, -R4, RZ ;  /* 0x8000000403037210 */ /* 0x000fe20007ffe0ff */
[----:B------:R-:W-:Y:S01]  /*13a0*/  IMAD.IADD R20, R9, 0x1, -R20 ;  /* 0x0000000109147824 */ /* 0x000fe200078e0a14 */
[----:B------:R-:W-:Y:S01]  /*13b0*/  IADD3 R0, R21, R0, -R17 ;  /* 0x0000000015007210 */ /* 0x000fe20007ffe811 */
[----:B------:R-:W-:Y:S01]  /*13c0*/  IMAD R4, R5, 0x8, R14 ;  /* 0x0000000805047824 */ /* 0x000fe200078e020e */
[----:B------:R-:W-:Y:S01]  /*13d0*/  LEA R7, R6, R7, 0x3 ;  /* 0x0000000706077211 */ /* 0x000fe200078e18ff */
[----:B------:R-:W-:Y:S01]  /*13e0*/  IMAD R6, R3, 0x8, R8 ;  /* 0x0000000803067824 */ /* 0x000fe200078e0208 */
[----:B------:R-:W-:Y:S01]  /*13f0*/  LEA R3, R20, R13, 0x3 ;  /* 0x0000000d14037211 */ /* 0x000fe200078e18ff */
[----:B------:R-:W-:Y:S01]  /*1400*/  IMAD R9, R19, -0x40, R0 ;  /* 0xffffffc013097824 */ /* 0x000fe200078e0200 */
[----:B------:R-:W-:Y:S01]  /*1410*/  SHF.R.S32.HI R0, RZ, 0x7, R22 ;  /* 0x00000007ff007819 */ /* 0x000fe20000011416 */
[----:B------:R-:W-:Y:S01]  /*1420*/  STL [R1+0x14], R7 ;  /* 0x0000140701007387 */ /* 0x000fe20000100800 */
[----:B------:R-:W-:Y:S01]  /*1430*/  LOP3.LUT R8, R16, 0x1, RZ, 0xfc, !PT ;  /* 0x0000000110087812 */ /* 0x000fe200078efcff */
[----:B------:R-:W-:-:S02]  /*1440*/  IMAD.MOV.U32 R5, RZ, RZ, RZ ;  /* 0x000000ffff057224 */ /* 0x000fc400078e00ff */
[----:B------:R1:W-:Y:S04]  /*1450*/  STL [R1+0x10], R6 ;  /* 0x0000100601007387 */ /* 0x0003e80000100800 */
[----:B------:R-:W-:Y:S04]  /*1460*/  STL [R1+0xc], R4 ;  /* 0x00000c0401007387 */ /* 0x000fe80000100800 */
[----:B------:R2:W-:Y:S01]  /*1470*/  STL [R1+0x8], R3 ;  /* 0x0000080301007387 */ /* 0x0005e20000100800 */
[----:B-1----:R-:W-:-:S03]  /*1480*/  CS2R R6, SRZ ;  /* 0x0000000000067805 */ /* 0x002fc6000001ff00 */
[----:B------:R1:W-:Y:S01]  /*1490*/  STL [R1], R0 ;  /* 0x0000000001007387 */ /* 0x0003e20000100800 */
[----:B--2---:R-:W-:-:S04]  /*14a0*/  IMAD.SHL.U32 R3, R23, 0x4, RZ ;  /* 0x0000000417037824 */ /* 0x004fc800078e00ff */
[----:B------:R-:W-:-:S07]  /*14b0*/  IMAD R4, R3, 0x4, R2 ;  /* 0x0000000403047824 */ /* 0x000fce00078e0202 */
.L_x_26:
[----:B------:R-:W-:Y:S01]  /*14c0*/  ISETP.NE.AND P0, PT, R8, 0x3, PT ;  /* 0x000000030800780c */ /* 0x000fe20003f05270 */
[----:B------:R-:W-:-:S12]  /*14d0*/  YIELD ;  /* 0x0000000000007946 */ /* 0x000fd80003800000 */
[----:B------:R-:W-:Y:S05]  /*14e0*/  @!P0 BRA `(.L_x_16) ;  /* 0x0000000000048947 */ /* 0x000fea0003800000 */
[----:B------:R-:W-:Y:S01]  /*14f0*/  BPT.TRAP 0x1 ;  /* 0x000000040000795c */ /* 0x000fe20000300000 */
.L_x_16:
[----:B------:R-:W-:Y:S01]  /*1500*/  IMAD R3, R5, 0x8, R2 ;  /* 0x0000000805037824 */ /* 0x000fe200078e0202 */
[----:B------:R-:W-:-:S04]  /*1510*/  SHF.L.U32 R20, R6, 0x1f, RZ ;  /* 0x0000001f06147819 */ /* 0x000fc800000006ff */
[----:B------:R2:W3:Y:S01]  /*1520*/  SYNCS.PHASECHK.TRANS64.TRYWAIT P1, [R3+URZ+0x30c10], R20 ;  /* 0x030c1014030075a7 */ /* 0x0004e2000802017f */
[----:B------:R-:W-:Y:S05]  /*1530*/  @!P0 BRA `(.L_x_17) ;  /* 0x0000000000048947 */ /* 0x000fea0003800000 */
[----:B------:R-:W-:Y:S01]  /*1540*/  BPT.TRAP 0x1 ;  /* 0x000000040000795c */ /* 0x000fe20000300000 */
.L_x_17:
[----:B-1----:R-:W-:-:S04]  /*1550*/  IADD3 R0, R2, 0x10000, RZ ;  /* 0x0001000002007810 */ /* 0x002fc80007ffe0ff */
[----:B------:R-:W-:-:S04]  /*1560*/  SHF.R.U32.HI R0, RZ, 0x4, R0 ;  /* 0x00000004ff007819 */ /* 0x000fc80000011600 */
[----:B------:R-:W-:Y:S01]  /*1570*/  LOP3.LUT R0, R0, 0x3fff, RZ, 0xc0, !PT ;  /* 0x00003fff00007812 */ /* 0x000fe200078ec0ff */
[----:B---3--:R-:W-:Y:S06]  /*1580*/  @P1 BRA `(.L_x_18) ;  /* 0x0000000000081947 */ /* 0x008fec0003800000 */
[----:B------:R-:W1:Y:S02]  /*1590*/  SYNCS.PHASECHK.TRANS64.TRYWAIT P1, [R3+URZ+0x30c10], R20 ;  /* 0x030c1014030075a7 */ /* 0x000e64000802017f */
[----:B-1----:R-:W-:Y:S05]  /*15a0*/  @!P1 BRA `(.L_x_19) ;  /* 0x00000078001c9947 */ /* 0x002fea0003800000 */
.L_x_18:
[----:B------:R-:W-:Y:S05]  /*15b0*/  WARPSYNC.ALL ;  /* 0x0000000000007948 */ /* 0x000fea0003800000 */
[----:B------:R-:W-:Y:S01]  /*15c0*/  LOP3.LUT R14, R0, 0x10000, RZ, 0xfc, !PT ;  /* 0x00010000000e7812 */ /* 0x000fe200078efcff */
[----:B------:R-:W-:Y:S01]  /*15d0*/  IMAD R13, R12, 0x2000, R2 ;  /* 0x000020000c0d7824 */ /* 0x000fe200078e0202 */
[----:B------:R-:W3:Y:S04]  /*15e0*/  LDL R17, [R1+0xc] ;  /* 0x00000c0001117983 */ /* 0x000ee80000100800 */
[----:B------:R-:W-:Y:S01]  /*15f0*/  R2UR UR9, R13 ;  /* 0x000000000d0972ca */ /* 0x000fe200000e0000 */
[----:B------:R-:W-:Y:S01]  /*1600*/  IMAD R14, R5, 0x400, R14 ;  /* 0x00000400050e7824 */ /* 0x000fe200078e020e */
[----:B------:R-:W4:Y:S04]  /*1610*/  LDL R18, [R1+0x14] ;  /* 0x0000140001127983 */ /* 0x000f280000100800 */
[----:B------:R-:W-:Y:S01]  /*1620*/  R2UR UR8, R14 ;  /* 0x000000000e0872ca */ /* 0x000fe200000e0000 */
[----:B------:R-:W5:Y:S04]  /*1630*/  LDL R15, [R1+0x10] ;  /* 0x00001000010f7983 */ /* 0x000f680000100800 */
[----:B------:R-:W2:Y:S02]  /*1640*/  LDL R16, [R1+0x8] ;  /* 0x0000080001107983 */ /* 0x000ea40000100800 */
[----:B------:R-:W-:-:S04]  /*1650*/  USHF.R.U32.HI UR4, URZ, 0x4, UR9 ;  /* 0x000000043f047899 */ /* 0x000fc80008011609 */
[----:B------:R-:W-:Y:S01]  /*1660*/  ULOP3.LUT UR4, UR4, 0x3fff, URZ, 0xc0, !UPT ;  /* 0x00003fff04047892 */ /* 0x000fe2000f8ec03f */
[----:B------:R-:W-:-:S03]  /*1670*/  WARPGROUP.ARRIVE ;  /* 0x00000000000079c5 */ /* 0x000fc60000000000 */
[----:B------:R-:W-:Y:S01]  /*1680*/  ULOP3.LUT UR10, UR4, 0x10000, URZ, 0xfc, !UPT ;  /* 0x00010000040a7892 */ /* 0x000fe2000f8efc3f */
[----:B------:R-:W-:Y:S01]  /*1690*/  UMOV UR6, UR8 ;  /* 0x0000000800067c82 */ /* 0x000fe20008000000 */
[----:B------:R-:W-:Y:S01]  /*16a0*/  UMOV UR7, 0x40000040 ;  /* 0x4000004000077882 */ /* 0x000fe20000000000 */
[----:B------:R-:W-:-:S04]  /*16b0*/  UMOV UR5, 0x40000040 ;  /* 0x4000004000057882 */ /* 0x000fc80000000000 */
[----:B------:R-:W-:Y:S02]  /*16c0*/  UMOV UR4, UR10 ;  /* 0x0000000a00047c82 */ /* 0x000fe40008000000 */
[----:B------:R-:W-:Y:S01]  /*16d0*/  HGMMA.64x128x16.F32 R72, gdesc[UR4], RZ, !UPT, gsb0 ;  /* 0x01e00000044879f0 */ /* 0x000fe2000c0008ff */
[----:B------:R-:W-:Y:S02]  /*16e0*/  UIADD3 UR6, UR8, 0x2, URZ ;  /* 0x0000000208067890 */ /* 0x000fe4000fffe03f */
[----:B------:R-:W-:Y:S01]  /*16f0*/  UIADD3 UR4, UR10, 0x2, URZ ;  /* 0x000000020a047890 */ /* 0x000fe2000fffe03f */
[----:B------:R-:W-:Y:S01]  /*1700*/  UMOV UR7, 0x40000040 ;  /* 0x4000004000077882 */ /* 0x000fe20000000000 */
[----:B------:R-:W-:Y:S01]  /*1710*/  UMOV UR5, 0x40000040 ;  /* 0x4000004000057882 */ /* 0x000fe20000000000 */
[----:B------:R-:W-:Y:S02]  /*1720*/  WARPGROUP.DEPBAR.LE gsb0, 0x0 ;  /* 0x00008000000079c5 */ /* 0x000fe40000010000 */
[----:B------:R-:W-:-:S06]  /*1730*/  WARPGROUP.ARRIVE ;  /* 0x00000000000079c5 */ /* 0x000fcc0000000000 */
[----:B------:R-:W-:Y:S01]  /*1740*/  HGMMA.64x128x16.F32 R72, gdesc[UR4], R72, gsb0 ;  /* 0x01e00000044879f0 */ /* 0x000fe20008000848 */
        /* <DEDUP_REMOVED lines=11> */
[C---:B---3--:R-:W-:Y:S01]  /*1800*/  IMAD R17, R5.reuse, 0x80, R17 ;  /* 0x0000008005117824 */ /* 0x048fe200078e0211 */
[C---:B----4-:R-:W-:Y:S01]  /*1810*/  LEA R13, R5.reuse, R18, 0x7 ;  /* 0x00000012050d7211 */ /* 0x050fe200078e38ff */
[C---:B-----5:R-:W-:Y:S01]  /*1820*/  IMAD R15, R5.reuse, 0x80, R15 ;  /* 0x00000080050f7824 */ /* 0x060fe200078e020f */
[----:B--2---:R-:W-:Y:S02]  /*1830*/  LEA R21, R5, R16, 0x7 ;  /* 0x0000001005157211 */ /* 0x004fe400078e38ff */
[C---:B------:R-:W-:Y:S01]  /*1840*/  LEA R19, R10.reuse, R17, 0x1 ;  /* 0x000000110a137211 */ /* 0x040fe200078e08ff */
[----:B------:R-:W-:-:S02]  /*1850*/  IMAD R15, R10, 0x2, R15 ;  /* 0x000000020a0f7824 */ /* 0x000fc400078e020f */
[C---:B------:R-:W-:Y:S02]  /*1860*/  IMAD R13, R10.reuse, 0x2, R13 ;  /* 0x000000020a0d7824 */ /* 0x040fe400078e020d */
[----:B------:R-:W-:Y:S01]  /*1870*/  IMAD R21, R10, 0x2, R21 ;  /* 0x000000020a157824 */ /* 0x000fe200078e0215 */
[----:B------:R-:W-:Y:S01]  /*1880*/  LEA R23, R15, R2, 0x2 ;  /* 0x000000020f177211 */ /* 0x000fe200078e10ff */
[--C-:B------:R-:W-:Y:S02]  /*1890*/  IMAD R202, R13, 0x4, R2.reuse ;  /* 0x000000040dca7824 */ /* 0x100fe400078e0202 */
[--C-:B------:R-:W-:Y:S02]  /*18a0*/  IMAD R17, R19, 0x4, R2.reuse ;  /* 0x0000000413117824 */ /* 0x100fe400078e0202 */
[----:B------:R-:W-:Y:S01]  /*18b0*/  IMAD R14, R21, 0x4, R2 ;  /* 0x00000004150e7824 */ /* 0x000fe200078e0202 */
[----:B------:R-:W-:Y:S02]  /*18c0*/  WARPGROUP.DEPBAR.LE gsb0, 0x0 ;  /* 0x00008000000079c5 */ /* 0x000fe40000010000 */
[----:B------:R-:W-:-:S06]  /*18d0*/  WARPGROUP.ARRIVE ;  /* 0x00000000000079c5 */ /* 0x000fcc0000000000 */
[----:B------:R-:W-:Y:S01]  /*18e0*/  HGMMA.64x128x16.F32 R72, gdesc[UR4], R72, gsb0 ;  /* 0x01e00000044879f0 */ /* 0x000fe20008000848 */
[----:B------:R-:W-:-:S05]  /*18f0*/  IADD3 R18, R2, 0x20000, RZ ;  /* 0x0002000002127810 */ /* 0x000fca0007ffe0ff */
[--C-:B------:R-:W-:Y:S01]  /*1900*/  IMAD R200, R13, 0x4, R18.reuse ;  /* 0x000000040dc87824 */ /* 0x100fe200078e0212 */
[----:B------:R-:W-:Y:S01]  /*1910*/  LEA R16, R19, R18, 0x2 ;  /* 0x0000001213107211 */ /* 0x000fe200078e10ff */
[--C-:B------:R-:W-:Y:S02]  /*1920*/  IMAD R13, R15, 0x4, R18.reuse ;  /* 0x000000040f0d7824 */ /* 0x100fe400078e0212 */
[----:B------:R-:W-:Y:S01]  /*1930*/  IMAD R15, R21, 0x4, R18 ;  /* 0x00000004150f7824 */ /* 0x000fe200078e0212 */
[----:B------:R-:W-:Y:S02]  /*1940*/  WARPGROUP.DEPBAR.LE gsb0, 0x0 ;  /* 0x00008000000079c5 */ /* 0x000fe40000010000 */
[----:B------:R-:W2:Y:S04]  /*1950*/  LDS R202, [R202+0x20000] ;  /* 0x02000000caca7984 */ /* 0x000ea80000000800 */
[----:B------:R-:W3:Y:S04]  /*1960*/  LDS R23, [R23+0x20000] ;  /* 0x0200000017177984 */ /* 0x000ee80000000800 */
[----:B------:R-:W4:Y:S04]  /*1970*/  LDS R17, [R17+0x20000] ;  /* 0x0200000011117984 */ /* 0x000f280000000800 */
[----:B------:R-:W1:Y:S01]  /*1980*/  LDS R14, [R14+0x20000] ;  /* 0x020000000e0e7984 */ /* 0x000e620000000800 */
[----:B------:R-:W-:Y:S05]  /*1990*/  @!P0 BRA `(.L_x_20) ;  /* 0x0000000000048947 */ /* 0x000fea0003800000 */
[----:B------:R-:W-:Y:S01]  /*19a0*/  BPT.TRAP 0x1 ;  /* 0x000000040000795c */ /* 0x000fe20000300000 */
.L_x_20:
[----:B------:R1:W1:Y:S01]  /*19b0*/  SYNCS.PHASECHK.TRANS64.TRYWAIT P1, [R3+URZ+0x30c30], R20 ;  /* 0x030c3014030075a7 */ /* 0x000262000802017f */
[----:B------:R-:W-:Y:S05]  /*19c0*/  @!P0 BRA `(.L_x_21) ;  /* 0x0000000000048947 */ /* 0x000fea0003800000 */
[----:B------:R-:W-:Y:S01]  /*19d0*/  BPT.TRAP 0x1 ;  /* 0x000000040000795c */ /* 0x000fe20000300000 */
.L_x_21:
[----:B-1----:R-:W-:Y:S05]  /*19e0*/  @P1 BRA `(.L_x_22) ;  /* 0x0000000000081947 */ /* 0x002fea0003800000 */
[----:B------:R-:W1:Y:S02]  /*19f0*/  SYNCS.PHASECHK.TRANS64.TRYWAIT P1, [R3+URZ+0x30c30], R20 ;  /* 0x030c3014030075a7 */ /* 0x000e64000802017f */
[----:B-1----:R-:W-:Y:S05]  /*1a00*/  @!P1 BRA `(.L_x_23) ;  /* 0x0000007400189947 */ /* 0x002fea0003800000 */
.L_x_22:
[----:B------:R-:W-:Y:S01]  /*1a10*/  VIADD R24, R2, 0x18000 ;  /* 0x0001800002187836 */ /* 0x000fe20000000000 */
[----:B------:R-:W-:Y:S01]  /*1a20*/  UIADD3 UR9, UR9, 0x4000, URZ ;  /* 0x0000400009097890 */ /* 0x000fe2000fffe03f */
[----:B------:R1:W-:Y:S01]  /*1a30*/  STL [R1+0xb4], R12 ;  /* 0x0000b40c01007387 */ /* 0x0003e20000100800 */
[----:B------:R-:W-:Y:S01]  /*1a40*/  ULDC UR10, c[0x0][0x75c] ;  /* 0x0001d700000a7ab9 */ /* 0x000fe20000000800 */
[----:B------:R-:W-:Y:S01]  /*1a50*/  UMOV UR7, 0x40000040 ;  /* 0x4000004000077882 */ /* 0x000fe20000000000 */
[----:B------:R-:W-:Y:S01]  /*1a60*/  SHF.R.U32.HI R24, RZ, 0x4, R24 ;  /* 0x00000004ff187819 */ /* 0x000fe20000011618 */
[----:B------:R-:W-:Y:S01]  /*1a70*/  USHF.R.U32.HI UR9, URZ, 0x4, UR9 ;  /* 0x000000043f097899 */ /* 0x000fe20008011609 */
[----:B------:R-:W-:Y:S01]  /*1a80*/  FMUL.FTZ R18, R72, UR10 ;  /* 0x0000000a48127c20 */ /* 0x000fe20008410000 */
[----:B------:R-:W-:Y:S01]  /*1a90*/  FMUL.FTZ R19, R73, UR10 ;  /* 0x0000000a49137c20 */ /* 0x000fe20008410000 */
[----:B------:R-:W-:Y:S01]  /*1aa0*/  LOP3.LUT R204, R24, 0x3fff, RZ, 0xc0, !PT ;  /* 0x00003fff18cc7812 */ /* 0x000fe200078ec0ff */
[----:B------:R-:W-:Y:S01]  /*1ab0*/  ULOP3.LUT UR9, UR9, 0x3fff, URZ, 0xc0, !UPT ;  /* 0x00003fff09097892 */ /* 0x000fe2000f8ec03f */
[----:B------:R-:W-:Y:S01]  /*1ac0*/  FMUL.FTZ R20, R74, UR10 ;  /* 0x0000000a4a147c20 */ /* 0x000fe20008410000 */
[----:B------:R-:W-:Y:S01]  /*1ad0*/  FMUL.FTZ R21, R75, UR10 ;  /* 0x0000000a4b157c20 */ /* 0x000fe20008410000 */
[----:B------:R-:W-:Y:S01]  /*1ae0*/  LOP3.LUT R24, R204, 0x10000, RZ, 0xfc, !PT ;  /* 0x00010000cc187812 */ /* 0x000fe200078efcff */
[----:B------:R-:W-:Y:S01]  /*1af0*/  ULOP3.LUT UR9, UR9, 0x10000, URZ, 0xfc, !UPT ;  /* 0x0001000009097892 */ /* 0x000fe2000f8efc3f */
[----:B------:R-:W-:Y:S01]  /*1b00*/  FMUL.FTZ R22, R76, UR10 ;  /* 0x0000000a4c167c20 */ /* 0x000fe20008410000 */
[----:B------:R-:W-:Y:S01]  /*1b10*/  FMUL.FTZ R203, R77, UR10 ;  /* 0x0000000a4dcb7c20 */ /* 0x000fe20008410000 */
[----:B------:R-:W-:Y:S01]  /*1b20*/  LEA R24, R5, R24, 0xa ;  /* 0x0000001805187211 */ /* 0x000fe200078e50ff */
[----:B------:R-:W-:Y:S01]  /*1b30*/  FMUL.FTZ R201, R78, UR10 ;  /* 0x0000000a4ec97c20 */ /* 0x000fe20008410000 */
[----:B------:R-:W-:Y:S01]  /*1b40*/  FMUL.FTZ R221, R79, UR10 ;  /* 0x0000000a4fdd7c20 */ /* 0x000fe20008410000 */
[----:B------:R-:W-:Y:S01]  /*1b50*/  FMUL.FTZ R220, R80, UR10 ;  /* 0x0000000a50dc7c20 */ /* 0x000fe20008410000 */
[----:B------:R-:W-:Y:S01]  /*1b60*/  R2UR UR8, R24 ;  /* 0x00000000180872ca */ /* 0x000fe200000e0000 */
[----:B------:R-:W-:Y:S01]  /*1b70*/  FMUL.FTZ R217, R81, UR10 ;  /* 0x0000000a51d97c20 */ /* 0x000fe20008410000 */
[----:B------:R-:W-:Y:S01]  /*1b80*/  FMUL.FTZ R216, R82, UR10 ;  /* 0x0000000a52d87c20 */ /* 0x000fe20008410000 */
[----:B------:R-:W-:Y:S01]  /*1b90*/  FMUL.FTZ R228, R83, UR10 ;  /* 0x0000000a53e47c20 */ /* 0x000fe20008410000 */
[----:B------:R-:W-:Y:S01]  /*1ba0*/  FMUL.FTZ R222, R84, UR10 ;  /* 0x0000000a54de7c20 */ /* 0x000fe20008410000 */
[----:B------:R-:W-:Y:S01]  /*1bb0*/  FMUL.FTZ R230, R85, UR10 ;  /* 0x0000000a55e67c20 */ /* 0x000fe20008410000 */
[----:B------:R-:W-:Y:S01]  /*1bc0*/  FMUL.FTZ R229, R86, UR10 ;  /* 0x0000000a56e57c20 */ /* 0x000fe20008410000 */
[----:B------:R-:W-:Y:S01]  /*1bd0*/  FMUL.FTZ R227, R87, UR10 ;  /* 0x0000000a57e37c20 */ /* 0x000fe20008410000 */
[----:B------:R-:W-:Y:S01]  /*1be0*/  UMOV UR4, UR9 ;  /* 0x0000000900047c82 */ /* 0x000fe20008000000 */
[----:B------:R-:W-:Y:S01]  /*1bf0*/  WARPGROUP.ARRIVE ;  /* 0x00000000000079c5 */ /* 0x000fe20000000000 */
[----:B------:R-:W-:Y:S01]  /*1c00*/  UMOV UR5, 0x40000040 ;  /* 0x4000004000057882 */ /* 0x000fe20000000000 */
[----:B------:R-:W-:Y:S01]  /*1c10*/  STL [R1+0xb0], R199 ;  /* 0x0000b0c701007387 */ /* 0x000fe20000100800 */
[----:B------:R-:W-:Y:S01]  /*1c20*/  FMUL.FTZ R92, R92, UR10 ;  /* 0x0000000a5c5c7c20 */ /* 0x000fe20008410000 */
[----:B------:R-:W-:Y:S01]  /*1c30*/  UMOV UR6, UR8 ;  /* 0x0000000800067c82 */ /* 0x000fe20008000000 */
[----:B------:R-:W2:Y:S01]  /*1c40*/  MUFU.TANH R20, R20 ;  /* 0x0000001400147308 */ /* 0x000ea20000002400 */
[----:B------:R-:W-:Y:S01]  /*1c50*/  HGMMA.64x128x16.F32 R24, gdesc[UR4], RZ, !UPT, gsb0 ;  /* 0x01e00000041879f0 */ /* 0x000fe2000c0008ff */
[----:B------:R-:W-:Y:S01]  /*1c60*/  UIADD3 UR6, UR8, 0x2, URZ ;  /* 0x0000000208067890 */ /* 0x000fe2000fffe03f */
[----:B------:R-:W-:Y:S01]  /*1c70*/  STL [R1+0xac], R198 ;  /* 0x0000acc601007387 */ /* 0x000fe20000100800 */
[----:B------:R-:W-:Y:S01]  /*1c80*/  UIADD3 UR4, UR9, 0x2, URZ ;  /* 0x0000000209047890 */ /* 0x000fe2000fffe03f */
[----:B------:R-:W-:Y:S01]  /*1c90*/  VIADD R218, R11, 0x4 ;  /* 0x000000040bda7836 */ /* 0x000fe20000000000 */
[----:B------:R-:W-:Y:S01]  /*1ca0*/  UMOV UR7, 0x40000040 ;  /* 0x4000004000077882 */ /* 0x000fe20000000000 */
[----:B------:R-:W-:Y:S01]  /*1cb0*/  UMOV UR5, 0x40000040 ;  /* 0x4000004000057882 */ /* 0x000fe20000000000 */
[----:B------:R-:W-:Y:S01]  /*1cc0*/  STL [R1+0xa8], R197 ;  /* 0x0000a8c501007387 */ /* 0x000fe20000100800 */
[----:B-1----:R1:W-:Y:S01]  /*1cd0*/  MUFU.TANH R12, R92 ;  /* 0x0000005c000c7308 */ /* 0x0023e20000002400 */
[----:B------:R-:W-:Y:S01]  /*1ce0*/  FMUL.FTZ R109, R109, UR10 ;  /* 0x0000000a6d6d7c20 */ /* 0x000fe20008410000 */
[----:B------:R-:W-:Y:S01]  /*1cf0*/  FMUL.FTZ R236, R89, UR10 ;  /* 0x0000000a59ec7c20 */ /* 0x000fe20008410000 */
[----:B------:R-:W-:Y:S01]  /*1d00*/  STL [R1+0xa4], R196 ;  /* 0x0000a4c401007387 */ /* 0x000fe20000100800 */
[----:B------:R-:W-:Y:S01]  /*1d10*/  FMUL.FTZ R232, R88, UR10 ;  /* 0x0000000a58e87c20 */ /* 0x000fe20008410000 */
[C---:B------:R-:W-:Y:S01]  /*1d20*/  ISETP.GT.AND P1, PT, R9.reuse, 0x8, PT ;  /* 0x000000080900780c */ /* 0x040fe20003f24270 */
[----:B------:R-:W-:Y:S01]  /*1d30*/  FMUL.FTZ R108, R108, UR10 ;  /* 0x0000000a6c6c7c20 */ /* 0x000fe20008410000 */
[----:B------:R-:W-:Y:S01]  /*1d40*/  STL [R1+0xa0], R195 ;  /* 0x0000a0c301007387 */ /* 0x000fe20000100800 */
[----:B------:R-:W3:Y:S01]  /*1d50*/  MUFU.TANH R18, R18 ;  /* 0x0000001200127308 */ /* 0x000ee20000002400 */
[----:B------:R-:W-:Y:S01]  /*1d60*/  ISETP.GT.AND P2, PT, R9, RZ, PT ;  /* 0x000000ff0900720c */ /* 0x000fe20003f44270 */
[----:B------:R-:W-:Y:S01]  /*1d70*/  FMUL.FTZ R231, R91, UR10 ;  /* 0x0000000a5be77c20 */ /* 0x000fe20008410000 */
[----:B------:R-:W-:Y:S01]  /*1d80*/  STL [R1+0x9c], R194 ;  /* 0x00009cc201007387 */ /* 0x000fe20000100800 */
[----:B------:R-:W-:Y:S01]  /*1d90*/  FMUL.FTZ R112, R112, UR10 ;  /* 0x0000000a70707c20 */ /* 0x000fe20008410000 */
[----:B--2---:R-:W-:Y:S01]  /*1da0*/  FSEL R91, R20, -INF , P1 ;  /* 0xff800000145b7808 */ /* 0x004fe20000800000 */
[----:B------:R-:W-:Y:S01]  /*1db0*/  FMUL.FTZ R235, R90, UR10 ;  /* 0x0000000a5aeb7c20 */ /* 0x000fe20008410000 */
[----:B------:R-:W-:Y:S01]  /*1dc0*/  STL [R1+0x98], R193 ;  /* 0x000098c101007387 */ /* 0x000fe20000100800 */
[----:B------:R-:W-:Y:S01]  /*1dd0*/  MUFU.TANH R19, R19 ;  /* 0x0000001300137308 */ /* 0x000fe20000002400 */
[----:B------:R-:W-:Y:S01]  /*1de0*/  FMUL.FTZ R102, R102, UR10 ;  /* 0x0000000a66667c20 */ /* 0x000fe20008410000 */
[----:B------:R-:W-:Y:S01]  /*1df0*/  FMUL.FTZ R114, R114, UR10 ;  /* 0x0000000a72727c20 */ /* 0x000fe20008410000 */
[----:B------:R-:W-:Y:S01]  /*1e00*/  STL [R1+0x94], R192 ;  /* 0x000094c001007387 */ /* 0x000fe20000100800 */
[----:B------:R-:W-:Y:S01]  /*1e10*/  FMUL.FTZ R113, R113, UR10 ;  /* 0x0000000a71717c20 */ /* 0x000fe20008410000 */
[----:B------:R-:W-:Y:S01]  /*1e20*/  FMUL.FTZ R110, R110, UR10 ;  /* 0x0000000a6e6e7c20 */ /* 0x000fe20008410000 */
[----:B------:R-:W-:Y:S01]  /*1e30*/  ULDC UR11, c[0x0][0x744] ;  /* 0x0001d100000b7ab9 */ /* 0x000fe20000000800 */
[----:B-1----:R-:W1:Y:S01]  /*1e40*/  SHFL.IDX PT, R92, R202, R11, 0x1f ;  /* 0x00001f0bca5c7589 */ /* 0x002e6200000e0000 */
[----:B------:R-:W-:Y:S01]  /*1e50*/  MUFU.TANH R21, R21 ;  /* 0x0000001500157308 */ /* 0x000fe20000002400 */
[----:B---3--:R-:W-:Y:S01]  /*1e60*/  FSEL R90, R18, -INF , P2 ;  /* 0xff800000125a7808 */ /* 0x008fe20001000000 */
[----:B------:R-:W-:Y:S01]  /*1e70*/  FMUL.FTZ R105, R105, UR10 ;  /* 0x0000000a69697c20 */ /* 0x000fe20008410000 */
[----:B------:R-:W-:Y:S01]  /*1e80*/  STL [R1+0x90], R191 ;  /* 0x000090bf01007387 */ /* 0x000fe20000100800 */
[----:B------:R-:W-:Y:S01]  /*1e90*/  FMUL.FTZ R122, R122, UR10 ;  /* 0x0000000a7a7a7c20 */ /* 0x000fe20008410000 */
[----:B------:R-:W-:Y:S01]  /*1ea0*/  FMUL.FTZ R111, R111, UR10 ;  /* 0x0000000a6f6f7c20 */ /* 0x000fe20008410000 */
        /* <DEDUP_REMOVED lines=13> */
[----:B------:R2:W-:Y:S01]  /*1f80*/  STL [R1+0x80], R187 ;  /* 0x000080bb01007387 */ /* 0x0005e20000100800 */
[----:B------:R-:W-:Y:S01]  /*1f90*/  FMUL.FTZ R93, R93, UR10 ;  /* 0x0000000a5d5d7c20 */ /* 0x000fe20008410000 */
[----:B------:R-:W-:Y:S01]  /*1fa0*/  FMUL.FTZ R131, R131, UR10 ;  /* 0x0000000a83837c20 */ /* 0x000fe20008410000 */
[----:B------:R-:W-:Y:S01]  /*1fb0*/  FMUL.FTZ R219, R135, UR10 ;  /* 0x0000000a87db7c20 */ /* 0x000fe20008410000 */
[----:B------:R-:W-:Y:S01]  /*1fc0*/  STL [R1+0x7c], R186 ;  /* 0x00007cba01007387 */ /* 0x000fe20000100800 */
[--C-:B-1----:R-:W-:Y:S01]  /*1fd0*/  FFMA.FTZ R91, R91, UR11, -R92.reuse ;  /* 0x0000000b5b5b7c23 */ /* 0x102fe2000801085c */
[----:B------:R-:W-:Y:S01]  /*1fe0*/  MUFU.TANH R193, R102 ;  /* 0x0000006600c17308 */ /* 0x000fe20000002400 */
[----:B------:R-:W-:Y:S01]  /*1ff0*/  FMUL.FTZ R129, R129, UR10 ;  /* 0x0000000a81817c20 */ /* 0x000fe20008410000 */
[----:B------:R1:W-:Y:S01]  /*2000*/  STL [R1+0x78], R185 ;  /* 0x000078b901007387 */ /* 0x0003e20000100800 */
[----:B------:R-:W-:Y:S01]  /*2010*/  FMUL.FTZ R107, R107, UR10 ;  /* 0x0000000a6b6b7c20 */ /* 0x000fe20008410000 */
[----:B------:R-:W-:Y:S01]  /*2020*/  FMUL.FTZ R237, R97, UR10 ;  /* 0x0000000a61ed7c20 */ /* 0x000fe20008410000 */
[----:B------:R-:W-:Y:S01]  /*2030*/  FMUL.FTZ R101, R101, UR10 ;  /* 0x0000000a65657c20 */ /* 0x000fe20008410000 */
[----:B------:R-:W3:Y:S01]  /*2040*/  SHFL.IDX PT, R89, R202, R218, 0x1f ;  /* 0x00001fdaca597589 */ /* 0x000ee200000e0000 */
[----:B------:R-:W-:Y:S01]  /*2050*/  FMUL.FTZ R104, R104, UR10 ;  /* 0x0000000a68687c20 */ /* 0x000fe20008410000 */
[----:B--2---:R2:W-:Y:S01]  /*2060*/  MUFU.TANH R187, R108 ;  /* 0x0000006c00bb7308 */ /* 0x0045e20000002400 */
[----:B------:R-:W-:Y:S01]  /*2070*/  FMUL.FTZ R106, R106, UR10 ;  /* 0x0000000a6a6a7c20 */ /* 0x000fe20008410000 */
[----:B------:R4:W-:Y:S01]  /*2080*/  STL [R1+0x74], R184 ;  /* 0x000074b801007387 */ /* 0x0009e20000100800 */
[----:B------:R-:W-:Y:S01]  /*2090*/  FMUL.FTZ R99, R99, UR10 ;  /* 0x0000000a63637c20 */ /* 0x000fe20008410000 */
[----:B------:R-:W-:Y:S01]  /*20a0*/  FMUL.FTZ R118, R118, UR10 ;  /* 0x0000000a76767c20 */ /* 0x000fe20008410000 */
[----:B------:R-:W-:Y:S01]  /*20b0*/  FMUL.FTZ R126, R126, UR10 ;  /* 0x0000000a7e7e7c20 */ /* 0x000fe20008410000 */
[----:B------:R-:W-:Y:S01]  /*20c0*/  STL [R1+0x70], R183 ;  /* 0x000070b701007387 */ /* 0x000fe20000100800 */
[----:B------:R-:W-:Y:S01]  /*20d0*/  FMUL.FTZ R128, R128, UR10 ;  /* 0x0000000a80807c20 */ /* 0x000fe20008410000 */
[----:B-1----:R1:W-:Y:S01]  /*20e0*/  MUFU.TANH R185, R109 ;  /* 0x0000006d00b97308 */ /* 0x0023e20000002400 */
[----:B--2---:R-:W-:Y:S01]  /*20f0*/  IADD3 R108, R11, 0xc, RZ ;  /* 0x0000000c0b6c7810 */ /* 0x004fe20007ffe0ff */
[----:B------:R2:W-:Y:S01]  /*2100*/  STL [R1+0x6c], R182 ;  /* 0x00006cb601007387 */ /* 0x0005e20000100800 */
[----:B------:R-:W-:Y:S01]  /*2110*/  FMUL.FTZ R134, R134, UR10 ;  /* 0x0000000a86867c20 */ /* 0x000fe20008410000 */
[----:B------:R-:W-:Y:S01]  /*2120*/  FMUL.FTZ R116, R116, UR10 ;  /* 0x0000000a74747c20 */ /* 0x000fe20008410000 */
[----:B------:R-:W-:Y:S01]  /*2130*/  FMUL.FTZ R133, R133, UR10 ;  /* 0x0000000a85857c20 */ /* 0x000fe20008410000 */
[----:B------:R3:W-:Y:S01]  /*2140*/  STL [R1+0x68], R181 ;  /* 0x000068b501007387 */ /* 0x0007e20000100800 */
[----:B------:R-:W-:Y:S01]  /*2150*/  FMUL.FTZ R121, R121, UR10 ;  /* 0x0000000a79797c20 */ /* 0x000fe20008410000 */
[----:B----4-:R4:W3:Y:S01]  /*2160*/  MUFU.TANH R184, R112 ;  /* 0x0000007000b87308 */ /* 0x0108e20000002400 */
[----:B-1----:R-:W-:Y:S01]  /*2170*/  VIADD R109, R11, 0x8 ;  /* 0x000000080b6d7836 */ /* 0x002fe20000000000 */
[----:B------:R-:W-:Y:S01]  /*2180*/  STL [R1+0x64], R180 ;  /* 0x000064b401007387 */ /* 0x000fe20000100800 */
[----:B------:R-:W-:Y:S01]  /*2190*/  FMUL.FTZ R127, R127, UR10 ;  /* 0x0000000a7f7f7c20 */ /* 0x000fe20008410000 */
[----:B------:R-:W-:Y:S01]  /*21a0*/  FMUL.FTZ R119, R119, UR10 ;  /* 0x0000000a77777c20 */ /* 0x000fe20008410000 */
[----:B------:R-:W-:Y:S01]  /*21b0*/  FMUL.FTZ R117, R117, UR10 ;  /* 0x0000000a75757c20 */ /* 0x000fe20008410000 */
[----:B------:R-:W-:Y:S01]  /*21c0*/  SHFL.IDX PT, R88, R202, R109, 0x1f ;  /* 0x00001f6dca587589 */ /* 0x000fe200000e0000 */
[----:B------:R-:W-:Y:S01]  /*21d0*/  FMUL.FTZ R130, R130, UR10 ;  /* 0x0000000a82827c20 */ /* 0x000fe20008410000 */
[----:B--2---:R1:W-:Y:S01]  /*21e0*/  MUFU.TANH R182, R114 ;  /* 0x0000007200b67308 */ /* 0x0043e20000002400 */
[----:B----4-:R-:W-:Y:S01]  /*21f0*/  VIADD R112, R11, 0x10 ;  /* 0x000000100b707836 */ /* 0x010fe20000000000 */
[----:B------:R-:W-:Y:S01]  /*2200*/  STL [R1+0x60], R179 ;  /* 0x000060b301007387 */ /* 0x000fe20000100800 */
[----:B------:R-:W-:Y:S01]  /*2210*/  FMUL.FTZ R125, R125, UR10 ;  /* 0x0000000a7d7d7c20 */ /* 0x000fe20008410000 */
[----:B------:R-:W-:Y:S01]  /*2220*/  LEA R204, R5, R204, 0xa ;  /* 0x000000cc05cc7211 */ /* 0x000fe200078e50ff */
[----:B------:R-:W-:Y:S01]  /*2230*/  FMUL.FTZ R120, R120, UR10 ;  /* 0x0000000a78787c20 */ /* 0x000fe20008410000 */
[----:B------:R-:W-:Y:S01]  /*2240*/  STL [R1+0x5c], R178 ;  /* 0x00005cb201007387 */ /* 0x000fe20000100800 */
[----:B------:R-:W-:Y:S01]  /*2250*/  FMUL.FTZ R123, R123, UR10 ;  /* 0x0000000a7b7b7c20 */ /* 0x000fe20008410000 */
[----:B---3--:R2:W-:Y:S01]  /*2260*/  MUFU.TANH R181, R113 ;  /* 0x0000007100b57308 */ /* 0x0085e20000002400 */
[----:B-1----:R-:W-:Y:S01]  /*2270*/  VIADD R114, R11, 0x1c ;  /* 0x0000001c0b727836 */ /* 0x002fe20000000000 */
[----:B------:R-:W-:Y:S01]  /*2280*/  STL [R1+0x58], R177 ;  /* 0x000058b101007387 */ /* 0x000fe20000100800 */
[----:B------:R-:W-:Y:S01]  /*2290*/  FSEL R214, R184, -INF , P2 ;  /* 0xff800000b8d67808 */ /* 0x000fe20001000000 */
[----:B------:R-:W-:Y:S01]  /*22a0*/  FMUL.FTZ R124, R124, UR10 ;  /* 0x0000000a7c7c7c20 */ /* 0x000fe20008410000 */
[----:B------:R-:W-:Y:S01]  /*22b0*/  R2UR UR10, R204 ;  /* 0x00000000cc0a72ca */ /* 0x000fe200000e0000 */
[----:B------:R-:W-:Y:S01]  /*22c0*/  STL [R1+0x54], R176 ;  /* 0x000054b001007387 */ /* 0x000fe20000100800 */
[----:B------:R-:W-:Y:S01]  /*22d0*/  FFMA.FTZ R20, -R20, R20, 1 ;  /* 0x3f80000014147423 */ /* 0x000fe20000010114 */
[----:B------:R1:W-:Y:S01]  /*22e0*/  MUFU.TANH R186, R110 ;  /* 0x0000006e00ba7308 */ /* 0x0003e20000002400 */
[----:B--2---:R-:W-:Y:S01]  /*22f0*/  FFMA.FTZ R113, R90, UR11, -R92 ;  /* 0x0000000b5a717c23 */ /* 0x004fe2000801085c */
[----:B------:R-:W-:Y:S01]  /*2300*/  STL [R1+0x50], R175 ;  /* 0x000050af01007387 */ /* 0x000fe20000100800 */
[----:B------:R-:W-:-:S02]  /*2310*/  FSEL R90, R19, -INF , P2 ;  /* 0xff800000135a7808 */ /* 0x000fc40001000000 */
[C---:B------:R-:W-:Y:S01]  /*2320*/  FSEL R92, R21.reuse, -INF , P1 ;  /* 0xff800000155c7808 */ /* 0x040fe20000800000 */
[----:B------:R-:W-:Y:S01]  /*2330*/  STL [R1+0x4c], R174 ;  /* 0x00004cae01007387 */ /* 0x000fe20000100800 */
[----:B------:R-:W-:Y:S01]  /*2340*/  FFMA.FTZ R21, -R21, R21, 1 ;  /* 0x3f80000015157423 */ /* 0x000fe20000010115 */
[----:B------:R-:W-:Y:S01]  /*2350*/  MUFU.TANH R203, R203 ;  /* 0x000000cb00cb7308 */ /* 0x000fe20000002400 */
[----:B-1----:R-:W-:Y:S01]  /*2360*/  VIADD R110, R11, 0x14 ;  /* 0x000000140b6e7836 */ /* 0x002fe20000000000 */
[----:B------:R1:W-:Y:S01]  /*2370*/  STL [R1+0x48], R173 ;  /* 0x000048ad01007387 */ /* 0x0003e20000100800 */
[--C-:B------:R-:W-:Y:S01]  /*2380*/  FFMA.FTZ R90, R90, UR11, -R89.reuse ;  /* 0x0000000b5a5a7c23 */ /* 0x100fe20008010859 */
[----:B------:R-:W-:Y:S01]  /*2390*/  FFMA.FTZ R92, R92, UR11, -R89 ;  /* 0x0000000b5c5c7c23 */ /* 0x000fe20008010859 */
[----:B------:R-:W-:Y:S01]  /*23a0*/  FSEL R89, R22, -INF , P2 ;  /* 0xff80000016597808 */ /* 0x000fe20001000000 */
[----:B------:R-:W-:Y:S02]  /*23b0*/  STL [R1+0x44], R172 ;  /* 0x000044ac01007387 */ /* 0x000fe40000100800 */
[----:B------:R-:W-:Y:S02]  /*23c0*/  MUFU.TANH R190, R105 ;  /* 0x0000006900be7308 */ /* 0x000fe40000002400 */
[----:B------:R-:W-:Y:S04]  /*23d0*/  STL [R1+0x40], R171 ;  /* 0x000040ab01007387 */ /* 0x000fe80000100800 */
[----:B------:R-:W-:Y:S02]  /*23e0*/  STL [R1+0x3c], R170 ;  /* 0x00003caa01007387 */ /* 0x000fe40000100800 */
[----:B-1----:R1:W-:Y:S02]  /*23f0*/  MUFU.TANH R173, R122 ;  /* 0x0000007a00ad7308 */ /* 0x0023e40000002400 */
[----:B------:R-:W-:Y:S01]  /*2400*/  SHFL.IDX PT, R102, R202, R108, 0x1f ;  /* 0x00001f6cca667589 */ /* 0x000fe200000e0000 */
[----:B------:R-:W-:-:S02]  /*2410*/  WARPGROUP.DEPBAR.LE gsb0, 0x0 ;  /* 0x00008000000079c5 */ /* 0x000fc40000010000 */
[----:B------:R-:W-:Y:S01]  /*2420*/  WARPGROUP.ARRIVE ;  /* 0x00000000000079c5 */ /* 0x000fe20000000000 */
[----:B------:R-:W-:Y:S02]  /*2430*/  STL [R1+0x38], R169 ;  /* 0x000038a901007387 */ /* 0x000fe40000100800 */
[----:B------:R-:W-:Y:S02]  /*2440*/  MUFU.TANH R221, R221 ;  /* 0x000000dd00dd7308 */ /* 0x000fe40000002400 */
[----:B------:R-:W-:Y:S01]  /*2450*/  STL [R1+0x34], R168 ;  /* 0x000034a801007387 */ /* 0x000fe20000100800 */
[----:B------:R-:W-:Y:S01]  /*2460*/  HGMMA.64x128x16.F32 R24, gdesc[UR4], R24, gsb0 ;  /* 0x01e00000041879f0 */ /* 0x000fe20008000818 */
[----:B------:R-:W-:Y:S02]  /*2470*/  UIADD3 UR6, UR8, 0x4, URZ ;  /* 0x0000000408067890 */ /* 0x000fe4000fffe03f */
[----:B------:R-:W-:Y:S01]  /*2480*/  UIADD3 UR4, UR9, 0x4, URZ ;  /* 0x0000000409047890 */ /* 0x000fe2000fffe03f */
[----:B------:R-:W-:Y:S01]  /*2490*/  STL [R1+0x30], R10 ;  /* 0x0000300a01007387 */ /* 0x000fe20000100800 */
[----:B------:R-:W-:Y:S01]  /*24a0*/  UMOV UR7, 0x40000040 ;  /* 0x4000004000077882 */ /* 0x000fe20000000000 */
[----:B------:R-:W-:Y:S01]  /*24b0*/  UMOV UR5, 0x40000040 ;  /* 0x4000004000057882 */ /* 0x000fe20000000000 */
[----:B------:R2:W-:Y:S01]  /*24c0*/  MUFU.TANH R183, R111 ;  /* 0x0000006f00b77308 */ /* 0x0005e20000002400 */
[----:B-1----:R-:W1:Y:S04]  /*24d0*/  SHFL.IDX PT, R122, R23, R112, 0x1f ;  /* 0x00001f70177a7589 */ /* 0x002e6800000e0000 */
[----:B------:R-:W-:Y:S03]  /*24e0*/  STL [R1+0x2c], R8 ;  /* 0x00002c0801007387 */ /* 0x000fe60000100800 */
[----:B------:R3:W-:Y:S01]  /*24f0*/  MUFU.EX2 R105, R91 ;  /* 0x0000005b00697308 */ /* 0x0007e20000000800 */
[----:B--2---:R-:W-:Y:S01]  /*2500*/  VIADD R111, R11, 0x18 ;  /* 0x000000180b6f7836 */ /* 0x004fe20000000000 */
[----:B------:R-:W-:Y:S04]  /*2510*/  STL [R1+0x28], R7 ;  /* 0x0000280701007387 */ /* 0x000fe80000100800 */
[----:B------:R-:W2:Y:S02]  /*2520*/  SHFL.IDX PT, R94, R202, R112, 0x1f ;  /* 0x00001f70ca5e7589 */ /* 0x000ea400000e0000 */
[----:B------:R4:W-:Y:S02]  /*2530*/  MUFU.TANH R197, R95 ;  /* 0x0000005f00c57308 */ /* 0x0009e40000002400 */
[----:B---3--:R-:W-:Y:S04]  /*2540*/  SHFL.IDX PT, R91, R202, R114, 0x1f ;  /* 0x00001f72ca5b7589 */ /* 0x008fe800000e0000 */
[----:B------:R-:W-:Y:S02]  /*2550*/  STL [R1+0x24], R6 ;  /* 0x0000240601007387 */ /* 0x000fe40000100800 */
[----:B------:R-:W3:Y:S02]  /*2560*/  MUFU.TANH R198, R96 ;  /* 0x0000006000c67308 */ /* 0x000ee40000002400 */
[----:B----4-:R-:W-:Y:S04]  /*2570*/  SHFL.IDX PT, R95, R202, R110, 0x1f ;  /* 0x00001f6eca5f7589 */ /* 0x010fe800000e0000 */
[----:B------:R-:W-:Y:S02]  /*2580*/  STL [R1+0x20], R4 ;  /* 0x0000200401007387 */ /* 0x000fe40000100800 */
[----:B------:R-:W-:Y:S02]  /*2590*/  MUFU.TANH R230, R230 ;  /* 0x000000e600e67308 */ /* 0x000fe40000002400 */
[----:B------:R-:W-:Y:S04]  /*25a0*/  SHFL.IDX PT, R135, R23, R108, 0x1f ;  /* 0x00001f6c17877589 */ /* 0x000fe800000e0000 */
[----:B------:R-:W-:Y:S02]  /*25b0*/  SHFL.IDX PT, R205, R23, R114, 0x1f ;  /* 0x00001f7217cd7589 */ /* 0x000fe400000e0000 */
[----:B------:R-:W-:Y:S01]  /*25c0*/  MUFU.TANH R233, R233 ;  /* 0x000000e900e97308 */ /* 0x000fe20000002400 */
[----:B---3--:R-:W-:Y:S01]  /*25d0*/  FSEL R211, R198, -INF , P2 ;  /* 0xff800000c6d37808 */ /* 0x008fe20001000000 */
[----:B------:R-:W-:Y:S04]  /*25e0*/  STL [R1+0x1c], R3 ;  /* 0x00001c0301007387 */ /* 0x000fe80000100800 */
[----:B------:R-:W-:Y:S01]  /*25f0*/  STL [R1+0x18], R0 ;  /* 0x0000180001007387 */ /* 0x000fe20000100800 */
[----:B-1----:R-:W-:Y:S01]  /*2600*/  FFMA.FTZ R211, R211, UR11, -R122 ;  /* 0x0000000bd3d37c23 */ /* 0x002fe2000801087a */
[----:B------:R-:W1:Y:S02]  /*2610*/  MUFU.TANH R220, R220 ;  /* 0x000000dc00dc7308 */ /* 0x000e640000002400 */
[----:B------:R-:W-:Y:S04]  /*2620*/  SHFL.IDX PT, R215, R17, R108, 0x1f ;  /* 0x00001f6c11d77589 */ /* 0x000fe800000e0000 */
[----:B------:R-:W3:Y:S02]  /*2630*/  SHFL.IDX PT, R213, R17, R112, 0x1f ;  /* 0x00001f7011d57589 */ /* 0x000ee400000e0000 */
[----:B------:R-:W4:Y:S02]  /*2640*/  MUFU.TANH R227, R227 ;  /* 0x000000e300e37308 */ /* 0x000f240000002400 */
[----:B------:R-:W-:Y:S06]  /*2650*/  SHFL.IDX PT, R224, R14, R109, 0x1f ;  /* 0x00001f6d0ee07589 */ /* 0x000fec00000e0000 */
[----:B------:R-:W3:Y:S01]  /*2660*/  MUFU.TANH R217, R217 ;  /* 0x000000d900d97308 */ /* 0x000ee20000002400 */
[C---:B-1----:R-:W-:Y:S01]  /*2670*/  FSEL R96, R220.reuse, -INF , P2 ;  /* 0xff800000dc607808 */ /* 0x042fe20001000000 */
[----:B------:R-:W-:-:S04]  /*2680*/  FFMA.FTZ R220, -R220, R220, 1 ;  /* 0x3f800000dcdc7423 */ /* 0x000fc800000101dc */
[----:B--2---:R-:W-:Y:S02]  /*2690*/  FFMA.FTZ R96, R96, UR11, -R94 ;  /* 0x0000000b60607c23 */ /* 0x004fe4000801085e */
[----:B------:R-:W-:Y:S01]  /*26a0*/  MUFU.TANH R216, R216 ;  /* 0x000000d800d87308 */ /* 0x000fe20000002400 */
[C---:B----4-:R-:W-:Y:S01]  /*26b0*/  FSEL R98, R227.reuse, -INF , P1 ;  /* 0xff800000e3627808 */ /* 0x050fe20000800000 */
[----:B------:R-:W-:Y:S01]  /*26c0*/  FFMA.FTZ R227, -R227, R227, 1 ;  /* 0x3f800000e3e37423 */ /* 0x000fe200000101e3 */
[----:B---3--:R-:W-:-:S05]  /*26d0*/  FFMA.FTZ R214, R214, UR11, -R213 ;  /* 0x0000000bd6d67c23 */ /* 0x008fca00080108d5 */
[----:B------:R1:W-:Y:S01]  /*26e0*/  MUFU.TANH R4, R132 ;  /* 0x0000008400047308 */ /* 0x0003e20000002400 */
[----:B------:R-:W-:-:S05]  /*26f0*/  FSEL R97, R217, -INF , P2 ;  /* 0xff800000d9617808 */ /* 0x000fca0001000000 */
[----:B------:R-:W-:Y:S02]  /*2700*/  FFMA.FTZ R97, R97, UR11, -R95 ;  /* 0x0000000b61617c23 */ /* 0x000fe4000801085f */
[----:B------:R-:W-:Y:S01]  /*2710*/  MUFU.TANH R228, R228 ;  /* 0x000000e400e47308 */ /* 0x000fe20000002400 */
[----:B-1----:R-:W-:Y:S07]  /*2720*/  SHFL.IDX PT, R132, R23, R111, 0x1f ;  /* 0x00001f6f17847589 */ /* 0x002fee00000e0000 */
[----:B------:R1:W-:Y:S08]  /*2730*/  MUFU.TANH R195, R100 ;  /* 0x0000006400c37308 */ /* 0x0003f00000002400 */
[----:B------:R2:W-:Y:S01]  /*2740*/  MUFU.TANH R192, R103 ;  /* 0x0000006700c07308 */ /* 0x0005e20000002400 */
[----:B-1----:R-:W-:Y:S07]  /*2750*/  SHFL.IDX PT, R100, R23, R218, 0x1f ;  /* 0x00001fda17647589 */ /* 0x002fee00000e0000 */
[----:B------:R1:W-:Y:S01]  /*2760*/  MUFU.TANH R180, R115 ;  /* 0x0000007300b47308 */ /* 0x0003e20000002400 */
[----:B--2---:R-:W-:Y:S01]  /*2770*/  FFMA.FTZ R103, R89, UR11, -R88 ;  /* 0x0000000b59677c23 */ /* 0x004fe20008010858 */
[C---:B------:R-:W-:Y:S01]  /*2780*/  FSEL R89, R201.reuse, -INF , P1 ;  /* 0xff800000c9597808 */ /* 0x040fe20000800000 */
[----:B------:R-:W-:-:S05]  /*2790*/  FFMA.FTZ R201, -R201, R201, 1 ;  /* 0x3f800000c9c97423 */ /* 0x000fca00000101c9 */
[----:B------:R2:W3:Y:S01]  /*27a0*/  MUFU.TANH R199, R93 ;  /* 0x0000005d00c77308 */ /* 0x0004e20000002400 */
[----:B-1----:R-:W1:Y:S01]  /*27b0*/  SHFL.IDX PT, R115, R23, R11, 0x1f ;  /* 0x00001f0b17737589 */ /* 0x002e6200000e0000 */
[----:B------:R-:W-:Y:S02]  /*27c0*/  WARPGROUP.DEPBAR.LE gsb0, 0x0 ;  /* 0x00008000000079c5 */ /* 0x000fe40000010000 */
[----:B------:R-:W-:-:S04]  /*27d0*/  WARPGROUP.ARRIVE ;  /* 0x00000000000079c5 */ /* 0x000fc80000000000 */
[----:B------:R-:W4:Y:S01]  /*27e0*/  MUFU.TANH R232, R232 ;  /* 0x000000e800e87308 */ /* 0x000f220000002400 */
[----:B--2---:R-:W-:Y:S01]  /*27f0*/  FSEL R93, R230, -INF , P2 ;  /* 0xff800000e65d7808 */ /* 0x004fe20001000000 */
[----:B------:R-:W-:Y:S01]  /*2800*/  HGMMA.64x128x16.F32 R24, gdesc[UR4], R24, gsb0 ;  /* 0x01e00000041879f0 */ /* 0x000fe20008000818 */
[----:B------:R-:W-:-:S03]  /*2810*/  UIADD3 UR6, UR8, 0x6, URZ ;  /* 0x0000000608067890 */ /* 0x000fc6000fffe03f */
[--C-:B------:R-:W-:Y:S01]  /*2820*/  FFMA.FTZ R93, R93, UR11, -R91.reuse ;  /* 0x0000000b5d5d7c23 */ /* 0x100fe2000801085b */
[----:B------:R-:W-:Y:S01]  /*2830*/  UIADD3 UR4, UR9, 0x6, URZ ;  /* 0x0000000609047890 */ /* 0x000fe2000fffe03f */
[----:B------:R2:W-:Y:S01]  /*2840*/  MUFU.TANH R6, R131 ;  /* 0x0000008300067308 */ /* 0x0005e20000002400 */
[----:B------:R-:W-:Y:S01]  /*2850*/  UMOV UR7, 0x40000040 ;  /* 0x4000004000077882 */ /* 0x000fe20000000000 */
[----:B------:R-:W-:Y:S01]  /*2860*/  UMOV UR5, 0x40000040 ;  /* 0x4000004000057882 */ /* 0x000fe20000000000 */
[----:B------:R-:W-:Y:S01]  /*2870*/  FFMA.FTZ R91, R98, UR11, -R91 ;  /* 0x0000000b625b7c23 */ /* 0x000fe2000801085b */
[----:B---3--:R-:W-:-:S04]  /*2880*/  FSEL R98, R199, -INF , P2 ;  /* 0xff800000c7627808 */ /* 0x008fc80001000000 */
[----:B------:R-:W3:Y:S01]  /*2890*/  MUFU.TANH R235, R235 ;  /* 0x000000eb00eb7308 */ /* 0x000ee20000002400 */
[----:B--2---:R-:W2:Y:S01]  /*28a0*/  SHFL.IDX PT, R131, R17, R11, 0x1f ;  /* 0x00001f0b11837589 */ /* 0x004ea200000e0000 */
[----:B------:R-:W-:-:S06]  /*28b0*/  FFMA.FTZ R98, R98, UR11, -R135 ;  /* 0x0000000b62627c23 */ /* 0x000fcc0008010887 */
[----:B------:R4:W-:Y:S08]  /*28c0*/  MUFU.TANH R8, R129 ;  /* 0x0000008100087308 */ /* 0x0009f00000002400 */
[----:B------:R1:W2:Y:S01]  /*28d0*/  MUFU.TANH R194, R101 ;  /* 0x0000006500c27308 */ /* 0x0002a20000002400 */
[----:B----4-:R-:W4:Y:S07]  /*28e0*/  SHFL.IDX PT, R129, R23, R110, 0x1f ;  /* 0x00001f6e17817589 */ /* 0x010f2e00000e0000 */
[----:B------:R3:W-:Y:S01]  /*28f0*/  MUFU.TANH R191, R104 ;  /* 0x0000006800bf7308 */ /* 0x0007e20000002400 */
[----:B-1----:R-:W-:Y:S01]  /*2900*/  FFMA.FTZ R101, R89, UR11, -R88 ;  /* 0x0000000b59657c23 */ /* 0x002fe20008010858 */
[C---:B------:R-:W-:Y:S01]  /*2910*/  FSEL R89, R203.reuse, -INF , P2 ;  /* 0xff800000cb597808 */ /* 0x040fe20001000000 */
[----:B------:R-:W-:Y:S01]  /*2920*/  FFMA.FTZ R203, -R203, R203, 1 ;  /* 0x3f800000cbcb7423 */ /* 0x000fe200000101cb */
[C---:B------:R-:W-:Y:S01]  /*2930*/  FSEL R88, R221.reuse, -INF , P1 ;  /* 0xff800000dd587808 */ /* 0x040fe20000800000 */
[----:B------:R-:W-:-:S03]  /*2940*/  FFMA.FTZ R221, -R221, R221, 1 ;  /* 0x3f800000dddd7423 */ /* 0x000fc600000101dd */
[----:B------:R-:W-:Y:S01]  /*2950*/  MUFU.TANH R188, R107 ;  /* 0x0000006b00bc7308 */ /* 0x000fe20000002400 */
[--C-:B---3--:R-:W-:Y:S01]  /*2960*/  FFMA.FTZ R104, R89, UR11, -R102.reuse ;  /* 0x0000000b59687c23 */ /* 0x108fe20008010866 */
[----:B------:R-:W-:Y:S01]  /*2970*/  FFMA.FTZ R102, R88, UR11, -R102 ;  /* 0x0000000b58667c23 */ /* 0x000fe20008010866 */
[----:B------:R-:W-:Y:S02]  /*2980*/  FSEL R89, R216, -INF , P1 ;  /* 0xff800000d8597808 */ /* 0x000fe40000800000 */
[----:B------:R-:W-:-:S03]  /*2990*/  FSEL R88, R228, -INF , P1 ;  /* 0xff800000e4587808 */ /* 0x000fc60000800000 */
[----:B------:R-:W-:Y:S01]  /*29a0*/  MUFU.TANH R189, R106 ;  /* 0x0000006a00bd7308 */ /* 0x000fe20000002400 */
[----:B------:R-:W-:Y:S01]  /*29b0*/  FFMA.FTZ R94, R89, UR11, -R94 ;  /* 0x0000000b595e7c23 */ /* 0x000fe2000801085e */
[----:B------:R-:W-:Y:S01]  /*29c0*/  FFMA.FTZ R95, R88, UR11, -R95 ;  /* 0x0000000b585f7c23 */ /* 0x000fe2000801085f */
[C---:B------:R-:W-:Y:S01]  /*29d0*/  FSEL R89, R232.reuse, -INF , P2 ;  /* 0xff800000e8597808 */ /* 0x040fe20001000000 */
[----:B------:R-:W-:Y:S01]  /*29e0*/  FFMA.FTZ R232, -R232, R232, 1 ;  /* 0x3f800000e8e87423 */ /* 0x000fe200000101e8 */
[----:B------:R-:W-:-:S03]  /*29f0*/  FSEL R88, R235, -INF , P1 ;  /* 0xff800000eb587808 */ /* 0x000fc60000800000 */
[----:B------:R1:W-:Y:S01]  /*2a00*/  MUFU.EX2 R107, R90 ;  /* 0x0000005a006b7308 */ /* 0x0003e20000000800 */
[--C-:B------:R-:W-:Y:S01]  /*2a10*/  FFMA.FTZ R89, R89, UR11, -R115.reuse ;  /* 0x0000000b59597c23 */ /* 0x100fe20008010873 */
[----:B------:R-:W-:-:S06]  /*2a20*/  FFMA.FTZ R115, R88, UR11, -R115 ;  /* 0x0000000b58737c23 */ /* 0x000fcc0008010873 */
[----:B------:R-:W-:Y:S01]  /*2a30*/  MUFU.TANH R237, R237 ;  /* 0x000000ed00ed7308 */ /* 0x000fe20000002400 */
[----:B-1----:R2:W1:Y:S07]  /*2a40*/  SHFL.IDX PT, R90, R202, R111, 0x1f ;  /* 0x00001f6fca5a7589 */ /* 0x00246e00000e0000 */
[----:B------:R-:W-:Y:S01]  /*2a50*/  MUFU.TANH R196, R99 ;  /* 0x0000006300c47308 */ /* 0x000fe20000002400 */
[----:B--2---:R-:W-:-:S07]  /*2a60*/  FSEL R202, R194, -INF , P2 ;  /* 0xff800000c2ca7808 */ /* 0x004fce0001000000 */
[----:B------:R-:W-:Y:S01]  /*2a70*/  MUFU.TANH R222, R222 ;  /* 0x000000de00de7308 */ /* 0x000fe20000002400 */
[----:B------:R-:W-:-:S07]  /*2a80*/  FFMA.FTZ R202, R202, UR11, -R205 ;  /* 0x0000000bcaca7c23 */ /* 0x000fce00080108cd */
[----:B------:R2:W3:Y:S08]  /*2a90*/  MUFU.TANH R177, R118 ;  /* 0x0000007600b17308 */ /* 0x0004f00000002400 */
[----:B------:R4:W-:Y:S01]  /*2aa0*/  MUFU.TANH R169, R126 ;  /* 0x0000007e00a97308 */ /* 0x0009e20000002400 */
[----:B--2---:R2:W-:Y:S07]  /*2ab0*/  SHFL.IDX PT, R118, R23, R109, 0x1f ;  /* 0x00001f6d17767589 */ /* 0x0045ee00000e0000 */
[----:B------:R-:W1:Y:S01]  /*2ac0*/  MUFU.TANH R229, R229 ;  /* 0x000000e500e57308 */ /* 0x000e620000002400 */
[----:B----4-:R-:W4:Y:S01]  /*2ad0*/  SHFL.IDX PT, R126, R17, R109, 0x1f ;  /* 0x00001f6d117e7589 */ /* 0x010f2200000e0000 */
[----:B---3--:R-:W-:-:S02]  /*2ae0*/  FSEL R207, R177, -INF , P1 ;  /* 0xff800000b1cf7808 */ /* 0x008fc40000800000 */
[----:B--2---:R-:W-:-:S04]  /*2af0*/  FSEL R23, R233, -INF , P1 ;  /* 0xff800000e9177808 */ /* 0x004fc80000800000 */
[----:B------:R-:W2:Y:S01]  /*2b00*/  MUFU.TANH R236, R236 ;  /* 0x000000ec00ec7308 */ /* 0x000ea20000002400 */
[----:B------:R-:W-:Y:S01]  /*2b10*/  FFMA.FTZ R122, R23, UR11, -R122 ;  /* 0x0000000b177a7c23 */ /* 0x000fe2000801087a */
[----:B------:R-:W-:-:S06]  /*2b20*/  FSEL R23, R193, -INF , P1 ;  /* 0xff800000c1177808 */ /* 0x000fcc0000800000 */
[----:B------:R-:W-:Y:S01]  /*2b30*/  MUFU.TANH R231, R231 ;  /* 0x000000e700e77308 */ /* 0x000fe20000002400 */
[----:B-1----:R-:W-:-:S07]  /*2b40*/  FSEL R99, R229, -INF , P1 ;  /* 0xff800000e5637808 */ /* 0x002fce0000800000 */
[----:B------:R1:W-:Y:S01]  /*2b50*/  MUFU.TANH R0, R134 ;  /* 0x0000008600007308 */ /* 0x0003e20000002400 */
[----:B--2---:R-:W-:Y:S01]  /*2b60*/  FSEL R88, R236, -INF , P2 ;  /* 0xff800000ec587808 */ /* 0x004fe20001000000 */
[----:B------:R-:W-:Y:S02]  /*2b70*/  WARPGROUP.DEPBAR.LE gsb0, 0x0 ;  /* 0x00008000000079c5 */ /* 0x000fe40000010000 */
[----:B------:R-:W-:Y:S02]  /*2b80*/  WARPGROUP.ARRIVE ;  /* 0x00000000000079c5 */ /* 0x000fe40000000000 */
[----:B------:R-:W-:Y:S02]  /*2b90*/  FFMA.FTZ R88, R88, UR11, -R100 ;  /* 0x0000000b58587c23 */ /* 0x000fe40008010864 */
[----:B------:R2:W-:Y:S01]  /*2ba0*/  MUFU.TANH R10, R128 ;  /* 0x00000080000a7308 */ /* 0x0005e20000002400 */
[----:B-1----:R-:W-:Y:S01]  /*2bb0*/  FSEL R134, R195, -INF , P2 ;  /* 0xff800000c3867808 */ /* 0x002fe20001000000 */
[----:B------:R-:W-:Y:S04]  /*2bc0*/  HGMMA.64x128x16.F32 R24, gdesc[UR4], R24, gsb0 ;  /* 0x01e00000041879f0 */ /* 0x000fe80008000818 */
[--C-:B------:R-:W-:Y:S01]  /*2bd0*/  FFMA.FTZ R134, R134, UR11, -R132.reuse ;  /* 0x0000000b86867c23 */ /* 0x100fe20008010884 */
[----:B------:R-:W-:Y:S01]  /*2be0*/  FFMA.FTZ R132, R23, UR11, -R132 ;  /* 0x0000000b17847c23 */ /* 0x000fe20008010884 */
[----:B------:R-:W-:Y:S01]  /*2bf0*/  MUFU.TANH R234, R234 ;  /* 0x000000ea00ea7308 */ /* 0x000fe20000002400 */
[----:B--2---:R-:W1:Y:S01]  /*2c00*/  SHFL.IDX PT, R128, R17, R218, 0x1f ;  /* 0x00001fda11807589 */ /* 0x004e6200000e0000 */
[----:B------:R-:W-:-:S06]  /*2c10*/  FSEL R23, R189, -INF , P1 ;  /* 0xff800000bd177808 */ /* 0x000fcc0000800000 */
[----:B------:R2:W3:Y:S08]  /*2c20*/  MUFU.TANH R179, R116 ;  /* 0x0000007400b37308 */ /* 0x0004f00000002400 */
[----:B------:R4:W-:Y:S01]  /*2c30*/  MUFU.TANH R3, R133 ;  /* 0x0000008500037308 */ /* 0x0009e20000002400 */
[----:B--2---:R-:W-:-:S05]  /*2c40*/  FSEL R116, R197, -INF , P1 ;  /* 0xff800000c5747808 */ /* 0x004fca0000800000 */
[----:B------:R-:W-:Y:S01]  /*2c50*/  FFMA.FTZ R135, R116, UR11, -R135 ;  /* 0x0000000b74877c23 */ /* 0x000fe20008010887 */
[----:B------:R-:W-:Y:S01]  /*2c60*/  FSEL R116, R196, -INF , P1 ;  /* 0xff800000c4747808 */ /* 0x000fe20000800000 */
[----:B------:R2:W-:Y:S01]  /*2c70*/  MUFU.TANH R174, R121 ;  /* 0x0000007900ae7308 */ /* 0x0005e20000002400 */
[----:B----4-:R-:W-:Y:S02]  /*2c80*/  FSEL R133, R191, -INF , P2 ;  /* 0xff800000bf857808 */ /* 0x010fe40001000000 */
[----:B---3--:R-:W-:-:S03]  /*2c90*/  FSEL R209, R179, -INF , P2 ;  /* 0xff800000b3d17808 */ /* 0x008fc60001000000 */
[--C-:B------:R-:W-:Y:S01]  /*2ca0*/  FFMA.FTZ R133, R133, UR11, -R131.reuse ;  /* 0x0000000b85857c23 */ /* 0x100fe20008010883 */
[----:B------:R-:W-:Y:S01]  /*2cb0*/  FFMA.FTZ R131, R23, UR11, -R131 ;  /* 0x0000000b17837c23 */ /* 0x000fe20008010883 */
[----:B------:R3:W-:Y:S01]  /*2cc0*/  MUFU.EX2 R106, R92 ;  /* 0x0000005c006a7308 */ /* 0x0007e20000000800 */
[----:B--2---:R-:W-:-:S05]  /*2cd0*/  FSEL R121, R237, -INF , P2 ;  /* 0xff800000ed797808 */ /* 0x004fca0001000000 */
[--C-:B------:R-:W-:Y:S01]  /*2ce0*/  FFMA.FTZ R121, R121, UR11, -R129.reuse ;  /* 0x0000000b79797c23 */ /* 0x100fe20008010881 */
[----:B------:R-:W-:Y:S01]  /*2cf0*/  FFMA.FTZ R129, R116, UR11, -R129 ;  /* 0x0000000b74817c23 */ /* 0x000fe20008010881 */
[----:B------:R2:W-:Y:S01]  /*2d00*/  MUFU.TANH R168, R127 ;  /* 0x0000007f00a87308 */ /* 0x0005e20000002400 */
[----:B---3--:R-:W-:Y:S02]  /*2d10*/  FSEL R92, R222, -INF , P2 ;  /* 0xff800000de5c7808 */ /* 0x008fe40001000000 */
[----:B------:R-:W-:-:S03]  /*2d20*/  FSEL R116, R192, -INF , P1 ;  /* 0xff800000c0747808 */ /* 0x000fc60000800000 */
[--C-:B------:R-:W-:Y:S01]  /*2d30*/  FFMA.FTZ R92, R92, UR11, -R90.reuse ;  /* 0x0000000b5c5c7c23 */ /* 0x100fe2000801085a */
[----:B------:R-:W-:Y:S01]  /*2d40*/  FFMA.FTZ R90, R99, UR11, -R90 ;  /* 0x0000000b635a7c23 */ /* 0x000fe2000801085a */
[----:B------:R3:W-:Y:S01]  /*2d50*/  MUFU.EX2 R23, R115 ;  /* 0x0000007300177308 */ /* 0x0007e20000000800 */
[----:B--2---:R-:W-:Y:S01]  /*2d60*/  FSEL R127, R187, -INF , P2 ;  /* 0xff800000bb7f7808 */ /* 0x004fe20001000000 */
[----:B------:R-:W-:Y:S01]  /*2d70*/  FFMA.FTZ R205, R116, UR11, -R205 ;  /* 0x0000000b74cd7c23 */ /* 0x000fe200080108cd */
[----:B------:R-:W-:Y:S02]  /*2d80*/  FSEL R99, R12, -INF , P2 ;  /* 0xff8000000c637808 */ /* 0x000fe40001000000 */
[----:B------:R-:W-:Y:S01]  /*2d90*/  FSEL R116, R188, -INF , P1 ;  /* 0xff800000bc747808 */ /* 0x000fe20000800000 */
[----:B------:R-:W-:Y:S02]  /*2da0*/  FFMA.FTZ R127, R127, UR11, -R126 ;  /* 0x0000000b7f7f7c23 */ /* 0x000fe4000801087e */
[----:B------:R2:W-:Y:S01]  /*2db0*/  MUFU.TANH R176, R119 ;  /* 0x0000007700b07308 */ /* 0x0005e20000002400 */
[----:B---3--:R-:W-:Y:S01]  /*2dc0*/  FSEL R115, R186, -INF , P1 ;  /* 0xff800000ba737808 */ /* 0x008fe20000800000 */
[----:B------:R-:W-:-:S04]  /*2dd0*/  FFMA.FTZ R99, R99, UR11, -R118 ;  /* 0x0000000b63637c23 */ /* 0x000fc80008010876 */
[----:B------:R-:W-:Y:S02]  /*2de0*/  FFMA.FTZ R126, R115, UR11, -R126 ;  /* 0x0000000b737e7c23 */ /* 0x000fe4000801087e */
[----:B------:R3:W4:Y:S01]  /*2df0*/  MUFU.TANH R178, R117 ;  /* 0x0000007500b27308 */ /* 0x0007220000002400 */
[C---:B--2---:R-:W-:Y:S01]  /*2e00*/  FSEL R119, R231.reuse, -INF , P1 ;  /* 0xff800000e7777808 */ /* 0x044fe20000800000 */
[----:B------:R-:W-:Y:S01]  /*2e10*/  SHFL.IDX PT, R115, R17, R114, 0x1f ;  /* 0x00001f7211737589 */ /* 0x000fe200000e0000 */
[----:B------:R-:W-:-:S03]  /*2e20*/  FFMA.FTZ R231, -R231, R231, 1 ;  /* 0x3f800000e7e77423 */ /* 0x000fc600000101e7 */
[----:B------:R-:W-:Y:S02]  /*2e30*/  FFMA.FTZ R100, R119, UR11, -R100 ;  /* 0x0000000b77647c23 */ /* 0x000fe40008010864 */
[----:B------:R2:W-:Y:S01]  /*2e40*/  MUFU.TANH R7, R130 ;  /* 0x0000008200077308 */ /* 0x0005e20000002400 */
[----:B---3--:R-:W-:Y:S01]  /*2e50*/  FSEL R117, R234, -INF , P1 ;  /* 0xff800000ea757808 */ /* 0x008fe20000800000 */
[----:B------:R-:W3:Y:S04]  /*2e60*/  SHFL.IDX PT, R119, R17, R110, 0x1f ;  /* 0x00001f6e11777589 */ /* 0x000ee800000e0000 */
[----:B------:R-:W-:Y:S02]  /*2e70*/  FFMA.FTZ R118, R117, UR11, -R118 ;  /* 0x0000000b75767c23 */ /* 0x000fe40008010876 */
[----:B------:R4:W3:Y:S01]  /*2e80*/  SHFL.IDX PT, R117, R17, R111, 0x1f ;  /* 0x00001f6f11757589 */ /* 0x0008e200000e0000 */
[----:B--2---:R-:W-:Y:S01]  /*2e90*/  FSEL R130, R190, -INF , P2 ;  /* 0xff800000be827808 */ /* 0x004fe20001000000 */
[----:B------:R2:W-:Y:S04]  /*2ea0*/  MUFU.TANH R170, R125 ;  /* 0x0000007d00aa7308 */ /* 0x0005e80000002400 */
[--C-:B-1----:R-:W-:Y:S01]  /*2eb0*/  FFMA.FTZ R130, R130, UR11, -R128.reuse ;  /* 0x0000000b82827c23 */ /* 0x102fe20008010880 */
[----:B------:R-:W-:Y:S01]  /*2ec0*/  FFMA.FTZ R128, R116, UR11, -R128 ;  /* 0x0000000b74807c23 */ /* 0x000fe20008010880 */
[----:B------:R-:W-:-:S02]  /*2ed0*/  FSEL R116, R183, -INF , P1 ;  /* 0xff800000b7747808 */ /* 0x000fc40000800000 */
[----:B------:R1:W-:Y:S01]  /*2ee0*/  MUFU.TANH R175, R120 ;  /* 0x0000007800af7308 */ /* 0x0003e20000002400 */
[----:B--2---:R-:W-:Y:S02]  /*2ef0*/  FSEL R125, R185, -INF , P2 ;  /* 0xff800000b97d7808 */ /* 0x004fe40001000000 */
[----:B----4-:R-:W-:-:S03]  /*2f00*/  FSEL R17, R180, -INF , P1 ;  /* 0xff800000b4117808 */ /* 0x010fc60000800000 */
[--C-:B------:R-:W-:Y:S01]  /*2f10*/  FFMA.FTZ R125, R125, UR11, -R215.reuse ;  /* 0x0000000b7d7d7c23 */ /* 0x100fe200080108d7 */
[----:B------:R-:W-:Y:S01]  /*2f20*/  FFMA.FTZ R215, R116, UR11, -R215 ;  /* 0x0000000b74d77c23 */ /* 0x000fe200080108d7 */
[----:B------:R-:W-:Y:S01]  /*2f30*/  FSEL R116, R182, -INF , P1 ;  /* 0xff800000b6747808 */ /* 0x000fe20000800000 */
[----:B------:R2:W-:Y:S01]  /*2f40*/  MUFU.TANH R172, R123 ;  /* 0x0000007b00ac7308 */ /* 0x0005e20000002400 */
[----:B-1----:R-:W-:-:S03]  /*2f50*/  FSEL R120, R181, -INF , P2 ;  /* 0xff800000b5787808 */ /* 0x002fc60001000000 */
[----:B------:R-:W-:Y:S01]  /*2f60*/  FFMA.FTZ R213, R116, UR11, -R213 ;  /* 0x0000000b74d57c23 */ /* 0x000fe200080108d5 */
[----:B------:R-:W-:Y:S01]  /*2f70*/  FSEL R116, R178, -INF , P2 ;  /* 0xff800000b2747808 */ /* 0x000fe20001000000 */
[--C-:B---3--:R-:W-:Y:S01]  /*2f80*/  FFMA.FTZ R120, R120, UR11, -R119.reuse ;  /* 0x0000000b78787c23 */ /* 0x108fe20008010877 */
[----:B------:R-:W-:Y:S01]  /*2f90*/  FFMA.FTZ R119, R17, UR11, -R119 ;  /* 0x0000000b11777c23 */ /* 0x000fe20008010877 */
[----:B------:R1:W-:Y:S01]  /*2fa0*/  MUFU.TANH R171, R124 ;  /* 0x0000007c00ab7308 */ /* 0x0003e20000002400 */
[----:B--2---:R-:W-:Y:S01]  /*2fb0*/  FSEL R123, R176, -INF , P1 ;  /* 0xff800000b07b7808 */ /* 0x004fe20000800000 */
[----:B------:R-:W-:-:S04]  /*2fc0*/  FFMA.FTZ R116, R116, UR11, -R115 ;  /* 0x0000000b74747c23 */ /* 0x000fc80008010873 */
[----:B------:R-:W-:Y:S02]  /*2fd0*/  FFMA.FTZ R115, R123, UR11, -R115 ;  /* 0x0000000b7b737c23 */ /* 0x000fe40008010873 */
[----:B------:R-:W-:Y:S01]  /*2fe0*/  SHFL.IDX PT, R123, R14, R218, 0x1f ;  /* 0x00001fda0e7b7589 */ /* 0x000fe200000e0000 */
[----:B------:R2:W-:Y:S03]  /*2ff0*/  MUFU.EX2 R17, R118 ;  /* 0x0000007600117308 */ /* 0x0005e60000000800 */
[----:B-1----:R-:W-:Y:S05]  /*3000*/  SHFL.IDX PT, R124, R14, R11, 0x1f ;  /* 0x00001f0b0e7c7589 */ /* 0x002fea00000e0000 */
[----:B------:R-:W-:Y:S01]  /*3010*/  MUFU.EX2 R94, R94 ;  /* 0x0000005e005e7308 */ /* 0x000fe20000000800 */
[--C-:B--2---:R-:W-:Y:S01]  /*3020*/  FFMA.FTZ R118, R209, UR11, -R117.reuse ;  /* 0x0000000bd1767c23 */ /* 0x104fe20008010875 */
[----:B------:R-:W-:Y:S01]  /*3030*/  FFMA.FTZ R117, R207, UR11, -R117 ;  /* 0x0000000bcf757c23 */ /* 0x000fe20008010875 */
[----:B------:R-:W-:-:S02]  /*3040*/  WARPGROUP.DEPBAR.LE gsb0, 0x0 ;  /* 0x00008000000079c5 */ /* 0x000fc40000010000 */
[----:B------:R-:W1:Y:S03]  /*3050*/  LDS R200, [R200+0x400] ;  /* 0x00040000c8c87984 */ /* 0x000e660000000800 */
[----:B------:R-:W2:Y:S01]  /*3060*/  MUFU.EX2 R103, R103 ;  /* 0x0000006700677308 */ /* 0x000ea20000000800 */
[----:B------:R-:W-:Y:S07]  /*3070*/  LDS R13, [R13+0x400] ;  /* 0x000400000d0d7984 */ /* 0x000fee0000000800 */
[----:B------:R-:W3:Y:S08]  /*3080*/  MUFU.EX2 R113, R113 ;  /* 0x0000007100717308 */ /* 0x000ef00000000800 */
[----:B------:R-:W-:Y:S08]  /*3090*/  MUFU.EX2 R101, R101 ;  /* 0x0000006500657308 */ /* 0x000ff00000000800 */
[----:B------:R-:W4:Y:S08]  /*30a0*/  MUFU.EX2 R97, R97 ;  /* 0x0000006100617308 */ /* 0x000f300000000800 */
[----:B------:R-:W4:Y:S01]  /*30b0*/  MUFU.EX2 R95, R95 ;  /* 0x0000005f005f7308 */ /* 0x000f220000000800 */
[----:B-1----:R-:W1:Y:S07]  /*30c0*/  SHFL.IDX PT, R208, R200, R109, 0x1f ;  /* 0x00001f6dc8d07589 */ /* 0x002e6e00000e0000 */
[----:B------:R-:W4:Y:S01]  /*30d0*/  MUFU.EX2 R92, R92 ;  /* 0x0000005c005c7308 */ /* 0x000f220000000800 */
[----:B------:R-:W2:Y:S04]  /*30e0*/  SHFL.IDX PT, R212, R200, R108, 0x1f ;  /* 0x00001f6cc8d47589 */ /* 0x000ea800000e0000 */
[----:B------:R-:W3:Y:S03]  /*30f0*/  SHFL.IDX PT, R206, R200, R11, 0x1f ;  /* 0x00001f0bc8ce7589 */ /* 0x000ee600000e0000 */
[----:B------:R-:W-:Y:S01]  /*3100*/  MUFU.TANH R219, R219 ;  /* 0x000000db00db7308 */ /* 0x000fe20000002400 */
[----:B------:R-:W4:Y:S04]  /*3110*/  SHFL.IDX PT, R204, R200, R218, 0x1f ;  /* 0x00001fdac8cc7589 */ /* 0x000f2800000e0000 */
[----:B------:R-:W-:Y:S03]  /*3120*/  SHFL.IDX PT, R225, R200, R112, 0x1f ;  /* 0x00001f70c8e17589 */ /* 0x000fe600000e0000 */
[----:B------:R-:W4:Y:S01]  /*3130*/  MUFU.EX2 R102, R102 ;  /* 0x0000006600667308 */ /* 0x000f220000000800 */
[----:B------:R-:W4:Y:S01]  /*3140*/  SHFL.IDX PT, R223, R200, R110, 0x1f ;  /* 0x00001f6ec8df7589 */ /* 0x000f2200000e0000 */
[--C-:B-1----:R-:W-:Y:S01]  /*3150*/  FADD.FTZ R207, R28, -R208.reuse ;  /* 0x800000d01ccf7221 */ /* 0x102fe20000010000 */
[----:B------:R-:W-:-:S05]  /*3160*/  FADD.FTZ R208, R30, -R208 ;  /* 0x800000d01ed07221 */ /* 0x000fca0000010000 */
[----:B------:R1:W-:Y:S01]  /*3170*/  MUFU.EX2 R28, R135 ;  /* 0x00000087001c7308 */ /* 0x0003e20000000800 */
[----:B--2---:R-:W-:Y:S01]  /*3180*/  FADD.FTZ R226, R29, -R212 ;  /* 0x800000d41de27221 */ /* 0x004fe20000010000 */
[----:B------:R-:W-:Y:S01]  /*3190*/  FMUL.FTZ R207, R103, R207 ;  /* 0x000000cf67cf7220 */ /* 0x000fe20000410000 */
[--C-:B---3--:R-:W-:Y:S01]  /*31a0*/  FADD.FTZ R210, R24, -R206.reuse ;  /* 0x800000ce18d27221 */ /* 0x108fe20000010000 */
[----:B------:R-:W-:Y:S01]  /*31b0*/  FADD.FTZ R206, R26, -R206 ;  /* 0x800000ce1ace7221 */ /* 0x000fe20000010000 */
[----:B------:R-:W-:Y:S01]  /*31c0*/  FSEL R26, R173, -INF , P1 ;  /* 0xff800000ad1a7808 */ /* 0x000fe20000800000 */
[----:B-1----:R-:W-:Y:S01]  /*31d0*/  FADD.FTZ R135, R31, -R212 ;  /* 0x800000d41f877221 */ /* 0x002fe20000010000 */
[--C-:B----4-:R-:W-:Y:S01]  /*31e0*/  FADD.FTZ R209, R25, -R204.reuse ;  /* 0x800000cc19d17221 */ /* 0x110fe20000010000 */
[----:B------:R-:W1:Y:S01]  /*31f0*/  SHFL.IDX PT, R212, R200, R111, 0x1f ;  /* 0x00001f6fc8d47589 */ /* 0x000e6200000e0000 */
[----:B------:R-:W-:Y:S01]  /*3200*/  FADD.FTZ R204, R27, -R204 ;  /* 0x800000cc1bcc7221 */ /* 0x000fe20000010000 */
[----:B------:R-:W-:Y:S01]  /*3210*/  FSEL R27, R175, -INF , P2 ;  /* 0xff800000af1b7808 */ /* 0x000fe20001000000 */
[----:B------:R2:W-:Y:S01]  /*3220*/  MUFU.EX2 R30, R211 ;  /* 0x000000d3001e7308 */ /* 0x0005e20000000800 */
[----:B------:R-:W3:Y:S01]  /*3230*/  SHFL.IDX PT, R31, R14, R108, 0x1f ;  /* 0x00001f6c0e1f7589 */ /* 0x000ee200000e0000 */
[----:B------:R-:W-:Y:S01]  /*3240*/  FSEL R25, R174, -INF , P2 ;  /* 0xff800000ae197808 */ /* 0x000fe20001000000 */
[--C-:B------:R-:W-:Y:S01]  /*3250*/  FFMA.FTZ R26, R26, UR11, -R124.reuse ;  /* 0x0000000b1a1a7c23 */ /* 0x100fe2000801087c */
[----:B------:R-:W-:Y:S01]  /*3260*/  FSEL R24, R172, -INF , P1 ;  /* 0xff800000ac187808 */ /* 0x000fe20000800000 */
[----:B------:R-:W-:Y:S01]  /*3270*/  FFMA.FTZ R27, R27, UR11, -R124 ;  /* 0x0000000b1b1b7c23 */ /* 0x000fe2000801087c */
[----:B------:R-:W-:Y:S01]  /*3280*/  FSEL R124, R171, -INF , P2 ;  /* 0xff800000ab7c7808 */ /* 0x000fe20001000000 */
[----:B------:R-:W-:Y:S01]  /*3290*/  FFMA.FTZ R25, R25, UR11, -R123 ;  /* 0x0000000b19197c23 */ /* 0x000fe2000801087b */
[----:B------:R-:W-:Y:S01]  /*32a0*/  FADD.FTZ R33, R33, -R223 ;  /* 0x800000df21217221 */ /* 0x000fe20000010000 */
[----:B--2---:R2:W4:Y:S01]  /*32b0*/  SHFL.IDX PT, R211, R200, R114, 0x1f ;  /* 0x00001f72c8d37589 */ /* 0x00452200000e0000 */
[----:B------:R-:W-:Y:S01]  /*32c0*/  FFMA.FTZ R24, R24, UR11, -R123 ;  /* 0x0000000b18187c23 */ /* 0x000fe2000801087b */
[----:B------:R-:W-:Y:S01]  /*32d0*/  FSEL R123, R169, -INF , P1 ;  /* 0xff800000a97b7808 */ /* 0x000fe20000800000 */
[--C-:B------:R-:W-:Y:S01]  /*32e0*/  FFMA.FTZ R124, R124, UR11, -R224.reuse ;  /* 0x0000000b7c7c7c23 */ /* 0x100fe200080108e0 */
[----:B------:R-:W-:Y:S01]  /*32f0*/  FADD.FTZ R223, R35, -R223 ;  /* 0x800000df23df7221 */ /* 0x000fe20000010000 */
[----:B------:R3:W-:Y:S01]  /*3300*/  MUFU.EX2 R29, R122 ;  /* 0x0000007a001d7308 */ /* 0x0007e20000000800 */
[----:B------:R-:W4:Y:S01]  /*3310*/  SHFL.IDX PT, R35, R14, R111, 0x1f ;  /* 0x00001f6f0e237589 */ /* 0x000f2200000e0000 */
[----:B------:R-:W-:Y:S01]  /*3320*/  FFMA.FTZ R123, R123, UR11, -R224 ;  /* 0x0000000b7b7b7c23 */ /* 0x000fe200080108e0 */
[----:B------:R-:W-:Y:S01]  /*3330*/  FMUL.FTZ R206, R105, R206 ;  /* 0x000000ce69ce7220 */ /* 0x000fe20000410000 */
[----:B------:R-:W-:Y:S01]  /*3340*/  FMUL.FTZ R210, R113, R210 ;  /* 0x000000d271d27220 */ /* 0x000fe20000410000 */
[--C-:B--2---:R-:W-:Y:S01]  /*3350*/  FADD.FTZ R200, R32, -R225.reuse ;  /* 0x800000e120c87221 */ /* 0x104fe20000010000 */
[----:B------:R-:W-:Y:S01]  /*3360*/  FADD.FTZ R225, R34, -R225 ;  /* 0x800000e122e17221 */ /* 0x000fe20000010000 */
[--C-:B-1----:R-:W-:Y:S01]  /*3370*/  FADD.FTZ R224, R36, -R212.reuse ;  /* 0x800000d424e07221 */ /* 0x102fe20000010000 */
[----:B------:R-:W-:Y:S01]  /*3380*/  FMUL.FTZ R36, R106, R204 ;  /* 0x000000cc6a247220 */ /* 0x000fe20000410000 */
[----:B------:R-:W-:Y:S01]  /*3390*/  FFMA.FTZ R204, -R22, R22, 1 ;  /* 0x3f80000016cc7423 */ /* 0x000fe20000010116 */
[----:B------:R-:W-:Y:S01]  /*33a0*/  FMUL.FTZ R225, R94, R225 ;  /* 0x000000e15ee17220 */ /* 0x000fe20000410000 */
[----:B------:R1:W-:Y:S01]  /*33b0*/  MUFU.EX2 R22, R131 ;  /* 0x0000008300167308 */ /* 0x0003e20000000800 */
[----:B------:R-:W-:Y:S01]  /*33c0*/  SHFL.IDX PT, R34, R14, R110, 0x1f ;  /* 0x00001f6e0e227589 */ /* 0x000fe200000e0000 */
[----:B---3--:R-:W-:Y:S01]  /*33d0*/  FSEL R122, R170, -INF , P2 ;  /* 0xff800000aa7a7808 */ /* 0x008fe20001000000 */
[----:B------:R-:W-:Y:S01]  /*33e0*/  FMUL.FTZ R204, R204, R207 ;  /* 0x000000cfcccc7220 */ /* 0x000fe20000410000 */
[----:B------:R-:W-:Y:S01]  /*33f0*/  FSEL R207, R4, -INF , P2 ;  /* 0xff80000004cf7808 */ /* 0x000fe20001000000 */
[----:B------:R-:W-:Y:S01]  /*3400*/  FMUL.FTZ R33, R97, R33 ;  /* 0x0000002161217220 */ /* 0x000fe20000410000 */
[----:B------:R-:W-:Y:S01]  /*3410*/  FADD.FTZ R38, R38, -R212 ;  /* 0x800000d426267221 */ /* 0x000fe20000010000 */
[----:B------:R-:W-:Y:S01]  /*3420*/  FFMA.FTZ R122, R122, UR11, -R31 ;  /* 0x0000000b7a7a7c23 */ /* 0x000fe2000801081f */
[----:B------:R2:W-:Y:S01]  /*3430*/  MUFU.EX2 R32, R121 ;  /* 0x0000007900207308 */ /* 0x0005e20000000800 */
[----:B-1----:R-:W-:Y:S01]  /*3440*/  FFMA.FTZ R131, -R216, R216, 1 ;  /* 0x3f800000d8837423 */ /* 0x002fe200000101d8 */
[--C-:B----4-:R-:W-:Y:S01]  /*3450*/  FADD.FTZ R37, R37, -R211.reuse ;  /* 0x800000d325257221 */ /* 0x110fe20000010000 */
[----:B------:R-:W1:Y:S01]  /*3460*/  SHFL.IDX PT, R216, R13, R11, 0x1f ;  /* 0x00001f0b0dd87589 */ /* 0x000e6200000e0000 */
[----:B------:R-:W-:Y:S01]  /*3470*/  FADD.FTZ R39, R39, -R211 ;  /* 0x800000d327277221 */ /* 0x000fe20000010000 */
[----:B------:R-:W-:Y:S01]  /*3480*/  FMUL.FTZ R131, R131, R225 ;  /* 0x000000e183837220 */ /* 0x000fe20000410000 */
[----:B------:R-:W-:Y:S01]  /*3490*/  FFMA.FTZ R207, R207, UR11, -R35 ;  /* 0x0000000bcfcf7c23 */ /* 0x000fe20008010823 */
[----:B------:R-:W3:Y:S01]  /*34a0*/  SHFL.IDX PT, R225, R13, R108, 0x1f ;  /* 0x00001f6c0de17589 */ /* 0x000ee200000e0000 */
[----:B------:R-:W-:Y:S01]  /*34b0*/  MUFU.EX2 R96, R96 ;  /* 0x0000006000607308 */ /* 0x000fe20000000800 */
[----:B--2---:R-:W-:Y:S01]  /*34c0*/  FSEL R121, R168, -INF , P1 ;  /* 0xff800000a8797808 */ /* 0x004fe20000800000 */
[----:B------:R-:W-:Y:S01]  /*34d0*/  FMUL.FTZ R223, R95, R223 ;  /* 0x000000df5fdf7220 */ /* 0x000fe20000410000 */
[----:B------:R-:W2:Y:S01]  /*34e0*/  SHFL.IDX PT, R211, R14, R112, 0x1f ;  /* 0x00001f700ed37589 */ /* 0x000ea200000e0000 */
[----:B------:R-:W-:Y:S01]  /*34f0*/  FSEL R212, R10, -INF , P2 ;  /* 0xff8000000ad47808 */ /* 0x000fe20001000000 */
[----:B------:R-:W-:Y:S01]  /*3500*/  FMUL.FTZ R209, R107, R209 ;  /* 0x000000d16bd17220 */ /* 0x000fe20000410000 */
[----:B------:R-:W-:Y:S01]  /*3510*/  FFMA.FTZ R121, R121, UR11, -R31 ;  /* 0x0000000b79797c23 */ /* 0x000fe2000801081f */
[----:B------:R-:W-:Y:S01]  /*3520*/  FMUL.FTZ R224, R92, R224 ;  /* 0x000000e05ce07220 */ /* 0x000fe20000410000 */
[----:B------:R4:W-:Y:S01]  /*3530*/  MUFU.EX2 R31, R129 ;  /* 0x00000081001f7308 */ /* 0x0009e20000000800 */
[----:B------:R-:W-:-:S07]  /*3540*/  FMUL.FTZ R135, R102, R135 ;  /* 0x0000008766877220 */ /* 0x000fce0000410000 */
[----:B------:R-:W2:Y:S01]  /*3550*/  MUFU.EX2 R90, R90 ;  /* 0x0000005a005a7308 */ /* 0x000ea20000000800 */
[----:B----4-:R-:W-:Y:S01]  /*3560*/  FFMA.FTZ R129, -R18, R18, 1 ;  /* 0x3f80000012817423 */ /* 0x010fe20000010112 */
[--C-:B-1----:R-:W-:Y:S01]  /*3570*/  FADD.FTZ R40, R40, -R216.reuse ;  /* 0x800000d828287221 */ /* 0x102fe20000010000 */
[----:B------:R-:W-:Y:S02]  /*3580*/  FADD.FTZ R42, R42, -R216 ;  /* 0x800000d82a2a7221 */ /* 0x000fe40000010000 */
[----:B------:R-:W-:Y:S01]  /*3590*/  FMUL.FTZ R129, R129, R210 ;  /* 0x000000d281817220 */ /* 0x000fe20000410000 */
[----:B------:R-:W-:Y:S01]  /*35a0*/  FSEL R210, R8, -INF , P2 ;  /* 0xff80000008d27808 */ /* 0x000fe20001000000 */
[----:B---3--:R-:W-:Y:S01]  /*35b0*/  FADD.FTZ R216, R45, -R225 ;  /* 0x800000e12dd87221 */ /* 0x008fe20000010000 */
[----:B------:R1:W-:Y:S01]  /*35c0*/  MUFU.EX2 R18, R134 ;  /* 0x0000008600127308 */ /* 0x0003e20000000800 */
[----:B------:R-:W-:Y:S01]  /*35d0*/  LDS R45, [R16+0x400] ;  /* 0x00040000102d7984 */ /* 0x000fe20000000800 */
[----:B------:R-:W-:Y:S01]  /*35e0*/  FMUL.FTZ R42, R23, R42 ;  /* 0x0000002a172a7220 */ /* 0x000fe20000410000 */
[----:B------:R-:W-:Y:S01]  /*35f0*/  FFMA.FTZ R210, R210, UR11, -R34 ;  /* 0x0000000bd2d27c23 */ /* 0x000fe20008010822 */
[----:B--2---:R-:W-:Y:S01]  /*3600*/  FFMA.FTZ R212, R212, UR11, -R211 ;  /* 0x0000000bd4d47c23 */ /* 0x004fe200080108d3 */
[----:B------:R-:W-:-:S03]  /*3610*/  FADD.FTZ R47, R47, -R225 ;  /* 0x800000e12f2f7221 */ /* 0x000fc60000010000 */
[----:B------:R-:W2:Y:S01]  /*3620*/  MUFU.EX2 R93, R93 ;  /* 0x0000005d005d7308 */ /* 0x000ea20000000800 */
[----:B-1----:R-:W-:Y:S01]  /*3630*/  FFMA.FTZ R134, -R19, R19, 1 ;  /* 0x3f80000013867423 */ /* 0x002fe20000010113 */
[----:B------:R-:W-:-:S03]  /*3640*/  FMUL.FTZ R38, R90, R38 ;  /* 0x000000265a267220 */ /* 0x000fc60000410000 */
[----:B------:R-:W-:Y:S01]  /*3650*/  FMUL.FTZ R134, R134, R209 ;  /* 0x000000d186867220 */ /* 0x000fe20000410000 */
[----:B------:R-:W-:Y:S02]  /*3660*/  FSEL R209, R3, -INF , P2 ;  /* 0xff80000003d17808 */ /* 0x000fe40001000000 */
[----:B------:R1:W-:Y:S08]  /*3670*/  MUFU.EX2 R19, R132 ;  /* 0x0000008400137308 */ /* 0x0003f00000000800 */
[----:B------:R-:W-:Y:S01]  /*3680*/  MUFU.EX2 R88, R88 ;  /* 0x0000005800587308 */ /* 0x000fe20000000800 */
[----:B-1----:R-:W-:Y:S01]  /*3690*/  FMUL.FTZ R132, R20, R206 ;  /* 0x000000ce14847220 */ /* 0x002fe20000410000 */
[----:B------:R-:W-:Y:S01]  /*36a0*/  FSEL R206, R6, -INF , P1 ;  /* 0xff80000006ce7808 */ /* 0x000fe20000800000 */
[----:B------:R1:W3:Y:S01]  /*36b0*/  SHFL.IDX PT, R20, R14, R114, 0x1f ;  /* 0x00001f720e147589 */ /* 0x0002e200000e0000 */
[----:B--2---:R-:W-:-:S03]  /*36c0*/  FMUL.FTZ R37, R93, R37 ;  /* 0x000000255d257220 */ /* 0x004fc60000410000 */
[----:B------:R-:W-:Y:S01]  /*36d0*/  FFMA.FTZ R206, R206, UR11, -R34 ;  /* 0x0000000bcece7c23 */ /* 0x000fe20008010822 */
[----:B------:R-:W2:Y:S08]  /*36e0*/  MUFU.EX2 R91, R91 ;  /* 0x0000005b005b7308 */ /* 0x000eb00000000800 */
[----:B-1----:R1:W-:Y:S08]  /*36f0*/  MUFU.EX2 R14, R202 ;  /* 0x000000ca000e7308 */ /* 0x0023f00000000800 */
[----:B------:R4:W-:Y:S01]  /*3700*/  MUFU.EX2 R34, R133 ;  /* 0x0000008500227308 */ /* 0x0009e20000000800 */
[----:B-1----:R-:W-:Y:S01]  /*3710*/  FMUL.FTZ R202, R21, R36 ;  /* 0x0000002415ca7220 */ /* 0x002fe20000410000 */
[----:B------:R-:W-:Y:S01]  /*3720*/  FSEL R21, R7, -INF , P1 ;  /* 0xff80000007157808 */ /* 0x000fe20000800000 */
[----:B---3--:R-:W-:Y:S01]  /*3730*/  FFMA.FTZ R209, R209, UR11, -R20 ;  /* 0x0000000bd1d17c23 */ /* 0x008fe20008010814 */
[----:B--2---:R-:W-:-:S03]  /*3740*/  FMUL.FTZ R39, R91, R39 ;  /* 0x000000275b277220 */ /* 0x004fc60000410000 */
[----:B------:R-:W-:Y:S01]  /*3750*/  FFMA.FTZ R211, R21, UR11, -R211 ;  /* 0x0000000b15d37c23 */ /* 0x000fe200080108d3 */
[----:B------:R1:W-:Y:S01]  /*3760*/  MUFU.EX2 R36, R205 ;  /* 0x000000cd00247308 */ /* 0x0003e20000000800 */
[----:B----4-:R-:W-:Y:S01]  /*3770*/  FFMA.FTZ R133, -R217, R217, 1 ;  /* 0x3f800000d9857423 */ /* 0x010fe200000101d9 */
[----:B------:R-:W-:Y:S01]  /*3780*/  FSEL R21, R219, -INF , P1 ;  /* 0xff800000db157808 */ /* 0x000fe20000800000 */
[----:B------:R-:W2:Y:S02]  /*3790*/  SHFL.IDX PT, R217, R13, R218, 0x1f ;  /* 0x00001fda0dd97589 */ /* 0x000ea400000e0000 */
[----:B------:R-:W-:-:S03]  /*37a0*/  FMUL.FTZ R133, R133, R33 ;  /* 0x0000002185857220 */ /* 0x000fc60000410000 */
[----:B------:R3:W-:Y:S01]  /*37b0*/  MUFU.EX2 R33, R128 ;  /* 0x0000008000217308 */ /* 0x0007e20000000800 */
[----:B-1----:R-:W-:-:S05]  /*37c0*/  FSEL R205, R0, -INF , P1 ;  /* 0xff80000000cd7808 */ /* 0x002fca0000800000 */
[----:B------:R-:W-:Y:S01]  /*37d0*/  FFMA.FTZ R205, R205, UR11, -R35 ;  /* 0x0000000bcdcd7c23 */ /* 0x000fe20008010823 */
[----:B------:R-:W-:Y:S01]  /*37e0*/  FMUL.FTZ R35, R101, R208 ;  /* 0x000000d065237220 */ /* 0x000fe20000410000 */
[----:B------:R-:W-:Y:S01]  /*37f0*/  FFMA.FTZ R208, R21, UR11, -R20 ;  /* 0x0000000b15d07c23 */ /* 0x000fe20008010814 */
[----:B---3--:R-:W-:Y:S01]  /*3800*/  FFMA.FTZ R128, -R222, R222, 1 ;  /* 0x3f800000de807423 */ /* 0x008fe200000101de */
[----:B------:R-:W-:Y:S01]  /*3810*/  FMUL.FTZ R20, R96, R200 ;  /* 0x000000c860147220 */ /* 0x000fe20000410000 */
[----:B------:R-:W-:Y:S01]  /*3820*/  FMUL.FTZ R201, R201, R35 ;  /* 0x00000023c9c97220 */ /* 0x000fe20000410000 */
[----:B------:R-:W1:Y:S01]  /*3830*/  SHFL.IDX PT, R222, R13, R114, 0x1f ;  /* 0x00001f720dde7589 */ /* 0x000e6200000e0000 */
[----:B------:R3:W-:Y:S01]  /*3840*/  MUFU.EX2 R35, R130 ;  /* 0x0000008200237308 */ /* 0x0007e20000000800 */
[----:B------:R-:W-:Y:S01]  /*3850*/  FMUL.FTZ R128, R128, R224 ;  /* 0x000000e080807220 */ /* 0x000fe20000410000 */
[----:B------:R-:W-:Y:S01]  /*3860*/  FMUL.FTZ R200, R221, R135 ;  /* 0x00000087ddc87220 */ /* 0x000fe20000410000 */
[----:B------:R-:W4:Y:S01]  /*3870*/  SHFL.IDX PT, R224, R13, R110, 0x1f ;  /* 0x00001f6e0de07589 */ /* 0x000f2200000e0000 */
[----:B------:R-:W-:Y:S01]  /*3880*/  FMUL.FTZ R135, R220, R20 ;  /* 0x00000014dc877220 */ /* 0x000fe20000410000 */
[----:B--2---:R-:W-:-:S02]  /*3890*/  FADD.FTZ R41, R41, -R217 ;  /* 0x800000d929297221 */ /* 0x004fc40000010000 */
[----:B------:R-:W2:Y:S01]  /*38a0*/  SHFL.IDX PT, R220, R13, R109, 0x1f ;  /* 0x00001f6d0ddc7589 */ /* 0x000ea200000e0000 */
[----:B------:R-:W4:Y:S01]  /*38b0*/  MUFU.EX2 R100, R100 ;  /* 0x0000006400647308 */ /* 0x000f220000000800 */
[----:B---3--:R-:W-:Y:S01]  /*38c0*/  FFMA.FTZ R130, -R228, R228, 1 ;  /* 0x3f800000e4827423 */ /* 0x008fe200000101e4 */
[----:B------:R-:W-:Y:S01]  /*38d0*/  FADD.FTZ R43, R43, -R217 ;  /* 0x800000d92b2b7221 */ /* 0x000fe20000010000 */
[----:B------:R-:W-:Y:S01]  /*38e0*/  SHFL.IDX PT, R221, R13, R111, 0x1f ;  /* 0x00001f6f0ddd7589 */ /* 0x000fe200000e0000 */
[----:B------:R-:W-:Y:S01]  /*38f0*/  FMUL.FTZ R41, R88, R41 ;  /* 0x0000002958297220 */ /* 0x000fe20000410000 */
[----:B------:R-:W-:Y:S02]  /*3900*/  FMUL.FTZ R130, R130, R223 ;  /* 0x000000df82827220 */ /* 0x000fe40000410000 */
[----:B------:R-:W3:Y:S01]  /*3910*/  SHFL.IDX PT, R223, R13, R112, 0x1f ;  /* 0x00001f700ddf7589 */ /* 0x000ee200000e0000 */
[----:B------:R-:W-:Y:S01]  /*3920*/  MUFU.EX2 R98, R98 ;  /* 0x0000006200627308 */ /* 0x000fe20000000800 */
[----:B-1----:R-:W-:-:S07]  /*3930*/  FADD.FTZ R53, R53, -R222 ;  /* 0x800000de35357221 */ /* 0x002fce0000010000 */
[----:B------:R-:W1:Y:S01]  /*3940*/  MUFU.EX2 R99, R99 ;  /* 0x0000006300637308 */ /* 0x000e620000000800 */
[----:B------:R-:W-:Y:S01]  /*3950*/  FADD.FTZ R222, R55, -R222 ;  /* 0x800000de37de7221 */ /* 0x000fe20000010000 */
[--C-:B----4-:R-:W-:Y:S01]  /*3960*/  FADD.FTZ R49, R49, -R224.reuse ;  /* 0x800000e031317221 */ /* 0x110fe20000010000 */
[----:B------:R-:W-:Y:S01]  /*3970*/  FFMA.FTZ R55, -R198, R198, 1 ;  /* 0x3f800000c6377423 */ /* 0x000fe200000101c6 */
[----:B------:R-:W-:Y:S01]  /*3980*/  FADD.FTZ R224, R51, -R224 ;  /* 0x800000e033e07221 */ /* 0x000fe20000010000 */
[----:B------:R-:W-:Y:S01]  /*3990*/  FMUL.FTZ R43, R100, R43 ;  /* 0x0000002b642b7220 */ /* 0x000fe20000410000 */
[----:B--2---:R-:W-:Y:S02]  /*39a0*/  FADD.FTZ R44, R44, -R220 ;  /* 0x800000dc2c2c7221 */ /* 0x004fe40000010000 */
[----:B------:R-:W2:Y:S01]  /*39b0*/  MUFU.EX2 R89, R89 ;  /* 0x0000005900597308 */ /* 0x000ea20000000800 */
[----:B------:R-:W-:-:S07]  /*39c0*/  FMUL.FTZ R49, R32, R49 ;  /* 0x0000003120317220 */ /* 0x000fce0000410000 */
[----:B------:R4:W-:Y:S01]  /*39d0*/  MUFU.EX2 R20, R127 ;  /* 0x0000007f00147308 */ /* 0x0009e20000000800 */
[--C-:B---3--:R-:W-:Y:S01]  /*39e0*/  FADD.FTZ R48, R48, -R223.reuse ;  /* 0x800000df30307221 */ /* 0x108fe20000010000 */
[----:B------:R-:W-:Y:S01]  /*39f0*/  FFMA.FTZ R51, -R237, R237, 1 ;  /* 0x3f800000ed337423 */ /* 0x000fe200000101ed */
[----:B------:R-:W-:Y:S01]  /*3a00*/  FADD.FTZ R50, R50, -R223 ;  /* 0x800000df32327221 */ /* 0x000fe20000010000 */
[----:B------:R-:W-:Y:S01]  /*3a10*/  FFMA.FTZ R217, -R199, R199, 1 ;  /* 0x3f800000c7d97423 */ /* 0x000fe200000101c7 */
[----:B------:R-:W-:Y:S01]  /*3a20*/  FMUL.FTZ R48, R30, R48 ;  /* 0x000000301e307220 */ /* 0x000fe20000410000 */
[----:B------:R-:W-:Y:S01]  /*3a30*/  FADD.FTZ R46, R46, -R220 ;  /* 0x800000dc2e2e7221 */ /* 0x000fe20000010000 */
[--C-:B------:R-:W-:Y:S01]  /*3a40*/  FADD.FTZ R52, R52, -R221.reuse ;  /* 0x800000dd34347221 */ /* 0x100fe20000010000 */
[----:B------:R3:W-:Y:S01]  /*3a50*/  MUFU.EX2 R13, R126 ;  /* 0x0000007e000d7308 */ /* 0x0007e20000000800 */
[----:B----4-:R-:W-:Y:S01]  /*3a60*/  FFMA.FTZ R127, -R230, R230, 1 ;  /* 0x3f800000e67f7423 */ /* 0x010fe200000101e6 */
[----:B------:R-:W-:Y:S01]  /*3a70*/  FMUL.FTZ R55, R55, R48 ;  /* 0x0000003037377220 */ /* 0x000fe20000410000 */
[----:B------:R-:W-:Y:S01]  /*3a80*/  FMUL.FTZ R51, R51, R49 ;  /* 0x0000003133337220 */ /* 0x000fe20000410000 */
[----:B------:R-:W-:Y:S01]  /*3a90*/  SHFL.IDX PT, R223, R45, R108, 0x1f ;  /* 0x00001f6c2ddf7589 */ /* 0x000fe200000e0000 */
[----:B------:R-:W-:Y:S01]  /*3aa0*/  FMUL.FTZ R127, R127, R37 ;  /* 0x000000257f7f7220 */ /* 0x000fe20000410000 */
[----:B-1----:R-:W-:Y:S01]  /*3ab0*/  FMUL.FTZ R44, R99, R44 ;  /* 0x0000002c632c7220 */ /* 0x002fe20000410000 */
[----:B--2---:R-:W-:Y:S01]  /*3ac0*/  FMUL.FTZ R40, R89, R40 ;  /* 0x0000002859287220 */ /* 0x004fe20000410000 */
[----:B------:R1:W-:Y:S01]  /*3ad0*/  MUFU.EX2 R37, R215 ;  /* 0x000000d700257308 */ /* 0x0003e20000000800 */
[----:B---3--:R-:W-:Y:S01]  /*3ae0*/  FFMA.FTZ R126, -R229, R229, 1 ;  /* 0x3f800000e57e7423 */ /* 0x008fe200000101e5 */
[----:B------:R-:W2:Y:S01]  /*3af0*/  SHFL.IDX PT, R48, R45, R109, 0x1f ;  /* 0x00001f6d2d307589 */ /* 0x000ea200000e0000 */
[----:B------:R-:W-:-:S02]  /*3b00*/  FADD.FTZ R221, R54, -R221 ;  /* 0x800000dd36dd7221 */ /* 0x000fc40000010000 */
[----:B------:R-:W-:-:S03]  /*3b10*/  FMUL.FTZ R126, R126, R38 ;  /* 0x000000267e7e7220 */ /* 0x000fc60000410000 */
[----:B------:R3:W-:Y:S01]  /*3b20*/  MUFU.EX2 R38, R213 ;  /* 0x000000d500267308 */ /* 0x0007e20000000800 */
[----:B-1----:R-:W-:Y:S01]  /*3b30*/  FFMA.FTZ R215, -R236, R236, 1 ;  /* 0x3f800000ecd77423 */ /* 0x002fe200000101ec */
[----:B------:R-:W1:Y:S03]  /*3b40*/  SHFL.IDX PT, R49, R45, R111, 0x1f ;  /* 0x00001f6f2d317589 */ /* 0x000e6600000e0000 */
[----:B------:R-:W-:Y:S01]  /*3b50*/  FMUL.FTZ R215, R215, R41 ;  /* 0x00000029d7d77220 */ /* 0x000fe20000410000 */
[----:B------:R-:W-:Y:S02]  /*3b60*/  FFMA.FTZ R41, -R12, R12, 1 ;  /* 0x3f8000000c297423 */ /* 0x000fe4000001010c */
[----:B------:R4:W-:Y:S01]  /*3b70*/  MUFU.EX2 R21, R125 ;  /* 0x0000007d00157308 */ /* 0x0009e20000000800 */
[----:B---3--:R-:W-:Y:S01]  /*3b80*/  FFMA.FTZ R213, -R235, R235, 1 ;  /* 0x3f800000ebd57423 */ /* 0x008fe200000101eb */
[----:B------:R-:W-:Y:S01]  /*3b90*/  FMUL.FTZ R46, R17, R46 ;  /* 0x0000002e112e7220 */ /* 0x000fe20000410000 */
[----:B------:R-:W-:Y:S01]  /*3ba0*/  FMUL.FTZ R47, R28, R47 ;  /* 0x0000002f1c2f7220 */ /* 0x000fe20000410000 */
[----:B------:R-:W-:Y:S01]  /*3bb0*/  FMUL.FTZ R224, R31, R224 ;  /* 0x000000e01fe07220 */ /* 0x000fe20000410000 */
[----:B------:R-:W-:Y:S01]  /*3bc0*/  FMUL.FTZ R213, R213, R42 ;  /* 0x0000002ad5d57220 */ /* 0x000fe20000410000 */
[----:B------:R-:W-:Y:S01]  /*3bd0*/  FMUL.FTZ R42, R98, R216 ;  /* 0x000000d8622a7220 */ /* 0x000fe20000410000 */
[----:B------:R-:W-:Y:S01]  /*3be0*/  FFMA.FTZ R234, -R234, R234, 1 ;  /* 0x3f800000eaea7423 */ /* 0x000fe200000101ea */
[----:B------:R-:W-:Y:S01]  /*3bf0*/  FFMA.FTZ R54, -R195, R195, 1 ;  /* 0x3f800000c3367423 */ /* 0x000fe200000101c3 */
[----:B----4-:R-:W-:Y:S01]  /*3c00*/  FMUL.FTZ R125, R227, R39 ;  /* 0x00000027e37d7220 */ /* 0x010fe20000410000 */
[----:B------:R-:W-:Y:S01]  /*3c10*/  FMUL.FTZ R217, R217, R42 ;  /* 0x0000002ad9d97220 */ /* 0x000fe20000410000 */
[----:B------:R3:W-:Y:S01]  /*3c20*/  MUFU.EX2 R39, R120 ;  /* 0x0000007800277308 */ /* 0x0007e20000000800 */
[----:B------:R-:W-:Y:S01]  /*3c30*/  FMUL.FTZ R216, R41, R44 ;  /* 0x0000002c29d87220 */ /* 0x000fe20000410000 */
[----:B------:R-:W-:Y:S01]  /*3c40*/  FFMA.FTZ R42, -R197, R197, 1 ;  /* 0x3f800000c52a7423 */ /* 0x000fe200000101c5 */
[----:B------:R-:W-:Y:S01]  /*3c50*/  FMUL.FTZ R44, R18, R52 ;  /* 0x00000034122c7220 */ /* 0x000fe20000410000 */
[----:B------:R-:W-:Y:S04]  /*3c60*/  SHFL.IDX PT, R220, R45, R110, 0x1f ;  /* 0x00001f6e2ddc7589 */ /* 0x000fe800000e0000 */
[----:B------:R4:W1:Y:S01]  /*3c70*/  MUFU.EX2 R16, R214 ;  /* 0x000000d600107308 */ /* 0x0008620000000800 */
[----:B---3--:R-:W-:Y:S01]  /*3c80*/  FMUL.FTZ R120, R231, R43 ;  /* 0x0000002be7787220 */ /* 0x008fe20000410000 */
[----:B------:R-:W-:Y:S01]  /*3c90*/  FFMA.FTZ R43, -R196, R196, 1 ;  /* 0x3f800000c42b7423 */ /* 0x000fe200000101c4 */
[----:B------:R-:W-:Y:S01]  /*3ca0*/  FMUL.FTZ R54, R54, R44 ;  /* 0x0000002c36367220 */ /* 0x000fe20000410000 */
[----:B------:R-:W-:Y:S01]  /*3cb0*/  FMUL.FTZ R225, R14, R53 ;  /* 0x000000350ee17220 */ /* 0x000fe20000410000 */
[----:B------:R-:W-:Y:S01]  /*3cc0*/  FMUL.FTZ R222, R36, R222 ;  /* 0x000000de24de7220 */ /* 0x000fe20000410000 */
[----:B------:R-:W-:Y:S01]  /*3cd0*/  FMUL.FTZ R52, R43, R224 ;  /* 0x000000e02b347220 */ /* 0x000fe20000410000 */
[----:B--2---:R-:W-:Y:S01]  /*3ce0*/  FADD.FTZ R60, R60, -R48 ;  /* 0x800000303c3c7221 */ /* 0x004fe20000010000 */
[----:B------:R2:W-:Y:S01]  /*3cf0*/  MUFU.EX2 R41, R118 ;  /* 0x0000007600297308 */ /* 0x0005e20000000800 */
[----:B----4-:R-:W-:Y:S01]  /*3d00*/  FMUL.FTZ R214, R232, R40 ;  /* 0x00000028e8d67220 */ /* 0x010fe20000410000 */
[----:B------:R-:W-:Y:S01]  /*3d10*/  FMUL.FTZ R224, R19, R221 ;  /* 0x000000dd13e07220 */ /* 0x000fe20000410000 */
[----:B------:R-:W3:Y:S05]  /*3d20*/  LDL.LU R12, [R1+0xb4] ;  /* 0x0000b400010c7983 */ /* 0x000eea0000300800 */
[----:B------:R4:W-:Y:S01]  /*3d30*/  MUFU.EX2 R40, R119 ;  /* 0x0000007700287308 */ /* 0x0009e20000000800 */
[----:B--2---:R-:W-:Y:S01]  /*3d40*/  FMUL.FTZ R118, R42, R47 ;  /* 0x0000002f2a767220 */ /* 0x004fe20000410000 */
[----:B------:R-:W-:Y:S01]  /*3d50*/  FFMA.FTZ R221, -R192, R192, 1 ;  /* 0x3f800000c0dd7423 */ /* 0x000fe200000101c0 */
[----:B------:R-:W2:Y:S05]  /*3d60*/  SHFL.IDX PT, R47, R45, R218, 0x1f ;  /* 0x00001fda2d2f7589 */ /* 0x000eaa00000e0000 */
[----:B------:R1:W-:Y:S01]  /*3d70*/  MUFU.EX2 R43, R116 ;  /* 0x00000074002b7308 */ /* 0x0003e20000000800 */
[----:B----4-:R-:W-:-:S07]  /*3d80*/  FMUL.FTZ R119, R234, R46 ;  /* 0x0000002eea777220 */ /* 0x010fce0000410000 */
[----:B------:R4:W-:Y:S01]  /*3d90*/  MUFU.EX2 R44, R115 ;  /* 0x00000073002c7308 */ /* 0x0009e20000000800 */
[----:B------:R-:W-:Y:S04]  /*3da0*/  SHFL.IDX PT, R46, R45, R11, 0x1f ;  /* 0x00001f0b2d2e7589 */ /* 0x000fe800000e0000 */
[----:B-1----:R-:W1:Y:S03]  /*3db0*/  SHFL.IDX PT, R116, R45, R112, 0x1f ;  /* 0x00001f702d747589 */ /* 0x002e6600000e0000 */
[----:B------:R2:W-:Y:S01]  /*3dc0*/  MUFU.EX2 R42, R117 ;  /* 0x00000075002a7308 */ /* 0x0005e20000000800 */
[----:B----4-:R-:W-:Y:S01]  /*3dd0*/  FFMA.FTZ R115, -R193, R193, 1 ;  /* 0x3f800000c1737423 */ /* 0x010fe200000101c1 */
[----:B------:R-:W-:Y:S01]  /*3de0*/  FADD.FTZ R48, R62, -R48 ;  /* 0x800000303e307221 */ /* 0x000fe20000010000 */
[----:B------:R4:W5:Y:S05]  /*3df0*/  LDL.LU R199, [R1+0xb0] ;  /* 0x0000b00001c77983 */ /* 0x00096a0000300800 */
[----:B------:R-:W4:Y:S01]  /*3e00*/  MUFU.EX2 R104, R104 ;  /* 0x0000006800687308 */ /* 0x000f220000000800 */
[----:B--2---:R2:W4:Y:S01]  /*3e10*/  SHFL.IDX PT, R117, R45, R114, 0x1f ;  /* 0x00001f722d757589 */ /* 0x00452200000e0000 */
[----:B------:R-:W-:Y:S01]  /*3e20*/  FMUL.FTZ R53, R115, R224 ;  /* 0x000000e073357220 */ /* 0x000fe20000410000 */
[----:B------:R-:W-:Y:S01]  /*3e30*/  FADD.FTZ R62, R70, -R49 ;  /* 0x80000031463e7221 */ /* 0x000fe20000010000 */
[--C-:B------:R-:W-:Y:S01]  /*3e40*/  FADD.FTZ R59, R59, -R47.reuse ;  /* 0x8000002f3b3b7221 */ /* 0x100fe20000010000 */
[----:B------:R1:W5:Y:S02]  /*3e50*/  LDL.LU R198, [R1+0xac] ;  /* 0x0000ac0001c67983 */ /* 0x0003640000300800 */
[----:B-1----:R-:W-:Y:S01]  /*3e60*/  FADD.FTZ R64, R64, -R116 ;  /* 0x8000007440407221 */ /* 0x002fe20000010000 */
[----:B--2---:R-:W-:Y:S01]  /*3e70*/  FFMA.FTZ R45, -R194, R194, 1 ;  /* 0x3f800000c22d7423 */ /* 0x004fe200000101c2 */
[--C-:B------:R-:W-:Y:S01]  /*3e80*/  FADD.FTZ R58, R58, -R46.reuse ;  /* 0x8000002e3a3a7221 */ /* 0x100fe20000010000 */
[----:B------:R1:W5:Y:S01]  /*3e90*/  LDL.LU R197, [R1+0xa8] ;  /* 0x0000a80001c57983 */ /* 0x0003620000300800 */
[----:B------:R-:W-:Y:S01]  /*3ea0*/  FADD.FTZ R56, R56, -R46 ;  /* 0x8000002e38387221 */ /* 0x000fe20000010000 */
[----:B------:R-:W-:Y:S01]  /*3eb0*/  FMUL.FTZ R115, R45, R225 ;  /* 0x000000e12d737220 */ /* 0x000fe20000410000 */
[----:B------:R-:W-:Y:S01]  /*3ec0*/  FADD.FTZ R57, R57, -R47 ;  /* 0x8000002f39397221 */ /* 0x000fe20000010000 */
[----:B------:R2:W1:Y:S01]  /*3ed0*/  MUFU.EX2 R45, R27 ;  /* 0x0000001b002d7308 */ /* 0x0004620000000800 */
[----:B------:R-:W-:Y:S01]  /*3ee0*/  FMUL.FTZ R64, R16, R64 ;  /* 0x0000004010407220 */ /* 0x000fe20000410000 */
[----:B------:R-:W-:Y:S01]  /*3ef0*/  FADD.FTZ R116, R66, -R116 ;  /* 0x8000007442747221 */ /* 0x000fe20000010000 */
[----:B------:R1:W5:Y:S01]  /*3f00*/  LDL.LU R196, [R1+0xa4] ;  /* 0x0000a40001c47983 */ /* 0x0003620000300800 */
[----:B------:R-:W-:Y:S01]  /*3f10*/  FMUL.FTZ R48, R13, R48 ;  /* 0x000000300d307220 */ /* 0x000fe20000410000 */
[--C-:B------:R-:W-:Y:S01]  /*3f20*/  FADD.FTZ R63, R63, -R223.reuse ;  /* 0x800000df3f3f7221 */ /* 0x100fe20000010000 */
[----:B------:R-:W-:Y:S01]  /*3f30*/  FADD.FTZ R67, R67, -R220 ;  /* 0x800000dc43437221 */ /* 0x000fe20000010000 */
[----:B------:R-:W-:Y:S01]  /*3f40*/  FMUL.FTZ R60, R20, R60 ;  /* 0x0000003c143c7220 */ /* 0x000fe20000410000 */
[----:B------:R-:W-:Y:S01]  /*3f50*/  MUFU.EX2 R124, R124 ;  /* 0x0000007c007c7308 */ /* 0x000fe20000000800 */
[----:B--2---:R-:W-:Y:S01]  /*3f60*/  FMUL.FTZ R27, R221, R222 ;  /* 0x000000dedd1b7220 */ /* 0x004fe20000410000 */
[----:B------:R-:W-:Y:S01]  /*3f70*/  FADD.FTZ R221, R61, -R223 ;  /* 0x800000df3ddd7221 */ /* 0x000fe20000010000 */
[----:B------:R-:W-:Y:S01]  /*3f80*/  FADD.FTZ R61, R68, -R49 ;  /* 0x80000031443d7221 */ /* 0x000fe20000010000 */
[--C-:B----4-:R-:W-:Y:S01]  /*3f90*/  FADD.FTZ R66, R69, -R117.reuse ;  /* 0x8000007545427221 */ /* 0x110fe20000010000 */
[----:B------:R2:W4:Y:S01]  /*3fa0*/  LDS R49, [R15+0x400] ;  /* 0x000400000f317984 */ /* 0x0005220000000800 */
[----:B------:R-:W-:Y:S01]  /*3fb0*/  FMUL.FTZ R59, R33, R59 ;  /* 0x0000003b213b7220 */ /* 0x000fe20000410000 */
[----:B------:R-:W-:Y:S01]  /*3fc0*/  FMUL.FTZ R58, R22, R58 ;  /* 0x0000003a163a7220 */ /* 0x000fe20000410000 */
[----:B------:R1:W-:Y:S01]  /*3fd0*/  MUFU.EX2 R46, R26 ;  /* 0x0000001a002e7308 */ /* 0x0003e20000000800 */
[----:B------:R1:W5:Y:S01]  /*3fe0*/  LDL.LU R195, [R1+0xa0] ;  /* 0x0000a00001c37983 */ /* 0x0003620000300800 */
[----:B------:R-:W-:-:S06]  /*3ff0*/  FADD.FTZ R117, R71, -R117 ;  /* 0x8000007547757221 */ /* 0x000fcc0000010000 */
[----:B------:R-:W-:Y:S01]  /*4000*/  MUFU.EX2 R121, R121 ;  /* 0x0000007900797308 */ /* 0x000fe20000000800 */
[----:B------:R-:W-:Y:S01]  /*4010*/  FFMA.FTZ R69, -R188, R188, 1 ;  /* 0x3f800000bc457423 */ /* 0x000fe200000101bc */
[----:B------:R1:W5:Y:S06]  /*4020*/  LDL.LU R194, [R1+0x9c] ;  /* 0x00009c0001c27983 */ /* 0x00036c0000300800 */
[----:B------:R-:W-:Y:S08]  /*4030*/  MUFU.EX2 R123, R123 ;  /* 0x0000007b007b7308 */ /* 0x000ff00000000800 */
[----:B------:R-:W-:Y:S08]  /*4040*/  MUFU.EX2 R206, R206 ;  /* 0x000000ce00ce7308 */ /* 0x000ff00000000800 */
[----:B------:R-:W-:Y:S08]  /*4050*/  MUFU.EX2 R207, R207 ;  /* 0x000000cf00cf7308 */ /* 0x000ff00000000800 */
[----:B------:R-:W-:Y:S08]  /*4060*/  MUFU.EX2 R210, R210 ;  /* 0x000000d200d27308 */ /* 0x000ff00000000800 */
[----:B------:R-:W-:Y:S08]  /*4070*/  MUFU.EX2 R122, R122 ;  /* 0x0000007a007a7308 */ /* 0x000ff00000000800 */
[----:B------:R-:W-:Y:S08]  /*4080*/  MUFU.EX2 R205, R205 ;  /* 0x000000cd00cd7308 */ /* 0x000ff00000000800 */
[----:B------:R-:W-:Y:S08]  /*4090*/  MUFU.EX2 R209, R209 ;  /* 0x000000d100d17308 */ /* 0x000ff00000000800 */
[----:B------:R-:W-:Y:S01]  /*40a0*/  MUFU.EX2 R208, R208 ;  /* 0x000000d000d07308 */ /* 0x000fe20000000800 */
[----:B------:R-:W-:Y:S01]  /*40b0*/  FFMA.FTZ R233, -R233, R233, 1 ;  /* 0x3f800000e9e97423 */ /* 0x000fe200000101e9 */
[----:B------:R-:W-:Y:S01]  /*40c0*/  FMUL.FTZ R50, R29, R50 ;  /* 0x000000321d327220 */ /* 0x000fe20000410000 */
[----:B------:R-:W-:-:S05]  /*40d0*/  FMUL.FTZ R226, R104, R226 ;  /* 0x000000e268e27220 */ /* 0x000fca0000410000 */
[----:B--2---:R2:W-:Y:S01]  /*40e0*/  MUFU.EX2 R15, R24 ;  /* 0x00000018000f7308 */ /* 0x0045e20000000800 */
[----:B----4-:R-:W-:Y:S04]  /*40f0*/  SHFL.IDX PT, R109, R49, R109, 0x1f ;  /* 0x00001f6d316d7589 */ /* 0x010fe800000e0000 */
[----:B------:R-:W-:Y:S01]  /*4100*/  SHFL.IDX PT, R108, R49, R108, 0x1f ;  /* 0x00001f6c316c7589 */ /* 0x000fe200000e0000 */
[----:B-1----:R-:W-:-:S03]  /*4110*/  FADD.FTZ R26, R65, -R220 ;  /* 0x800000dc411a7221 */ /* 0x002fc60000010000 */
[----:B------:R-:W-:Y:S01]  /*4120*/  SHFL.IDX PT, R112, R49, R112, 0x1f ;  /* 0x00001f7031707589 */ /* 0x000fe200000e0000 */
[----:B--2---:R-:W-:Y:S01]  /*4130*/  FFMA.FTZ R24, -R184, R184, 1 ;  /* 0x3f800000b8187423 */ /* 0x004fe200000101b8 */
[----:B------:R1:W2:Y:S02]  /*4140*/  MUFU.EX2 R47, R25 ;  /* 0x00000019002f7308 */ /* 0x0002a40000000800 */
[----:B------:R-:W-:Y:S01]  /*4150*/  SHFL.IDX PT, R114, R49, R114, 0x1f ;  /* 0x00001f7231727589 */ /* 0x000fe200000e0000 */
[----:B------:R-:W-:Y:S01]  /*4160*/  FMUL.FTZ R64, R24, R64 ;  /* 0x0000004018407220 */ /* 0x000fe20000410000 */
[----:B------:R-:W-:Y:S02]  /*4170*/  FFMA.FTZ R71, -R186, R186, 1 ;  /* 0x3f800000ba477423 */ /* 0x000fe400000101ba */
[----:B------:R-:W-:Y:S01]  /*4180*/  SHFL.IDX PT, R110, R49, R110, 0x1f ;  /* 0x00001f6e316e7589 */ /* 0x000fe200000e0000 */
[----:B------:R-:W-:Y:S01]  /*4190*/  FFMA.FTZ R68, -R191, R191, 1 ;  /* 0x3f800000bf447423 */ /* 0x000fe200000101bf */
[----:B------:R-:W-:-:S02]  /*41a0*/  FMUL.FTZ R56, R34, R56 ;  /* 0x0000003822387220 */ /* 0x000fc40000410000 */
[----:B------:R-:W-:Y:S01]  /*41b0*/  SHFL.IDX PT, R111, R49, R111, 0x1f ;  /* 0x00001f6f316f7589 */ /* 0x000fe200000e0000 */
[----:B------:R-:W-:Y:S01]  /*41c0*/  FMUL.FTZ R57, R35, R57 ;  /* 0x0000003923397220 */ /* 0x000fe20000410000 */
[----:B------:R-:W-:Y:S02]  /*41d0*/  FMUL.FTZ R69, R69, R59 ;  /* 0x0000003b45457220 */ /* 0x000fe40000410000 */
[----:B------:R4:W5:Y:S01]  /*41e0*/  LDL.LU R193, [R1+0x98] ;  /* 0x0000980001c17983 */ /* 0x0009620000300800 */
[----:B------:R-:W-:Y:S01]  /*41f0*/  FMUL.FTZ R63, R37, R63 ;  /* 0x0000003f253f7220 */ /* 0x000fe20000410000 */
[----:B------:R-:W-:Y:S01]  /*4200*/  FMUL.FTZ R67, R40, R67 ;  /* 0x0000004328437220 */ /* 0x000fe20000410000 */
[----:B------:R-:W-:Y:S01]  /*4210*/  FFMA.FTZ R70, -R187, R187, 1 ;  /* 0x3f800000bb467423 */ /* 0x000fe200000101bb */
[----:B------:R-:W2:Y:S01]  /*4220*/  SHFL.IDX PT, R24, R49, R11, 0x1f ;  /* 0x00001f0b31187589 */ /* 0x000ea200000e0000 */
[----:B-1----:R-:W-:Y:S01]  /*4230*/  FFMA.FTZ R25, -R189, R189, 1 ;  /* 0x3f800000bd197423 */ /* 0x002fe200000101bd */
[----:B------:R-:W-:-:S02]  /*4240*/  FFMA.FTZ R65, -R190, R190, 1 ;  /* 0x3f800000be417423 */ /* 0x000fc400000101be */
[----:B------:R1:W4:Y:S01]  /*4250*/  SHFL.IDX PT, R218, R49, R218, 0x1f ;  /* 0x00001fda31da7589 */ /* 0x00032200000e0000 */
[----:B------:R-:W-:Y:S01]  /*4260*/  FMUL.FTZ R25, R25, R58 ;  /* 0x0000003a19197220 */ /* 0x000fe20000410000 */
[----:B------:R-:W-:Y:S01]  /*4270*/  FMUL.FTZ R71, R71, R48 ;  /* 0x0000003047477220 */ /* 0x000fe20000410000 */
[----:B------:R-:W-:Y:S01]  /*4280*/  FMUL.FTZ R61, R41, R61 ;  /* 0x0000003d293d7220 */ /* 0x000fe20000410000 */
[----:B------:R1:W5:Y:S01]  /*4290*/  LDL.LU R192, [R1+0x94] ;  /* 0x0000940001c07983 */ /* 0x0003620000300800 */
[----:B------:R-:W-:Y:S01]  /*42a0*/  FFMA.FTZ R59, -R181, R181, 1 ;  /* 0x3f800000b53b7423 */ /* 0x000fe200000101b5 */
[----:B------:R-:W-:Y:S01]  /*42b0*/  FMUL.FTZ R26, R39, R26 ;  /* 0x0000001a271a7220 */ /* 0x000fe20000410000 */
[----:B------:R-:W-:Y:S01]  /*42c0*/  FMUL.FTZ R62, R42, R62 ;  /* 0x0000003e2a3e7220 */ /* 0x000fe20000410000 */
[----:B------:R1:W5:Y:S01]  /*42d0*/  LDL.LU R191, [R1+0x90] ;  /* 0x0000900001bf7983 */ /* 0x0003620000300800 */
[----:B------:R-:W-:Y:S01]  /*42e0*/  FFMA.FTZ R58, -R183, R183, 1 ;  /* 0x3f800000b73a7423 */ /* 0x000fe200000101b7 */
[----:B------:R-:W-:Y:S01]  /*42f0*/  FFMA.FTZ R48, -R180, R180, 1 ;  /* 0x3f800000b4307423 */ /* 0x000fe200000101b4 */
[----:B------:R-:W-:Y:S01]  /*4300*/  FMUL.FTZ R116, R38, R116 ;  /* 0x0000007426747220 */ /* 0x000fe20000410000 */
[----:B------:R1:W5:Y:S01]  /*4310*/  LDL.LU R190, [R1+0x8c] ;  /* 0x00008c0001be7983 */ /* 0x0003620000300800 */
        /* <DEDUP_REMOVED lines=8> */
[----:B------:R-:W-:Y:S01]  /*43a0*/  FMUL.FTZ R58, R58, R63 ;  /* 0x0000003f3a3a7220 */ /* 0x000fe20000410000 */
[----:B------:R-:W-:Y:S01]  /*43b0*/  FMUL.FTZ R26, R48, R67 ;  /* 0x00000043301a7220 */ /* 0x000fe20000410000 */
[----:B------:R-:W-:Y:S01]  /*43c0*/  FMUL.FTZ R50, R233, R50 ;  /* 0x00000032e9327220 */ /* 0x000fe20000410000 */
[----:B------:R1:W5:Y:S01]  /*43d0*/  LDL.LU R187, [R1+0x80] ;  /* 0x0000800001bb7983 */ /* 0x0003620000300800 */
[----:B------:R-:W-:Y:S01]  /*43e0*/  FFMA.FTZ R63, -R179, R179, 1 ;  /* 0x3f800000b33f7423 */ /* 0x000fe200000101b3 */
[----:B------:R-:W-:Y:S01]  /*43f0*/  FFMA.FTZ R67, -R177, R177, 1 ;  /* 0x3f800000b1437423 */ /* 0x000fe200000101b1 */
[----:B------:R-:W-:Y:S01]  /*4400*/  FMUL.FTZ R203, R203, R226 ;  /* 0x000000e2cbcb7220 */ /* 0x000fe20000410000 */
[----:B------:R3:W5:Y:S01]  /*4410*/  LDL.LU R186, [R1+0x7c] ;  /* 0x00007c0001ba7983 */ /* 0x0007620000300800 */
[----:B------:R-:W-:Y:S01]  /*4420*/  FFMA.FTZ R65, -R182, R182, 1 ;  /* 0x3f800000b6417423 */ /* 0x000fe200000101b6 */
[----:B--2---:R-:W-:-:S02]  /*4430*/  FADD.FTZ R72, R72, -R24 ;  /* 0x8000001848487221 */ /* 0x004fc40000010000 */
[----:B------:R2:W5:Y:S01]  /*4440*/  LDL.LU R185, [R1+0x78] ;  /* 0x0000780001b97983 */ /* 0x0005620000300800 */
[----:B-1----:R1:W2:Y:S03]  /*4450*/  MUFU.EX2 R49, R211 ;  /* 0x000000d300317308 */ /* 0x0022a60000000800 */
[----:B------:R2:W5:Y:S01]  /*4460*/  LDL.LU R184, [R1+0x74] ;  /* 0x0000740001b87983 */ /* 0x0005620000300800 */
[----:B------:R-:W-:-:S03]  /*4470*/  FMUL.FTZ R70, R70, R60 ;  /* 0x0000003c46467220 */ /* 0x000fc60000410000 */
[----:B------:R2:W5:Y:S01]  /*4480*/  LDL.LU R183, [R1+0x70] ;  /* 0x0000700001b77983 */ /* 0x0005620000300800 */
[----:B------:R-:W-:Y:S01]  /*4490*/  FMUL.FTZ R67, R67, R62 ;  /* 0x0000003e43437220 */ /* 0x000fe20000410000 */
[----:B-1----:R-:W-:Y:S02]  /*44a0*/  FMUL.FTZ R211, R43, R66 ;  /* 0x000000422bd37220 */ /* 0x002fe40000410000 */
[----:B------:R1:W5:Y:S01]  /*44b0*/  LDL.LU R182, [R1+0x6c] ;  /* 0x00006c0001b67983 */ /* 0x0003620000300800 */
[----:B------:R-:W-:Y:S01]  /*44c0*/  FMUL.FTZ R66, R63, R61 ;  /* 0x0000003d3f427220 */ /* 0x000fe20000410000 */
[----:B------:R-:W-:Y:S02]  /*44d0*/  FFMA.FTZ R60, -R178, R178, 1 ;  /* 0x3f800000b23c7423 */ /* 0x000fe400000101b2 */
[----:B------:R1:W5:Y:S01]  /*44e0*/  LDL.LU R181, [R1+0x68] ;  /* 0x0000680001b57983 */ /* 0x0003620000300800 */
[----:B------:R-:W-:Y:S01]  /*44f0*/  FFMA.FTZ R62, -R175, R175, 1 ;  /* 0x3f800000af3e7423 */ /* 0x000fe200000101af */
[----:B------:R-:W-:-:S02]  /*4500*/  FMUL.FTZ R63, R45, R72 ;  /* 0x000000482d3f7220 */ /* 0x000fc40000410000 */
[----:B------:R1:W5:Y:S01]  /*4510*/  LDL.LU R180, [R1+0x64] ;  /* 0x0000640001b47983 */ /* 0x0003620000300800 */
[----:B------:R-:W-:Y:S01]  /*4520*/  FMUL.FTZ R65, R65, R116 ;  /* 0x0000007441417220 */ /* 0x000fe20000410000 */
[----:B------:R-:W-:Y:S02]  /*4530*/  FFMA.FTZ R116, -R176, R176, 1 ;  /* 0x3f800000b0747423 */ /* 0x000fe400000101b0 */
[----:B------:R1:W5:Y:S01]  /*4540*/  LDL.LU R179, [R1+0x60] ;  /* 0x0000600001b37983 */ /* 0x0003620000300800 */
[--C-:B------:R-:W-:Y:S01]  /*4550*/  FADD.FTZ R76, R76, -R109.reuse ;  /* 0x8000006d4c4c7221 */ /* 0x100fe20000010000 */
[----:B------:R-:W-:Y:S02]  /*4560*/  FADD.FTZ R78, R78, -R109 ;  /* 0x8000006d4e4e7221 */ /* 0x000fe40000010000 */
[----:B------:R1:W5:Y:S01]  /*4570*/  LDL.LU R178, [R1+0x5c] ;  /* 0x00005c0001b27983 */ /* 0x0003620000300800 */
[----:B------:R-:W-:Y:S01]  /*4580*/  FMUL.FTZ R62, R62, R63 ;  /* 0x0000003f3e3e7220 */ /* 0x000fe20000410000 */
[----:B------:R-:W-:-:S02]  /*4590*/  FFMA.FTZ R109, -R174, R174, 1 ;  /* 0x3f800000ae6d7423 */ /* 0x000fc400000101ae */
[----:B------:R1:W5:Y:S01]  /*45a0*/  LDL.LU R177, [R1+0x58] ;  /* 0x0000580001b17983 */ /* 0x0003620000300800 */
[--C-:B------:R-:W-:Y:S01]  /*45b0*/  FADD.FTZ R77, R77, -R108.reuse ;  /* 0x8000006c4d4d7221 */ /* 0x100fe20000010000 */
[----:B------:R-:W-:Y:S02]  /*45c0*/  FADD.FTZ R79, R79, -R108 ;  /* 0x8000006c4f4f7221 */ /* 0x000fe40000010000 */
[----:B------:R1:W5:Y:S01]  /*45d0*/  LDL.LU R176, [R1+0x54] ;  /* 0x0000540001b07983 */ /* 0x0003620000300800 */
[----:B------:R-:W-:Y:S01]  /*45e0*/  FFMA.FTZ R63, -R173, R173, 1 ;  /* 0x3f800000ad3f7423 */ /* 0x000fe200000101ad */
[--C-:B------:R-:W-:Y:S02]  /*45f0*/  FADD.FTZ R80, R80, -R112.reuse ;  /* 0x8000007050507221 */ /* 0x100fe40000010000 */
[----:B------:R1:W5:Y:S01]  /*4600*/  LDL.LU R175, [R1+0x50] ;  /* 0x0000500001af7983 */ /* 0x0003620000300800 */
[----:B------:R-:W-:Y:S01]  /*4610*/  FADD.FTZ R82, R82, -R112 ;  /* 0x8000007052527221 */ /* 0x000fe20000010000 */
[----:B------:R-:W-:-:S02]  /*4620*/  FFMA.FTZ R108, -R172, R172, 1 ;  /* 0x3f800000ac6c7423 */ /* 0x000fc400000101ac */
[----:B------:R1:W5:Y:S01]  /*4630*/  LDL.LU R174, [R1+0x4c] ;  /* 0x00004c0001ae7983 */ /* 0x0003620000300800 */
[--C-:B------:R-:W-:Y:S01]  /*4640*/  FADD.FTZ R85, R85, -R114.reuse ;  /* 0x8000007255557221 */ /* 0x100fe20000010000 */
[----:B------:R-:W-:Y:S01]  /*4650*/  FADD.FTZ R87, R87, -R114 ;  /* 0x8000007257577221 */ /* 0x000fe20000010000 */
[----:B------:R-:W-:Y:S01]  /*4660*/  FFMA.FTZ R112, -R171, R171, 1 ;  /* 0x3f800000ab707423 */ /* 0x000fe200000101ab */
        /* <DEDUP_REMOVED lines=9> */
[----:B------:R-:W-:Y:S01]  /*4700*/  FMUL.FTZ R61, R60, R211 ;  /* 0x000000d33c3d7220 */ /* 0x000fe20000410000 */
[----:B------:R-:W-:-:S02]  /*4710*/  FFMA.FTZ R111, -R168, R168, 1 ;  /* 0x3f800000a86f7423 */ /* 0x000fc400000101a8 */
[----:B------:R1:W5:Y:S01]  /*4720*/  LDL.LU R170, [R1+0x3c] ;  /* 0x00003c0001aa7983 */ /* 0x0003620000300800 */
[----:B------:R4:W1:Y:S01]  /*4730*/  MUFU.EX2 R48, R212 ;  /* 0x000000d400307308 */ /* 0x0008620000000800 */
[----:B------:R-:W-:Y:S02]  /*4740*/  FFMA.FTZ R211, -R10, R10, 1 ;  /* 0x3f8000000ad37423 */ /* 0x000fe4000001010a */
[----:B------:R1:W5:Y:S01]  /*4750*/  LDL.LU R169, [R1+0x38] ;  /* 0x0000380001a97983 */ /* 0x0003620000300800 */
[----:B------:R-:W-:Y:S01]  /*4760*/  FMUL.FTZ R60, R116, R117 ;  /* 0x00000075743c7220 */ /* 0x000fe20000410000 */
[----:B------:R-:W-:Y:S02]  /*4770*/  FFMA.FTZ R116, -R7, R7, 1 ;  /* 0x3f80000007747423 */ /* 0x000fe40000010107 */
[----:B------:R1:W5:Y:S01]  /*4780*/  LDL.LU R168, [R1+0x34] ;  /* 0x0000340001a87983 */ /* 0x0003620000300800 */
[----:B----4-:R-:W-:-:S03]  /*4790*/  FFMA.FTZ R212, -R8, R8, 1 ;  /* 0x3f80000008d47423 */ /* 0x010fc60000010108 */
[----:B------:R4:W5:Y:S01]  /*47a0*/  LDL.LU R10, [R1+0x30] ;  /* 0x00003000010a7983 */ /* 0x0009620000300800 */
[----:B------:R-:W-:Y:S01]  /*47b0*/  FFMA.FTZ R117, -R6, R6, 1 ;  /* 0x3f80000006757423 */ /* 0x000fe20000010106 */
[----:B------:R-:W-:Y:S02]  /*47c0*/  FMUL.FTZ R57, R57, R221 ;  /* 0x000000dd39397220 */ /* 0x000fe40000410000 */
[----:B------:R4:W5:Y:S01]  /*47d0*/  LDL.LU R8, [R1+0x2c] ;  /* 0x00002c0001087983 */ /* 0x0009620000300800 */
[----:B------:R-:W-:Y:S01]  /*47e0*/  FFMA.FTZ R220, -R4, R4, 1 ;  /* 0x3f80000004dc7423 */ /* 0x000fe20000010104 */
[--C-:B------:R-:W-:Y:S02]  /*47f0*/  FADD.FTZ R73, R73, -R218.reuse ;  /* 0x800000da49497221 */ /* 0x100fe40000010000 */
[----:B------:R4:W5:Y:S01]  /*4800*/  LDL.LU R7, [R1+0x28] ;  /* 0x0000280001077983 */ /* 0x0009620000300800 */
[----:B------:R-:W-:Y:S01]  /*4810*/  FADD.FTZ R75, R75, -R218 ;  /* 0x800000da4b4b7221 */ /* 0x000fe20000010000 */
[----:B------:R-:W-:-:S02]  /*4820*/  FFMA.FTZ R221, -R3, R3, 1 ;  /* 0x3f80000003dd7423 */ /* 0x000fc40000010103 */
[----:B------:R4:W5:Y:S01]  /*4830*/  LDL.LU R6, [R1+0x24] ;  /* 0x0000240001067983 */ /* 0x0009620000300800 */
[----:B------:R-:W-:-:S03]  /*4840*/  FFMA.FTZ R218, -R0, R0, 1 ;  /* 0x3f80000000da7423 */ /* 0x000fc60000010100 */
[----:B------:R4:W5:Y:S04]  /*4850*/  LDL.LU R4, [R1+0x20] ;  /* 0x0000200001047983 */ /* 0x0009680000300800 */
[----:B------:R4:W5:Y:S04]  /*4860*/  LDL.LU R3, [R1+0x1c] ;  /* 0x00001c0001037983 */ /* 0x0009680000300800 */
[----:B------:R4:W5:Y:S04]  /*4870*/  LDL.LU R0, [R1+0x18] ;  /* 0x0000180001007983 */ /* 0x0009680000300800 */
[----:B------:R-:W3:Y:S01]  /*4880*/  LDL R222, [R1+0x4] ;  /* 0x0000040001de7983 */ /* 0x000ee20000100800 */
[----:B------:R-:W-:Y:S01]  /*4890*/  FADD.FTZ R24, R74, -R24 ;  /* 0x800000184a187221 */ /* 0x000fe20000010000 */
[----:B------:R-:W-:Y:S01]  /*48a0*/  FMUL.FTZ R72, R47, R73 ;  /* 0x000000492f487220 */ /* 0x000fe20000410000 */
[----:B------:R-:W-:-:S02]  /*48b0*/  FMUL.FTZ R73, R124, R76 ;  /* 0x0000004c7c497220 */ /* 0x000fc40000410000 */
[----:B------:R-:W-:Y:S01]  /*48c0*/  FMUL.FTZ R24, R46, R24 ;  /* 0x000000182e187220 */ /* 0x000fe20000410000 */
[----:B------:R-:W-:Y:S01]  /*48d0*/  FMUL.FTZ R75, R15, R75 ;  /* 0x0000004b0f4b7220 */ /* 0x000fe20000410000 */
[----:B------:R-:W-:Y:S02]  /*48e0*/  FMUL.FTZ R112, R112, R73 ;  /* 0x0000004970707220 */ /* 0x000fe40000410000 */
[----:B------:R-:W-:Y:S01]  /*48f0*/  FMUL.FTZ R63, R63, R24 ;  /* 0x000000183f3f7220 */ /* 0x000fe20000410000 */
[----:B------:R-:W-:Y:S01]  /*4900*/  FMUL.FTZ R24, R121, R79 ;  /* 0x0000004f79187220 */ /* 0x000fe20000410000 */
[----:B--2---:R-:W-:Y:S01]  /*4910*/  FMUL.FTZ R73, R49, R82 ;  /* 0x0000005231497220 */ /* 0x004fe20000410000 */
[----:B------:R-:W-:Y:S01]  /*4920*/  FMUL.FTZ R108, R108, R75 ;  /* 0x0000004b6c6c7220 */ /* 0x000fe20000410000 */
[----:B------:R-:W-:Y:S01]  /*4930*/  FMUL.FTZ R75, R123, R78 ;  /* 0x0000004e7b4b7220 */ /* 0x000fe20000410000 */
[----:B------:R-:W-:Y:S01]  /*4940*/  FMUL.FTZ R111, R111, R24 ;  /* 0x000000186f6f7220 */ /* 0x000fe20000410000 */
[----:B------:R-:W-:Y:S01]  /*4950*/  FMUL.FTZ R24, R206, R83 ;  /* 0x00000053ce187220 */ /* 0x000fe20000410000 */
[----:B------:R-:W-:Y:S01]  /*4960*/  FMUL.FTZ R116, R116, R73 ;  /* 0x0000004974747220 */ /* 0x000fe20000410000 */
[----:B------:R-:W-:Y:S01]  /*4970*/  FMUL.FTZ R73, R207, R84 ;  /* 0x00000054cf497220 */ /* 0x000fe20000410000 */
[----:B------:R-:W-:Y:S01]  /*4980*/  F2FP.F16.F32.PACK_AB R69, R69, R25 ;  /* 0x000000194545723e */ /* 0x000fe200000000ff */
[----:B-1----:R-:W-:Y:S01]  /*4990*/  FMUL.FTZ R80, R48, R80 ;  /* 0x0000005030507220 */ /* 0x002fe20000410000 */
[----:B------:R-:W-:Y:S01]  /*49a0*/  FMUL.FTZ R81, R210, R81 ;  /* 0x00000051d2517220 */ /* 0x000fe20000410000 */
[----:B------:R-:W-:Y:S01]  /*49b0*/  FMUL.FTZ R109, R109, R72 ;  /* 0x000000486d6d7220 */ /* 0x000fe20000410000 */
[----:B------:R-:W-:Y:S01]  /*49c0*/  FMUL.FTZ R77, R122, R77 ;  /* 0x0000004d7a4d7220 */ /* 0x000fe20000410000 */
[----:B------:R-:W-:Y:S01]  /*49d0*/  FMUL.FTZ R110, R110, R75 ;  /* 0x0000004b6e6e7220 */ /* 0x000fe20000410000 */
[----:B------:R-:W-:Y:S01]  /*49e0*/  FMUL.FTZ R117, R117, R24 ;  /* 0x0000001875757220 */ /* 0x000fe20000410000 */
[----:B------:R-:W-:Y:S01]  /*49f0*/  FFMA.FTZ R219, -R219, R219, 1 ;  /* 0x3f800000dbdb7423 */ /* 0x000fe200000101db */
[----:B------:R-:W-:Y:S01]  /*4a00*/  FMUL.FTZ R75, R205, R86 ;  /* 0x00000056cd4b7220 */ /* 0x000fe20000410000 */
[----:B------:R-:W-:Y:S01]  /*4a10*/  FMUL.FTZ R24, R209, R85 ;  /* 0x00000055d1187220 */ /* 0x000fe20000410000 */
[----:B------:R-:W-:Y:S01]  /*4a20*/  FMUL.FTZ R72, R208, R87 ;  /* 0x00000057d0487220 */ /* 0x000fe20000410000 */
[----:B------:R-:W-:Y:S01]  /*4a30*/  FMUL.FTZ R220, R220, R73 ;  /* 0x00000049dcdc7220 */ /* 0x000fe20000410000 */
[----:B------:R-:W-:Y:S01]  /*4a40*/  F2FP.F16.F32.PACK_AB R73, R52, R50 ;  /* 0x000000323449723e */ /* 0x000fe200000000ff */
[----:B------:R-:W-:Y:S01]  /*4a50*/  FMUL.FTZ R211, R211, R80 ;  /* 0x00000050d3d37220 */ /* 0x000fe20000410000 */
[----:B------:R-:W-:Y:S01]  /*4a60*/  FMUL.FTZ R212, R212, R81 ;  /* 0x00000051d4d47220 */ /* 0x000fe20000410000 */
[----:B------:R-:W-:Y:S01]  /*4a70*/  F2FP.F16.F32.PACK_AB R84, R134, R129 ;  /* 0x000000818654723e */ /* 0x000fe200000000ff */
[----:B------:R-:W-:Y:S01]  /*4a80*/  FMUL.FTZ R114, R114, R77 ;  /* 0x0000004d72727220 */ /* 0x000fe20000410000 */
[----:B------:R-:W-:-:S02]  /*4a90*/  F2FP.F16.F32.PACK_AB R85, R202, R132 ;  /* 0x00000084ca55723e */ /* 0x000fc400000000ff */
[----:B------:R-:W-:Y:S02]  /*4aa0*/  F2FP.F16.F32.PACK_AB R86, R203, R204 ;  /* 0x000000cccb56723e */ /* 0x000fe400000000ff */
[----:B------:R-:W-:Y:S01]  /*4ab0*/  F2FP.F16.F32.PACK_AB R87, R200, R201 ;  /* 0x000000c9c857723e */ /* 0x000fe200000000ff */
[----:B------:R-:W-:Y:S01]  /*4ac0*/  FMUL.FTZ R218, R218, R75 ;  /* 0x0000004bdada7220 */ /* 0x000fe20000410000 */
[----:B------:R-:W-:Y:S01]  /*4ad0*/  F2FP.F16.F32.PACK_AB R80, R133, R135 ;  /* 0x000000878550723e */ /* 0x000fe200000000ff */
[----:B------:R-:W-:Y:S01]  /*4ae0*/  FMUL.FTZ R221, R221, R24 ;  /* 0x00000018dddd7220 */ /* 0x000fe20000410000 */
[----:B------:R-:W-:Y:S01]  /*4af0*/  F2FP.F16.F32.PACK_AB R81, R130, R131 ;  /* 0x000000838251723e */ /* 0x000fe200000000ff */
[----:B------:R-:W-:Y:S01]  /*4b00*/  FMUL.FTZ R219, R219, R72 ;  /* 0x00000048dbdb7220 */ /* 0x000fe20000410000 */
[----:B------:R-:W-:Y:S02]  /*4b10*/  F2FP.F16.F32.PACK_AB R82, R127, R128 ;  /* 0x000000807f52723e */ /* 0x000fe400000000ff */
[----:B------:R-:W-:-:S02]  /*4b20*/  F2FP.F16.F32.PACK_AB R83, R125, R126 ;  /* 0x0000007e7d53723e */ /* 0x000fc400000000ff */
[----:B------:R-:W-:Y:S02]  /*4b30*/  F2FP.F16.F32.PACK_AB R76, R215, R214 ;  /* 0x000000d6d74c723e */ /* 0x000fe400000000ff */
[----:B------:R-:W-:Y:S02]  /*4b40*/  F2FP.F16.F32.PACK_AB R77, R120, R213 ;  /* 0x000000d5784d723e */ /* 0x000fe400000000ff */
[----:B------:R-:W-:Y:S02]  /*4b50*/  F2FP.F16.F32.PACK_AB R78, R217, R216 ;  /* 0x000000d8d94e723e */ /* 0x000fe400000000ff */
[----:B------:R-:W-:Y:S02]  /*4b60*/  F2FP.F16.F32.PACK_AB R79, R118, R119 ;  /* 0x00000077764f723e */ /* 0x000fe400000000ff */
        /* <DEDUP_REMOVED lines=20> */
[----:B------:R-:W-:Y:S01]  /*4cb0*/  F2FP.F16.F32.PACK_AB R27, R102, R101 ;  /* 0x00000065661b723e */ /* 0x000fe200000000ff */
[----:B------:R-:W-:Y:S01]  /*4cc0*/  UMOV UR11, 0x40000040 ;  /* 0x40000040000b7882 */ /* 0x000fe20000000000 */
[----:B------:R-:W-:Y:S01]  /*4cd0*/  UIADD3 UR4, UR10, 0x80, URZ ;  /* 0x000000800a047890 */ /* 0x000fe2000fffe03f */
[----:B------:R-:W-:-:S06]  /*4ce0*/  UMOV UR7, 0x40000040 ;  /* 0x4000004000077882 */ /* 0x000fcc0000000000 */
[----:B------:R-:W-:Y:S01]  /*4cf0*/  UMOV UR6, UR4 ;  /* 0x0000000400067c82 */ /* 0x000fe20008000000 */
[----:B------:R-:W-:Y:S01]  /*4d00*/  F2FP.F16.F32.PACK_AB R88, R88, R89 ;  /* 0x000000595858723e */ /* 0x000fe200000000ff */
[----:B------:R-:W-:Y:S01]  /*4d10*/  UIADD3 UR4, UR10, 0x100, URZ ;  /* 0x000001000a047890 */ /* 0x000fe2000fffe03f */
[----:B------:R-:W-:Y:S02]  /*4d20*/  F2FP.F16.F32.PACK_AB R89, R100, R23 ;  /* 0x000000176459723e */ /* 0x000fe400000000ff */
[----:B---3--:R-:W-:-:S05]  /*4d30*/  LEA R25, R5, R222, 0xe ;  /* 0x000000de05197211 */ /* 0x008fca00078e70ff */
[----:B------:R-:W-:Y:S01]  /*4d40*/  IMAD R50, R25, 0x2, R2 ;  /* 0x0000000219327824 */ /* 0x000fe200078e0202 */
[----:B------:R-:W-:-:S04]  /*4d50*/  F2FP.F16.F32.PACK_AB R25, R106, R105 ;  /* 0x000000696a19723e */ /* 0x000fc800000000ff */
[----:B------:R-:W-:Y:S04]  /*4d60*/  STSM.16.MT88.4 [R50+0x20c00], R84 ;  /* 0x020c005432007844 */ /* 0x000fe80000004200 */
[----:B------:R-:W-:Y:S04]  /*4d70*/  STSM.16.MT88.4 [R50+0x21400], R80 ;  /* 0x0214005032007844 */ /* 0x000fe80000004200 */
[----:B------:R-:W-:Y:S04]  /*4d80*/  STSM.16.MT88.4 [R50+0x21c00], R76 ;  /* 0x021c004c32007844 */ /* 0x000fe80000004200 */
[----:B------:R-:W-:Y:S04]  /*4d90*/  STSM.16.MT88.4 [R50+0x22400], R72 ;  /* 0x0224004832007844 */ /* 0x000fe80000004200 */
[----:B------:R-:W-:Y:S04]  /*4da0*/  STSM.16.MT88.4 [R50+0x22c00], R68 ;  /* 0x022c004432007844 */ /* 0x000fe80000004200 */
[----:B------:R-:W-:Y:S04]  /*4db0*/  STSM.16.MT88.4 [R50+0x23400], R64 ;  /* 0x0234004032007844 */ /* 0x000fe80000004200 */
[----:B------:R-:W-:Y:S04]  /*4dc0*/  STSM.16.MT88.4 [R50+0x23c00], R60 ;  /* 0x023c003c32007844 */ /* 0x000fe80000004200 */
[----:B------:R1:W-:Y:S01]  /*4dd0*/  STSM.16.MT88.4 [R50+0x24400], R56 ;  /* 0x0244003832007844 */ /* 0x0003e20000004200 */
[----:B------:R-:W-:-:S06]  /*4de0*/  WARPGROUP.ARRIVE ;  /* 0x00000000000079c5 */ /* 0x000fcc0000000000 */
[----:B------:R-:W-:Y:S03]  /*4df0*/  HGMMA.64x64x16.F32 R136, R24, gdesc[UR8].tnspB, R136, gsb0 ;  /* 0x40e0000818887df0 */ /* 0x000fe60008000888 */
[----:B------:R-:W-:Y:S02]  /*4e00*/  WARPGROUP.DEPBAR.LE gsb0, 0x0 ;  /* 0x00008000000079c5 */ /* 0x000fe40000010000 */
[----:B------:R-:W-:Y:S02]  /*4e10*/  F2FP.F16.F32.PACK_AB R24, R97, R96 ;  /* 0x000000606118723e */ /* 0x000fe400000000ff */
[----:B------:R-:W-:Y:S02]  /*4e20*/  F2FP.F16.F32.PACK_AB R25, R95, R94 ;  /* 0x0000005e5f19723e */ /* 0x000fe400000000ff */
[----:B------:R-:W-:Y:S02]  /*4e30*/  F2FP.F16.F32.PACK_AB R26, R93, R92 ;  /* 0x0000005c5d1a723e */ /* 0x000fe400000000ff */
[----:B------:R-:W-:-:S04]  /*4e40*/  F2FP.F16.F32.PACK_AB R27, R91, R90 ;  /* 0x0000005a5b1b723e */ /* 0x000fc800000000ff */
[----:B------:R-:W-:-:S06]  /*4e50*/  WARPGROUP.ARRIVE ;  /* 0x00000000000079c5 */ /* 0x000fcc0000000000 */
[----:B------:R-:W-:Y:S01]  /*4e60*/  HGMMA.64x64x16.F32 R136, R24, gdesc[UR4].tnspB, R136, gsb0 ;  /* 0x40e0000418887df0 */ /* 0x000fe20008000888 */
[----:B------:R-:W-:Y:S02]  /*4e70*/  F2FP.F16.F32.PACK_AB R90, R98, R99 ;  /* 0x00000063625a723e */ /* 0x000fe400000000ff */
[----:B------:R-:W-:Y:S01]  /*4e80*/  F2FP.F16.F32.PACK_AB R91, R28, R17 ;  /* 0x000000111c5b723e */ /* 0x000fe200000000ff */
[----:B------:R-:W-:Y:S01]  /*4e90*/  UMOV UR6, UR4 ;  /* 0x0000000400067c82 */ /* 0x000fe20008000000 */
[----:B------:R-:W-:Y:S01]  /*4ea0*/  UMOV UR7, 0x40000040 ;  /* 0x4000004000077882 */ /* 0x000fe20000000000 */
[----:B------:R-:W-:Y:S02]  /*4eb0*/  F2FP.F16.F32.PACK_AB R28, R32, R30 ;  /* 0x0000001e201c723e */ /* 0x000fe400000000ff */
[----:B------:R-:W-:Y:S01]  /*4ec0*/  F2FP.F16.F32.PACK_AB R29, R31, R29 ;  /* 0x0000001d1f1d723e */ /* 0x000fe200000000ff */
[----:B------:R-:W-:Y:S02]  /*4ed0*/  WARPGROUP.DEPBAR.LE gsb0, 0x0 ;  /* 0x00008000000079c5 */ /* 0x000fe40000010000 */
[----:B------:R-:W-:-:S06]  /*4ee0*/  WARPGROUP.ARRIVE ;  /* 0x00000000000079c5 */ /* 0x000fcc0000000000 */
[----:B------:R-:W-:Y:S01]  /*4ef0*/  HGMMA.64x64x16.F32 R136, R88, gdesc[UR4].tnspB, R136, gsb0 ;  /* 0x40e0000458887df0 */ /* 0x000fe20008000888 */
[----:B------:R-:W-:Y:S01]  /*4f00*/  F2FP.F16.F32.PACK_AB R30, R14, R18 ;  /* 0x000000120e1e723e */ /* 0x000fe200000000ff */
[----:B------:R-:W-:Y:S01]  /*4f10*/  UIADD3 UR4, UR10, 0x180, URZ ;  /* 0x000001800a047890 */ /* 0x000fe2000fffe03f */
[----:B------:R-:W-:Y:S01]  /*4f20*/  F2FP.F16.F32.PACK_AB R31, R36, R19 ;  /* 0x00000013241f723e */ /* 0x000fe200000000ff */
[----:B------:R-:W-:-:S05]  /*4f30*/  UMOV UR7, 0x40000040 ;  /* 0x4000004000077882 */ /* 0x000fca0000000000 */
[----:B------:R-:W-:Y:S01]  /*4f40*/  UMOV UR6, UR4 ;  /* 0x0000000400067c82 */ /* 0x000fe20008000000 */
[----:B------:R-:W-:Y:S02]  /*4f50*/  WARPGROUP.DEPBAR.LE gsb0, 0x0 ;  /* 0x00008000000079c5 */ /* 0x000fe40000010000 */
[----:B------:R-:W-:-:S06]  /*4f60*/  WARPGROUP.ARRIVE ;  /* 0x00000000000079c5 */ /* 0x000fcc0000000000 */
[----:B------:R-:W-:Y:S01]  /*4f70*/  HGMMA.64x64x16.F32 R136, R28, gdesc[UR4].tnspB, R136, gsb0 ;  /* 0x40e000041c887df0 */ /* 0x000fe20008000888 */
[----:B------:R-:W-:Y:S01]  /*4f80*/  F2FP.F16.F32.PACK_AB R32, R35, R34 ;  /* 0x000000222320723e */ /* 0x000fe200000000ff */
[----:B------:R-:W-:Y:S01]  /*4f90*/  UIADD3 UR4, UR10, 0x200, URZ ;  /* 0x000002000a047890 */ /* 0x000fe2000fffe03f */
[----:B------:R-:W-:Y:S02]  /*4fa0*/  F2FP.F16.F32.PACK_AB R33, R33, R22 ;  /* 0x000000162121723e */ /* 0x000fe400000000ff */
[----:B------:R-:W-:Y:S02]  /*4fb0*/  F2FP.F16.F32.PACK_AB R34, R21, R20 ;  /* 0x000000141522723e */ /* 0x000fe400000000ff */
[----:B------:R-:W-:Y:S01]  /*4fc0*/  F2FP.F16.F32.PACK_AB R35, R37, R13 ;  /* 0x0000000d2523723e */ /* 0x000fe200000000ff */
[----:B------:R-:W-:Y:S01]  /*4fd0*/  UMOV UR7, 0x40000040 ;  /* 0x4000004000077882 */ /* 0x000fe20000000000 */
[----:B------:R-:W-:Y:S01]  /*4fe0*/  UMOV UR6, UR4 ;  /* 0x0000000400067c82 */ /* 0x000fe20008000000 */
[----:B------:R-:W-:-:S02]  /*4ff0*/  WARPGROUP.DEPBAR.LE gsb0, 0x0 ;  /* 0x00008000000079c5 */ /* 0x000fc40000010000 */
        /* <DEDUP_REMOVED lines=12> */
[----:B------:R-:W-:Y:S01]  /*50c0*/  UIADD3 UR4, UR10, 0x300, URZ ;  /* 0x000003000a047890 */ /* 0x000fe2000fffe03f */
[----:B------:R-:W-:-:S06]  /*50d0*/  UMOV UR7, 0x40000040 ;  /* 0x4000004000077882 */ /* 0x000fcc0000000000 */
[----:B------:R-:W-:Y:S01]  /*50e0*/  UMOV UR6, UR4 ;  /* 0x0000000400067c82 */ /* 0x000fe20008000000 */
[----:B------:R-:W-:Y:S01]  /*50f0*/  VIADD R51, R2, 0x20c00 ;  /* 0x00020c0002337836 */ /* 0x000fe20000000000 */
[----:B------:R-:W-:Y:S02]  /*5100*/  WARPGROUP.DEPBAR.LE gsb0, 0x0 ;  /* 0x00008000000079c5 */ /* 0x000fe40000010000 */
[----:B------:R-:W-:Y:S02]  /*5110*/  F2FP.F16.F32.PACK_AB R24, R47, R45 ;  /* 0x0000002d2f18723e */ /* 0x000fe400000000ff */
[----:B------:R-:W-:Y:S02]  /*5120*/  F2FP.F16.F32.PACK_AB R25, R15, R46 ;  /* 0x0000002e0f19723e */ /* 0x000fe400000000ff */
[----:B------:R-:W-:Y:S02]  /*5130*/  F2FP.F16.F32.PACK_AB R26, R122, R124 ;  /* 0x0000007c7a1a723e */ /* 0x000fe400000000ff */
[----:B------:R-:W-:-:S04]  /*5140*/  F2FP.F16.F32.PACK_AB R27, R121, R123 ;  /* 0x0000007b791b723e */ /* 0x000fc800000000ff */
[----:B------:R-:W-:-:S06]  /*5150*/  WARPGROUP.ARRIVE ;  /* 0x00000000000079c5 */ /* 0x000fcc0000000000 */
[----:B------:R-:W-:Y:S01]  /*5160*/  HGMMA.64x64x16.F32 R136, R24, gdesc[UR4].tnspB, R136, gsb0 ;  /* 0x40e0000418887df0 */ /* 0x000fe20008000888 */
[----:B------:R-:W-:Y:S01]  /*5170*/  LEA R13, R12, R51, 0xd ;  /* 0x000000330c0d7211 */ /* 0x000fe200078e68ff */
[----:B------:R-:W-:Y:S01]  /*5180*/  UIADD3 UR10, UR10, 0x380, URZ ;  /* 0x000003800a0a7890 */ /* 0x000fe2000fffe03f */
[----:B------:R-:W-:Y:S02]  /*5190*/  F2FP.F16.F32.PACK_AB R48, R210, R48 ;  /* 0x00000030d230723e */ /* 0x000fe400000000ff */
[----:B------:R-:W-:Y:S02]  /*51a0*/  F2FP.F16.F32.PACK_AB R49, R206, R49 ;  /* 0x00000031ce31723e */ /* 0x000fe400000000ff */
[----:B-1----:R-:W-:Y:S02]  /*51b0*/  F2FP.F16.F32.PACK_AB R50, R209, R207 ;  /* 0x000000cfd132723e */ /* 0x002fe400000000ff */
[----:B------:R-:W-:Y:S01]  /*51c0*/  F2FP.F16.F32.PACK_AB R51, R208, R205 ;  /* 0x000000cdd033723e */ /* 0x000fe200000000ff */
[----:B------:R-:W-:Y:S01]  /*51d0*/  UMOV UR11, 0x40000040 ;  /* 0x40000040000b7882 */ /* 0x000fe20000000000 */
[----:B------:R-:W-:-:S02]  /*51e0*/  WARPGROUP.DEPBAR.LE gsb0, 0x0 ;  /* 0x00008000000079c5 */ /* 0x000fc40000010000 */
[----:B------:R-:W-:-:S06]  /*51f0*/  WARPGROUP.ARRIVE ;  /* 0x00000000000079c5 */ /* 0x000fcc0000000000 */
[----:B------:R-:W-:Y:S01]  /*5200*/  HGMMA.64x64x16.F32 R136, R48, gdesc[UR8].tnspB, R136, gsb0 ;  /* 0x40e0000830887df0 */ /* 0x000fe20008000888 */
[----:B------:R-:W-:-:S04]  /*5210*/  SHF.R.U32.HI R13, RZ, 0x4, R13 ;  /* 0x00000004ff0d7819 */ /* 0x000fc8000001160d */
[----:B------:R-:W-:Y:S02]  /*5220*/  LOP3.LUT R13, R13, 0x3fff, RZ, 0xc0, !PT ;  /* 0x00003fff0d0d7812 */ /* 0x000fe400078ec0ff */
[----:B------:R-:W-:Y:S02]  /*5230*/  R2UR UR4, R2 ;  /* 0x00000000020472ca */ /* 0x000fe400000e0000 */
[----:B------:R-:W-:-:S05]  /*5240*/  LOP3.LUT R14, R13, 0x10000, RZ, 0xfc, !PT ;  /* 0x000100000d0e7812 */ /* 0x000fca00078efcff */
[----:B------:R-:W-:-:S05]  /*5250*/  IMAD R14, R5, 0x800, R14 ;  /* 0x00000800050e7824 */ /* 0x000fca00078e020e */
[----:B------:R-:W-:Y:S01]  /*5260*/  R2UR UR8, R14 ;  /* 0x000000000e0872ca */ /* 0x000fe200000e0000 */
[----:B------:R-:W-:-:S04]  /*5270*/  USHF.R.U32.HI UR4, URZ, 0x4, UR4 ;  /* 0x000000043f047899 */ /* 0x000fc80008011604 */
[----:B------:R-:W-:Y:S01]  /*5280*/  ULOP3.LUT UR9, UR4, 0x3fff, URZ, 0xc0, !UPT ;  /* 0x00003fff04097892 */ /* 0x000fe2000f8ec03f */
[----:B------:R-:W-:Y:S02]  /*5290*/  WARPGROUP.DEPBAR.LE gsb0, 0x0 ;  /* 0x00008000000079c5 */ /* 0x000fe40000010000 */
[----:B------:R1:W-:Y:S06]  /*52a0*/  MEMBAR.ALL.CTA ;  /* 0x0000000000007992 */ /* 0x0003ec0000008000 */
[----:B-1----:R-:W1:Y:S02]  /*52b0*/  FENCE.VIEW.ASYNC.S ;  /* 0x00000000000073c6 */ /* 0x002e640000000000 */
[----:B-1----:R-:W-:Y:S06]  /*52c0*/  BAR.SYNC.DEFER_BLOCKING 0x9, 0x100 ;  /* 0x0244000000007b1d */ /* 0x002fec0000010000 */
[----:B------:R-:W-:Y:S01]  /*52d0*/  UMOV UR4, UR8 ;  /* 0x0000000800047c82 */ /* 0x000fe20008000000 */
[----:B------:R-:W-:Y:S01]  /*52e0*/  UMOV UR5, 0x40000040 ;  /* 0x4000004000057882 */ /* 0x000fe20000000000 */
[----:B------:R-:W-:Y:S01]  /*52f0*/  UMOV UR6, UR9 ;  /* 0x0000000900067c82 */ /* 0x000fe20008000000 */
[----:B------:R-:W-:Y:S01]  /*5300*/  UMOV UR7, 0x40000040 ;  /* 0x4000004000077882 */ /* 0x000fe20000000000 */
[----:B------:R-:W-:-:S06]  /*5310*/  WARPGROUP.ARRIVE ;  /* 0x00000000000079c5 */ /* 0x000fcc0000000000 */
[----:B------:R-:W-:Y:S01]  /*5320*/  HGMMA.64x64x16.F32 R24, gdesc[UR4].tnspB, RZ, !UPT, gsb0 ;  /* 0x40e00000041879f0 */ /* 0x000fe2000c0008ff */
[----:B------:R-:W-:Y:S02]  /*5330*/  UIADD3 UR4, UR8, 0x2, URZ ;  /* 0x0000000208047890 */ /* 0x000fe4000fffe03f */
[----:B------:R-:W-:Y:S01]  /*5340*/  UIADD3 UR6, UR9, 0x80, URZ ;  /* 0x0000008009067890 */ /* 0x000fe2000fffe03f */
[----:B------:R-:W-:Y:S01]  /*5350*/  UMOV UR5, 0x40000040 ;  /* 0x4000004000057882 */ /* 0x000fe20000000000 */
[----:B------:R-:W-:Y:S01]  /*5360*/  UMOV UR7, 0x40000040 ;  /* 0x4000004000077882 */ /* 0x000fe20000000000 */
[----:B------:R-:W-:Y:S02]  /*5370*/  WARPGROUP.DEPBAR.LE gsb0, 0x0 ;  /* 0x00008000000079c5 */ /* 0x000fe40000010000 */
[----:B------:R-:W-:-:S06]  /*5380*/  WARPGROUP.ARRIVE ;  /* 0x00000000000079c5 */ /* 0x000fcc0000000000 */
[----:B------:R-:W-:Y:S01]  /*5390*/  HGMMA.64x64x16.F32 R24, gdesc[UR4].tnspB, R24, gsb0 ;  /* 0x40e00000041879f0 */ /* 0x000fe20008000818 */
        /* <DEDUP_REMOVED lines=41> */
[----:B------:R-:W-:Y:S03]  /*5630*/  HGMMA.64x64x16.F32 R24, gdesc[UR4].tnspB, R24, gsb0 ;  /* 0x40e00000041879f0 */ /* 0x000fe60008000818 */
[----:B------:R-:W-:Y:S02]  /*5640*/  WARPGROUP.DEPBAR.LE gsb0, 0x0 ;  /* 0x00008000000079c5 */ /* 0x000fe40000010000 */
[----:B----4-:R-:W-:Y:S05]  /*5650*/  @!P0 BRA `(.L_x_24) ;  /* 0x0000000000048947 */ /* 0x010fea0003800000 */
[----:B------:R-:W-:Y:S01]  /*5660*/  BPT.TRAP 0x1 ;  /* 0x000000040000795c */ /* 0x000fe20000300000 */
.L_x_24:
[----:B-----5:R-:W-:Y:S01]  /*5670*/  IMAD R0, R5, 0x400, R0 ;  /* 0x0000040005007824 */ /* 0x020fe200078e0200 */
[----:B------:R-:W-:Y:S01]  /*5680*/  UMOV UR7, 0x40000040 ;  /* 0x4000004000077882 */ /* 0x000fe20000000000 */
[----:B------:R-:W1:Y:S03]  /*5690*/  S2R R13, SR_TID.X ;  /* 0x00000000000d7919 */ /* 0x000e660000002100 */
[----:B------:R-:W-:Y:S02]  /*56a0*/  R2UR UR4, R0 ;  /* 0x00000000000472ca */ /* 0x000fe400000e0000 */
[----:B------:R-:W-:-:S04]  /*56b0*/  IADD3 R0, R3, 0x30c40, RZ ;  /* 0x00030c4003007810 */ /* 0x000fc80007ffe0ff */
[----:B------:R-:W-:-:S04]  /*56c0*/  PRMT R0, RZ, 0x654, R0 ;  /* 0x00000654ff007816 */ /* 0x000fc80000000000 */
[----:B------:R2:W-:Y:S01]  /*56d0*/  SYNCS.ARRIVE.TRANS64.RED.A1T0 RZ, [R0+URZ], RZ ;  /* 0x000000ff00ff79a7 */ /* 0x0005e2000810043f */
[----:B------:R-:W-:Y:S02]  /*56e0*/  WARPGROUP.ARRIVE ;  /* 0x00000000000079c5 */ /* 0x000fe40000000000 */
[----:B------:R-:W-:-:S04]  /*56f0*/  UMOV UR6, UR4 ;  /* 0x0000000400067c82 */ /* 0x000fc80008000000 */
[----:B------:R-:W-:Y:S01]  /*5700*/  HGMMA.64x64x16.F32 R168, R84, gdesc[UR4].tnspB, R168, gsb0 ;  /* 0x40e0000454a87df0 */ /* 0x000fe200080008a8 */
[----:B------:R-:W-:Y:S01]  /*5710*/  UIADD3 UR6, UR4, 0x80, URZ ;  /* 0x0000008004067890 */ /* 0x000fe2000fffe03f */
[----:B------:R-:W-:Y:S01]  /*5720*/  UMOV UR7, 0x40000040 ;  /* 0x4000004000077882 */ /* 0x000fe20000000000 */
[----:B-1----:R-:W-:-:S05]  /*5730*/  SHF.R.U32.HI R14, RZ, 0x7, R13 ;  /* 0x00000007ff0e7819 */ /* 0x002fca000001160d */
[C---:B------:R-:W-:Y:S02]  /*5740*/  VIADD R13, R14.reuse, 0x9 ;  /* 0x000000090e0d7836 */ /* 0x040fe40000000000 */
[----:B--2---:R-:W-:Y:S01]  /*5750*/  VIADD R0, R14, 0xc ;  /* 0x0000000c0e007836 */ /* 0x004fe20000000000 */
[----:B------:R-:W-:Y:S02]  /*5760*/  WARPGROUP.DEPBAR.LE gsb0, 0x0 ;  /* 0x00008000000079c5 */ /* 0x000fe40000010000 */
[----:B------:R-:W-:-:S06]  /*5770*/  WARPGROUP.ARRIVE ;  /* 0x00000000000079c5 */ /* 0x000fcc0000000000 */
[----:B------:R-:W-:Y:S01]  /*5780*/  HGMMA.64x64x16.F32 R168, R80, gdesc[UR4].tnspB, R168, gsb0 ;  /* 0x40e0000450a87df0 */ /* 0x000fe200080008a8 */
[----:B------:R-:W-:Y:S01]  /*5790*/  UIADD3 UR6, UR4, 0x100, URZ ;  /* 0x0000010004067890 */ /* 0x000fe2000fffe03f */
[----:B------:R-:W-:Y:S01]  /*57a0*/  UMOV UR7, 0x40000040 ;  /* 0x4000004000077882 */ /* 0x000fe20000000000 */
        /* <DEDUP_REMOVED lines=20> */
[----:B------:R-:W-:Y:S01]  /*58f0*/  UIADD3 UR4, UR4, 0x380, URZ ;  /* 0x0000038004047890 */ /* 0x000fe2000fffe03f */
[----:B------:R-:W-:Y:S02]  /*5900*/  WARPGROUP.DEPBAR.LE gsb0, 0x0 ;  /* 0x00008000000079c5 */ /* 0x000fe40000010000 */
[----:B------:R-:W-:-:S06]  /*5910*/  WARPGROUP.ARRIVE ;  /* 0x00000000000079c5 */ /* 0x000fcc0000000000 */
[----:B------:R-:W-:Y:S01]  /*5920*/  HGMMA.64x64x16.F32 R168, R60, gdesc[UR4].tnspB, R168, gsb0 ;  /* 0x40e000043ca87df0 */ /* 0x000fe200080008a8 */
[----:B------:R-:W-:Y:S01]  /*5930*/  UMOV UR6, UR4 ;  /* 0x0000000400067c82 */ /* 0x000fe20008000000 */
[----:B------:R-:W-:Y:S01]  /*5940*/  UMOV UR7, 0x40000040 ;  /* 0x4000004000077882 */ /* 0x000fe20000000000 */
[----:B------:R-:W-:Y:S02]  /*5950*/  WARPGROUP.DEPBAR.LE gsb0, 0x0 ;  /* 0x00008000000079c5 */ /* 0x000fe40000010000 */
[----:B------:R-:W-:-:S06]  /*5960*/  WARPGROUP.ARRIVE ;  /* 0x00000000000079c5 */ /* 0x000fcc0000000000 */
[----:B------:R-:W-:Y:S03]  /*5970*/  HGMMA.64x64x16.F32 R168, R56, gdesc[UR4].tnspB, R168, gsb0 ;  /* 0x40e0000438a87df0 */ /* 0x000fe600080008a8 */
[----:B------:R-:W-:Y:S02]  /*5980*/  WARPGROUP.DEPBAR.LE gsb0, 0x0 ;  /* 0x00008000000079c5 */ /* 0x000fe40000010000 */
[----:B------:R1:W-:Y:S06]  /*5990*/  BAR.SYNC.DEFER_BLOCKING R13, 0xa0 ;  /* 0x0002800d0000751d */ /* 0x0003ec0000010000 */
[----:B------:R1:W-:Y:S04]  /*59a0*/  STS.128 [R4+0x8000], R24 ;  /* 0x0080001804007388 */ /* 0x0003e80000000c00 */
[----:B------:R1:W-:Y:S04]  /*59b0*/  STS.128 [R4+0x8800], R28 ;  /* 0x0088001c04007388 */ /* 0x0003e80000000c00 */
[----:B------:R1:W-:Y:S04]  /*59c0*/  STS.128 [R4+0x9000], R32 ;  /* 0x0090002004007388 */ /* 0x0003e80000000c00 */
[----:B------:R1:W-:Y:S04]  /*59d0*/  STS.128 [R4+0x9800], R36 ;  /* 0x0098002404007388 */ /* 0x0003e80000000c00 */
[----:B------:R1:W-:Y:S04]  /*59e0*/  STS.128 [R4+0xa000], R40 ;  /* 0x00a0002804007388 */ /* 0x0003e80000000c00 */
[----:B------:R1:W-:Y:S04]  /*59f0*/  STS.128 [R4+0xa800], R44 ;  /* 0x00a8002c04007388 */ /* 0x0003e80000000c00 */
[----:B------:R1:W-:Y:S04]  /*5a00*/  STS.128 [R4+0xb000], R48 ;  /* 0x00b0003004007388 */ /* 0x0003e80000000c00 */
[----:B------:R1:W-:Y:S01]  /*5a10*/  STS.128 [R4+0xb800], R52 ;  /* 0x00b8003404007388 */ /* 0x0003e20000000c00 */
[----:B------:R-:W-:Y:S01]  /*5a20*/  @!PT LDS RZ, [RZ] ;  /* 0x00000000fffff984 */ /* 0x000fe20000000800 */
[----:B------:R-:W-:Y:S01]  /*5a30*/  @!PT LDS RZ, [RZ] ;  /* 0x00000000fffff984 */ /* 0x000fe20000000800 */
[----:B------:R-:W-:Y:S01]  /*5a40*/  @!PT LDS RZ, [RZ] ;  /* 0x00000000fffff984 */ /* 0x000fe20000000800 */
[----:B------:R-:W-:Y:S01]  /*5a50*/  @!PT LDS RZ, [RZ] ;  /* 0x00000000fffff984 */ /* 0x000fe20000000800 */
[----:B------:R2:W-:Y:S06]  /*5a60*/  MEMBAR.ALL.CTA ;  /* 0x0000000000007992 */ /* 0x0005ec0000008000 */
[----:B--2---:R-:W2:Y:S02]  /*5a70*/  FENCE.VIEW.ASYNC.S ;  /* 0x00000000000073c6 */ /* 0x004ea40000000000 */
[----:B--2---:R1:W-:Y:S06]  /*5a80*/  BAR.ARV R0, 0xa0 ;  /* 0x000280000000751d */ /* 0x0043ec0000002000 */
[----:B------:R-:W-:Y:S05]  /*5a90*/  @!P0 BRA `(.L_x_25) ;  /* 0x0000000000048947 */ /* 0x000fea0003800000 */
[----:B------:R-:W-:Y:S01]  /*5aa0*/  BPT.TRAP 0x1 ;  /* 0x000000040000795c */ /* 0x000fe20000300000 */
.L_x_25:
[----:B-1----:R-:W2:Y:S01]  /*5ab0*/  LDL R0, [R1] ;  /* 0x0000000001007983 */ /* 0x002ea20000100800 */
[----:B------:R-:W-:Y:S01]  /*5ac0*/  VIADD R7, R7, 0x1 ;  /* 0x0000000107077836 */ /* 0x000fe20000000000 */
[----:B------:R-:W-:Y:S01]  /*5ad0*/  IADD3 R3, R3, 0x30c20, RZ ;  /* 0x00030c2003037810 */ /* 0x000fe20007ffe0ff */
[----:B------:R-:W-:-:S03]  /*5ae0*/  VIADD R5, R5, 0x1 ;  /* 0x0000000105057836 */ /* 0x000fc60000000000 */
[----:B------:R-:W-:Y:S02]  /*5af0*/  PRMT R3, RZ, 0x654, R3 ;  /* 0x00000654ff037816 */ /* 0x000fe40000000003 */
[C---:B------:R-:W-:Y:S02]  /*5b00*/  ISETP.NE.AND P0, PT, R5.reuse, 0x2, PT ;  /* 0x000000020500780c */ /* 0x040fe40003f05270 */
[----:B------:R1:W-:Y:S02]  /*5b10*/  SYNCS.ARRIVE.TRANS64.RED.A1T0 RZ, [R3+URZ], RZ ;  /* 0x000000ff03ff79a7 */ /* 0x0003e4000810043f */
[----:B------:R-:W-:Y:S02]  /*5b20*/  SEL R5, R5, RZ, P0 ;  /* 0x000000ff05057207 */ /* 0x000fe40000000000 */
[----:B-1----:R-:W-:-:S04]  /*5b30*/  SEL R3, RZ, 0x1, P0 ;  /* 0x00000001ff037807 */ /* 0x002fc80000000000 */
[----:B------:R-:W-:Y:S02]  /*5b40*/  LOP3.LUT R6, R6, R3, RZ, 0x3c, !PT ;  /* 0x0000000306067212 */ /* 0x000fe400078e3cff */
[----:B--2---:R-:W-:-:S13]  /*5b50*/  ISETP.GE.AND P1, PT, R7, R0, PT ;  /* 0x000000000700720c */ /* 0x004fda0003f26270 */
[----:B------:R-:W-:Y:S05]  /*5b60*/  @!P1 BRA `(.L_x_26) ;  /* 0xffffffb800549947 */ /* 0x000fea000383ffff */
.L_x_15:
[----:B------:R-:W-:Y:S01]  /*5b70*/  LOP3.LUT P0, RZ, R2, 0x3ff, RZ, 0xc0, !PT ;  /* 0x000003ff02ff7812 */ /* 0x000fe2000780c0ff */
[----:B------:R-:W-:Y:S02]  /*5b80*/  ULDC UR4, c[0x0][0x740] ;  /* 0x0001d00000047ab9 */ /* 0x000fe40000000800 */
[----:B------:R-:W-:Y:S01]  /*5b90*/  FMUL.FTZ R168, R168, UR4 ;  /* 0x00000004a8a87c20 */ /* 0x000fe20008410000 */
        /* <DEDUP_REMOVED lines=31> */
[----:B------:R-:W-:Y:S06]  /*5d90*/  @!P0 BRA `(.L_x_27) ;  /* 0x0000000000408947 */ /* 0x000fec0003800000 */
[----:B------:R-:W-:Y:S01]  /*5da0*/  MOV R0, 0x0 ;  /* 0x0000000000007802 */ /* 0x000fe20000000f00 */
[----:B------:R-:W-:Y:S01]  /*5db0*/  ULDC.64 UR4, c[0x4][0x90] ;  /* 0x0100240000047ab9 */ /* 0x000fe20000000a00 */
[----:B------:R-:W-:Y:S01]  /*5dc0*/  ULDC.64 UR6, c[0x4][0x98] ;  /* 0x0100260000067ab9 */ /* 0x000fe20000000a00 */
[----:B------:R-:W-:Y:S01]  /*5dd0*/  MOV R4, UR4 ;  /* 0x0000000400047c02 */ /* 0x000fe20008000f00 */
[----:B------:R3:W4:Y:S01]  /*5de0*/  LDC.64 R14, c[0x4][R0] ;  /* 0x01000000000e7b82 */ /* 0x0007220000000a00 */
        /* <DEDUP_REMOVED lines=8> */
[----:B-1-3--:R-:W-:-:S07]  /*5e70*/  IMAD.MOV.U32 R13, RZ, RZ, RZ ;  /* 0x000000ffff0d7224 */ /* 0x00afce00078e00ff */
[----:B------:R-:W-:-:S07]  /*5e80*/  LEPC R20, `(.L_x_27) ;  /* 0x000000001014794e */ /* 0x000fce0000000000 */
[----:B--2-4-:R-:W-:Y:S05]  /*5e90*/  CALL.ABS.NOINC R14 ;  /* 0x000000000e007343 */ /* 0x014fea0003c00000 */
.L_x_27:
[----:B------:R-:W-:-:S04]  /*5ea0*/  IADD3 R22, R2, 0x4000, RZ ;  /* 0x0000400002167810 */ /* 0x000fc80007ffe0ff */
[----:B------:R-:W-:-:S13]  /*5eb0*/  LOP3.LUT P0, RZ, R22, 0x3ff, RZ, 0xc0, !PT ;  /* 0x000003ff16ff7812 */ /* 0x000fda000780c0ff */
[----:B------:R-:W-:Y:S05]  /*5ec0*/  @!P0 BRA `(.L_x_28) ;  /* 0x0000000000408947 */ /* 0x000fea0003800000 */
[----:B------:R-:W-:Y:S01]  /*5ed0*/  MOV R0, 0x0 ;  /* 0x0000000000007802 */ /* 0x000fe20000000f00 */
[----:B------:R-:W-:Y:S01]  /*5ee0*/  ULDC.64 UR4, c[0x4][0x90] ;  /* 0x0100240000047ab9 */ /* 0x000fe20000000a00 */
[----:B------:R-:W-:Y:S01]  /*5ef0*/  ULDC.64 UR6, c[0x4][0x18] ;  /* 0x0100060000067ab9 */ /* 0x000fe20000000a00 */
[----:B------:R-:W-:Y:S01]  /*5f00*/  IMAD.U32 R4, RZ, RZ, UR4 ;  /* 0x00000004ff047e24 */ /* 0x000fe2000f8e00ff */
[----:B------:R3:W4:Y:S01]  /*5f10*/  LDC.64 R14, c[0x4][R0] ;  /* 0x01000000000e7b82 */ /* 0x0007220000000a00 */
[----:B------:R-:W-:Y:S01]  /*5f20*/  IMAD.U32 R5, RZ, RZ, UR5 ;  /* 0x00000005ff057e24 */ /* 0x000fe2000f8e00ff */
[----:B------:R-:W-:Y:S01]  /*5f30*/  ULDC.64 UR4, c[0x4][0x98] ;  /* 0x0100260000047ab9 */ /* 0x000fe20000000a00 */
[----:B------:R-:W-:Y:S01]  /*5f40*/  IMAD.U32 R10, RZ, RZ, UR6 ;  /* 0x00000006ff0a7e24 */ /* 0x000fe2000f8e00ff */
[----:B------:R-:W-:Y:S01]  /*5f50*/  MOV R6, UR4 ;  /* 0x0000000400067c02 */ /* 0x000fe20008000f00 */
[----:B------:R-:W-:Y:S01]  /*5f60*/  IMAD.U32 R7, RZ, RZ, UR5 ;  /* 0x00000005ff077e24 */ /* 0x000fe2000f8e00ff */
[----:B------:R-:W-:Y:S01]  /*5f70*/  MOV R11, UR7 ;  /* 0x00000007000b7c02 */ /* 0x000fe20008000f00 */
[----:B------:R-:W-:Y:S01]  /*5f80*/  IMAD.MOV.U32 R8, RZ, RZ, 0x70 ;  /* 0x00000070ff087424 */ /* 0x000fe200078e00ff */
[----:B-1----:R-:W-:Y:S01]  /*5f90*/  MOV R13, RZ ;  /* 0x000000ff000d7202 */ /* 0x002fe20000000f00 */
[----:B---3--:R-:W-:-:S07]  /*5fa0*/  IMAD.MOV.U32 R12, RZ, RZ, 0x1 ;  /* 0x00000001ff0c7424 */ /* 0x008fce00078e00ff */
[----:B------:R-:W-:-:S07]  /*5fb0*/  LEPC R20, `(.L_x_28) ;  /* 0x000000001014794e */ /* 0x000fce0000000000 */
[----:B--2-4-:R-:W-:Y:S05]  /*5fc0*/  CALL.ABS.NOINC R14 ;  /* 0x000000000e007343 */ /* 0x014fea0003c00000 */
.L_x_28:
        /* <DEDUP_REMOVED lines=9> */
[----:B------:R-:W-:Y:S01]  /*6060*/  MOV R6, UR6 ;  /* 0x0000000600067c02 */ /* 0x000fe20008000f00 */
[----:B------:R-:W-:Y:S01]  /*6070*/  IMAD.U32 R7, RZ, RZ, UR7 ;  /* 0x00000007ff077e24 */ /* 0x000fe2000f8e00ff */
[----:B------:R-:W-:Y:S01]  /*6080*/  MOV R11, UR5 ;  /* 0x00000005000b7c02 */ /* 0x000fe20008000f00 */
[----:B------:R-:W-:Y:S01]  /*6090*/  IMAD.U32 R10, RZ, RZ, UR4 ;  /* 0x00000004ff0a7e24 */ /* 0x000fe2000f8e00ff */
[----:B-1----:R-:W-:Y:S01]  /*60a0*/  MOV R13, RZ ;  /* 0x000000ff000d7202 */ /* 0x002fe20000000f00 */
[----:B------:R-:W-:-:S02]  /*60b0*/  IMAD.MOV.U32 R8, RZ, RZ, 0x70 ;  /* 0x00000070ff087424 */ /* 0x000fc400078e00ff */
[----:B---3--:R-:W-:-:S07]  /*60c0*/  IMAD.MOV.U32 R12, RZ, RZ, 0x1 ;  /* 0x00000001ff0c7424 */ /* 0x008fce00078e00ff */
[----:B------:R-:W-:-:S07]  /*60d0*/  LEPC R20, `(.L_x_29) ;  /* 0x000000001014794e */ /* 0x000fce0000000000 */
[----:B--2-4-:R-:W-:Y:S05]  /*60e0*/  CALL.ABS.NOINC R14 ;  /* 0x000000000e007343 */ /* 0x014fea0003c00000 */
.L_x_29:
        /* <DEDUP_REMOVED lines=18> */
.L_x_30:
[----:B------:R-:W3:Y:S01]  /*6210*/  S2R R0, SR_TID.X ;  /* 0x0000000000007919 */ /* 0x000ee20000002100 */
[----:B------:R-:W-:Y:S02]  /*6220*/  F2FP.F16.F32.PACK_AB R136, R137, R136 ;  /* 0x000000888988723e */ /* 0x000fe400000000ff */
[----:B------:R-:W-:Y:S01]  /*6230*/  F2FP.F16.F32.PACK_AB R137, R139, R138 ;  /* 0x0000008a8b89723e */ /* 0x000fe200000000ff */
[----:B------:R-:W4:Y:S01]  /*6240*/  S2R R3, SR_TID.X ;  /* 0x0000000000037919 */ /* 0x000f220000002100 */
[----:B------:R-:W-:Y:S02]  /*6250*/  F2FP.F16.F32.PACK_AB R144, R145, R144 ;  /* 0x000000909190723e */ /* 0x000fe400000000ff */
[----:B------:R-:W-:Y:S01]  /*6260*/  F2FP.F16.F32.PACK_AB R138, R141, R140 ;  /* 0x0000008c8d8a723e */ /* 0x000fe200000000ff */
[----:B------:R-:W-:Y:S01]  /*6270*/  BAR.SYNC.DEFER_BLOCKING 0x1, 0x100 ;  /* 0x0044000000007b1d */ /* 0x000fe20000010000 */
        /* <DEDUP_REMOVED lines=11> */
[----:B------:R-:W-:Y:S01]  /*6330*/  F2FP.F16.F32.PACK_AB R163, R167, R166 ;  /* 0x000000a6a7a3723e */ /* 0x000fe200000000ff */
[----:B---3--:R-:W-:Y:S01]  /*6340*/  VIADD R7, R0, 0xffffff80 ;  /* 0xffffff8000077836 */ /* 0x008fe20000000000 */
[----:B------:R-:W-:Y:S02]  /*6350*/  F2FP.F16.F32.PACK_AB R8, R177, R176 ;  /* 0x000000b0b108723e */ /* 0x000fe400000000ff */
[----:B------:R-:W-:Y:S01]  /*6360*/  F2FP.F16.F32.PACK_AB R10, R181, R180 ;  /* 0x000000b4b50a723e */ /* 0x000fe200000000ff */
[----:B----4-:R-:W-:Y:S01]  /*6370*/  VIADD R3, R3, 0xffffff80 ;  /* 0xffffff8003037836 */ /* 0x010fe20000000000 */
[----:B------:R-:W-:-:S02]  /*6380*/  SHF.R.S32.HI R4, RZ, 0x1f, R7 ;  /* 0x0000001fff047819 */ /* 0x000fc40000011407 */
[----:B------:R-:W-:Y:S02]  /*6390*/  F2FP.F16.F32.PACK_AB R11, R183, R182 ;  /* 0x000000b6b70b723e */ /* 0x000fe400000000ff */
[----:B------:R-:W-:Y:S02]  /*63a0*/  LEA.HI R0, R4, R7, RZ, 0x4 ;  /* 0x0000000704007211 */ /* 0x000fe400078f20ff */
[----:B------:R-:W-:Y:S02]  /*63b0*/  SHF.R.S32.HI R6, RZ, 0x1f, R3 ;  /* 0x0000001fff067819 */ /* 0x000fe40000011403 */
[----:B------:R-:W-:Y:S02]  /*63c0*/  LOP3.LUT R0, R0, 0xfffffff0, RZ, 0xc0, !PT ;  /* 0xfffffff000007812 */ /* 0x000fe400078ec0ff */
[----:B------:R-:W-:Y:S02]  /*63d0*/  LEA.HI R6, R6, R3, RZ, 0x4 ;  /* 0x0000000306067211 */ /* 0x000fe400078f20ff */
[----:B------:R-:W-:-:S02]  /*63e0*/  IADD3 R0, R7, -R0, RZ ;  /* 0x8000000007007210 */ /* 0x000fc40007ffe0ff */
[----:B--2---:R-:W-:Y:S02]  /*63f0*/  SHF.R.S32.HI R9, RZ, 0x4, R6 ;  /* 0x00000004ff097819 */ /* 0x004fe40000011406 */
[----:B------:R-:W-:Y:S02]  /*6400*/  SHF.R.S32.HI R3, RZ, 0x1f, R0 ;  /* 0x0000001fff037819 */ /* 0x000fe40000011400 */
[----:B------:R-:W-:Y:S02]  /*6410*/  LEA.HI R6, R6, R9, RZ, 0x1 ;  /* 0x0000000906067211 */ /* 0x000fe400078f08ff */
[----:B------:R-:W-:Y:S02]  /*6420*/  LEA.HI R3, R3, R0, RZ, 0x3 ;  /* 0x0000000003037211 */ /* 0x000fe400078f18ff */
[----:B------:R-:W-:Y:S02]  /*6430*/  LOP3.LUT R6, R6, 0xfffffffe, RZ, 0xc0, !PT ;  /* 0xfffffffe06067812 */ /* 0x000fe400078ec0ff */
[C---:B------:R-:W-:Y:S01]  /*6440*/  LOP3.LUT R5, R3.reuse, 0xfffffff8, RZ, 0xc0, !PT ;  /* 0xfffffff803057812 */ /* 0x040fe200078ec0ff */
[----:B------:R-:W-:Y:S01]  /*6450*/  IMAD.SHL.U32 R3, R3, 0x40, RZ ;  /* 0x0000004003037824 */ /* 0x000fe200078e00ff */
[----:B------:R-:W-:Y:S01]  /*6460*/  LEA.HI R4, R4, R7, RZ, 0x5 ;  /* 0x0000000704047211 */ /* 0x000fe200078f28ff */
[----:B------:R-:W-:Y:S01]  /*6470*/  IMAD.IADD R6, R9, 0x1, -R6 ;  /* 0x0000000109067824 */ /* 0x000fe200078e0a06 */
[----:B------:R-:W-:Y:S01]  /*6480*/  F2FP.F16.F32.PACK_AB R9, R179, R178 ;  /* 0x000000b2b309723e */ /* 0x000fe200000000ff */
[----:B------:R-:W-:Y:S01]  /*6490*/  IMAD.IADD R5, R0, 0x1, -R5 ;  /* 0x0000000100057824 */ /* 0x000fe200078e0a05 */
[----:B------:R-:W-:Y:S01]  /*64a0*/  SHF.R.S32.HI R22, RZ, 0x5, R4 ;  /* 0x00000005ff167819 */ /* 0x000fe20000011404 */
[----:B------:R-:W-:Y:S01]  /*64b0*/  IMAD.SHL.U32 R7, R6, 0x8, RZ ;  /* 0x0000000806077824 */ /* 0x000fe200078e00ff */
[----:B------:R-:W-:-:S02]  /*64c0*/  LOP3.LUT R3, R3, 0x7ffffe00, RZ, 0xc0, !PT ;  /* 0x7ffffe0003037812 */ /* 0x000fc400078ec0ff */
[C---:B------:R-:W-:Y:S02]  /*64d0*/  SHF.L.U32 R0, R5.reuse, 0x6, RZ ;  /* 0x0000000605007819 */ /* 0x040fe400000006ff */
[----:B------:R-:W-:Y:S02]  /*64e0*/  LEA R3, R22, R3, 0xa ;  /* 0x0000000316037211 */ /* 0x000fe400078e50ff */
[----:B------:R-:W-:Y:S01]  /*64f0*/  LOP3.LUT R0, R0, 0x1c0, RZ, 0xc0, !PT ;  /* 0x000001c000007812 */ /* 0x000fe200078ec0ff */
[----:B------:R-:W2:Y:S01]  /*6500*/  SHFL.IDX PT, R22, R22, RZ, 0x1f ;  /* 0x00001fff16167589 */ /* 0x000ea200000e0000 */
[----:B------:R-:W-:Y:S02]  /*6510*/  R2P PR, R5, 0x6 ;  /* 0x0000000605007804 */ /* 0x000fe40000000000 */
[----:B------:R-:W-:Y:S02]  /*6520*/  LOP3.LUT R7, R0, 0x8, R7, 0xf8, !PT ;  /* 0x0000000800077812 */ /* 0x000fe400078ef807 */
[----:B------:R-:W-:-:S02]  /*6530*/  SHF.R.U32.HI R0, RZ, 0x3, R0 ;  /* 0x00000003ff007819 */ /* 0x000fc40000011600 */
[----:B------:R-:W-:Y:S02]  /*6540*/  MOV R4, 0x40 ;  /* 0x0000004000047802 */ /* 0x000fe40000000f00 */
[----:B------:R-:W-:Y:S02]  /*6550*/  LOP3.LUT R0, R7, R0, RZ, 0x3c, !PT ;  /* 0x0000000007007212 */ /* 0x000fe400078e3cff */
[----:B------:R-:W-:Y:S02]  /*6560*/  SEL R4, R4, 0xffffffc0, !P2 ;  /* 0xffffffc004047807 */ /* 0x000fe40005000000 */
[----:B------:R-:W-:Y:S01]  /*6570*/  F2FP.F16.F32.PACK_AB R5, R171, R170 ;  /* 0x000000aaab05723e */ /* 0x000fe200000000ff */
[----:B------:R-:W-:Y:S01]  /*6580*/  IMAD.IADD R3, R0, 0x1, R3 ;  /* 0x0000000100037824 */ /* 0x000fe200078e0203 */
[----:B------:R-:W-:Y:S01]  /*6590*/  F2FP.F16.F32.PACK_AB R6, R173, R172 ;  /* 0x000000acad06723e */ /* 0x000fe200000000ff */
[----:B------:R-:W-:Y:S01]  /*65a0*/  IMAD.MOV.U32 R0, RZ, RZ, 0x20 ;  /* 0x00000020ff007424 */ /* 0x000fe200078e00ff */
[----:B------:R-:W-:Y:S01]  /*65b0*/  F2FP.F16.F32.PACK_AB R7, R175, R174 ;  /* 0x000000aeaf07723e */ /* 0x000fe200000000ff */
[----:B------:R-:W-:Y:S01]  /*65c0*/  IMAD R3, R3, 0x2, R2 ;  /* 0x0000000203037824 */ /* 0x000fe200078e0202 */
[----:B------:R-:W-:-:S02]  /*65d0*/  F2FP.F16.F32.PACK_AB R12, R185, R184 ;  /* 0x000000b8b90c723e */ /* 0x000fc400000000ff */
[----:B------:R-:W-:Y:S02]  /*65e0*/  SEL R0, R0, 0xffffffe0, !P1 ;  /* 0xffffffe000007807 */ /* 0x000fe40004800000 */
[--C-:B------:R-:W-:Y:S01]  /*65f0*/  IADD3 R21, R4, 0x4000, R3.reuse ;  /* 0x0000400004157810 */ /* 0x100fe20007ffe003 */
[----:B------:R3:W-:Y:S01]  /*6600*/  STSM.16.M88.4 [R3+0x4000], R136 ;  /* 0x0040008803007844 */ /* 0x0007e20000000200 */
[C---:B------:R-:W-:Y:S02]  /*6610*/  IADD3 R20, R0.reuse, 0x4000, R3 ;  /* 0x0000400000147810 */ /* 0x040fe40007ffe003 */
[----:B------:R-:W-:Y:S01]  /*6620*/  F2FP.F16.F32.PACK_AB R4, R169, R168 ;  /* 0x000000a8a904723e */ /* 0x000fe200000000ff */
[----:B------:R-:W-:Y:S01]  /*6630*/  IMAD.IADD R0, R0, 0x1, R21 ;  /* 0x0000000100007824 */ /* 0x000fe200078e0215 */
[----:B-1----:R-:W-:Y:S01]  /*6640*/  F2FP.F16.F32.PACK_AB R13, R187, R186 ;  /* 0x000000babb0d723e */ /* 0x002fe200000000ff */
[----:B------:R3:W-:Y:S01]  /*6650*/  STSM.16.M88.4 [R20], R144 ;  /* 0x0000009014007844 */ /* 0x0007e20000000200 */
[----:B------:R-:W-:-:S02]  /*6660*/  F2FP.F16.F32.PACK_AB R14, R189, R188 ;  /* 0x000000bcbd0e723e */ /* 0x000fc400000000ff */
[----:B------:R-:W-:Y:S01]  /*6670*/  F2FP.F16.F32.PACK_AB R15, R191, R190 ;  /* 0x000000bebf0f723e */ /* 0x000fe200000000ff */
[----:B------:R3:W-:Y:S01]  /*6680*/  STSM.16.M88.4 [R21], R152 ;  /* 0x0000009815007844 */ /* 0x0007e20000000200 */
[----:B------:R-:W-:Y:S02]  /*6690*/  F2FP.F16.F32.PACK_AB R17, R18, R17 ;  /* 0x000000111211723e */ /* 0x000fe400000000ff */
[----:B------:R-:W-:Y:S01]  /*66a0*/  F2FP.F16.F32.PACK_AB R16, R193, R16 ;  /* 0x00000010c110723e */ /* 0x000fe200000000ff */
[----:B------:R3:W-:Y:S01]  /*66b0*/  STSM.16.M88.4 [R0], R160 ;  /* 0x000000a000007844 */ /* 0x0007e20000000200 */
[----:B------:R-:W-:Y:S02]  /*66c0*/  F2FP.F16.F32.PACK_AB R18, R197, R196 ;  /* 0x000000c4c512723e */ /* 0x000fe400000000ff */
[----:B------:R-:W-:Y:S01]  /*66d0*/  F2FP.F16.F32.PACK_AB R19, R24, R19 ;  /* 0x000000131813723e */ /* 0x000fe200000000ff */
[----:B------:R3:W-:Y:S01]  /*66e0*/  STSM.16.M88.4 [R3], R4 ;  /* 0x0000000403007844 */ /* 0x0007e20000000200 */
[----:B--2---:R-:W-:-:S03]  /*66f0*/  ISETP.NE.AND P0, PT, R22, 0x7, PT ;  /* 0x000000071600780c */ /* 0x004fc60003f05270 */
[----:B------:R3:W-:Y:S04]  /*6700*/  STSM.16.M88.4 [R20+-0x4000], R8 ;  /* 0xffc0000814007844 */ /* 0x0007e80000000200 */
[----:B------:R3:W-:Y:S04]  /*6710*/  STSM.16.M88.4 [R21+-0x4000], R12 ;  /* 0xffc0000c15007844 */ /* 0x0007e80000000200 */
[----:B------:R3:W-:Y:S01]  /*6720*/  STSM.16.M88.4 [R0+-0x4000], R16 ;  /* 0xffc0001000007844 */ /* 0x0007e20000000200 */
[----:B------:R-:W-:Y:S01]  /*6730*/  @!PT LDS RZ, [RZ] ;  /* 0x00000000fffff984 */ /* 0x000fe20000000800 */
[----:B------:R-:W-:Y:S01]  /*6740*/  @!PT LDS RZ, [RZ] ;  /* 0x00000000fffff984 */ /* 0x000fe20000000800 */
[----:B------:R-:W-:Y:S01]  /*6750*/  @!PT LDS RZ, [RZ] ;  /* 0x00000000fffff984 */ /* 0x000fe20000000800 */
[----:B------:R1:W-:Y:S06]  /*6760*/  MEMBAR.ALL.CTA ;  /* 0x0000000000007992 */ /* 0x0003ec0000008000 */
[----:B-1----:R-:W1:Y:S02]  /*6770*/  FENCE.VIEW.ASYNC.S ;  /* 0x00000000000073c6 */ /* 0x002e640000000000 */
[----:B-1----:R-:W-:Y:S06]  /*6780*/  BAR.ARV 0x1, 0x120 ;  /* 0x0044800000007b1d */ /* 0x002fec0000002000 */
[----:B------:R-:W-:Y:S05]  /*6790*/  @P0 BRA `(.L_x_31) ;  /* 0x0000000000540947 */ /* 0x000fea0003800000 */
[----:B------:R-:W-:Y:S01]  /*67a0*/  BAR.SYNC.DEFER_BLOCKING 0x1, 0x120 ;  /* 0x0044800000007b1d */ /* 0x000fe20000010000 */
[----:B------:R-:W-:-:S05]  /*67b0*/  ELECT P0, URZ, PT ;  /* 0x00000000003f782f */ /* 0x000fca0003800000 */
[----:B------:R-:W-:Y:S08]  /*67c0*/  BSSY B0, `(.L_x_31) ;  /* 0x0000012000007945 */ /* 0x000ff00003800000 */
[----:B------:R-:W-:Y:S05]  /*67d0*/  @!P0 BRA `(.L_x_32) ;  /* 0x0000000000408947 */ /* 0x000fea0003800000 */
[----:B------:R-:W1:Y:S01]  /*67e0*/  S2UR UR10, SR_CTAID.X ;  /* 0x00000000000a79c3 */ /* 0x000e620000002500 */
[----:B------:R-:W-:Y:S01]  /*67f0*/  R2UR UR6, R2 ;  /* 0x00000000020672ca */ /* 0x000fe200000e0000 */
[----:B------:R-:W-:Y:S01]  /*6800*/  ULDC.64 UR14, c[0x0][0x198] ;  /* 0x00006600000e7ab9 */ /* 0x000fe20000000a00 */
[----:B------:R-:W-:Y:S01]  /*6810*/  UMOV UR9, URZ ;  /* 0x0000003f00097c82 */ /* 0x000fe20008000000 */
[----:B------:R-:W-:Y:S02]  /*6820*/  UIADD3 UR4, UP0, UR14, 0x770, URZ ;  /* 0x000007700e047890 */ /* 0x000fe4000ff1e03f */
[----:B------:R-:W-:Y:S02]  /*6830*/  UIADD3 UR14, UP1, UR14, 0x670, URZ ;  /* 0x000006700e0e7890 */ /* 0x000fe4000ff3e03f */
[----:B------:R-:W-:Y:S01]  /*6840*/  S2UR UR12, SR_CTAID.Z ;  /* 0x00000000000c79c3 */ /* 0x000fe20000002700 */
[----:B------:R-:W-:Y:S02]  /*6850*/  UIADD3.X UR5, URZ, UR15, URZ, UP0, !UPT ;  /* 0x0000000f3f057290 */ /* 0x000fe400087fe43f */
[----:B------:R-:W-:-:S03]  /*6860*/  UIADD3.X UR15, URZ, UR15, URZ, UP1, !UPT ;  /* 0x0000000f3f0f7290 */ /* 0x000fc60008ffe43f */
[----:B------:R-:W-:Y:S02]  /*6870*/  UIADD3 UR8, UR6, 0x4000, URZ ;  /* 0x0000400006087890 */ /* 0x000fe4000fffe03f */
[----:B------:R-:W2:Y:S01]  /*6880*/  S2UR UR11, SR_CTAID.Y ;  /* 0x00000000000b79c3 */ /* 0x000ea20000002600 */
[----:B-1----:R-:W-:-:S09]  /*6890*/  USHF.L.U32 UR10, UR10, 0x7, URZ ;  /* 0x000000070a0a7899 */ /* 0x002fd2000800063f */
[----:B--2---:R1:W-:Y:S02]  /*68a0*/  UTMASTG.4D [UR8], [UR4] ;  /* 0x00000008040073b5 */ /* 0x0043e40008018000 */
[----:B-1----:R-:W-:Y:S02]  /*68b0*/  UMOV UR8, UR6 ;  /* 0x0000000600087c82 */ /* 0x002fe40008000000 */
[----:B------:R1:W-:Y:S02]  /*68c0*/  UTMASTG.4D [UR8], [UR14] ;  /* 0x000000080e0073b5 */ /* 0x0003e40008018000 */
[----:B-1----:R0:W-:Y:S02]  /*68d0*/  UTMACMDFLUSH ;  /* 0x00000000000079b7 */ /* 0x0021e40000000000 */
.L_x_32:
[----:B------:R-:W-:Y:S05]  /*68e0*/  BSYNC B0 ;  /* 0x0000000000007941 */ /* 0x000fea0003800000 */
.L_x_31:
[----:B------:R-:W-:-:S04]  /*68f0*/  DEPBAR.LE SB0, 0x0 ;  /* 0x000080000000791a */ /* 0x000fc80000000000 */
[----:B------:R-:W-:Y:S05]  /*6900*/  BRA `(.L_x_7) ;  /* 0x00000024000c7947 */ /* 0x000fea0003800000 */
.L_x_5:
[----:B------:R-:W-:-:S08]  /*6910*/  NOP ;  /* 0x0000000000007918 */ /* 0x000fd00000000000 */
[----:B------:R-:W1:-:S00]  /*6920*/  USETMAXREG.DEALLOC.CTAPOOL 0x18 ;  /* 0x00000018000079c8 */ /* 0x000e4000080e0500 */
[----:B-1----:R-:W-:Y:S02]  /*6930*/  LOP3.LUT R2, R0, 0x3, RZ, 0xc0, !PT ;  /* 0x0000000300027812 */ /* 0x002fe400078ec0ff */
[----:B------:R-:W-:-:S04]  /*6940*/  MOV R0, RZ ;  /* 0x000000ff00007202 */ /* 0x000fc80000000f00 */
[----:B------:R-:W1:Y:S02]  /*6950*/  SHFL.IDX PT, R2, R2, RZ, 0x1f ;  /* 0x00001fff02027589 */ /* 0x000e6400000e0000 */
[----:B-1----:R-:W-:-:S13]  /*6960*/  ISETP.NE.AND P0, PT, R2, RZ, PT ;  /* 0x000000ff0200720c */ /* 0x002fda0003f05270 */
[----:B------:R-:W-:Y:S05]  /*6970*/  @!P0 BRA `(.L_x_33) ;  /* 0x0000000800b08947 */ /* 0x000fea0003800000 */
[----:B------:R-:W-:-:S13]  /*6980*/  ISETP.NE.AND P0, PT, R2, 0x1, PT ;  /* 0x000000010200780c */ /* 0x000fda0003f05270 */
[----:B------:R-:W-:Y:S05]  /*6990*/  @P0 BRA `(.L_x_7) ;  /* 0x0000002000e80947 */ /* 0x000fea0003800000 */
[----:B------:R-:W1:Y:S02]  /*69a0*/  S2UR UR11, SR_CTAID.Z ;  /* 0x00000000000b79c3 */ /* 0x000e640000002700 */
[----:B-1----:R-:W-:-:S13]  /*69b0*/  ISETP.LE.AND P0, PT, RZ, UR11, PT ;  /* 0x0000000bff007c0c */ /* 0x002fda000bf03270 */
[----:B------:R-:W-:Y:S05]  /*69c0*/  @!P0 BRA `(.L_x_7) ;  /* 0x0000002000dc8947 */ /* 0x000fea0003800000 */
[----:B------:R-:W1:Y:S01]  /*69d0*/  S2UR UR7, SR_CTAID.Y ;  /* 0x00000000000779c3 */ /* 0x000e620000002600 */
[----:B------:R-:W-:Y:S01]  /*69e0*/  ULDC.64 UR8, c[0x0][0x2d8] ;  /* 0x0000b60000087ab9 */ /* 0x000fe20000000a00 */
[----:B------:R-:W-:-:S06]  /*69f0*/  ELECT P0, URZ, PT ;  /* 0x00000000003f782f */ /* 0x000fcc0003800000 */
[----:B------:R-:W2:Y:S01]  /*6a00*/  LDC R2, c[0x0][0x280] ;  /* 0x0000a000ff027b82 */ /* 0x000ea20000000800 */
[----:B-1----:R-:W-:-:S04]  /*6a10*/  USHF.R.S32.HI UR4, URZ, 0x1f, UR7 ;  /* 0x0000001f3f047899 */ /* 0x002fc80008011407 */
[----:B------:R-:W-:Y:S02]  /*6a20*/  UIMAD UR6, UR4, UR8, URZ ;  /* 0x00000008040672a4 */ /* 0x000fe4000f8e023f */
[----:B------:R-:W-:Y:S01]  /*6a30*/  UIMAD.WIDE.U32 UR4, UR7, UR8, URZ ;  /* 0x00000008070472a5 */ /* 0x000fe2000f8e003f */
[----:B--2---:R-:W-:Y:S01]  /*6a40*/  ISETP.GE.AND P1, PT, R2, 0x1, PT ;  /* 0x000000010200780c */ /* 0x004fe20003f26270 */
[----:B------:R-:W-:Y:S02]  /*6a50*/  UIMAD UR7, UR7, UR9, UR6 ;  /* 0x00000009070772a4 */ /* 0x000fe4000f8e0206 */
[----:B------:R-:W-:Y:S01]  /*6a60*/  USHF.R.S32.HI UR6, URZ, 0x1f, UR11 ;  /* 0x0000001f3f067899 */ /* 0x000fe2000801140b */
[----:B------:R-:W-:Y:S01]  /*6a70*/  ULDC.64 UR8, c[0x0][0x2e0] ;  /* 0x0000b80000087ab9 */ /* 0x000fe20000000a00 */
[----:B------:R-:W-:Y:S02]  /*6a80*/  UIADD3 UR5, UR5, UR7, URZ ;  /* 0x0000000705057290 */ /* 0x000fe4000fffe03f */
[----:B------:R-:W-:-:S04]  /*6a90*/  UIMAD UR6, UR6, UR8, URZ ;  /* 0x00000008060672a4 */ /* 0x000fc8000f8e023f */
[----:B------:R-:W-:Y:S02]  /*6aa0*/  UIMAD UR10, UR11, UR9, UR6 ;  /* 0x000000090b0a72a4 */ /* 0x000fe4000f8e0206 */
[----:B------:R-:W-:Y:S01]  /*6ab0*/  UIMAD.WIDE.U32 UR6, UR11, UR8, UR4 ;  /* 0x000000080b0672a5 */ /* 0x000fe2000f8e0004 */
[----:B------:R-:W-:Y:S11]  /*6ac0*/  @!P1 BRA `(.L_x_7) ;  /* 0x00000020009c9947 */ /* 0x000ff60003800000 */
[C---:B------:R-:W-:Y:S01]  /*6ad0*/  VIADD R0, R2.reuse, 0x7f ;  /* 0x0000007f02007836 */ /* 0x040fe20000000000 */
[----:B------:R-:W-:Y:S01]  /*6ae0*/  ISETP.GE.AND P1, PT, R2, 0x81, PT ;  /* 0x000000810200780c */ /* 0x000fe20003f26270 */
[----:B------:R-:W-:Y:S01]  /*6af0*/  UIADD3 UR10, UR7, UR10, URZ ;  /* 0x0000000a070a7290 */ /* 0x000fe2000fffe03f */
[----:B------:R-:W-:Y:S02]  /*6b00*/  UMOV UR5, URZ ;  /* 0x0000003f00057c82 */ /* 0x000fe40008000000 */
[----:B------:R-:W-:-:S04]  /*6b10*/  SHF.R.S32.HI R3, RZ, 0x1f, R0 ;  /* 0x0000001fff037819 */ /* 0x000fc80000011400 */
[----:B------:R-:W-:-:S04]  /*6b20*/  LEA.HI R3, R3, R0, RZ, 0x7 ;  /* 0x0000000003037211 */ /* 0x000fc800078f38ff */
[----:B------:R-:W-:-:S04]  /*6b30*/  SHF.R.S32.HI R0, RZ, 0x7, R3 ;  /* 0x00000007ff007819 */ /* 0x000fc80000011403 */
[----:B------:R-:W-:-:S04]  /*6b40*/  VIMNMX R0, R0, 0x1, !PT ;  /* 0x0000000100007848 */ /* 0x000fc80007fe0100 */
[----:B------:R-:W-:Y:S01]  /*6b50*/  LOP3.LUT R3, R0, 0x1, RZ, 0xc0, !PT ;  /* 0x0000000100037812 */ /* 0x000fe200078ec0ff */
[----:B------:R-:W-:Y:S06]  /*6b60*/  @!P1 BRA `(.L_x_34) ;  /* 0x0000000400789947 */ /* 0x000fec0003800000 */
[----:B------:R-:W-:Y:S01]  /*6b70*/  ULDC.64 UR16, c[0x0][0x2c0] ;  /* 0x0000b00000107ab9 */ /* 0x000fe20000000a00 */
[----:B------:R-:W-:Y:S01]  /*6b80*/  IMAD.IADD R0, R0, 0x1, -R3 ;  /* 0x0000000100007824 */ /* 0x000fe200078e0a03 */
[----:B------:R-:W-:Y:S01]  /*6b90*/  ULEA UR16, UP0, UR6, UR16, 0x2 ;  /* 0x0000001006107291 */ /* 0x000fe2000f80103f */
[----:B------:R-:W-:Y:S01]  /*6ba0*/  UMOV UR4, URZ ;  /* 0x0000003f00047c82 */ /* 0x000fe20008000000 */
[----:B------:R-:W-:Y:S02]  /*6bb0*/  UMOV UR5, URZ ;  /* 0x0000003f00057c82 */ /* 0x000fe40008000000 */
[----:B------:R-:W-:Y:S02]  /*6bc0*/  ULEA.HI.X UR17, UR6, UR17, UR10, 0x2, UP0 ;  /* 0x0000001106117291 */ /* 0x000fe400080f140a */
[----:B------:R-:W-:Y:S02]  /*6bd0*/  UIADD3 UR12, UP0, UR16, 0x4000, URZ ;  /* 0x00004000100c7890 */ /* 0x000fe4000ff1e03f */
[----:B------:R-:W-:-:S02]  /*6be0*/  UIADD3 UR14, UP1, UR16, 0x8000, URZ ;  /* 0x00008000100e7890 */ /* 0x000fc4000ff3e03f */
[----:B------:R-:W-:Y:S02]  /*6bf0*/  UIADD3 UR16, UP2, UR16, 0xc000, URZ ;  /* 0x0000c00010107890 */ /* 0x000fe4000ff5e03f */
[----:B------:R-:W-:Y:S02]  /*6c00*/  UIADD3.X UR13, URZ, UR17, URZ, UP0, !UPT ;  /* 0x000000113f0d7290 */ /* 0x000fe400087fe43f */
[----:B------:R-:W-:Y:S02]  /*6c10*/  UIADD3.X UR15, URZ, UR17, URZ, UP1, !UPT ;  /* 0x000000113f0f7290 */ /* 0x000fe40008ffe43f */
[----:B------:R-:W-:Y:S01]  /*6c20*/  UIADD3.X UR17, URZ, UR17, URZ, UP2, !UPT ;  /* 0x000000113f117290 */ /* 0x000fe200097fe43f */
[----:B------:R-:W-:-:S11]  /*6c30*/  ULDC.64 UR20, c[0x0][0x2c0] ;  /* 0x0000b00000147ab9 */ /* 0x000fd60000000a00 */
.L_x_47:
[----:B------:R-:W-:Y:S01]  /*6c40*/  USHF.L.U32 UR8, UR4, 0xe, URZ ;  /* 0x0000000e04087899 */ /* 0x000fe2000800063f */
[----:B------:R-:W-:Y:S03]  /*6c50*/  BAR.SYNC.DEFER_BLOCKING 0xd, 0xa0 ;  /* 0x0342800000007b1d */ /* 0x000fe60000010000 */
[----:B------:R-:W-:Y:S02]  /*6c60*/  UIMAD.WIDE UR24, UR8, 0x4, UR12 ;  /* 0x00000004081878a5 */ /* 0x000fe4000f8e020c */
[----:B------:R-:W-:Y:S01]  /*6c70*/  UIMAD.WIDE UR22, UR8, 0x4, UR14 ;  /* 0x00000004081678a5 */ /* 0x000fe2000f8e020e */
[----:B------:R-:W-:Y:S01]  /*6c80*/  BSSY B0, `(.L_x_35) ;  /* 0x0000011000007945 */ /* 0x000fe20003800000 */
[----:B------:R-:W-:-:S03]  /*6c90*/  UIMAD.WIDE UR8, UR8, 0x4, UR16 ;  /* 0x00000004080878a5 */ /* 0x000fc6000f8e0210 */
[----:B------:R-:W-:Y:S09]  /*6ca0*/  @!P0 BRA `(.L_x_36) ;  /* 0x0000000000388947 */ /* 0x000ff20003800000 */
[----:B------:R-:W1:Y:S01]  /*6cb0*/  S2UR UR19, SR_CgaCtaId ;  /* 0x00000000001379c3 */ /* 0x000e620000008800 */
[----:B------:R-:W-:Y:S01]  /*6cc0*/  USHF.L.U32 UR11, UR5, 0xd, URZ ;  /* 0x0000000d050b7899 */ /* 0x000fe2000800063f */
[----:B------:R-:W-:Y:S01]  /*6cd0*/  UMOV UR18, 0x400 ;  /* 0x0000040000127882 */ /* 0x000fe20000000000 */
[----:B------:R-:W-:Y:S02]  /*6ce0*/  UMOV UR27, 0x14f00000 ;  /* 0x14f00000001b7882 */ /* 0x000fe40000000000 */
[----:B------:R-:W-:-:S04]  /*6cf0*/  UIADD3 UR26, UP0, UR11, UR6, URZ ;  /* 0x000000060b1a7290 */ /* 0x000fc8000ff1e03f */
[----:B------:R-:W-:Y:S02]  /*6d00*/  ULEA.HI.X.SX32 UR11, UR11, UR10, 0x1, UP0 ;  /* 0x0000000a0b0b7291 */ /* 0x000fe400080f0e3f */
[----:B------:R-:W-:-:S04]  /*6d10*/  ULEA UR28, UP0, UR26, UR20, 0x2 ;  /* 0x000000141a1c7291 */ /* 0x000fc8000f80103f */
[----:B------:R-:W-:-:S03]  /*6d20*/  ULEA.HI.X UR29, UR26, UR21, UR11, 0x2, UP0 ;  /* 0x000000151a1d7291 */ /* 0x000fc600080f140b */
[----:B------:R-:W-:Y:S01]  /*6d30*/  UMOV UR11, 0x400 ;  /* 0x00000400000b7882 */ /* 0x000fe20000000000 */
[----:B------:R-:W-:Y:S01]  /*6d40*/  UMOV UR26, 0x0 ;  /* 0x00000000001a7882 */ /* 0x000fe20000000000 */
[----:B-1----:R-:W-:-:S04]  /*6d50*/  ULEA UR18, UR19, UR18, 0x18 ;  /* 0x0000001213127291 */ /* 0x002fc8000f8ec03f */
[----:B------:R-:W-:-:S09]  /*6d60*/  UIADD3 UR18, UR18, 0x8000, URZ ;  /* 0x0000800012127890 */ /* 0x000fd2000fffe03f */
[----:B------:R1:W-:Y:S02]  /*6d70*/  UBLKRED.G.S.ADD.F32.RN [UR28], [UR18], UR11, desc[UR26] ;  /* 0x00001a1c120073bb */ /* 0x0003e400080a140b */
[----:B-1----:R0:W-:Y:S02]  /*6d80*/  UTMACMDFLUSH ;  /* 0x00000000000079b7 */ /* 0x0021e40000000000 */
.L_x_36:
[----:B------:R-:W-:Y:S05]  /*6d90*/  BSYNC B0 ;  /* 0x0000000000007941 */ /* 0x000fea0003800000 */
.L_x_35:
[----:B------:R-:W-:Y:S06]  /*6da0*/  BAR.SYNC.DEFER_BLOCKING 0xe, 0xa0 ;  /* 0x0382800000007b1d */ /* 0x000fec0000010000 */
[----:B------:R-:W-:Y:S04]  /*6db0*/  BSSY B0, `(.L_x_37) ;  /* 0x000000c000007945 */ /* 0x000fe80003800000 */
[----:B------:R-:W-:Y:S05]  /*6dc0*/  @!P0 BRA `(.L_x_38) ;  /* 0x0000000000288947 */ /* 0x000fea0003800000 */
[----:B------:R-:W1:Y:S01]  /*6dd0*/  S2UR UR18, SR_CgaCtaId ;  /* 0x00000000001279c3 */ /* 0x000e620000008800 */
[----:B------:R-:W-:Y:S01]  /*6de0*/  UMOV UR11, 0x400 ;  /* 0x00000400000b7882 */ /* 0x000fe20000000000 */
[----:B------:R-:W-:Y:S01]  /*6df0*/  UMOV UR26, 0x0 ;  /* 0x00000000001a7882 */ /* 0x000fe20000000000 */
[----:B------:R-:W-:Y:S01]  /*6e00*/  UMOV UR27, 0x14f00000 ;  /* 0x14f00000001b7882 */ /* 0x000fe20000000000 */
[----:B-1----:R-:W-:-:S03]  /*6e10*/  ULEA UR11, UR18, UR11, 0x18 ;  /* 0x0000000b120b7291 */ /* 0x002fc6000f8ec03f */
[----:B------:R-:W-:Y:S01]  /*6e20*/  UMOV UR18, 0x400 ;  /* 0x0000040000127882 */ /* 0x000fe20000000000 */
[----:B------:R-:W-:-:S09]  /*6e30*/  UIADD3 UR11, UR11, 0xc000, URZ ;  /* 0x0000c0000b0b7890 */ /* 0x000fd2000fffe03f */
[----:B------:R1:W-:Y:S01]  /*6e40*/  UBLKRED.G.S.ADD.F32.RN [UR24], [UR11], UR18, desc[UR26] ;  /* 0x00001a180b0073bb */ /* 0x0003e200080a1412 */
[----:B------:R0:W-:Y:S01]  /*6e50*/  UTMACMDFLUSH ;  /* 0x00000000000079b7 */ /* 0x0001e20000000000 */
[----:B-1----:R-:W-:-:S04]  /*6e60*/  DEPBAR.LE SB0, 0x1 ;  /* 0x000080400000791a */ /* 0x002fc80000000000 */
.L_x_38:
[----:B------:R-:W-:Y:S05]  /*6e70*/  BSYNC B0 ;  /* 0x0000000000007941 */ /* 0x000fea0003800000 */
.L_x_37:
[----:B------:R-:W-:Y:S06]  /*6e80*/  BAR.ARV 0xa, 0xa0 ;  /* 0x0282800000007b1d */ /* 0x000fec0000002000 */
[----:B------:R-:W-:Y:S04]  /*6e90*/  BSSY B0, `(.L_x_39) ;  /* 0x0000003000007945 */ /* 0x000fe80003800000 */
[----:B------:R-:W-:Y:S05]  /*6ea0*/  @!P0 BRA `(.L_x_40) ;  /* 0x0000000000048947 */ /* 0x000fea0003800000 */
[----:B------:R-:W-:-:S04]  /*6eb0*/  DEPBAR.LE SB0, 0x0 ;  /* 0x000080000000791a */ /* 0x000fc80000000000 */
.L_x_40:
[----:B------:R-:W-:Y:S05]  /*6ec0*/  BSYNC B0 ;  /* 0x0000000000007941 */ /* 0x000fea0003800000 */
.L_x_39:
[----:B------:R-:W-:Y:S06]  /*6ed0*/  BAR.ARV 0xb, 0xa0 ;  /* 0x02c2800000007b1d */ /* 0x000fec0000002000 */
[----:B------:R-:W-:Y:S02]  /*6ee0*/  BSSY B0, `(.L_x_41) ;  /* 0x000000c000007945 */ /* 0x000fe40003800000 */
[----:B------:R-:W-:Y:S06]  /*6ef0*/  BAR.SYNC.DEFER_BLOCKING 0xd, 0xa0 ;  /* 0x0342800000007b1d */ /* 0x000fec0000010000 */
        /* <DEDUP_REMOVED lines=8> */
[----:B------:R1:W-:Y:S02]  /*6f80*/  UBLKRED.G.S.ADD.F32.RN [UR22], [UR11], UR18, desc[UR24] ;  /* 0x000018160b0073bb */ /* 0x0003e400080a1412 */
[----:B-1----:R0:W-:Y:S02]  /*6f90*/  UTMACMDFLUSH ;  /* 0x00000000000079b7 */ /* 0x0021e40000000000 */
.L_x_42:
[----:B------:R-:W-:Y:S05]  /*6fa0*/  BSYNC B0 ;  /* 0x0000000000007941 */ /* 0x000fea0003800000 */
.L_x_41:
        /* <DEDUP_REMOVED lines=13> */
.L_x_44:
[----:B------:R-:W-:Y:S05]  /*7080*/  BSYNC B0 ;  /* 0x0000000000007941 */ /* 0x000fea0003800000 */
.L_x_43:
[----:B------:R-:W-:Y:S01]  /*7090*/  IADD3 R0, R0, -0x2, RZ ;  /* 0xfffffffe00007810 */ /* 0x000fe20007ffe0ff */
[----:B------:R-:W-:Y:S06]  /*70a0*/  BAR.ARV 0xa, 0xa0 ;  /* 0x0282800000007b1d */ /* 0x000fec0000002000 */
[----:B------:R-:W-:Y:S01]  /*70b0*/  BSSY B0, `(.L_x_45) ;  /* 0x0000004000007945 */ /* 0x000fe20003800000 */
[----:B------:R-:W-:-:S03]  /*70c0*/  ISETP.NE.AND P1, PT, R0, RZ, PT ;  /* 0x000000ff0000720c */ /* 0x000fc60003f25270 */
[----:B------:R-:W-:Y:S10]  /*70d0*/  @!P0 BRA `(.L_x_46) ;  /* 0x0000000000048947 */ /* 0x000ff40003800000 */
[----:B------:R-:W-:-:S04]  /*70e0*/  DEPBAR.LE SB0, 0x0 ;  /* 0x000080000000791a */ /* 0x000fc80000000000 */
.L_x_46:
[----:B------:R-:W-:Y:S05]  /*70f0*/  BSYNC B0 ;  /* 0x0000000000007941 */ /* 0x000fea0003800000 */
.L_x_45:
[----:B------:R-:W-:Y:S06]  /*7100*/  BAR.ARV 0xb, 0xa0 ;  /* 0x02c2800000007b1d */ /* 0x000fec0000002000 */
[----:B------:R-:W-:Y:S02]  /*7110*/  UIADD3 UR5, UR5, 0x2, URZ ;  /* 0x0000000205057890 */ /* 0x000fe4000fffe03f */
[----:B------:R-:W-:Y:S01]  /*7120*/  UIADD3 UR4, UR4, 0x1, URZ ;  /* 0x0000000104047890 */ /* 0x000fe2000fffe03f */
[----:B------:R-:W-:Y:S11]  /*7130*/  @P1 BRA `(.L_x_47) ;  /* 0xfffffff800c01947 */ /* 0x000ff6000383ffff */
[----:B------:R-:W-:-:S12]  /*7140*/  USHF.L.U32 UR5, UR5, 0xd, URZ ;  /* 0x0000000d05057899 */ /* 0x000fd8000800063f */
.L_x_34:
[----:B------:R-:W-:-:S13]  /*7150*/  ISETP.NE.AND P1, PT, R3, RZ, PT ;  /* 0x000000ff0300720c */ /* 0x000fda0003f25270 */
[----:B------:R-:W-:Y:S05]  /*7160*/  @!P1 BRA `(.L_x_7) ;  /* 0x0000001800f49947 */ /* 0x000fea0003800000 */
[----:B------:R-:W-:Y:S06]  /*7170*/  BAR.SYNC.DEFER_BLOCKING 0xd, 0xa0 ;  /* 0x0342800000007b1d */ /* 0x000fec0000010000 */
[----:B------:R-:W-:Y:S04]  /*7180*/  BSSY B0, `(.L_x_48) ;  /* 0x0000010000007945 */ /* 0x000fe80003800000 */
[----:B------:R-:W-:Y:S05]  /*7190*/  @!P0 BRA `(.L_x_49) ;  /* 0x0000000000388947 */ /* 0x000fea0003800000 */
[----:B------:R-:W1:Y:S01]  /*71a0*/  S2UR UR11, SR_CgaCtaId ;  /* 0x00000000000b79c3 */ /* 0x000e620000008800 */
[----:B------:R-:W-:Y:S01]  /*71b0*/  UIADD3 UR12, UP0, UR5, UR6, URZ ;  /* 0x00000006050c7290 */ /* 0x000fe2000ff1e03f */
[----:B------:R-:W-:Y:S01]  /*71c0*/  UMOV UR4, 0x400 ;  /* 0x0000040000047882 */ /* 0x000fe20000000000 */
[----:B------:R-:W-:Y:S02]  /*71d0*/  ULDC.64 UR8, c[0x0][0x2c0] ;  /* 0x0000b00000087ab9 */ /* 0x000fe40000000a00 */
[----:B------:R-:W-:Y:S02]  /*71e0*/  ULEA.HI.X.SX32 UR13, UR5, UR10, 0x1, UP0 ;  /* 0x0000000a050d7291 */ /* 0x000fe400080f0e3f */
[----:B------:R-:W-:-:S04]  /*71f0*/  ULEA UR8, UP0, UR12, UR8, 0x2 ;  /* 0x000000080c087291 */ /* 0x000fc8000f80103f */
[----:B------:R-:W-:-:S03]  /*7200*/  ULEA.HI.X UR9, UR12, UR9, UR13, 0x2, UP0 ;  /* 0x000000090c097291 */ /* 0x000fc600080f140d */
[----:B------:R-:W-:Y:S01]  /*7210*/  UMOV UR12, 0x0 ;  /* 0x00000000000c7882 */ /* 0x000fe20000000000 */
[----:B------:R-:W-:Y:S01]  /*7220*/  UMOV UR13, 0x14f00000 ;  /* 0x14f00000000d7882 */ /* 0x000fe20000000000 */
[----:B-1----:R-:W-:-:S03]  /*7230*/  ULEA UR4, UR11, UR4, 0x18 ;  /* 0x000000040b047291 */ /* 0x002fc6000f8ec03f */
[----:B------:R-:W-:Y:S01]  /*7240*/  UMOV UR11, 0x400 ;  /* 0x00000400000b7882 */ /* 0x000fe20000000000 */
[----:B------:R-:W-:-:S09]  /*7250*/  UIADD3 UR4, UR4, 0x8000, URZ ;  /* 0x0000800004047890 */ /* 0x000fd2000fffe03f */
[----:B------:R1:W-:Y:S02]  /*7260*/  UBLKRED.G.S.ADD.F32.RN [UR8], [UR4], UR11, desc[UR12] ;  /* 0x00000c08040073bb */ /* 0x0003e400080a140b */
[----:B-1----:R0:W-:Y:S02]  /*7270*/  UTMACMDFLUSH ;  /* 0x00000000000079b7 */ /* 0x0021e40000000000 */
.L_x_49:
[----:B------:R-:W-:Y:S05]  /*7280*/  BSYNC B0 ;  /* 0x0000000000007941 */ /* 0x000fea0003800000 */
.L_x_48:
[----:B------:R-:W-:Y:S06]  /*7290*/  BAR.SYNC.DEFER_BLOCKING 0xe, 0xa0 ;  /* 0x0382800000007b1d */ /* 0x000fec0000010000 */
[----:B------:R-:W-:Y:S04]  /*72a0*/  BSSY B0, `(.L_x_50) ;  /* 0x0000012000007945 */ /* 0x000fe80003800000 */
[----:B------:R-:W-:Y:S05]  /*72b0*/  @!P0 BRA `(.L_x_51) ;  /* 0x0000000000408947 */ /* 0x000fea0003800000 */
[----:B------:R-:W1:Y:S01]  /*72c0*/  S2UR UR12, SR_CgaCtaId ;  /* 0x00000000000c79c3 */ /* 0x000e620000008800 */
[----:B------:R-:W-:Y:S01]  /*72d0*/  UIADD3 UR4, UR5, 0x1000, URZ ;  /* 0x0000100005047890 */ /* 0x000fe2000fffe03f */
[----:B------:R-:W-:Y:S01]  /*72e0*/  UMOV UR11, 0x400 ;  /* 0x00000400000b7882 */ /* 0x000fe20000000000 */
[----:B------:R-:W-:Y:S02]  /*72f0*/  ULDC.64 UR8, c[0x0][0x2c0] ;  /* 0x0000b00000087ab9 */ /* 0x000fe40000000a00 */
[----:B------:R-:W-:-:S04]  /*7300*/  UIADD3 UR13, UP0, UR4, UR6, URZ ;  /* 0x00000006040d7290 */ /* 0x000fc8000ff1e03f */
        /* <DEDUP_REMOVED lines=11> */
.L_x_51:
[----:B------:R-:W-:Y:S05]  /*73c0*/  BSYNC B0 ;  /* 0x0000000000007941 */ /* 0x000fea0003800000 */
.L_x_50:
[----:B------:R-:W-:Y:S06]  /*73d0*/  BAR.ARV 0xa, 0xa0 ;  /* 0x0282800000007b1d */ /* 0x000fec0000002000 */
[----:B------:R-:W-:Y:S04]  /*73e0*/  BSSY B0, `(.L_x_52) ;  /* 0x0000003000007945 */ /* 0x000fe80003800000 */
[----:B------:R-:W-:Y:S05]  /*73f0*/  @!P0 BRA `(.L_x_53) ;  /* 0x0000000000048947 */ /* 0x000fea0003800000 */
[----:B------:R-:W-:-:S04]  /*7400*/  DEPBAR.LE SB0, 0x0 ;  /* 0x000080000000791a */ /* 0x000fc80000000000 */
.L_x_53:
[----:B------:R-:W-:Y:S05]  /*7410*/  BSYNC B0 ;  /* 0x0000000000007941 */ /* 0x000fea0003800000 */
.L_x_52:
[----:B------:R-:W-:Y:S06]  /*7420*/  BAR.ARV 0xb, 0xa0 ;  /* 0x02c2800000007b1d */ /* 0x000fec0000002000 */
[----:B------:R-:W-:Y:S05]  /*7430*/  BRA `(.L_x_7) ;  /* 0x0000001800407947 */ /* 0x000fea0003800000 */
.L_x_33:
[----:B------:R-:W1:Y:S01]  /*7440*/  S2UR UR21, SR_CTAID.Z ;  /* 0x00000000001579c3 */ /* 0x000e620000002700 */
[----:B------:R-:W-:Y:S01]  /*7450*/  IMAD.MOV.U32 R9, RZ, RZ, 0x1 ;  /* 0x00000001ff097424 */ /* 0x000fe200078e00ff */
[----:B-1----:R-:W-:-:S13]  /*7460*/  ISETP.LE.AND P0, PT, RZ, UR21, PT ;  /* 0x00000015ff007c0c */ /* 0x002fda000bf03270 */
[----:B------:R-:W-:Y:S05]  /*7470*/  @!P0 BRA `(.L_x_54) ;  /* 0x0000001400a08947 */ /* 0x000fea0003800000 */
[----:B------:R-:W1:Y:S01]  /*7480*/  S2R R15, SR_CTAID.Y ;  /* 0x00000000000f7919 */ /* 0x000e620000002600 */
[----:B------:R-:W2:Y:S01]  /*7490*/  LDC.64 R2, c[0x0][0x718] ;  /* 0x0001c600ff027b82 */ /* 0x000ea20000000a00 */
[----:B------:R-:W-:Y:S01]  /*74a0*/  ULDC UR4, c[0x0][0x2e8] ;  /* 0x0000ba0000047ab9 */ /* 0x000fe20000000800 */
[----:B------:R-:W-:Y:S01]  /*74b0*/  BSSY B0, `(.L_x_54) ;  /* 0x0000164000007945 */ /* 0x000fe20003800000 */
[----:B------:R-:W3:Y:S01]  /*74c0*/  S2R R13, SR_CTAID.Z ;  /* 0x00000000000d7919 */ /* 0x000ee20000002700 */
[----:B------:R-:W-:-:S04]  /*74d0*/  UISETP.NE.AND UP0, UPT, UR4, 0x1, UPT ;  /* 0x000000010400788c */ /* 0x000fc8000bf05270 */
[----:B------:R-:W4:Y:S07]  /*74e0*/  S2UR UR20, SR_CTAID.Y ;  /* 0x00000000001479c3 */ /* 0x000f2e0000002600 */
[----:B------:R-:W-:Y:S01]  /*74f0*/  @UP0 ULDC UR6, c[0x0][0x2ec] ;  /* 0x0000bb0000060ab9 */ /* 0x000fe20000000800 */
[----:B------:R-:W5:Y:S01]  /*7500*/  LDC.64 R10, c[0x0][0x720] ;  /* 0x0001c800ff0a7b82 */ /* 0x000f620000000a00 */
[----:B------:R-:W-:-:S07]  /*7510*/  @UP0 ULDC UR8, c[0x0][0x2f0] ;  /* 0x0000bc0000080ab9 */ /* 0x000fce0000000800 */
[----:B------:R-:W5:Y:S01]  /*7520*/  LDC.64 R4, c[0x0][0x700] ;  /* 0x0001c000ff047b82 */ /* 0x000f620000000a00 */
[----:B-1----:R-:W-:Y:S01]  /*7530*/  SHF.R.S32.HI R15, RZ, 0x1f, R15 ;  /* 0x0000001fff0f7819 */ /* 0x002fe2000001140f */
[----:B----4-:R-:W-:Y:S02]  /*7540*/  UIMAD.WIDE.U32 UR6, UR20, UR6, URZ ;  /* 0x00000006140672a5 */ /* 0x010fe4000f8e003f */
[----:B------:R-:W-:Y:S01]  /*7550*/  UMOV UR12, UR20 ;  /* 0x00000014000c7c82 */ /* 0x000fe20008000000 */
[----:B---3--:R-:W-:Y:S01]  /*7560*/  SHF.R.S32.HI R13, RZ, 0x1f, R13 ;  /* 0x0000001fff0d7819 */ /* 0x008fe2000001140d */
[----:B--2---:R-:W-:Y:S01]  /*7570*/  IMAD R0, R15, R2, RZ ;  /* 0x000000020f007224 */ /* 0x004fe200078e02ff */
[----:B------:R-:W-:-:S03]  /*7580*/  @UP0 USHF.R.U32.HI UR12, URZ, UR8, UR7 ;  /* 0x000000083f0c0299 */ /* 0x000fc60008011607 */
[----:B------:R-:W-:Y:S02]  /*7590*/  IMAD R7, R3, UR20, R0 ;  /* 0x0000001403077c24 */ /* 0x000fe4000f8e0200 */
[----:B------:R-:W-:-:S04]  /*75a0*/  IMAD.WIDE.U32 R2, R2, UR20, RZ ;  /* 0x0000001402027c25 */ /* 0x000fc8000f8e00ff */
[----:B------:R-:W-:Y:S02]  /*75b0*/  IMAD.IADD R3, R3, 0x1, R7 ;  /* 0x0000000103037824 */ /* 0x000fe400078e0207 */
[----:B------:R-:W1:Y:S01]  /*75c0*/  LDC.64 R6, c[0x0][0x730] ;  /* 0x0001cc00ff067b82 */ /* 0x000e620000000a00 */
[----:B-----5:R-:W-:Y:S02]  /*75d0*/  IMAD R0, R13, R10, RZ ;  /* 0x0000000a0d007224 */ /* 0x020fe400078e02ff */
[----:B------:R-:W-:-:S04]  /*75e0*/  IMAD.WIDE.U32 R2, R10, UR21, R2 ;  /* 0x000000150a027c25 */ /* 0x000fc8000f8e0002 */
[----:B------:R-:W-:Y:S01]  /*75f0*/  IMAD R11, R11, UR21, R0 ;  /* 0x000000150b0b7c24 */ /* 0x000fe2000f8e0200 */
[----:B------:R-:W-:-:S04]  /*7600*/  LEA R4, P0, R2, R4, 0x2 ;  /* 0x0000000402047211 */ /* 0x000fc800078010ff */
[----:B------:R-:W-:Y:S02]  /*7610*/  IADD3 R0, R3, R11, RZ ;  /* 0x0000000b03007210 */ /* 0x000fe40007ffe0ff */
[----:B------:R-:W-:Y:S02]  /*7620*/  R2UR UR4, R4 ;  /* 0x00000000040472ca */ /* 0x000fe400000e0000 */
[----:B------:R-:W-:Y:S02]  /*7630*/  LEA.HI.X R0, R2, R5, R0, 0x2, P0 ;  /* 0x0000000502007211 */ /* 0x000fe400000f1400 */
[----:B------:R-:W-:Y:S02]  /*7640*/  ELECT P0, URZ, PT ;  /* 0x00000000003f782f */ /* 0x000fe40003800000 */
[----:B------:R-:W-:Y:S01]  /*7650*/  R2UR UR5, R0 ;  /* 0x00000000000572ca */ /* 0x000fe200000e0000 */
[----:B-1----:R-:W-:-:S04]  /*7660*/  IMAD R2, R15, R6, RZ ;  /* 0x000000060f027224 */ /* 0x002fc800078e02ff */
[----:B------:R-:W-:Y:S02]  /*7670*/  IMAD R5, R7, UR20, R2 ;  /* 0x0000001407057c24 */ /* 0x000fe4000f8e0202 */
[----:B------:R-:W1:Y:S01]  /*7680*/  LDC.64 R2, c[0x0][0x738] ;  /* 0x0001ce00ff027b82 */ /* 0x000e620000000a00 */
[----:B------:R-:W-:-:S04]  /*7690*/  IMAD.WIDE.U32 R6, R6, UR20, RZ ;  /* 0x0000001406067c25 */ /* 0x000fc8000f8e00ff */
[----:B------:R-:W-:Y:S02]  /*76a0*/  IMAD.IADD R7, R7, 0x1, R5 ;  /* 0x0000000107077824 */ /* 0x000fe400078e0205 */
[----:B-1----:R-:W-:Y:S02]  /*76b0*/  IMAD R0, R13, R2, RZ ;  /* 0x000000020d007224 */ /* 0x002fe400078e02ff */
[----:B------:R-:W-:-:S04]  /*76c0*/  IMAD.WIDE.U32 R6, R2, UR21, R6 ;  /* 0x0000001502067c25 */ /* 0x000fc8000f8e0006 */
[----:B------:R-:W-:Y:S02]  /*76d0*/  IMAD R3, R3, UR21, R0 ;  /* 0x0000001503037c24 */ /* 0x000fe4000f8e0200 */
[----:B------:R-:W-:Y:S01]  /*76e0*/  IMAD.MOV.U32 R0, RZ, RZ, RZ ;  /* 0x000000ffff007224 */ /* 0x000fe200078e00ff */
[----:B------:R-:W-:Y:S06]  /*76f0*/  @!P0 BRA `(.L_x_55) ;  /* 0x0000001000fc8947 */ /* 0x000fec0003800000 */
[----:B------:R-:W1:Y:S01]  /*7700*/  S2R R0, SR_CgaCtaId ;  /* 0x0000000000007919 */ /* 0x000e620000008800 */
[----:B------:R-:W-:Y:S01]  /*7710*/  MOV R11, 0x400 ;  /* 0x00000400000b7802 */ /* 0x000fe20000000f00 */
[----:B------:R-:W2:Y:S01]  /*7720*/  S2R R8, SR_TID.X ;  /* 0x0000000000087919 */ /* 0x000ea20000002100 */
[----:B------:R-:W3:Y:S02]  /*7730*/  S2R R2, SR_CTAID.X ;  /* 0x0000000000027919 */ /* 0x000ee40000002500 */
[----:B-1----:R-:W-:Y:S02]  /*7740*/  LEA R11, R0, R11, 0x18 ;  /* 0x0000000b000b7211 */ /* 0x002fe400078ec0ff */
[----:B------:R-:W-:Y:S02]  /*7750*/  MOV R0, 0x1 ;  /* 0x0000000100007802 */ /* 0x000fe40000000f00 */
[----:B--2---:R-:W-:Y:S02]  /*7760*/  LOP3.LUT R8, R8, 0x7f, RZ, 0xc0, !PT ;  /* 0x0000007f08087812 */ /* 0x004fe400078ec0ff */
[----:B------:R-:W-:-:S02]  /*7770*/  SHF.L.U32 R0, R0, 0x1f, RZ ;  /* 0x0000001f00007819 */ /* 0x000fc400000006ff */
[----:B------:R-:W-:Y:S02]  /*7780*/  ISETP.NE.AND P0, PT, R8, RZ, PT ;  /* 0x000000ff0800720c */ /* 0x000fe40003f05270 */
[----:B------:R-:W1:Y:S02]  /*7790*/  SYNCS.PHASECHK.TRANS64.TRYWAIT P1, [R11+URZ+0x30c20], R0 ;  /* 0x030c20000b0075a7 */ /* 0x000e64000802017f */
[----:B-1-3--:R-:W-:Y:S09]  /*77a0*/  @!P1 BRA `(.L_x_56) ;  /* 0x0000001400c49947 */ /* 0x00aff20003800000 */
.L_x_84:
[----:B------:R-:W-:Y:S01]  /*77b0*/  IMAD.IADD R10, R7, 0x1, R3 ;  /* 0x00000001070a7824 */ /* 0x000fe200078e0203 */
[----:B------:R-:W-:Y:S01]  /*77c0*/  SHF.L.U32 R2, R2, 0x7, RZ ;  /* 0x0000000702027819 */ /* 0x000fe200000006ff */
[----:B------:R-:W-:Y:S01]  /*77d0*/  IMAD.MOV.U32 R9, RZ, RZ, 0x1 ;  /* 0x00000001ff097424 */ /* 0x000fe200078e00ff */
[----:B------:R-:W-:Y:S06]  /*77e0*/  @P0 BRA `(.L_x_57) ;  /* 0x0000000000180947 */ /* 0x000fec0003800000 */
[----:B------:R-:W2:Y:S01]  /*77f0*/  S2R R4, SR_TID.X ;  /* 0x0000000000047919 */ /* 0x000ea20000002100 */
[----:B-1----:R-:W-:-:S04]  /*7800*/  MOV R0, 0x4200 ;  /* 0x0000420000007802 */ /* 0x002fc80000000f00 */
[----:B------:R3:W-:Y:S01]  /*7810*/  SYNCS.ARRIVE.TRANS64 RZ, [R11+URZ+0x30c10], R0 ;  /* 0x030c10000bff79a7 */ /* 0x0007e2000800003f */
[----:B--2---:R-:W-:-:S13]  /*7820*/  LOP3.LUT P1, RZ, R4, 0x1f, RZ, 0xc0, !PT ;  /* 0x0000001f04ff7812 */ /* 0x004fda000782c0ff */
[----:B---3--:R-:W-:Y:S05]  /*7830*/  @!P1 BRA `(.L_x_57) ;  /* 0x0000000000049947 */ /* 0x008fea0003800000 */
[----:B------:R-:W-:Y:S01]  /*7840*/  BPT.TRAP 0x1 ;  /* 0x000000040000795c */ /* 0x000fe20000300000 */
.L_x_57:
[----:B------:R-:W2:Y:S01]  /*7850*/  LDC.64 R4, c[0x0][0x198] ;  /* 0x00006600ff047b82 */ /* 0x000ea20000000a00 */
[----:B------:R-:W-:Y:S01]  /*7860*/  R2UR UR11, R2 ;  /* 0x00000000020b72ca */ /* 0x000fe200000e0000 */
[----:B------:R-:W-:Y:S01]  /*7870*/  UMOV UR14, 0x0 ;  /* 0x00000000000e7882 */ /* 0x000fe20000000000 */
[----:B------:R-:W-:Y:S01]  /*7880*/  R2UR UR8, R11 ;  /* 0x000000000b0872ca */ /* 0x000fe200000e0000 */
[----:B------:R-:W-:Y:S01]  /*7890*/  UMOV UR15, 0x14f00000 ;  /* 0x14f00000000f7882 */ /* 0x000fe20000000000 */
[----:B------:R-:W-:Y:S01]  /*78a0*/  UMOV UR19, URZ ;  /* 0x0000003f00137c82 */ /* 0x000fe20008000000 */
[----:B------:R-:W-:Y:S01]  /*78b0*/  UMOV UR18, URZ ;  /* 0x0000003f00127c82 */ /* 0x000fe20008000000 */
[----:B------:R-:W-:Y:S01]  /*78c0*/  UMOV UR25, 0x20 ;  /* 0x0000002000197882 */ /* 0x000fe20000000000 */
[----:B------:R-:W3:Y:S01]  /*78d0*/  LDC R12, c[0x0][0x280] ;  /* 0x0000a000ff0c7b82 */ /* 0x000ee20000000800 */
[----:B------:R-:W-:Y:S01]  /*78e0*/  UMOV UR22, 0x0 ;  /* 0x0000000000167882 */ /* 0x000fe20000000000 */
[----:B------:R-:W-:Y:S01]  /*78f0*/  UMOV UR23, 0x10000000 ;  /* 0x1000000000177882 */ /* 0x000fe20000000000 */
[----:B------:R-:W-:Y:S01]  /*7900*/  UMOV UR13, UR21 ;  /* 0x00000015000d7c82 */ /* 0x000fe20008000000 */
[----:B------:R-:W-:Y:S01]  /*7910*/  UMOV UR10, UR18 ;  /* 0x00000012000a7c82 */ /* 0x000fe20008000000 */
[----:B------:R-:W-:Y:S01]  /*7920*/  UMOV UR28, UR12 ;  /* 0x0000000c001c7c82 */ /* 0x000fe20008000000 */
[----:B------:R-:W-:Y:S01]  /*7930*/  UMOV UR29, UR21 ;  /* 0x00000015001d7c82 */ /* 0x000fe20008000000 */
[----:B------:R-:W-:Y:S01]  /*7940*/  UMOV UR26, UR18 ;  /* 0x00000012001a7c82 */ /* 0x000fe20008000000 */
[----:B------:R-:W-:Y:S01]  /*7950*/  UIADD3 UR16, UR8, 0x10000, URZ ;  /* 0x0001000008107890 */ /* 0x000fe2000fffe03f */
[----:B------:R-:W-:Y:S01]  /*7960*/  IMAD.MOV.U32 R20, RZ, RZ, RZ ;  /* 0x000000ffff147224 */ /* 0x000fe200078e00ff */
[----:B------:R-:W-:-:S02]  /*7970*/  UIADD3 UR17, UR8, 0x30c10, URZ ;  /* 0x00030c1008117890 */ /* 0x000fc4000fffe03f */
[----:B------:R-:W-:Y:S02]  /*7980*/  UIADD3 UR30, UR8, 0x20000, URZ ;  /* 0x00020000081e7890 */ /* 0x000fe4000fffe03f */
[----:B------:R-:W-:Y:S01]  /*7990*/  UIADD3 UR9, UR8, 0x30c00, URZ ;  /* 0x00030c0008097890 */ /* 0x000fe2000fffe03f */
[----:B--2---:R-:W-:Y:S01]  /*79a0*/  IMAD.MOV.U32 R8, RZ, RZ, R4 ;  /* 0x000000ffff087224 */ /* 0x004fe200078e0004 */
[----:B------:R-:W-:Y:S01]  /*79b0*/  UIADD3 UR24, UR8, 0x4000, URZ ;  /* 0x0000400008187890 */ /* 0x000fe2000fffe03f */
[----:B------:R-:W-:Y:S01]  /*79c0*/  MOV R4, 0x8000 ;  /* 0x0000800000047802 */ /* 0x000fe20000000f00 */
[----:B------:R-:W-:Y:S01]  /*79d0*/  UMOV UR31, UR17 ;  /* 0x00000011001f7c82 */ /* 0x000fe20008000000 */
[----:B------:R-:W-:Y:S01]  /*79e0*/  UMOV UR27, UR11 ;  /* 0x0000000b001b7c82 */ /* 0x000fe20008000000 */
[----:B-1----:R-:W-:-:S04]  /*79f0*/  IADD3 R0, P1, R8, 0x2f0, RZ ;  /* 0x000002f008007810 */ /* 0x002fc80007f3e0ff */
[----:B------:R-:W-:Y:S02]  /*7a00*/  R2UR UR32, R0 ;  /* 0x00000000002072ca */ /* 0x000fe400000e0000 */
[----:B------:R-:W-:-:S04]  /*7a10*/  IADD3 R0, P2, R8, 0x3f0, RZ ;  /* 0x000003f008007810 */ /* 0x000fc80007f5e0ff */
[----:B------:R-:W-:Y:S02]  /*7a20*/  R2UR UR34, R0 ;  /* 0x00000000002272ca */ /* 0x000fe400000e0000 */
[----:B------:R-:W-:Y:S02]  /*7a30*/  MOV R0, R5 ;  /* 0x0000000500007202 */ /* 0x000fe40000000f00 */
[----:B------:R-:W-:-:S03]  /*7a40*/  MOV R5, RZ ;  /* 0x000000ff00057202 */ /* 0x000fc60000000f00 */
[----:B------:R-:W-:-:S05]  /*7a50*/  IMAD.X R2, RZ, RZ, R0, P1 ;  /* 0x000000ffff027224 */ /* 0x000fca00008e0600 */
[----:B------:R-:W-:Y:S02]  /*7a60*/  R2UR UR33, R2 ;  /* 0x00000000022172ca */ /* 0x000fe400000e0000 */
[----:B------:R-:W-:-:S04]  /*7a70*/  IADD3.X R2, RZ, R0, RZ, P2, !PT ;  /* 0x00000000ff027210 */ /* 0x000fc800017fe4ff */
[----:B------:R-:W-:Y:S02]  /*7a80*/  R2UR UR35, R2 ;  /* 0x00000000022372ca */ /* 0x000fe400000e0000 */
[----:B------:R-:W-:-:S04]  /*7a90*/  IADD3 R2, P1, R8, 0xf0, RZ ;  /* 0x000000f008027810 */ /* 0x000fc80007f3e0ff */
[----:B------:R-:W-:Y:S01]  /*7aa0*/  R2UR UR6, R2 ;  /* 0x00000000020672ca */ /* 0x000fe200000e0000 */
[----:B------:R-:W-:Y:S01]  /*7ab0*/  IMAD.X R3, RZ, RZ, R0, P1 ;  /* 0x000000ffff037224 */ /* 0x000fe200008e0600 */
[----:B---3--:R-:W-:-:S04]  /*7ac0*/  ISETP.GE.AND P1, PT, R12, 0x81, PT ;  /* 0x000000810c00780c */ /* 0x008fc80003f26270 */
[----:B------:R-:W-:-:S13]  /*7ad0*/  R2UR UR7, R3 ;  /* 0x00000000030772ca */ /* 0x000fda00000e0000 */
[----:B------:R-:W-:Y:S01]  /*7ae0*/  UTMALDG.4D [UR16], [UR6], desc[UR14] ;  /* 0x00000e10060075b4 */ /* 0x000fe20008019000 */
[----:B------:R1:W-:Y:S01]  /*7af0*/  UBLKCP.S.G [UR30], [UR4], UR25 ;  /* 0x0000001e040073ba */ /* 0x0003e20008000219 */
[----:B------:R2:W-:Y:S01]  /*7b00*/  SYNCS.ARRIVE.TRANS64 RZ, [R11+URZ+0x30c00], R4 ;  /* 0x030c00040bff79a7 */ /* 0x0005e2000800003f */
[----:B------:R2:W-:Y:S01]  /*7b10*/  UTMALDG.4D [UR8], [UR32], desc[UR22] ;  /* 0x00001608200075b4 */ /* 0x0005e20008019000 */
[----:B-1----:R-:W-:Y:S02]  /*7b20*/  UMOV UR25, UR9 ;  /* 0x0000000900197c82 */ /* 0x002fe40008000000 */
[----:B------:R2:W-:Y:S01]  /*7b30*/  UTMALDG.4D [UR24], [UR34], desc[UR22] ;  /* 0x00001618220075b4 */ /* 0x0005e20008019000 */
[----:B------:R-:W-:Y:S05]  /*7b40*/  @!P1 BRA `(.L_x_58) ;  /* 0x0000000c002c9947 */ /* 0x000fea0003800000 */
[----:B------:R-:W1:Y:S01]  /*7b50*/  S2R R13, SR_TID.X ;  /* 0x00000000000d7919 */ /* 0x000e620000002100 */
[C---:B--2---:R-:W-:Y:S01]  /*7b60*/  VIADD R4, R12.reuse, 0x7f ;  /* 0x0000007f0c047836 */ /* 0x044fe20000000000 */
[----:B------:R-:W-:Y:S01]  /*7b70*/  ISETP.GE.AND P1, PT, R12, 0x101, PT ;  /* 0x000001010c00780c */ /* 0x000fe20003f26270 */
[----:B------:R-:W-:Y:S01]  /*7b80*/  IMAD.MOV.U32 R20, RZ, RZ, RZ ;  /* 0x000000ffff147224 */ /* 0x000fe200078e00ff */
[----:B------:R-:W-:Y:S02]  /*7b90*/  MOV R15, RZ ;  /* 0x000000ff000f7202 */ /* 0x000fe40000000f00 */
[----:B------:R-:W-:-:S04]  /*7ba0*/  SHF.R.S32.HI R9, RZ, 0x1f, R4 ;  /* 0x0000001fff097819 */ /* 0x000fc80000011404 */
[----:B------:R-:W-:Y:S02]  /*7bb0*/  LEA.HI R4, R9, R4, RZ, 0x7 ;  /* 0x0000000409047211 */ /* 0x000fe400078f38ff */
[----:B------:R-:W-:Y:S02]  /*7bc0*/  MOV R9, 0x1 ;  /* 0x0000000100097802 */ /* 0x000fe40000000f00 */
[----:B------:R-:W-:-:S04]  /*7bd0*/  LEA.HI.SX32 R4, R4, 0xffffffff, 0x19 ;  /* 0xffffffff04047811 */ /* 0x000fc800078fcaff */
[----:B------:R-:W-:-:S04]  /*7be0*/  VIMNMX R4, R4, 0x1, !PT ;  /* 0x0000000104047848 */ /* 0x000fc80007fe0100 */
[----:B------:R-:W-:Y:S02]  /*7bf0*/  LOP3.LUT R19, R4, 0x1, RZ, 0xc0, !PT ;  /* 0x0000000104137812 */ /* 0x000fe400078ec0ff */
[----:B-1----:R-:W-:Y:S01]  /*7c00*/  LOP3.LUT R14, R13, 0x1f, RZ, 0xc0, !PT ;  /* 0x0000001f0d0e7812 */ /* 0x002fe200078ec0ff */
[----:B------:R-:W-:Y:S06]  /*7c10*/  @!P1 BRA `(.L_x_59) ;  /* 0x0000000800009947 */ /* 0x000fec0003800000 */
[----:B------:R-:W-:Y:S01]  /*7c20*/  IMAD.IADD R18, R4, 0x1, -R19 ;  /* 0x0000000104127824 */ /* 0x000fe200078e0a13 */
[----:B------:R-:W-:Y:S01]  /*7c30*/  MOV R9, 0x1 ;  /* 0x0000000100097802 */ /* 0x000fe20000000f00 */
[----:B------:R-:W-:-:S07]  /*7c40*/  IMAD.MOV.U32 R15, RZ, RZ, RZ ;  /* 0x000000ffff0f7224 */ /* 0x000fce00078e00ff */
.L_x_68:
[----:B------:R-:W-:-:S04]  /*7c50*/  SHF.L.U32 R21, R9, 0x1f, RZ ;  /* 0x0000001f09157819 */ /* 0x000fc800000006ff */
[----:B-1----:R-:W1:Y:S02]  /*7c60*/  SYNCS.PHASECHK.TRANS64.TRYWAIT P1, [R11+URZ+0x30c40], R21 ;  /* 0x030c40150b0075a7 */ /* 0x002e64000802017f */
[----:B-12---:R-:W-:Y:S05]  /*7c70*/  @!P1 BRA `(.L_x_60) ;  /* 0x0000001000a49947 */ /* 0x006fea0003800000 */
.L_x_85:
[----:B------:R-:W-:Y:S05]  /*7c80*/  @P0 BRA `(.L_x_61) ;  /* 0x0000000000140947 */ /* 0x000fea0003800000 */
[----:B------:R-:W-:Y:S02]  /*7c90*/  ISETP.NE.AND P1, PT, R14, RZ, PT ;  /* 0x000000ff0e00720c */ /* 0x000fe40003f25270 */
[----:B------:R-:W-:-:S04]  /*7ca0*/  MOV R0, 0x4200 ;  /* 0x0000420000007802 */ /* 0x000fc80000000f00 */
[----:B------:R2:W-:Y:S07]  /*7cb0*/  SYNCS.ARRIVE.TRANS64 RZ, [R11+URZ+0x30c30], R0 ;  /* 0x030c30000bff79a7 */ /* 0x0005ee000800003f */
[----:B------:R-:W-:Y:S05]  /*7cc0*/  @!P1 BRA `(.L_x_61) ;  /* 0x0000000000049947 */ /* 0x000fea0003800000 */
[----:B------:R-:W-:Y:S01]  /*7cd0*/  BPT.TRAP 0x1 ;  /* 0x000000040000795c */ /* 0x000fe20000300000 */
.L_x_61:
[----:B------:R-:W3:Y:S01]  /*7ce0*/  LDC.64 R12, c[0x0][0x728] ;  /* 0x0001ca00ff0c7b82 */ /* 0x000ee20000000a00 */
[----:B------:R-:W-:Y:S01]  /*7cf0*/  IMAD.SHL.U32 R17, R15, 0x80, RZ ;  /* 0x000000800f117824 */ /* 0x000fe200078e00ff */
[----:B------:R-:W-:Y:S01]  /*7d00*/  R2UR UR6, R11 ;  /* 0x000000000b0672ca */ /* 0x000fe200000e0000 */
[----:B------:R-:W-:Y:S01]  /*7d10*/  UMOV UR14, 0x0 ;  /* 0x00000000000e7882 */ /* 0x000fe20000000000 */
[----:B------:R-:W-:Y:S01]  /*7d20*/  UMOV UR15, 0x14f00000 ;  /* 0x14f00000000f7882 */ /* 0x000fe20000000000 */
[----:B------:R-:W-:Y:S01]  /*7d30*/  UMOV UR18, URZ ;  /* 0x0000003f00127c82 */ /* 0x000fe20008000000 */
[C---:B--2---:R-:W-:Y:S01]  /*7d40*/  IADD3 R0, P1, R17.reuse, R6, RZ ;  /* 0x0000000611007210 */ /* 0x044fe20007f3e0ff */
[----:B------:R-:W-:Y:S01]  /*7d50*/  UMOV UR13, 0x20 ;  /* 0x00000020000d7882 */ /* 0x000fe20000000000 */
[----:B------:R-:W2:Y:S01]  /*7d60*/  LDC.64 R4, c[0x0][0x198] ;  /* 0x00006600ff047b82 */ /* 0x000ea20000000a00 */
[----:B------:R-:W-:-:S06]  /*7d70*/  R2UR UR19, R17 ;  /* 0x00000000111372ca */ /* 0x000fcc00000e0000 */
[----:B------:R-:W-:Y:S02]  /*7d80*/  UIADD3 UR16, UR6, 0x18000, URZ ;  /* 0x0001800006107890 */ /* 0x000fe4000fffe03f */
[----:B------:R-:W-:Y:S02]  /*7d90*/  UIADD3 UR17, UR6, 0x30c30, URZ ;  /* 0x00030c3006117890 */ /* 0x000fe4000fffe03f */
[----:B------:R-:W-:Y:S01]  /*7da0*/  UIADD3 UR6, UR6, 0x20400, URZ ;  /* 0x0002040006067890 */ /* 0x000fe2000fffe03f */
[----:B---3--:R-:W-:-:S04]  /*7db0*/  LEA R2, P2, R0, R12, 0x2 ;  /* 0x0000000c00027211 */ /* 0x008fc800078410ff */
[----:B------:R-:W-:Y:S01]  /*7dc0*/  UMOV UR7, UR17 ;  /* 0x0000001100077c82 */ /* 0x000fe20008000000 */
[----:B------:R-:W-:Y:S02]  /*7dd0*/  R2UR UR8, R2 ;  /* 0x00000000020872ca */ /* 0x000fe400000e0000 */
[----:B------:R-:W-:Y:S02]  /*7de0*/  LEA.HI.X.SX32 R2, R17, R10, 0x1, P1 ;  /* 0x0000000a11027211 */ /* 0x000fe400008f0eff */
[----:B--2---:R-:W-:Y:S02]  /*7df0*/  MOV R8, R4 ;  /* 0x0000000400087202 */ /* 0x004fe40000000f00 */
[----:B------:R-:W-:Y:S02]  /*7e00*/  LEA.HI.X R0, R0, R13, R2, 0x2, P2 ;  /* 0x0000000d00007211 */ /* 0x000fe400010f1402 */
[----:B------:R-:W-:Y:S02]  /*7e10*/  IADD3 R4, P1, R8, 0x1f0, RZ ;  /* 0x000001f008047810 */ /* 0x000fe40007f3e0ff */
[----:B------:R-:W-:Y:S01]  /*7e20*/  R2UR UR9, R0 ;  /* 0x00000000000972ca */ /* 0x000fe200000e0000 */
[----:B------:R-:W-:Y:S01]  /*7e30*/  IMAD.MOV.U32 R0, RZ, RZ, R5 ;  /* 0x000000ffff007224 */ /* 0x000fe200078e0005 */
[----:B------:R-:W-:-:S04]  /*7e40*/  R2UR UR10, R4 ;  /* 0x00000000040a72ca */ /* 0x000fc800000e0000 */
[----:B------:R-:W-:-:S04]  /*7e50*/  IADD3.X R5, RZ, R0, RZ, P1, !PT ;  /* 0x00000000ff057210 */ /* 0x000fc80000ffe4ff */
[----:B------:R-:W-:-:S13]  /*7e60*/  R2UR UR11, R5 ;  /* 0x00000000050b72ca */ /* 0x000fda00000e0000 */
[----:B------:R2:W-:Y:S01]  /*7e70*/  UTMALDG.4D [UR16], [UR10], desc[UR14] ;  /* 0x00000e100a0075b4 */ /* 0x0005e20008019000 */
[----:B------:R2:W-:Y:S01]  /*7e80*/  UBLKCP.S.G [UR6], [UR8], UR13 ;  /* 0x00000006080073ba */ /* 0x0005e2000800020d */
[----:B------:R-:W3:Y:S02]  /*7e90*/  SYNCS.PHASECHK.TRANS64.TRYWAIT P1, [R11+URZ+0x30c28], R21 ;  /* 0x030c28150b0075a7 */ /* 0x000ee4000802017f */
[----:B--23--:R-:W-:Y:S05]  /*7ea0*/  @!P1 BRA `(.L_x_62) ;  /* 0x00000010002c9947 */ /* 0x00cfea0003800000 */
.L_x_86:
[----:B------:R-:W-:Y:S05]  /*7eb0*/  @P0 BRA `(.L_x_63) ;  /* 0x0000000000140947 */ /* 0x000fea0003800000 */
[----:B------:R-:W-:Y:S01]  /*7ec0*/  ISETP.NE.AND P1, PT, R14, RZ, PT ;  /* 0x000000ff0e00720c */ /* 0x000fe20003f25270 */
[----:B------:R-:W-:-:S04]  /*7ed0*/  IMAD.MOV.U32 R2, RZ, RZ, 0x4200 ;  /* 0x00004200ff027424 */ /* 0x000fc800078e00ff */
[----:B------:R3:W-:Y:S08]  /*7ee0*/  SYNCS.ARRIVE.TRANS64 RZ, [R11+URZ+0x30c18], R2 ;  /* 0x030c18020bff79a7 */ /* 0x0007f0000800003f */
[----:B------:R-:W-:Y:S05]  /*7ef0*/  @!P1 BRA `(.L_x_63) ;  /* 0x0000000000049947 */ /* 0x000fea0003800000 */
[----:B------:R-:W-:Y:S01]  /*7f00*/  BPT.TRAP 0x1 ;  /* 0x000000040000795c */ /* 0x000fe20000300000 */
.L_x_63:
[----:B------:R-:W-:Y:S01]  /*7f10*/  IADD3 R17, R17, 0x80, RZ ;  /* 0x0000008011117810 */ /* 0x000fe20007ffe0ff */
[----:B------:R-:W-:Y:S01]  /*7f20*/  UMOV UR14, 0x0 ;  /* 0x00000000000e7882 */ /* 0x000fe20000000000 */
[----:B------:R-:W-:Y:S01]  /*7f30*/  R2UR UR17, R11 ;  /* 0x000000000b1172ca */ /* 0x000fe200000e0000 */
[----:B------:R-:W-:Y:S01]  /*7f40*/  UMOV UR15, 0x14f00000 ;  /* 0x14f00000000f7882 */ /* 0x000fe20000000000 */
[----:B---3--:R-:W-:Y:S01]  /*7f50*/  IADD3 R2, P1, R8, 0xf0, RZ ;  /* 0x000000f008027810 */ /* 0x008fe20007f3e0ff */
[----:B------:R-:W-:Y:S01]  /*7f60*/  UMOV UR18, URZ ;  /* 0x0000003f00127c82 */ /* 0x000fe20008000000 */
[----:B------:R-:W-:Y:S01]  /*7f70*/  R2UR UR19, R17 ;  /* 0x00000000111372ca */ /* 0x000fe200000e0000 */
[----:B------:R-:W-:Y:S01]  /*7f80*/  UMOV UR13, 0x20 ;  /* 0x00000020000d7882 */ /* 0x000fe20000000000 */
[----:B------:R-:W-:Y:S01]  /*7f90*/  R2UR UR10, R2 ;  /* 0x00000000020a72ca */ /* 0x000fe200000e0000 */
[----:B------:R-:W-:-:S05]  /*7fa0*/  IMAD.X R3, RZ, RZ, R0, P1 ;  /* 0x000000ffff037224 */ /* 0x000fca00008e0600 */
[----:B------:R-:W-:Y:S01]  /*7fb0*/  R2UR UR11, R3 ;  /* 0x00000000030b72ca */ /* 0x000fe200000e0000 */
[----:B------:R-:W-:Y:S02]  /*7fc0*/  UIADD3 UR8, UR17, 0x20200, URZ ;  /* 0x0002020011087890 */ /* 0x000fe4000fffe03f */
[----:B------:R-:W-:Y:S02]  /*7fd0*/  UIADD3 UR16, UR17, 0x14000, URZ ;  /* 0x0001400011107890 */ /* 0x000fe4000fffe03f */
[----:B------:R-:W-:Y:S02]  /*7fe0*/  UIADD3 UR17, UR17, 0x30c18, URZ ;  /* 0x00030c1811117890 */ /* 0x000fe4000fffe03f */
[----:B------:R-:W-:-:S05]  /*7ff0*/  UIMAD.WIDE UR6, UR19, 0x4, UR4 ;  /* 0x00000004130678a5 */ /* 0x000fca000f8e0204 */
[----:B------:R-:W-:Y:S02]  /*8000*/  UMOV UR9, UR17 ;  /* 0x0000001100097c82 */ /* 0x000fe40008000000 */
[----:B------:R3:W-:Y:S02]  /*8010*/  UTMALDG.4D [UR16], [UR10], desc[UR14] ;  /* 0x00000e100a0075b4 */ /* 0x0007e40008019000 */
[----:B------:R3:W-:Y:S01]  /*8020*/  UBLKCP.S.G [UR8], [UR6], UR13 ;  /* 0x00000008060073ba */ /* 0x0007e2000800020d */
[----:B------:R-:W4:Y:S02]  /*8030*/  SYNCS.PHASECHK.TRANS64.TRYWAIT P1, [R11+URZ+0x30c48], R21 ;  /* 0x030c48150b0075a7 */ /* 0x000f24000802017f */
[----:B---34-:R-:W-:Y:S05]  /*8040*/  @!P1 BRA `(.L_x_64) ;  /* 0x0000000c00d89947 */ /* 0x018fea0003800000 */
.L_x_87:
[----:B-123--:R-:W-:Y:S01]  /*8050*/  SHF.R.S32.HI R21, RZ, 0x1f, R17 ;  /* 0x0000001fff157819 */ /* 0x00efe20000011411 */
[----:B------:R-:W-:Y:S06]  /*8060*/  @P0 BRA `(.L_x_65) ;  /* 0x00000000001c0947 */ /* 0x000fec0003800000 */
[----:B------:R-:W-:-:S04]  /*8070*/  MOV R14, 0x4200 ;  /* 0x00004200000e7802 */ /* 0x000fc80000000f00 */
[----:B------:R1:W-:Y:S02]  /*8080*/  SYNCS.ARRIVE.TRANS64 RZ, [R11+URZ+0x30c38], R14 ;  /* 0x030c380e0bff79a7 */ /* 0x0003e4000800003f */
[----:B-1----:R-:W1:Y:S02]  /*8090*/  S2R R14, SR_TID.X ;  /* 0x00000000000e7919 */ /* 0x002e640000002100 */
[----:B-1----:R-:W-:-:S04]  /*80a0*/  LOP3.LUT R14, R14, 0x1f, RZ, 0xc0, !PT ;  /* 0x0000001f0e0e7812 */ /* 0x002fc800078ec0ff */
[----:B------:R-:W-:-:S13]  /*80b0*/  ISETP.NE.AND P1, PT, R14, RZ, PT ;  /* 0x000000ff0e00720c */ /* 0x000fda0003f25270 */
[----:B------:R-:W-:Y:S05]  /*80c0*/  @!P1 BRA `(.L_x_65) ;  /* 0x0000000000049947 */ /* 0x000fea0003800000 */
[----:B------:R-:W-:Y:S01]  /*80d0*/  BPT.TRAP 0x1 ;  /* 0x000000040000795c */ /* 0x000fe20000300000 */
.L_x_65:
[C---:B------:R-:W-:Y:S01]  /*80e0*/  R2UR UR19, R17.reuse ;  /* 0x00000000111372ca */ /* 0x040fe200000e0000 */
[----:B------:R-:W-:Y:S01]  /*80f0*/  UMOV UR8, 0x0 ;  /* 0x0000000000087882 */ /* 0x000fe20000000000 */
[----:B------:R-:W-:Y:S01]  /*8100*/  IADD3 R17, P1, R17, R6, RZ ;  /* 0x0000000611117210 */ /* 0x000fe20007f3e0ff */
[----:B------:R-:W-:Y:S01]  /*8110*/  UMOV UR9, 0x14f00000 ;  /* 0x14f0000000097882 */ /* 0x000fe20000000000 */
[----:B------:R-:W-:Y:S01]  /*8120*/  R2UR UR10, R11 ;  /* 0x000000000b0a72ca */ /* 0x000fe200000e0000 */
[----:B------:R-:W-:Y:S01]  /*8130*/  UMOV UR18, URZ ;  /* 0x0000003f00127c82 */ /* 0x000fe20008000000 */
[----:B------:R-:W-:Y:S01]  /*8140*/  R2UR UR6, R4 ;  /* 0x00000000040672ca */ /* 0x000fe200000e0000 */
[----:B------:R-:W-:Y:S01]  /*8150*/  IMAD.X R21, R21, 0x1, R10, P1 ;  /* 0x0000000115157824 */ /* 0x000fe200008e060a */
[----:B------:R-:W-:Y:S01]  /*8160*/  LEA R12, P1, R17, R12, 0x2 ;  /* 0x0000000c110c7211 */ /* 0x000fe200078210ff */
[----:B------:R-:W-:Y:S01]  /*8170*/  UMOV UR13, 0x20 ;  /* 0x00000020000d7882 */ /* 0x000fe20000000000 */
[----:B------:R-:W-:-:S02]  /*8180*/  R2UR UR7, R5 ;  /* 0x00000000050772ca */ /* 0x000fc400000e0000 */
[----:B------:R-:W-:Y:S02]  /*8190*/  LEA.HI.X R21, R17, R13, R21, 0x2, P1 ;  /* 0x0000000d11157211 */ /* 0x000fe400008f1415 */
[----:B------:R-:W-:Y:S02]  /*81a0*/  R2UR UR14, R12 ;  /* 0x000000000c0e72ca */ /* 0x000fe400000e0000 */
[----:B------:R-:W-:Y:S01]  /*81b0*/  R2UR UR15, R21 ;  /* 0x00000000150f72ca */ /* 0x000fe200000e0000 */
[----:B------:R-:W-:Y:S01]  /*81c0*/  UIADD3 UR16, UR10, 0x1c000, URZ ;  /* 0x0001c0000a107890 */ /* 0x000fe2000fffe03f */
[----:B------:R-:W-:Y:S01]  /*81d0*/  LOP3.LUT R9, R9, 0x1, RZ, 0x3c, !PT ;  /* 0x0000000109097812 */ /* 0x000fe200078e3cff */
[----:B------:R-:W-:Y:S02]  /*81e0*/  UIADD3 UR17, UR10, 0x30c38, URZ ;  /* 0x00030c380a117890 */ /* 0x000fe4000fffe03f */
[----:B------:R-:W-:Y:S01]  /*81f0*/  UIADD3 UR10, UR10, 0x20600, URZ ;  /* 0x000206000a0a7890 */ /* 0x000fe2000fffe03f */
[----:B------:R-:W-:-:S04]  /*8200*/  SHF.L.U32 R4, R9, 0x1f, RZ ;  /* 0x0000001f09047819 */ /* 0x000fc800000006ff */
[----:B------:R-:W-:Y:S02]  /*8210*/  UMOV UR11, UR17 ;  /* 0x00000011000b7c82 */ /* 0x000fe40008000000 */
[----:B------:R1:W-:Y:S02]  /*8220*/  UTMALDG.4D [UR16], [UR6], desc[UR8] ;  /* 0x00000810060075b4 */ /* 0x0003e40008019000 */
[----:B------:R1:W-:Y:S01]  /*8230*/  UBLKCP.S.G [UR10], [UR14], UR13 ;  /* 0x0000000a0e0073ba */ /* 0x0003e2000800020d */
[----:B------:R-:W2:Y:S02]  /*8240*/  SYNCS.PHASECHK.TRANS64.TRYWAIT P1, [R11+URZ+0x30c20], R4 ;  /* 0x030c20040b0075a7 */ /* 0x000ea4000802017f */
[----:B-12---:R-:W-:Y:S05]  /*8250*/  @!P1 BRA `(.L_x_66) ;  /* 0x0000000c00689947 */ /* 0x006fea0003800000 */
.L_x_89:
[----:B------:R-:W-:Y:S05]  /*8260*/  @P0 BRA `(.L_x_67) ;  /* 0x0000000000140947 */ /* 0x000fea0003800000 */
[----:B------:R-:W-:Y:S02]  /*8270*/  ISETP.NE.AND P1, PT, R14, RZ, PT ;  /* 0x000000ff0e00720c */ /* 0x000fe40003f25270 */
[----:B-1----:R-:W-:-:S04]  /*8280*/  MOV R4, 0x4200 ;  /* 0x0000420000047802 */ /* 0x002fc80000000f00 */
[----:B------:R2:W-:Y:S07]  /*8290*/  SYNCS.ARRIVE.TRANS64 RZ, [R11+URZ+0x30c10], R4 ;  /* 0x030c10040bff79a7 */ /* 0x0005ee000800003f */
[----:B------:R-:W-:Y:S05]  /*82a0*/  @!P1 BRA `(.L_x_67) ;  /* 0x0000000000049947 */ /* 0x000fea0003800000 */
[----:B------:R-:W-:Y:S01]  /*82b0*/  BPT.TRAP 0x1 ;  /* 0x000000040000795c */ /* 0x000fe20000300000 */
.L_x_67:
[----:B------:R-:W-:Y:S01]  /*82c0*/  R2UR UR6, R15 ;  /* 0x000000000f0672ca */ /* 0x000fe200000e0000 */
[----:B------:R-:W-:Y:S01]  /*82d0*/  VIADD R18, R18, 0xfffffffe ;  /* 0xfffffffe12127836 */ /* 0x000fe20000000000 */
[----:B------:R-:W-:Y:S01]  /*82e0*/  R2UR UR17, R11 ;  /* 0x000000000b1172ca */ /* 0x000fe200000e0000 */
[----:B------:R-:W-:Y:S01]  /*82f0*/  UMOV UR22, 0x0 ;  /* 0x0000000000167882 */ /* 0x000fe20000000000 */
[----:B------:R-:W-:Y:S01]  /*8300*/  R2UR UR14, R2 ;  /* 0x00000000020e72ca */ /* 0x000fe200000e0000 */
[----:B------:R-:W-:Y:S01]  /*8310*/  UMOV UR23, 0x14f00000 ;  /* 0x14f0000000177882 */ /* 0x000fe20000000000 */
[----:B------:R-:W-:Y:S01]  /*8320*/  R2UR UR15, R3 ;  /* 0x00000000030f72ca */ /* 0x000fe200000e0000 */
[----:B------:R-:W-:Y:S01]  /*8330*/  UMOV UR18, URZ ;  /* 0x0000003f00127c82 */ /* 0x000fe20008000000 */
[----:B------:R-:W-:Y:S01]  /*8340*/  ISETP.NE.AND P1, PT, R18, RZ, PT ;  /* 0x000000ff1200720c */ /* 0x000fe20003f25270 */
[----:B------:R-:W-:-:S04]  /*8350*/  UMOV UR7, 0x20 ;  /* 0x0000002000077882 */ /* 0x000fc80000000000 */
[----:B------:R-:W-:Y:S02]  /*8360*/  UIADD3 UR6, UR6, 0x2, URZ ;  /* 0x0000000206067890 */ /* 0x000fe4000fffe03f */
[----:B------:R-:W-:Y:S02]  /*8370*/  UIADD3 UR10, UR17, 0x20000, URZ ;  /* 0x00020000110a7890 */ /* 0x000fe4000fffe03f */
[----:B------:R-:W-:Y:S02]  /*8380*/  USHF.L.U32 UR19, UR6, 0x7, URZ ;  /* 0x0000000706137899 */ /* 0x000fe4000800063f */
[----:B------:R-:W-:Y:S01]  /*8390*/  UIADD3 UR16, UR17, 0x10000, URZ ;  /* 0x0001000011107890 */ /* 0x000fe2000fffe03f */
[----:B------:R-:W-:Y:S01]  /*83a0*/  MOV R15, UR6 ;  /* 0x00000006000f7c02 */ /* 0x000fe20008000f00 */
[----:B------:R-:W-:Y:S02]  /*83b0*/  UIADD3 UR17, UR17, 0x30c10, URZ ;  /* 0x00030c1011117890 */ /* 0x000fe4000fffe03f */
[----:B------:R-:W-:-:S05]  /*83c0*/  UIMAD.WIDE UR8, UR19, 0x4, UR4 ;  /* 0x00000004130878a5 */ /* 0x000fca000f8e0204 */
[----:B------:R-:W-:Y:S02]  /*83d0*/  UMOV UR11, UR17 ;  /* 0x00000011000b7c82 */ /* 0x000fe40008000000 */
[----:B------:R3:W-:Y:S02]  /*83e0*/  UTMALDG.4D [UR16], [UR14], desc[UR22] ;  /* 0x000016100e0075b4 */ /* 0x0007e40008019000 */
[----:B------:R3:W-:Y:S02]  /*83f0*/  UBLKCP.S.G [UR10], [UR8], UR7 ;  /* 0x0000000a080073ba */ /* 0x0007e40008000207 */
[----:B---3--:R-:W-:Y:S05]  /*8400*/  @P1 BRA `(.L_x_68) ;  /* 0xfffffff800101947 */ /* 0x008fea000383ffff */
[----:B------:R-:W-:-:S07]  /*8410*/  IMAD.U32 R5, RZ, RZ, UR19 ;  /* 0x00000013ff057e24 */ /* 0x000fce000f8e00ff */
.L_x_59:
[----:B------:R-:W-:-:S13]  /*8420*/  ISETP.NE.AND P1, PT, R19, RZ, PT ;  /* 0x000000ff1300720c */ /* 0x000fda0003f25270 */
[----:B------:R-:W-:Y:S05]  /*8430*/  @!P1 BRA `(.L_x_58) ;  /* 0x0000000000f09947 */ /* 0x000fea0003800000 */
[----:B------:R-:W-:-:S04]  /*8440*/  SHF.L.U32 R12, R9, 0x1f, RZ ;  /* 0x0000001f090c7819 */ /* 0x000fc800000006ff */
[----:B------:R-:W3:Y:S02]  /*8450*/  SYNCS.PHASECHK.TRANS64.TRYWAIT P1, [R11+URZ+0x30c40], R12 ;  /* 0x030c400c0b0075a7 */ /* 0x000ee4000802017f */
[----:B---3--:R-:W-:Y:S05]  /*8460*/  @!P1 BRA `(.L_x_69) ;  /* 0x0000000800fc9947 */ /* 0x008fea0003800000 */
.L_x_90:
[----:B------:R-:W-:Y:S05]  /*8470*/  @P0 BRA `(.L_x_70) ;  /* 0x0000000000140947 */ /* 0x000fea0003800000 */
[----:B------:R-:W-:Y:S02]  /*8480*/  ISETP.NE.AND P1, PT, R14, RZ, PT ;  /* 0x000000ff0e00720c */ /* 0x000fe40003f25270 */
[----:B-12---:R-:W-:-:S04]  /*8490*/  MOV R4, 0x4200 ;  /* 0x0000420000047802 */ /* 0x006fc80000000f00 */
[----:B------:R4:W-:Y:S07]  /*84a0*/  SYNCS.ARRIVE.TRANS64 RZ, [R11+URZ+0x30c30], R4 ;  /* 0x030c30040bff79a7 */ /* 0x0009ee000800003f */
[----:B------:R-:W-:Y:S05]  /*84b0*/  @!P1 BRA `(.L_x_70) ;  /* 0x0000000000049947 */ /* 0x000fea0003800000 */
[----:B------:R-:W-:Y:S01]  /*84c0*/  BPT.TRAP 0x1 ;  /* 0x000000040000795c */ /* 0x000fe20000300000 */
.L_x_70:
[----:B-12-4-:R-:W1:Y:S01]  /*84d0*/  LDC.64 R4, c[0x0][0x728] ;  /* 0x0001ca00ff047b82 */ /* 0x016e620000000a00 */
[----:B------:R-:W-:Y:S01]  /*84e0*/  IMAD.SHL.U32 R15, R15, 0x80, RZ ;  /* 0x000000800f0f7824 */ /* 0x000fe200078e00ff */
[----:B------:R-:W-:Y:S01]  /*84f0*/  R2UR UR10, R11 ;  /* 0x000000000b0a72ca */ /* 0x000fe200000e0000 */
[----:B------:R-:W-:Y:S01]  /*8500*/  UMOV UR8, 0x0 ;  /* 0x0000000000087882 */ /* 0x000fe20000000000 */
[----:B------:R-:W-:Y:S01]  /*8510*/  UMOV UR9, 0x14f00000 ;  /* 0x14f0000000097882 */ /* 0x000fe20000000000 */
[----:B------:R-:W-:Y:S01]  /*8520*/  UMOV UR18, URZ ;  /* 0x0000003f00127c82 */ /* 0x000fe20008000000 */
[C---:B------:R-:W-:Y:S01]  /*8530*/  IADD3 R13, P1, R15.reuse, R6, RZ ;  /* 0x000000060f0d7210 */ /* 0x040fe20007f3e0ff */
[----:B------:R-:W-:Y:S01]  /*8540*/  UMOV UR13, 0x20 ;  /* 0x00000020000d7882 */ /* 0x000fe20000000000 */
[----:B------:R-:W-:-:S07]  /*8550*/  R2UR UR19, R15 ;  /* 0x000000000f1372ca */ /* 0x000fce00000e0000 */
[----:B------:R-:W-:Y:S02]  /*8560*/  UIADD3 UR16, UR10, 0x18000, URZ ;  /* 0x000180000a107890 */ /* 0x000fe4000fffe03f */
[----:B------:R-:W-:Y:S02]  /*8570*/  UIADD3 UR17, UR10, 0x30c30, URZ ;  /* 0x00030c300a117890 */ /* 0x000fe4000fffe03f */
[----:B------:R-:W-:Y:S01]  /*8580*/  UIADD3 UR10, UR10, 0x20400, URZ ;  /* 0x000204000a0a7890 */ /* 0x000fe2000fffe03f */
[----:B-1----:R-:W-:-:S04]  /*8590*/  LEA R4, P2, R13, R4, 0x2 ;  /* 0x000000040d047211 */ /* 0x002fc800078410ff */
[----:B------:R-:W-:Y:S01]  /*85a0*/  UMOV UR11, UR17 ;  /* 0x00000011000b7c82 */ /* 0x000fe20008000000 */
[----:B------:R-:W-:Y:S02]  /*85b0*/  R2UR UR14, R4 ;  /* 0x00000000040e72ca */ /* 0x000fe400000e0000 */
[----:B------:R-:W-:-:S04]  /*85c0*/  LEA.HI.X.SX32 R4, R15, R10, 0x1, P1 ;  /* 0x0000000a0f047211 */ /* 0x000fc800008f0eff */
[----:B------:R-:W-:Y:S02]  /*85d0*/  LEA.HI.X R5, R13, R5, R4, 0x2, P2 ;  /* 0x000000050d057211 */ /* 0x000fe400010f1404 */
[----:B------:R-:W-:Y:S02]  /*85e0*/  IADD3 R4, P1, R8, 0x1f0, RZ ;  /* 0x000001f008047810 */ /* 0x000fe40007f3e0ff */
[----:B------:R-:W-:Y:S02]  /*85f0*/  R2UR UR15, R5 ;  /* 0x00000000050f72ca */ /* 0x000fe400000e0000 */
[----:B------:R-:W-:Y:S02]  /*8600*/  R2UR UR6, R4 ;  /* 0x00000000040672ca */ /* 0x000fe400000e0000 */
[----:B------:R-:W-:-:S04]  /*8610*/  IADD3.X R4, RZ, R0, RZ, P1, !PT ;  /* 0x00000000ff047210 */ /* 0x000fc80000ffe4ff */
[----:B------:R-:W-:-:S13]  /*8620*/  R2UR UR7, R4 ;  /* 0x00000000040772ca */ /* 0x000fda00000e0000 */
[----:B------:R1:W-:Y:S01]  /*8630*/  UTMALDG.4D [UR16], [UR6], desc[UR8] ;  /* 0x00000810060075b4 */ /* 0x0003e20008019000 */
[----:B------:R1:W-:Y:S01]  /*8640*/  UBLKCP.S.G [UR10], [UR14], UR13 ;  /* 0x0000000a0e0073ba */ /* 0x0003e2000800020d */
[----:B------:R-:W2:Y:S02]  /*8650*/  SYNCS.PHASECHK.TRANS64.TRYWAIT P1, [R11+URZ+0x30c28], R12 ;  /* 0x030c280c0b0075a7 */ /* 0x000ea4000802017f */
[----:B-12---:R-:W-:Y:S05]  /*8660*/  @!P1 BRA `(.L_x_71) ;  /* 0x0000000800909947 */ /* 0x006fea0003800000 */
.L_x_91:
[----:B------:R-:W-:Y:S05]  /*8670*/  @P0 BRA `(.L_x_72) ;  /* 0x0000000000140947 */ /* 0x000fea0003800000 */
[----:B------:R-:W-:Y:S01]  /*8680*/  ISETP.NE.AND P0, PT, R14, RZ, PT ;  /* 0x000000ff0e00720c */ /* 0x000fe20003f05270 */
[----:B------:R-:W-:-:S04]  /*8690*/  IMAD.MOV.U32 R4, RZ, RZ, 0x4200 ;  /* 0x00004200ff047424 */ /* 0x000fc800078e00ff */
[----:B------:R2:W-:Y:S08]  /*86a0*/  SYNCS.ARRIVE.TRANS64 RZ, [R11+URZ+0x30c18], R4 ;  /* 0x030c18040bff79a7 */ /* 0x0005f0000800003f */
[----:B------:R-:W-:Y:S05]  /*86b0*/  @!P0 BRA `(.L_x_72) ;  /* 0x0000000000048947 */ /* 0x000fea0003800000 */
[----:B------:R-:W-:Y:S01]  /*86c0*/  BPT.TRAP 0x1 ;  /* 0x000000040000795c */ /* 0x000fe20000300000 */
.L_x_72:
[----:B------:R-:W-:Y:S01]  /*86d0*/  R2UR UR19, R15 ;  /* 0x000000000f1372ca */ /* 0x000fe200000e0000 */
[----:B------:R-:W-:Y:S01]  /*86e0*/  UMOV UR14, 0x0 ;  /* 0x00000000000e7882 */ /* 0x000fe20000000000 */
[----:B------:R-:W-:Y:S01]  /*86f0*/  R2UR UR17, R11 ;  /* 0x000000000b1172ca */ /* 0x000fe200000e0000 */
[----:B------:R-:W-:Y:S01]  /*8700*/  UMOV UR15, 0x14f00000 ;  /* 0x14f00000000f7882 */ /* 0x000fe20000000000 */
[----:B------:R-:W-:Y:S01]  /*8710*/  R2UR UR10, R2 ;  /* 0x00000000020a72ca */ /* 0x000fe200000e0000 */
[----:B------:R-:W-:Y:S01]  /*8720*/  UMOV UR18, URZ ;  /* 0x0000003f00127c82 */ /* 0x000fe20008000000 */
[----:B------:R-:W-:Y:S01]  /*8730*/  R2UR UR11, R3 ;  /* 0x00000000030b72ca */ /* 0x000fe200000e0000 */
[----:B------:R-:W-:Y:S01]  /*8740*/  UMOV UR13, 0x20 ;  /* 0x00000020000d7882 */ /* 0x000fe20000000000 */
[----:B------:R-:W-:-:S05]  /*8750*/  MOV R20, 0x1 ;  /* 0x0000000100147802 */ /* 0x000fca0000000f00 */
[----:B------:R-:W-:Y:S02]  /*8760*/  UIADD3 UR19, UR19, 0x80, URZ ;  /* 0x0000008013137890 */ /* 0x000fe4000fffe03f */
[----:B------:R-:W-:Y:S02]  /*8770*/  UIADD3 UR8, UR17, 0x20200, URZ ;  /* 0x0002020011087890 */ /* 0x000fe4000fffe03f */
[----:B------:R-:W-:Y:S02]  /*8780*/  UIADD3 UR16, UR17, 0x14000, URZ ;  /* 0x0001400011107890 */ /* 0x000fe4000fffe03f */
[----:B------:R-:W-:Y:S01]  /*8790*/  UIADD3 UR17, UR17, 0x30c18, URZ ;  /* 0x00030c1811117890 */ /* 0x000fe2000fffe03f */
[----:B------:R-:W-:Y:S01]  /*87a0*/  IMAD.U32 R5, RZ, RZ, UR19 ;  /* 0x00000013ff057e24 */ /* 0x000fe2000f8e00ff */
[----:B------:R-:W-:-:S05]  /*87b0*/  UIMAD.WIDE UR6, UR19, 0x4, UR4 ;  /* 0x00000004130678a5 */ /* 0x000fca000f8e0204 */
[----:B------:R-:W-:Y:S02]  /*87c0*/  UMOV UR9, UR17 ;  /* 0x0000001100097c82 */ /* 0x000fe40008000000 */
[----:B------:R4:W-:Y:S02]  /*87d0*/  UTMALDG.4D [UR16], [UR10], desc[UR14] ;  /* 0x00000e100a0075b4 */ /* 0x0009e40008019000 */
[----:B------:R4:W-:Y:S02]  /*87e0*/  UBLKCP.S.G [UR8], [UR6], UR13 ;  /* 0x00000008060073ba */ /* 0x0009e4000800020d */
[----:B----4-:R-:W-:Y:S01]  /*87f0*/  NOP ;  /* 0x0000000000007918 */ /* 0x010fe20000000000 */
.L_x_58:
[----:B------:R-:W4:Y:S01]  /*8800*/  S2R R2, SR_TID.X ;  /* 0x0000000000027919 */ /* 0x000f220000002100 */
[----:B------:R-:W-:Y:S02]  /*8810*/  LEA R13, R20, R11, 0x3 ;  /* 0x0000000b140d7211 */ /* 0x000fe400078e18ff */
[----:B----4-:R-:W-:Y:S02]  /*8820*/  LOP3.LUT R3, R2, 0x7f, RZ, 0xc0, !PT ;  /* 0x0000007f02037812 */ /* 0x010fe400078ec0ff */
[----:B------:R-:W-:Y:S02]  /*8830*/  SHF.L.U32 R2, R9, 0x1f, RZ ;  /* 0x0000001f09027819 */ /* 0x000fe400000006ff */
[----:B------:R-:W-:Y:S02]  /*8840*/  ISETP.NE.AND P1, PT, R3, RZ, PT ;  /* 0x000000ff0300720c */ /* 0x000fe40003f25270 */
[----:B------:R-:W4:Y:S02]  /*8850*/  SYNCS.PHASECHK.TRANS64.TRYWAIT P0, [R13+URZ+0x30c40], R2 ;  /* 0x030c40020d0075a7 */ /* 0x000f24000800017f */
[----:B----4-:R-:W-:Y:S09]  /*8860*/  @!P0 BRA `(.L_x_73) ;  /* 0x0000000800248947 */ /* 0x010ff20003800000 */
.L_x_92:
[----:B------:R-:W-:Y:S05]  /*8870*/  @P1 BRA `(.L_x_74) ;  /* 0x0000000000181947 */ /* 0x000fea0003800000 */
[----:B------:R-:W5:Y:S01]  /*8880*/  S2R R3, SR_TID.X ;  /* 0x0000000000037919 */ /* 0x000f620000002100 */
[----:B----4-:R-:W-:-:S04]  /*8890*/  IMAD.MOV.U32 R2, RZ, RZ, 0x4200 ;  /* 0x00004200ff027424 */ /* 0x010fc800078e00ff */
[----:B------:R4:W-:Y:S01]  /*88a0*/  SYNCS.ARRIVE.TRANS64 RZ, [R13+URZ+0x30c30], R2 ;  /* 0x030c30020dff79a7 */ /* 0x0009e2000800003f */
[----:B-----5:R-:W-:-:S13]  /*88b0*/  LOP3.LUT P0, RZ, R3, 0x1f, RZ, 0xc0, !PT ;  /* 0x0000001f03ff7812 */ /* 0x020fda000780c0ff */
[----:B----4-:R-:W-:Y:S05]  /*88c0*/  @!P0 BRA `(.L_x_74) ;  /* 0x0000000000048947 */ /* 0x010fea0003800000 */
[----:B--2---:R-:W-:Y:S01]  /*88d0*/  BPT.TRAP 0x1 ;  /* 0x000000040000795c */ /* 0x004fe20000300000 */
.L_x_74:
[----:B----4-:R-:W4:Y:S01]  /*88e0*/  LDC.64 R2, c[0x0][0x728] ;  /* 0x0001ca00ff027b82 */ /* 0x010f220000000a00 */
[C---:B------:R-:W-:Y:S01]  /*88f0*/  IADD3 R6, P0, R5.reuse, R6, RZ ;  /* 0x0000000605067210 */ /* 0x040fe20007f1e0ff */
[----:B--2---:R-:W-:Y:S01]  /*8900*/  UMOV UR8, 0x0 ;  /* 0x0000000000087882 */ /* 0x004fe20000000000 */
[C---:B-1----:R-:W-:Y:S01]  /*8910*/  LEA R4, R20.reuse, R11, 0xe ;  /* 0x0000000b14047211 */ /* 0x042fe200078e70ff */
[----:B---3--:R-:W-:Y:S01]  /*8920*/  IMAD R11, R20, 0x200, R11 ;  /* 0x00000200140b7824 */ /* 0x008fe200078e020b */
[----:B------:R-:W-:Y:S01]  /*8930*/  LEA.HI.X.SX32 R10, R5, R10, 0x1, P0 ;  /* 0x0000000a050a7211 */ /* 0x000fe200000f0eff */
[----:B------:R-:W-:Y:S01]  /*8940*/  UMOV UR9, 0x14f00000 ;  /* 0x14f0000000097882 */ /* 0x000fe20000000000 */
[----:B------:R-:W-:Y:S01]  /*8950*/  R2UR UR17, R13 ;  /* 0x000000000d1172ca */ /* 0x000fe200000e0000 */
[----:B------:R-:W-:Y:S01]  /*8960*/  UMOV UR18, URZ ;  /* 0x0000003f00127c82 */ /* 0x000fe20008000000 */
[----:B------:R-:W-:Y:S01]  /*8970*/  R2UR UR16, R4 ;  /* 0x00000000041072ca */ /* 0x000fe200000e0000 */
[----:B------:R-:W-:Y:S01]  /*8980*/  UMOV UR13, 0x20 ;  /* 0x00000020000d7882 */ /* 0x000fe20000000000 */
[----:B------:R-:W-:-:S02]  /*8990*/  R2UR UR10, R11 ;  /* 0x000000000b0a72ca */ /* 0x000fc400000e0000 */
[----:B------:R-:W-:-:S07]  /*89a0*/  R2UR UR19, R5 ;  /* 0x00000000051372ca */ /* 0x000fce00000e0000 */
[----:B------:R-:W-:Y:S02]  /*89b0*/  UIADD3 UR17, UR17, 0x30c30, URZ ;  /* 0x00030c3011117890 */ /* 0x000fe4000fffe03f */
[----:B------:R-:W-:Y:S01]  /*89c0*/  UIADD3 UR16, UR16, 0x18000, URZ ;  /* 0x0001800010107890 */ /* 0x000fe2000fffe03f */
[----:B----4-:R-:W-:Y:S01]  /*89d0*/  LEA R2, P0, R6, R2, 0x2 ;  /* 0x0000000206027211 */ /* 0x010fe200078010ff */
[----:B------:R-:W-:-:S03]  /*89e0*/  UIADD3 UR10, UR10, 0x20400, URZ ;  /* 0x000204000a0a7890 */ /* 0x000fc6000fffe03f */
[----:B------:R-:W-:Y:S01]  /*89f0*/  UMOV UR11, UR17 ;  /* 0x00000011000b7c82 */ /* 0x000fe20008000000 */
[----:B------:R-:W-:Y:S02]  /*8a00*/  LEA.HI.X R3, R6, R3, R10, 0x2, P0 ;  /* 0x0000000306037211 */ /* 0x000fe400000f140a */
[----:B------:R-:W-:Y:S02]  /*8a10*/  IADD3 R8, P0, R8, 0x1f0, RZ ;  /* 0x000001f008087810 */ /* 0x000fe40007f1e0ff */
[----:B------:R-:W-:Y:S02]  /*8a20*/  R2UR UR14, R2 ;  /* 0x00000000020e72ca */ /* 0x000fe400000e0000 */
[----:B------:R-:W-:Y:S02]  /*8a30*/  IADD3.X R0, RZ, R0, RZ, P0, !PT ;  /* 0x00000000ff007210 */ /* 0x000fe400007fe4ff */
[----:B------:R-:W-:Y:S02]  /*8a40*/  R2UR UR6, R8 ;  /* 0x00000000080672ca */ /* 0x000fe400000e0000 */
[----:B------:R-:W-:Y:S01]  /*8a50*/  R2UR UR7, R0 ;  /* 0x00000000000772ca */ /* 0x000fe200000e0000 */
[----:B------:R-:W-:Y:S01]  /*8a60*/  VIADD R0, R20, 0x1 ;  /* 0x0000000114007836 */ /* 0x000fe20000000000 */
[----:B------:R-:W-:-:S04]  /*8a70*/  R2UR UR15, R3 ;  /* 0x00000000030f72ca */ /* 0x000fc800000e0000 */
[----:B------:R-:W-:-:S04]  /*8a80*/  ISETP.NE.AND P0, PT, R0, 0x2, PT ;  /* 0x000000020000780c */ /* 0x000fc80003f05270 */
[----:B------:R-:W-:Y:S02]  /*8a90*/  SEL R2, RZ, 0x1, P0 ;  /* 0x00000001ff027807 */ /* 0x000fe40000000000 */
[----:B------:R-:W-:Y:S01]  /*8aa0*/  SEL R0, R0, RZ, P0 ;  /* 0x000000ff00007207 */ /* 0x000fe20000000000 */
[----:B------:R1:W-:Y:S01]  /*8ab0*/  UTMALDG.4D [UR16], [UR6], desc[UR8] ;  /* 0x00000810060075b4 */ /* 0x0003e20008019000 */
[----:B------:R-:W-:Y:S01]  /*8ac0*/  LOP3.LUT R9, R9, R2, RZ, 0x3c, !PT ;  /* 0x0000000209097212 */ /* 0x000fe200078e3cff */
[----:B------:R1:W-:Y:S02]  /*8ad0*/  UBLKCP.S.G [UR10], [UR14], UR13 ;  /* 0x0000000a0e0073ba */ /* 0x0003e4000800020d */
[----:B-1----:R-:W-:-:S04]  /*8ae0*/  NOP ;  /* 0x0000000000007918 */ /* 0x002fc80000000000 */
.L_x_55:
[----:B------:R-:W-:Y:S05]  /*8af0*/  BSYNC B0 ;  /* 0x0000000000007941 */ /* 0x000fea0003800000 */
.L_x_54:
[----:B------:R-:W-:-:S03]  /*8b00*/  UMOV UR6, 0xffffffff ;  /* 0xffffffff00067882 */ /* 0x000fc60000000000 */
[----:B------:R-:W-:Y:S05]  /*8b10*/  BRA.DIV UR6, `(.L_x_75) ;  /* 0x00000006068c7947 */ /* 0x000fea000b800000 */
[----:B------:R-:W-:-:S13]  /*8b20*/  ELECT P0, URZ, PT ;  /* 0x00000000003f782f */ /* 0x000fda0003800000 */
.L_x_95:
[----:B------:R-:W-:Y:S05]  /*8b30*/  @!P0 BRA `(.L_x_7) ;  /* 0x0000000000808947 */ /* 0x000fea0003800000 */
[----:B------:R-:W-:-:S04]  /*8b40*/  LOP3.LUT R16, R16, 0x2, RZ, 0xfc, !PT ;  /* 0x0000000210107812 */ /* 0x000fc800078efcff */
[----:B------:R-:W-:-:S13]  /*8b50*/  ISETP.NE.AND P0, PT, R16, 0x3, PT ;  /* 0x000000031000780c */ /* 0x000fda0003f05270 */
[----:B------:R-:W-:Y:S05]  /*8b60*/  @!P0 BRA `(.L_x_76) ;  /* 0x0000000000048947 */ /* 0x000fea0003800000 */
[----:B------:R-:W-:Y:S01]  /*8b70*/  BPT.TRAP 0x1 ;  /* 0x000000040000795c */ /* 0x000fe20000300000 */
.L_x_76:
[----:B------:R-:W1:Y:S01]  /*8b80*/  S2R R3, SR_CgaCtaId ;  /* 0x0000000000037919 */ /* 0x000e620000008800 */
[----:B------:R-:W-:Y:S02]  /*8b90*/  MOV R2, 0x400 ;  /* 0x0000040000027802 */ /* 0x000fe40000000f00 */
[----:B------:R-:W-:Y:S02]  /*8ba0*/  SHF.L.U32 R5, R9, 0x1f, RZ ;  /* 0x0000001f09057819 */ /* 0x000fe400000006ff */
[----:B-1----:R-:W-:Y:S02]  /*8bb0*/  LEA R7, R3, R2, 0x18 ;  /* 0x0000000203077211 */ /* 0x002fe400078ec0ff */
[----:B------:R-:W-:Y:S02]  /*8bc0*/  IADD3 R2, R0, 0x1, RZ ;  /* 0x0000000100027810 */ /* 0x000fe40007ffe0ff */
[----:B------:R-:W-:Y:S02]  /*8bd0*/  IADD3 R3, R7, 0x30c20, RZ ;  /* 0x00030c2007037810 */ /* 0x000fe40007ffe0ff */
[----:B------:R-:W-:-:S03]  /*8be0*/  ISETP.NE.AND P2, PT, R2, 0x2, PT ;  /* 0x000000020200780c */ /* 0x000fc60003f45270 */
[----:B------:R-:W-:Y:S01]  /*8bf0*/  IMAD R6, R0, 0x8, R3 ;  /* 0x0000000800067824 */ /* 0x000fe200078e0203 */
[----:B------:R-:W-:-:S03]  /*8c00*/  SEL R4, RZ, 0x1, P2 ;  /* 0x00000001ff047807 */ /* 0x000fc60001000000 */
[----:B------:R-:W1:Y:S01]  /*8c10*/  SYNCS.PHASECHK.TRANS64.TRYWAIT P1, [R6+URZ], R5 ;  /* 0x00000005060075a7 */ /* 0x000e62000802017f */
[----:B------:R-:W-:Y:S02]  /*8c20*/  LOP3.LUT R9, R9, R4, RZ, 0x3c, !PT ;  /* 0x0000000409097212 */ /* 0x000fe400078e3cff */
[----:B------:R-:W-:Y:S02]  /*8c30*/  SEL R4, R2, RZ, P2 ;  /* 0x000000ff02047207 */ /* 0x000fe40001000000 */
[----:B------:R-:W-:-:S03]  /*8c40*/  SHF.L.U32 R2, R9, 0x1f, RZ ;  /* 0x0000001f09027819 */ /* 0x000fc600000006ff */
[----:B------:R-:W-:Y:S01]  /*8c50*/  IMAD R3, R4, 0x8, R3 ;  /* 0x0000000804037824 */ /* 0x000fe200078e0203 */
[----:B-1----:R-:W-:Y:S06]  /*8c60*/  @!P1 BRA `(.L_x_77) ;  /* 0x00000004005c9947 */ /* 0x002fec0003800000 */
.L_x_96:
[----:B------:R-:W2:Y:S02]  /*8c70*/  SYNCS.PHASECHK.TRANS64.TRYWAIT P1, [R3+URZ], R2 ;  /* 0x00000002030075a7 */ /* 0x000ea4000802017f */
[----:B--2---:R-:W-:Y:S05]  /*8c80*/  @!P1 BRA `(.L_x_78) ;  /* 0x0000000400689947 */ /* 0x004fea0003800000 */
.L_x_97:
[----:B------:R-:W-:Y:S05]  /*8c90*/  @!P0 BRA `(.L_x_79) ;  /* 0x0000000000048947 */ /* 0x000fea0003800000 */
[----:B------:R-:W-:Y:S01]  /*8ca0*/  BPT.TRAP 0x1 ;  /* 0x000000040000795c */ /* 0x000fe20000300000 */
.L_x_79:
[----:B--2---:R-:W-:-:S05]  /*8cb0*/  IADD3 R3, R7, 0x30c40, RZ ;  /* 0x00030c4007037810 */ /* 0x004fca0007ffe0ff */
[----:B------:R-:W-:-:S04]  /*8cc0*/  IMAD R0, R0, 0x8, R3 ;  /* 0x0000000800007824 */ /* 0x000fc800078e0203 */
[----:B------:R-:W2:Y:S02]  /*8cd0*/  SYNCS.PHASECHK.TRANS64.TRYWAIT P0, [R0+URZ], R5 ;  /* 0x00000005000075a7 */ /* 0x000ea4000800017f */
[----:B--2---:R-:W-:Y:S05]  /*8ce0*/  @!P0 BRA `(.L_x_80) ;  /* 0x0000000400648947 */ /* 0x004fea0003800000 */
.L_x_98:
[----:B------:R-:W-:-:S07]  /*8cf0*/  LEA R3, R4, R3, 0x3 ;  /* 0x0000000304037211 */ /* 0x000fce00078e18ff */
.L_x_81:
[----:B---3--:R3:W4:Y:S02]  /*8d00*/  SYNCS.PHASECHK.TRANS64.TRYWAIT P0, [R3+URZ], R2 ;  /* 0x00000002030075a7 */ /* 0x008724000800017f */
[----:B----4-:R-:W-:Y:S05]  /*8d10*/  @!P0 NANOSLEEP.SYNCS 0x989680 ;  /* 0x009896800000895d */ /* 0x010fea0003900000 */
[----:B------:R-:W4:Y:S02]  /*8d20*/  @!P0 SYNCS.PHASECHK.TRANS64 P0, [R3+URZ], R2 ;  /* 0x00000002030085a7 */ /* 0x000f24000800007f */
[----:B----4-:R-:W-:Y:S05]  /*8d30*/  @!P0 BRA `(.L_x_81) ;  /* 0xfffffffc00f08947 */ /* 0x010fea000383ffff */
.L_x_7:
[----:B------:R-:W-:Y:S05]  /*8d40*/  BSYNC B6 ;  /* 0x0000000000067941 */ /* 0x000fea0003800000 */
.L_x_4:
[----:B------:R-:W-:Y:S05]  /*8d50*/  EXIT ;  /* 0x000000000000794d */ /* 0x000fea0003800000 */
.L_x_12:
[----:B------:R-:W-:Y:S01]  /*8d60*/  IMAD.MOV.U32 R12, RZ, RZ, RZ ;  /* 0x000000ffff0c7224 */ /* 0x000fe200078e00ff */
[----:B------:R-:W-:Y:S01]  /*8d70*/  MOV R11, 0x1f ;  /* 0x0000001f000b7802 */ /* 0x000fe20000000f00 */
[----:B------:R-:W-:-:S07]  /*8d80*/  IMAD.MOV.U32 R15, RZ, RZ, -0x1 ;  /* 0xffffffffff0f7424 */ /* 0x000fce00078e00ff */
[----:B------:R-:W-:Y:S05]  /*8d90*/  WARPSYNC.COLLECTIVE R15, `(.L_x_82) ;  /* 0x000000000f087348 */ /* 0x000fea0003c00000 */
[----:B------:R1:W2:Y:S02]  /*8da0*/  SHFL.IDX P6, R14, R13, R12, R11 ;  /* 0x0000000c0d0e7389 */ /* 0x0002a400000c000b */
[----:B-12---:R-:W-:Y:S01]  /*8db0*/  ENDCOLLECTIVE ;  /* 0x000000000000791b */ /* 0x006fe20003800000 */
.L_x_82:
[----:B------:R-:W-:Y:S05]  /*8dc0*/  BRA `(.L_x_83) ;  /* 0xffffff7c00747947 */ /* 0x000fea000383ffff */
.L_x_14:
[----:B--2---:R2:W3:Y:S02]  /*8dd0*/  SYNCS.PHASECHK.TRANS64.TRYWAIT P0, [R2+URZ+0x30c00], R9 ;  /* 0x030c0009020075a7 */ /* 0x0044e4000800017f */
[----:B---3--:R-:W-:Y:S05]  /*8de0*/  @!P0 NANOSLEEP.SYNCS 0x989680 ;  /* 0x009896800000895d */ /* 0x008fea0003900000 */
[----:B------:R-:W3:Y:S02]  /*8df0*/  @!P0 SYNCS.PHASECHK.TRANS64 P0, [R2+URZ+0x30c00], R9 ;  /* 0x030c0009020085a7 */ /* 0x000ee4000800007f */
[----:B---3--:R-:W-:Y:S05]  /*8e00*/  @!P0 BRA `(.L_x_14) ;  /* 0xfffffffc00f08947 */ /* 0x008fea000383ffff */
[----:B------:R-:W-:Y:S05]  /*8e10*/  BRA `(.L_x_13) ;  /* 0xffffff7c00947947 */ /* 0x000fea000383ffff */
.L_x_19:
[----:B-1----:R1:W3:Y:S02]  /*8e20*/  SYNCS.PHASECHK.TRANS64.TRYWAIT P1, [R3+URZ+0x30c10], R20 ;  /* 0x030c1014030075a7 */ /* 0x0022e4000802017f */
[----:B---3--:R-:W-:Y:S05]  /*8e30*/  @!P1 NANOSLEEP.SYNCS 0x989680 ;  /* 0x009896800000995d */ /* 0x008fea0003900000 */
[----:B------:R-:W3:Y:S02]  /*8e40*/  @!P1 SYNCS.PHASECHK.TRANS64 P1, [R3+URZ+0x30c10], R20 ;  /* 0x030c1014030095a7 */ /* 0x000ee4000802007f */
[----:B---3--:R-:W-:Y:S05]  /*8e50*/  @!P1 BRA `(.L_x_19) ;  /* 0xfffffffc00f09947 */ /* 0x008fea000383ffff */
[----:B------:R-:W-:Y:S05]  /*8e60*/  BRA `(.L_x_18) ;  /* 0xffffff8400d07947 */ /* 0x000fea000383ffff */
.L_x_23:
[----:B------:R1:W1:Y:S02]  /*8e70*/  SYNCS.PHASECHK.TRANS64.TRYWAIT P1, [R3+URZ+0x30c30], R20 ;  /* 0x030c3014030075a7 */ /* 0x000264000802017f */
[----:B-1----:R-:W-:Y:S05]  /*8e80*/  @!P1 NANOSLEEP.SYNCS 0x989680 ;  /* 0x009896800000995d */ /* 0x002fea0003900000 */
[----:B------:R-:W1:Y:S02]  /*8e90*/  @!P1 SYNCS.PHASECHK.TRANS64 P1, [R3+URZ+0x30c30], R20 ;  /* 0x030c3014030095a7 */ /* 0x000e64000802007f */
[----:B-1----:R-:W-:Y:S05]  /*8ea0*/  @!P1 BRA `(.L_x_23) ;  /* 0xfffffffc00f09947 */ /* 0x002fea000383ffff */
[----:B------:R-:W-:Y:S05]  /*8eb0*/  BRA `(.L_x_22) ;  /* 0xffffff8800d47947 */ /* 0x000fea000383ffff */
.L_x_56:
[----:B-1----:R1:W2:Y:S02]  /*8ec0*/  SYNCS.PHASECHK.TRANS64.TRYWAIT P1, [R11+URZ+0x30c20], R0 ;  /* 0x030c20000b0075a7 */ /* 0x0022a4000802017f */
[----:B--2---:R-:W-:Y:S05]  /*8ed0*/  @!P1 NANOSLEEP.SYNCS 0x989680 ;  /* 0x009896800000995d */ /* 0x004fea0003900000 */
[----:B------:R-:W2:Y:S02]  /*8ee0*/  @!P1 SYNCS.PHASECHK.TRANS64 P1, [R11+URZ+0x30c20], R0 ;  /* 0x030c20000b0095a7 */ /* 0x000ea4000802007f */
[----:B--2---:R-:W-:Y:S05]  /*8ef0*/  @!P1 BRA `(.L_x_56) ;  /* 0xfffffffc00f09947 */ /* 0x004fea000383ffff */
[----:B------:R-:W-:Y:S05]  /*8f00*/  BRA `(.L_x_84) ;  /* 0xffffffe800287947 */ /* 0x000fea000383ffff */
.L_x_60:
[----:B-1----:R1:W2:Y:S02]  /*8f10*/  SYNCS.PHASECHK.TRANS64.TRYWAIT P1, [R11+URZ+0x30c40], R21 ;  /* 0x030c40150b0075a7 */ /* 0x0022a4000802017f */
[----:B--2---:R-:W-:Y:S05]  /*8f20*/  @!P1 NANOSLEEP.SYNCS 0x989680 ;  /* 0x009896800000995d */ /* 0x004fea0003900000 */
[----:B------:R-:W2:Y:S02]  /*8f30*/  @!P1 SYNCS.PHASECHK.TRANS64 P1, [R11+URZ+0x30c40], R21 ;  /* 0x030c40150b0095a7 */ /* 0x000ea4000802007f */
[----:B--2---:R-:W-:Y:S05]  /*8f40*/  @!P1 BRA `(.L_x_60) ;  /* 0xfffffffc00f09947 */ /* 0x004fea000383ffff */
[----:B------:R-:W-:Y:S05]  /*8f50*/  BRA `(.L_x_85) ;  /* 0xffffffec00487947 */ /* 0x000fea000383ffff */
.L_x_62:
[----:B--2---:R2:W3:Y:S02]  /*8f60*/  SYNCS.PHASECHK.TRANS64.TRYWAIT P1, [R11+URZ+0x30c28], R21 ;  /* 0x030c28150b0075a7 */ /* 0x0044e4000802017f */
[----:B---3--:R-:W-:Y:S05]  /*8f70*/  @!P1 NANOSLEEP.SYNCS 0x989680 ;  /* 0x009896800000995d */ /* 0x008fea0003900000 */
[----:B------:R-:W3:Y:S02]  /*8f80*/  @!P1 SYNCS.PHASECHK.TRANS64 P1, [R11+URZ+0x30c28], R21 ;  /* 0x030c28150b0095a7 */ /* 0x000ee4000802007f */
[----:B---3--:R-:W-:Y:S05]  /*8f90*/  @!P1 BRA `(.L_x_62) ;  /* 0xfffffffc00f09947 */ /* 0x008fea000383ffff */
[----:B------:R-:W-:Y:S05]  /*8fa0*/  BRA `(.L_x_86) ;  /* 0xffffffec00c07947 */ /* 0x000fea000383ffff */
.L_x_64:
[----:B---3--:R3:W4:Y:S02]  /*8fb0*/  SYNCS.PHASECHK.TRANS64.TRYWAIT P1, [R11+URZ+0x30c48], R21 ;  /* 0x030c48150b0075a7 */ /* 0x008724000802017f */
[----:B----4-:R-:W-:Y:S05]  /*8fc0*/  @!P1 NANOSLEEP.SYNCS 0x989680 ;  /* 0x009896800000995d */ /* 0x010fea0003900000 */
[----:B------:R-:W4:Y:S02]  /*8fd0*/  @!P1 SYNCS.PHASECHK.TRANS64 P1, [R11+URZ+0x30c48], R21 ;  /* 0x030c48150b0095a7 */ /* 0x000f24000802007f */
[----:B----4-:R-:W-:Y:S05]  /*8fe0*/  @!P1 BRA `(.L_x_64) ;  /* 0xfffffffc00f09947 */ /* 0x010fea000383ffff */
[----:B------:R-:W-:Y:S05]  /*8ff0*/  BRA `(.L_x_87) ;  /* 0xfffffff000147947 */ /* 0x000fea000383ffff */
.L_x_66:
[----:B------:R-:W-:-:S07]  /*9000*/  SHF.L.U32 R4, R9, 0x1f, RZ ;  /* 0x0000001f09047819 */ /* 0x000fce00000006ff */
.L_x_88:
[----:B-1----:R1:W2:Y:S02]  /*9010*/  SYNCS.PHASECHK.TRANS64.TRYWAIT P1, [R11+URZ+0x30c20], R4 ;  /* 0x030c20040b0075a7 */ /* 0x0022a4000802017f */
[----:B--2---:R-:W-:Y:S05]  /*9020*/  @!P1 NANOSLEEP.SYNCS 0x989680 ;  /* 0x009896800000995d */ /* 0x004fea0003900000 */
[----:B------:R-:W2:Y:S02]  /*9030*/  @!P1 SYNCS.PHASECHK.TRANS64 P1, [R11+URZ+0x30c20], R4 ;  /* 0x030c20040b0095a7 */ /* 0x000ea4000802007f */
[----:B--2---:R-:W-:Y:S05]  /*9040*/  @!P1 BRA `(.L_x_88) ;  /* 0xfffffffc00f09947 */ /* 0x004fea000383ffff */
[----:B------:R-:W-:Y:S05]  /*9050*/  BRA `(.L_x_89) ;  /* 0xfffffff000807947 */ /* 0x000fea000383ffff */
.L_x_69:
[----:B---3--:R3:W4:Y:S02]  /*9060*/  SYNCS.PHASECHK.TRANS64.TRYWAIT P1, [R11+URZ+0x30c40], R12 ;  /* 0x030c400c0b0075a7 */ /* 0x008724000802017f */
[----:B----4-:R-:W-:Y:S05]  /*9070*/  @!P1 NANOSLEEP.SYNCS 0x989680 ;  /* 0x009896800000995d */ /* 0x010fea0003900000 */
[----:B------:R-:W4:Y:S02]  /*9080*/  @!P1 SYNCS.PHASECHK.TRANS64 P1, [R11+URZ+0x30c40], R12 ;  /* 0x030c400c0b0095a7 */ /* 0x000f24000802007f */
[----:B----4-:R-:W-:Y:S05]  /*9090*/  @!P1 BRA `(.L_x_69) ;  /* 0xfffffffc00f09947 */ /* 0x010fea000383ffff */
[----:B------:R-:W-:Y:S05]  /*90a0*/  BRA `(.L_x_90) ;  /* 0xfffffff000f07947 */ /* 0x000fea000383ffff */
.L_x_71:
[----:B-1----:R1:W2:Y:S02]  /*90b0*/  SYNCS.PHASECHK.TRANS64.TRYWAIT P1, [R11+URZ+0x30c28], R12 ;  /* 0x030c280c0b0075a7 */ /* 0x0022a4000802017f */
[----:B--2---:R-:W-:Y:S05]  /*90c0*/  @!P1 NANOSLEEP.SYNCS 0x989680 ;  /* 0x009896800000995d */ /* 0x004fea0003900000 */
[----:B------:R-:W2:Y:S02]  /*90d0*/  @!P1 SYNCS.PHASECHK.TRANS64 P1, [R11+URZ+0x30c28], R12 ;  /* 0x030c280c0b0095a7 */ /* 0x000ea4000802007f */
[----:B--2---:R-:W-:Y:S05]  /*90e0*/  @!P1 BRA `(.L_x_71) ;  /* 0xfffffffc00f09947 */ /* 0x004fea000383ffff */
[----:B------:R-:W-:Y:S05]  /*90f0*/  BRA `(.L_x_91) ;  /* 0xfffffff4005c7947 */ /* 0x000fea000383ffff */
.L_x_73:
[----:B----4-:R4:W1:Y:S02]  /*9100*/  SYNCS.PHASECHK.TRANS64.TRYWAIT P0, [R13+URZ+0x30c40], R2 ;  /* 0x030c40020d0075a7 */ /* 0x010864000800017f */
[----:B-1----:R-:W-:Y:S05]  /*9110*/  @!P0 NANOSLEEP.SYNCS 0x989680 ;  /* 0x009896800000895d */ /* 0x002fea0003900000 */
[----:B------:R-:W1:Y:S02]  /*9120*/  @!P0 SYNCS.PHASECHK.TRANS64 P0, [R13+URZ+0x30c40], R2 ;  /* 0x030c40020d0085a7 */ /* 0x000e64000800007f */
[----:B-1----:R-:W-:Y:S05]  /*9130*/  @!P0 BRA `(.L_x_73) ;  /* 0xfffffffc00f08947 */ /* 0x002fea000383ffff */
[----:B------:R-:W-:Y:S05]  /*9140*/  BRA `(.L_x_92) ;  /* 0xfffffff400c87947 */ /* 0x000fea000383ffff */
.L_x_75:
[----:B------:R-:W-:Y:S01]  /*9150*/  BSSY B0, `(.L_x_93) ;  /* 0x0000006000007945 */ /* 0x000fe20003800000 */
[----:B------:R-:W-:-:S07]  /*9160*/  MOV R15, 0xffffffff ;  /* 0xffffffff000f7802 */ /* 0x000fce0000000f00 */
[----:B------:R-:W-:Y:S05]  /*9170*/  WARPSYNC.COLLECTIVE R15, `(.L_x_94) ;  /* 0x000000000f0c7348 */ /* 0x000fea0003c00000 */
[----:B------:R-:W-:Y:S02]  /*9180*/  ELECT P6, UR62, PT ;  /* 0x00000000003e782f */ /* 0x000fe400038c0000 */
[----:B------:R-:W-:Y:S01]  /*9190*/  MOV R14, UR62 ;  /* 0x0000003e000e7c02 */ /* 0x000fe20008000f00 */
[----:B------:R-:W-:Y:S10]  /*91a0*/  ENDCOLLECTIVE ;  /* 0x000000000000791b */ /* 0x000ff40003800000 */
.L_x_94:
[----:B------:R-:W-:Y:S05]  /*91b0*/  BSYNC B0 ;  /* 0x0000000000007941 */ /* 0x000fea0003800000 */
.L_x_93:
[----:B------:R-:W-:Y:S01]  /*91c0*/  PLOP3.LUT P0, PT, P6, PT, PT, 0x80, 0x0 ;  /* 0x000000000000781c */ /* 0x000fe2000370f070 */
[----:B------:R-:W-:-:S12]  /*91d0*/  BRA `(.L_x_95) ;  /* 0xfffffff800547947 */ /* 0x000fd8000383ffff */
.L_x_77:
[----:B-1----:R1:W2:Y:S02]  /*91e0*/  SYNCS.PHASECHK.TRANS64.TRYWAIT P1, [R6+URZ], R5 ;  /* 0x00000005060075a7 */ /* 0x0022a4000802017f */
[----:B--2---:R-:W-:Y:S05]  /*91f0*/  @!P1 NANOSLEEP.SYNCS 0x989680 ;  /* 0x009896800000995d */ /* 0x004fea0003900000 */
[----:B------:R-:W2:Y:S02]  /*9200*/  @!P1 SYNCS.PHASECHK.TRANS64 P1, [R6+URZ], R5 ;  /* 0x00000005060095a7 */ /* 0x000ea4000802007f */
[----:B--2---:R-:W-:Y:S05]  /*9210*/  @!P1 BRA `(.L_x_77) ;  /* 0xfffffffc00f09947 */ /* 0x004fea000383ffff */
[----:B------:R-:W-:Y:S05]  /*9220*/  BRA `(.L_x_96) ;  /* 0xfffffff800907947 */ /* 0x000fea000383ffff */
.L_x_78:
[----:B--2---:R2:W3:Y:S02]  /*9230*/  SYNCS.PHASECHK.TRANS64.TRYWAIT P1, [R3+URZ], R2 ;  /* 0x00000002030075a7 */ /* 0x0044e4000802017f */
[----:B---3--:R-:W-:Y:S05]  /*9240*/  @!P1 NANOSLEEP.SYNCS 0x989680 ;  /* 0x009896800000995d */ /* 0x008fea0003900000 */
[----:B------:R-:W3:Y:S02]  /*9250*/  @!P1 SYNCS.PHASECHK.TRANS64 P1, [R3+URZ], R2 ;  /* 0x00000002030095a7 */ /* 0x000ee4000802007f */
[----:B---3--:R-:W-:Y:S05]  /*9260*/  @!P1 BRA `(.L_x_78) ;  /* 0xfffffffc00f09947 */ /* 0x008fea000383ffff */
[----:B------:R-:W-:Y:S05]  /*9270*/  BRA `(.L_x_97) ;  /* 0xfffffff800847947 */ /* 0x000fea000383ffff */
.L_x_80:
[----:B--2---:R2:W3:Y:S02]  /*9280*/  SYNCS.PHASECHK.TRANS64.TRYWAIT P0, [R0+URZ], R5 ;  /* 0x00000005000075a7 */ /* 0x0044e4000800017f */
[----:B---3--:R-:W-:Y:S05]  /*9290*/  @!P0 NANOSLEEP.SYNCS 0x989680 ;  /* 0x009896800000895d */ /* 0x008fea0003900000 */
[----:B------:R-:W3:Y:S02]  /*92a0*/  @!P0 SYNCS.PHASECHK.TRANS64 P0, [R0+URZ], R5 ;  /* 0x00000005000085a7 */ /* 0x000ee4000800007f */
[----:B---3--:R-:W-:Y:S05]  /*92b0*/  @!P0 BRA `(.L_x_80) ;  /* 0xfffffffc00f08947 */ /* 0x008fea000383ffff */
[----:B------:R-:W-:Y:S05]  /*92c0*/  BRA `(.L_x_98) ;  /* 0xfffffff800887947 */ /* 0x000fea000383ffff */
.L_x_99:
[----:B------:R-:W-:-:S00]  /*92d0*/  BRA `(.L_x_99) ;  /* 0xfffffffc00fc7947 */ /* 0x000fc0000383ffff */
[----:B------:R-:W-:-:S00]  /*92e0*/  NOP ;  /* 0x0000000000007918 */ /* 0x000fc00000000000 */
        /* <DEDUP_REMOVED lines=9> */
.L_x_3718:


//--------------------- .text._ZN7cutlass13device_kernelIN5flash11enable_sm90INS1_16FlashAttnBwdSm90INS1_25CollectiveMainloopBwdSm90ILi2ELi2ELi2EN4cute5tupleIJNS5_1CILi1EEES8_S8_EEENS6_IJNS7_ILi128EEESA_NS7_ILi64EEEEEENS_6half_tEfNS_4arch4Sm90ELb0ELb0ELb1ELb0ELb1ELb1ELb0ELb0ELi2ELi1ELi2ELi2ELb0EEENS1_21CollectiveEpilogueBwdISC_SD_SF_Li256ELb0ELb0ELi1EEENS1_19SingleTileSchedulerILb0ELb0ELb0ELi128EEEEEEEEEvNT_6ParamsE --------------------------
	.section	.text._ZN7cutlass13device_kernelIN5flash11enable_sm90INS1_16FlashAttnBwdSm90INS1_25CollectiveMainloopBwdSm90ILi2ELi2ELi2EN4cute5tupleIJNS5_1CILi1EEES8_S8_EEENS6_IJNS7_ILi128EEESA_NS7_ILi64EEEEEENS_6half_tEfNS_4arch4Sm90ELb0ELb0ELb1ELb0ELb1ELb1ELb0ELb0ELi2ELi1ELi2ELi2ELb0EEENS1_21CollectiveEpilogueBwdISC_SD_SF_Li256ELb0ELb0ELi1EEENS1_19SingleTileSchedulerILb0ELb0ELb0ELi128EEEEEEEEEvNT_6ParamsE,"ax",@progbits
	.align	128
.text._ZN7cutlass13device_kernelIN5flash11enable_sm90INS1_16FlashAttnBwdSm90INS1_25CollectiveMainloopBwdSm90ILi2ELi2ELi2EN4cute5tupleIJNS5_1CILi1EEES8_S8_EEENS6_IJNS7_ILi128EEESA_NS7_ILi64EEEEEENS_6half_tEfNS_4arch4Sm90ELb0ELb0ELb1ELb0ELb1ELb1ELb0ELb0ELi2ELi1ELi2ELi2ELb0EEENS1_21CollectiveEpilogueBwdISC_SD_SF_Li256ELb0ELb0ELi1EEENS1_19SingleTileSchedulerILb0ELb0ELb0ELi128EEEEEEEEEvNT_6ParamsE:
        .type           _ZN7cutlass13device_kernelIN5flash11enable_sm90INS1_16FlashAttnBwdSm90INS1_25CollectiveMainloopBwdSm90ILi2ELi2ELi2EN4cute5tupleIJNS5_1CILi1EEES8_S8_EEENS6_IJNS7_ILi128EEESA_NS7_ILi64EEEEEENS_6half_tEfNS_4arch4Sm90ELb0ELb0ELb1ELb0ELb1ELb1ELb0ELb0ELi2ELi1ELi2ELi2ELb0EEENS1_21CollectiveEpilogueBwdISC_SD_SF_Li256ELb0ELb0ELi1EEENS1_19SingleTileSchedulerILb0ELb0ELb0ELi128EEEEEEEEEvNT_6ParamsE,@function
        .size           _ZN7cutlass13device_kernelIN5flash11enable_sm90INS1_16FlashAttnBwdSm90INS1_25CollectiveMainloopBwdSm90ILi2ELi2ELi2EN4cute5tupleIJNS5_1CILi1EEES8_S8_EEENS6_IJNS7_ILi128EEESA_NS7_ILi64EEEEEENS_6half_tEfNS_4arch4Sm90ELb0ELb0ELb1ELb0ELb1ELb1ELb0ELb0ELi2ELi1ELi2ELi2ELb0EEENS1_21CollectiveEpilogueBwdISC_SD_SF_Li256ELb0ELb0ELi1EEENS1_19SingleTileSchedulerILb0ELb0ELb0ELi128EEEEEEEEEvNT_6ParamsE,(.L_x_3719 - _ZN7cutlass13device_kernelIN5flash11enable_sm90INS1_16FlashAttnBwdSm90INS1_25CollectiveMainloopBwdSm90ILi2ELi2ELi2EN4cute5tupleIJNS5_1CILi1EEES8_S8_EEENS6_IJNS7_ILi128EEESA_NS7_ILi64EEEEEENS_6half_tEfNS_4arch4Sm90ELb0ELb0ELb1ELb0ELb1ELb1ELb0ELb0ELi2ELi1ELi2ELi2ELb0EEENS1_21CollectiveEpilogueBwdISC_SD_SF_Li256ELb0ELb0ELi1EEENS1_19SingleTileSchedulerILb0ELb0ELb0ELi128EEEEEEEEEvNT_6ParamsE)
        .other          _ZN7cutlass13device_kernelIN5flash11enable_sm90INS1_16FlashAttnBwdSm90INS1_25CollectiveMainloopBwdSm90ILi2ELi2ELi2EN4cute5tupleIJNS5_1CILi1EEES8_S8_EEENS6_IJNS7_ILi128EEESA_NS7_ILi64EEEEEENS_6half_tEfNS_4arch4Sm90ELb0ELb0ELb1ELb0ELb1ELb1ELb0ELb0ELi2ELi1ELi2ELi2ELb0EEENS1_21CollectiveEpilogueBwdISC_SD_SF_Li256ELb0ELb0ELi1EEENS1_19SingleTileSchedulerILb0ELb0ELb0ELi128EEEEEEEEEvNT_6ParamsE,@"STO_CUDA_ENTRY STV_DEFAULT"
_ZN7cutlass13device_kernelIN5flash11enable_sm90INS1_16FlashAttnBwdSm90INS1_25CollectiveMainloopBwdSm90ILi2ELi2ELi2EN4cute5tupleIJNS5_1CILi1EEES8_S8_EEENS6_IJNS7_ILi128EEESA_NS7_ILi64EEEEEENS_6half_tEfNS_4arch4Sm90ELb0ELb0ELb1ELb0ELb1ELb1ELb0ELb0ELi2ELi1ELi2ELi2ELb0EEENS1_21CollectiveEpilogueBwdISC_SD_SF_Li256ELb0ELb0ELi1EEENS1_19SingleTileSchedulerILb0ELb0ELb0ELi128EEEEEEEEEvNT_6ParamsE:
        /* <DEDUP_REMOVED lines=29> */
.L_x_101:
[----:B------:R-:W-:Y:S05]  /*01d0*/  BSYNC B0 ;  /* 0x0000000000007941 */ /* 0x000fea0003800000 */
.L_x_100:
        /* <DEDUP_REMOVED lines=34> */
.L_x_102:
        /* <DEDUP_REMOVED lines=22> */
.L_x_103:
[----:B---3--:R-:W-:Y:S01]  /*0560*/  ISETP.NE.AND P0, PT, R2, RZ, PT ;  /* 0x000000ff0200720c */ /* 0x008fe20003f05270 */
[----:B------:R-:W-:Y:S01]  /*0570*/  IMAD.MOV.U32 R16, RZ, RZ, 0x1 ;  /* 0x00000001ff107424 */ /* 0x000fe200078e00ff */
[----:B------:R-:W-:Y:S01]  /*0580*/  NOP ;  /* 0x0000000000007918 */ /* 0x000fe20000000000 */
[----:B------:R-:W-:Y:S03]  /*0590*/  BSSY B6, `(.L_x_104) ;  /* 0x00008fc000067945 */ /* 0x000fe60003800000 */
[----:B------:R-:W-:Y:S01]  /*05a0*/  SEL R16, R16, 0x2, !P0 ;  /* 0x0000000210107807 */ /* 0x000fe20004000000 */
[----:B-12-4-:R-:W-:Y:S06]  /*05b0*/  BAR.SYNC.DEFER_BLOCKING 0x0 ;  /* 0x0000000000007b1d */ /* 0x016fec0000010000 */
[----:B------:R-:W-:Y:S05]  /*05c0*/  @!P0 BRA `(.L_x_105) ;  /* 0x0000006000cc8947 */ /* 0x000fea0003800000 */
.L_x_106:
        /* <DEDUP_REMOVED lines=35> */
.L_x_109:
        /* <DEDUP_REMOVED lines=15> */
.L_x_108:
        /* <DEDUP_REMOVED lines=22> */
.L_x_111:
        /* <DEDUP_REMOVED lines=15> */
.L_x_110:
[----:B------:R-:W-:Y:S01]  /*0b40*/  SHF.R.S32.HI R3, RZ, 0x1f, R18 ;  /* 0x0000001fff037819 */ /* 0x000fe20000011412 */
[----:B------:R-:W-:-:S03]  /*0b50*/  UMOV UR4, 0xffffffff ;  /* 0xffffffff00047882 */ /* 0x000fc60000000000 */
[----:B------:R-:W-:-:S04]  /*0b60*/  LEA.HI R0, R3, R18, RZ, 0x7 ;  /* 0x0000001203007211 */ /* 0x000fc800078f38ff */
[----:B------:R-:W-:Y:S01]  /*0b70*/  SHF.R.S32.HI R13, RZ, 0x7, R0 ;  /* 0x00000007ff0d7819 */ /* 0x000fe20000011400 */
[----:B------:R-:W-:Y:S06]  /*0b80*/  BRA.DIV UR4, `(.L_x_112) ;  /* 0x0000008a04787947 */ /* 0x000fec000b800000 */
[----:B------:R1:W2:Y:S02]  /*0b90*/  SHFL.IDX PT, R14, R13, RZ, 0x1f ;  /* 0x00001fff0d0e7589 */ /* 0x0002a400000e0000 */
.L_x_199:
[----:B------:R-:W-:Y:S02]  /*0ba0*/  SHF.L.U32 R7, RZ, 0x1f, RZ ;  /* 0x0000001fff077819 */ /* 0x000fe400000006ff */
[----:B------:R-:W-:Y:S02]  /*0bb0*/  LEA.HI R5, R3, R18, RZ, 0x4 ;  /* 0x0000001203057211 */ /* 0x000fe400078f20ff */
[----:B------:R-:W3:Y:S01]  /*0bc0*/  SYNCS.PHASECHK.TRANS64.TRYWAIT P0, [R2+URZ+0x30c00], R7 ;  /* 0x030c0007020075a7 */ /* 0x000ee2000800017f */
[----:B--2---:R-:W-:Y:S02]  /*0bd0*/  LEA.HI R4, R14, R14, RZ, 0x1 ;  /* 0x0000000e0e047211 */ /* 0x004fe400078f08ff */
[----:B------:R-:W-:Y:S02]  /*0be0*/  SHF.R.S32.HI R6, RZ, 0x4, R5 ;  /* 0x00000004ff067819 */ /* 0x000fe40000011405 */
[----:B------:R-:W-:Y:S02]  /*0bf0*/  LOP3.LUT R11, R4, 0xffffe, RZ, 0xc0, !PT ;  /* 0x000ffffe040b7812 */ /* 0x000fe400078ec0ff */
[----:B------:R-:W-:-:S02]  /*0c00*/  LEA.HI R5, R5, R6, RZ, 0x1 ;  /* 0x0000000605057211 */ /* 0x000fc400078f08ff */
[----:B------:R-:W-:Y:S02]  /*0c10*/  IADD3 R11, R14, -R11, RZ ;  /* 0x8000000b0e0b7210 */ /* 0x000fe40007ffe0ff */
[----:B------:R-:W-:-:S05]  /*0c20*/  LOP3.LUT R5, R5, 0xfffffffe, RZ, 0xc0, !PT ;  /* 0xfffffffe05057812 */ /* 0x000fca00078ec0ff */
[----:B------:R-:W-:Y:S01]  /*0c30*/  IMAD.IADD R6, R6, 0x1, -R5 ;  /* 0x0000000106067824 */ /* 0x000fe200078e0a05 */
[----:B---3--:R-:W-:Y:S06]  /*0c40*/  @P0 BRA `(.L_x_113) ;  /* 0x0000000000080947 */ /* 0x008fec0003800000 */
[----:B------:R-:W2:Y:S02]  /*0c50*/  SYNCS.PHASECHK.TRANS64.TRYWAIT P0, [R2+URZ+0x30c00], R7 ;  /* 0x030c0007020075a7 */ /* 0x000ea4000800017f */
[----:B--2---:R-:W-:Y:S05]  /*0c60*/  @!P0 BRA `(.L_x_114) ;  /* 0x00000088005c8947 */ /* 0x004fea0003800000 */
.L_x_113:
        /* <DEDUP_REMOVED lines=37> */
[----:B--2---:R-:W-:Y:S01]  /*0ec0*/  IMAD.SHL.U32 R7, R18, 0x40, RZ ;  /* 0x0000004012077824 */ /* 0x004fe200078e00ff */
[----:B------:R-:W-:Y:S01]  /*0ed0*/  SHF.L.U32 R8, R5, 0x4, RZ ;  /* 0x0000000405087819 */ /* 0x000fe200000006ff */
[----:B------:R-:W-:Y:S01]  /*0ee0*/  VIADD R12, R12, 0x7f ;  /* 0x0000007f0c0c7836 */ /* 0x000fe20000000000 */
[-C--:B------:R-:W-:Y:S01]  /*0ef0*/  LEA.HI R9, R3, R18.reuse, RZ, 0x3 ;  /* 0x0000001203097211 */ /* 0x080fe200078f18ff */
[----:B------:R-:W2:Y:S01]  /*0f00*/  S2R R19, SR_CTAID.X ;  /* 0x0000000000137919 */ /* 0x000ea20000002500 */
[----:B------:R-:W-:Y:S01]  /*0f10*/  LOP3.LUT R7, R7, 0x1c0, RZ, 0xc0, !PT ;  /* 0x000001c007077812 */ /* 0x000fe200078ec0ff */
[----:B------:R-:W2:Y:S01]  /*0f20*/  LDC R24, c[0x0][0x290] ;  /* 0x0000a400ff187b82 */ /* 0x000ea20000000800 */
[----:B------:R-:W-:Y:S02]  /*0f30*/  LOP3.LUT R5, R0, 0xffffff80, RZ, 0xc0, !PT ;  /* 0xffffff8000057812 */ /* 0x000fe400078ec0ff */
[----:B------:R-:W-:Y:S02]  /*0f40*/  LOP3.LUT R10, R7, 0x30, R8, 0xf8, !PT ;  /* 0x00000030070a7812 */ /* 0x000fe400078ef808 */
[----:B------:R-:W-:Y:S01]  /*0f50*/  LEA.HI R8, R3, R18, RZ, 0x2 ;  /* 0x0000001203087211 */ /* 0x000fe200078f10ff */
[----:B------:R-:W-:Y:S01]  /*0f60*/  IMAD.IADD R0, R18, 0x1, -R5 ;  /* 0x0000000112007824 */ /* 0x000fe200078e0a05 */
[----:B------:R-:W-:-:S02]  /*0f70*/  LOP3.LUT R3, R4, 0xffffffe0, RZ, 0xc0, !PT ;  /* 0xffffffe004037812 */ /* 0x000fc400078ec0ff */
[----:B------:R-:W-:Y:S01]  /*0f80*/  LOP3.LUT R9, R10, 0x8, R9, 0xf8, !PT ;  /* 0x000000080a097812 */ /* 0x000fe200078ef809 */
[C---:B------:R-:W-:Y:S01]  /*0f90*/  IMAD R23, R13.reuse, 0x400, R0 ;  /* 0x000004000d177824 */ /* 0x040fe200078e0200 */
[----:B------:R-:W-:Y:S02]  /*0fa0*/  SHF.R.U32.HI R4, RZ, 0x3, R7 ;  /* 0x00000003ff047819 */ /* 0x000fe40000011607 */
[----:B------:R-:W-:Y:S02]  /*0fb0*/  IADD3 R3, R18, -R3, RZ ;  /* 0x8000000312037210 */ /* 0x000fe40007ffe0ff */
[----:B------:R-:W-:Y:S01]  /*0fc0*/  LOP3.LUT R5, R8, 0xfffffffc, RZ, 0xc0, !PT ;  /* 0xfffffffc08057812 */ /* 0x000fe200078ec0ff */
[----:B------:R-:W-:Y:S01]  /*0fd0*/  IMAD R8, R13, 0x10, R6 ;  /* 0x000000100d087824 */ /* 0x000fe200078e0206 */
[----:B------:R-:W-:Y:S02]  /*0fe0*/  LOP3.LUT R9, R9, R4, RZ, 0x3c, !PT ;  /* 0x0000000409097212 */ /* 0x000fe400078e3cff */
[----:B------:R-:W-:Y:S01]  /*0ff0*/  SHF.R.S32.HI R4, RZ, 0x1f, R3 ;  /* 0x0000001fff047819 */ /* 0x000fe20000011403 */
[----:B------:R-:W-:Y:S01]  /*1000*/  IMAD.IADD R10, R18, 0x1, -R5 ;  /* 0x00000001120a7824 */ /* 0x000fe200078e0a05 */
[----:B------:R-:W-:-:S02]  /*1010*/  LEA.HI R6, R13, R13, RZ, 0x1 ;  /* 0x0000000d0d067211 */ /* 0x000fc400078f08ff */
[CC--:B------:R-:W-:Y:S02]  /*1020*/  LEA.HI R5, R4.reuse, R3.reuse, RZ, 0x3 ;  /* 0x0000000304057211 */ /* 0x0c0fe400078f18ff */
[----:B------:R-:W-:Y:S02]  /*1030*/  LEA.HI R7, R4, R3, RZ, 0x2 ;  /* 0x0000000304077211 */ /* 0x000fe400078f10ff */
[----:B------:R-:W-:Y:S02]  /*1040*/  LEA R8, R8, R9, 0x9 ;  /* 0x0000000908087211 */ /* 0x000fe400078e48ff */
[----:B------:R-:W-:Y:S01]  /*1050*/  LOP3.LUT R4, R6, 0xfffffffe, RZ, 0xc0, !PT ;  /* 0xfffffffe06047812 */ /* 0x000fe200078ec0ff */
[----:B--2---:R-:W-:Y:S01]  /*1060*/  IMAD R19, R19, -0x80, R24 ;  /* 0xffffff8013137824 */ /* 0x004fe200078e0218 */
[----:B------:R-:W-:Y:S01]  /*1070*/  SHF.R.S32.HI R3, RZ, 0x1f, R0 ;  /* 0x0000001fff037819 */ /* 0x000fe20000011400 */
[----:B------:R2:W-:Y:S01]  /*1080*/  STL [R1+0x4], R8 ;  /* 0x0000040801007387 */ /* 0x0005e20000100800 */
[----:B------:R-:W-:Y:S01]  /*1090*/  SHF.R.S32.HI R6, RZ, 0x3, R5 ;  /* 0x00000003ff067819 */ /* 0x000fe20000011405 */
[----:B------:R-:W-:Y:S01]  /*10a0*/  IMAD.IADD R20, R13, 0x1, -R4 ;  /* 0x000000010d147824 */ /* 0x000fe200078e0a04 */
[----:B------:R-:W-:-:S02]  /*10b0*/  LEA.HI R4, R3, R0, RZ, 0x2 ;  /* 0x0000000003047211 */ /* 0x000fc400078f10ff */
[----:B------:R-:W-:Y:S02]  /*10c0*/  SHF.R.S32.HI R15, RZ, 0x1f, R12 ;  /* 0x0000001fff0f7819 */ /* 0x000fe4000001140c */
[----:B------:R-:W-:Y:S02]  /*10d0*/  SHF.R.S32.HI R5, RZ, 0x1f, R5 ;  /* 0x0000001fff057819 */ /* 0x000fe40000011405 */
[----:B------:R-:W-:Y:S02]  /*10e0*/  LOP3.LUT R9, R4, 0x7ffffffc, RZ, 0xc0, !PT ;  /* 0x7ffffffc04097812 */ /* 0x000fe400078ec0ff */
[----:B--2---:R-:W-:Y:S02]  /*10f0*/  SHF.R.S32.HI R8, RZ, 0x2, R7 ;  /* 0x00000002ff087819 */ /* 0x004fe40000011407 */
[----:B------:R-:W-:Y:S02]  /*1100*/  LEA.HI R22, R15, R12, RZ, 0x7 ;  /* 0x0000000c0f167211 */ /* 0x000fe400078f38ff */
[----:B------:R-:W-:Y:S01]  /*1110*/  LEA.HI R7, R7, R8, RZ, 0x1 ;  /* 0x0000000807077211 */ /* 0x000fe200078f08ff */
[----:B------:R-:W-:Y:S01]  /*1120*/  VIADD R14, R8, 0x18 ;  /* 0x00000018080e7836 */ /* 0x000fe20000000000 */
[----:B------:R-:W-:-:S02]  /*1130*/  LEA.HI R5, R5, R6, RZ, 0x4 ;  /* 0x0000000605057211 */ /* 0x000fc400078f20ff */
[----:B------:R-:W-:Y:S02]  /*1140*/  LOP3.LUT R7, R7, 0xfffffffe, RZ, 0xc0, !PT ;  /* 0xfffffffe07077812 */ /* 0x000fe400078ec0ff */
[----:B-1----:R-:W-:Y:S02]  /*1150*/  LEA.HI R13, R3, R0, RZ, 0x5 ;  /* 0x00000000030d7211 */ /* 0x002fe400078f28ff */
[----:B------:R-:W-:Y:S01]  /*1160*/  IADD3 R9, R0, -R9, RZ ;  /* 0x8000000900097210 */ /* 0x000fe20007ffe0ff */
[C---:B------:R-:W-:Y:S01]  /*1170*/  VIADD R0, R8.reuse, 0x8 ;  /* 0x0000000808007836 */ /* 0x040fe20000000000 */
[C---:B------:R-:W-:Y:S01]  /*1180*/  IADD3 R12, R8.reuse, 0x10, RZ ;  /* 0x00000010080c7810 */ /* 0x040fe20007ffe0ff */
[----:B------:R-:W-:Y:S01]  /*1190*/  IMAD.IADD R7, R8, 0x1, -R7 ;  /* 0x0000000108077824 */ /* 0x000fe200078e0a07 */
[----:B------:R-:W-:Y:S02]  /*11a0*/  LOP3.LUT R5, R5, 0x1ffffff0, RZ, 0xc0, !PT ;  /* 0x1ffffff005057812 */ /* 0x000fe400078ec0ff */
[----:B------:R-:W-:-:S02]  /*11b0*/  LEA.HI R8, R12, R12, RZ, 0x1 ;  /* 0x0000000c0c087211 */ /* 0x000fc400078f08ff */
[----:B------:R-:W-:Y:S01]  /*11c0*/  LEA.HI R17, R14, R14, RZ, 0x1 ;  /* 0x0000000e0e117211 */ /* 0x000fe200078f08ff */
[----:B------:R-:W-:Y:S01]  /*11d0*/  IMAD.IADD R6, R6, 0x1, -R5 ;  /* 0x0000000106067824 */ /* 0x000fe200078e0a05 */
[----:B------:R-:W-:Y:S02]  /*11e0*/  LEA.HI R3, R0, R0, RZ, 0x1 ;  /* 0x0000000000037211 */ /* 0x000fe400078f08ff */
[----:B------:R-:W-:Y:S02]  /*11f0*/  SHF.R.S32.HI R18, RZ, 0x5, R13 ;  /* 0x00000005ff127819 */ /* 0x000fe4000001140d */
[----:B------:R-:W-:Y:S02]  /*1200*/  LOP3.LUT R13, R8, 0xfffffffe, RZ, 0xc0, !PT ;  /* 0xfffffffe080d7812 */ /* 0x000fe400078ec0ff */
[----:B------:R-:W-:Y:S01]  /*1210*/  LOP3.LUT R15, R17, 0xfffffffe, RZ, 0xc0, !PT ;  /* 0xfffffffe110f7812 */ /* 0x000fe200078ec0ff */
[----:B------:R-:W-:Y:S01]  /*1220*/  IMAD R21, R18, -0x10, R19 ;  /* 0xfffffff012157824 */ /* 0x000fe200078e0213 */
[----:B------:R-:W-:Y:S01]  /*1230*/  LOP3.LUT R5, R3, 0xfffffffe, RZ, 0xc0, !PT ;  /* 0xfffffffe03057812 */ /* 0x000fe200078ec0ff */
[----:B------:R-:W-:Y:S01]  /*1240*/  IMAD.IADD R13, R12, 0x1, -R13 ;  /* 0x000000010c0d7824 */ /* 0x000fe200078e0a0d */
[----:B------:R-:W-:Y:S01]  /*1250*/  SHF.R.S32.HI R12, RZ, 0x1, R8 ;  /* 0x00000001ff0c7819 */ /* 0x000fe20000011408 */
[----:B------:R-:W-:Y:S01]  /*1260*/  IMAD.IADD R14, R14, 0x1, -R15 ;  /* 0x000000010e0e7824 */ /* 0x000fe200078e0a0f */
[----:B------:R-:W-:-:S02]  /*1270*/  IADD3 R5, R0, -R5, RZ ;  /* 0x8000000500057210 */ /* 0x000fc40007ffe0ff */
[--C-:B------:R-:W-:Y:S02]  /*1280*/  SHF.R.S32.HI R0, RZ, 0x1, R3.reuse ;  /* 0x00000001ff007819 */ /* 0x100fe40000011403 */
[----:B------:R-:W-:Y:S02]  /*1290*/  SHF.R.S32.HI R15, RZ, 0x1f, R8 ;  /* 0x0000001fff0f7819 */ /* 0x000fe40000011408 */
[----:B------:R-:W-:Y:S02]  /*12a0*/  SHF.R.S32.HI R3, RZ, 0x1f, R3 ;  /* 0x0000001fff037819 */ /* 0x000fe40000011403 */
[--C-:B------:R-:W-:Y:S02]  /*12b0*/  SHF.R.S32.HI R8, RZ, 0x1, R17.reuse ;  /* 0x00000001ff087819 */ /* 0x100fe40000011411 */
[----:B------:R-:W-:Y:S02]  /*12c0*/  SHF.R.S32.HI R17, RZ, 0x1f, R17 ;  /* 0x0000001fff117819 */ /* 0x000fe40000011411 */
[----:B------:R-:W-:-:S02]  /*12d0*/  LEA.HI R3, R3, R0, RZ, 0x4 ;  /* 0x0000000003037211 */ /* 0x000fc400078f20ff */
[----:B------:R-:W-:Y:S02]  /*12e0*/  LEA.HI R15, R15, R12, RZ, 0x4 ;  /* 0x0000000c0f0f7211 */ /* 0x000fe400078f20ff */
[----:B------:R-:W-:Y:S02]  /*12f0*/  LEA.HI R17, R17, R8, RZ, 0x4 ;  /* 0x0000000811117211 */ /* 0x000fe400078f20ff */
[----:B------:R-:W-:Y:S02]  /*1300*/  LOP3.LUT R3, R3, 0x1ffffff0, RZ, 0xc0, !PT ;  /* 0x1ffffff003037812 */ /* 0x000fe400078ec0ff */
[----:B------:R-:W-:Y:S02]  /*1310*/  LOP3.LUT R15, R15, 0x1ffffff0, RZ, 0xc0, !PT ;  /* 0x1ffffff00f0f7812 */ /* 0x000fe400078ec0ff */
[----:B------:R-:W-:Y:S02]  /*1320*/  LOP3.LUT R17, R17, 0x1ffffff0, RZ, 0xc0, !PT ;  /* 0x1ffffff011117812 */ /* 0x000fe400078ec0ff */
[----:B------:R-:W-:Y:S01]  /*1330*/  IADD3 R0, R0, -R3, RZ ;  /* 0x8000000300007210 */ /* 0x000fe20007ffe0ff */
[----:B------:R-:W-:Y:S01]  /*1340*/  IMAD.IADD R12, R12, 0x1, -R15 ;  /* 0x000000010c0c7824 */ /* 0x000fe200078e0a0f */
[--C-:B------:R-:W-:Y:S01]  /*1350*/  SHF.R.S32.HI R18, RZ, 0x2, R4.reuse ;  /* 0x00000002ff127819 */ /* 0x100fe20000011404 */
[----:B------:R-:W-:Y:S01]  /*1360*/  IMAD.IADD R17, R8, 0x1, -R17 ;  /* 0x0000000108117824 */ /* 0x000fe200078e0a11 */
[----:B------:R-:W-:Y:S01]  /*1370*/  SHF.R.S32.HI R19, RZ, 0x1f, R4 ;  /* 0x0000001fff137819 */ /* 0x000fe20000011404 */
[----:B------:R-:W-:Y:S01]  /*1380*/  IMAD R4, R0, 0x8, R5 ;  /* 0x0000000800047824 */ /* 0x000fe200078e0205 */
[----:B------:R-:W-:Y:S01]  /*1390*/  LEA R6, R6, R7, 0x3 ;  /* 0x0000000706067211 */ /* 0x000fe200078e18ff */
[----:B------:R-:W-:Y:S01]  /*13a0*/  IMAD R3, R12, 0x8, R13 ;  /* 0x000000080c037824 */ /* 0x000fe200078e020d */
[----:B------:R-:W-:-:S02]  /*13b0*/  LEA R0, R17, R14, 0x3 ;  /* 0x0000000e11007211 */ /* 0x000fc400078e18ff */
[----:B------:R-:W-:Y:S01]  /*13c0*/  LEA.HI R19, R19, R18, RZ, 0x3 ;  /* 0x0000001213137211 */ /* 0x000fe200078f18ff */
[----:B------:R1:W-:Y:S01]  /*13d0*/  STL [R1+0x14], R6 ;  /* 0x0000140601007387 */ /* 0x0003e20000100800 */
[----:B------:R-:W-:Y:S02]  /*13e0*/  LOP3.LUT R7, R16, 0x1, RZ, 0xfc, !PT ;  /* 0x0000000110077812 */ /* 0x000fe400078efcff */
[----:B------:R-:W-:Y:S01]  /*13f0*/  LOP3.LUT R19, R19, 0xfffffff8, RZ, 0xc0, !PT ;  /* 0xfffffff813137812 */ /* 0x000fe200078ec0ff */
[----:B------:R2:W-:Y:S01]  /*1400*/  STL [R1+0x10], R4 ;  /* 0x0000100401007387 */ /* 0x0005e20000100800 */
[----:B------:R-:W-:Y:S02]  /*1410*/  MOV R199, RZ ;  /* 0x000000ff00c77202 */ /* 0x000fe40000000f00 */
[----:B------:R-:W-:Y:S01]  /*1420*/  IADD3 R19, R21, R19, -R18 ;  /* 0x0000001315137210 */ /* 0x000fe20007ffe812 */
[----:B------:R3:W-:Y:S01]  /*1430*/  STL [R1+0xc], R3 ;  /* 0x00000c0301007387 */ /* 0x0007e20000100800 */
[----:B-1----:R-:W-:-:S03]  /*1440*/  IMAD.MOV.U32 R6, RZ, RZ, RZ ;  /* 0x000000ffff067224 */ /* 0x002fc600078e00ff */
[----:B------:R1:W-:Y:S01]  /*1450*/  STL [R1+0x8], R0 ;  /* 0x0000080001007387 */ /* 0x0003e20000100800 */
[----:B------:R-:W-:Y:S01]  /*1460*/  IMAD R8, R20, -0x40, R19 ;  /* 0xffffffc014087824 */ /* 0x000fe200078e0213 */
[----:B--2---:R-:W-:Y:S01]  /*1470*/  CS2R R4, SRZ ;  /* 0x0000000000047805 */ /* 0x004fe2000001ff00 */
[----:B---3--:R-:W-:Y:S01]  /*1480*/  IMAD.SHL.U32 R3, R23, 0x4, RZ ;  /* 0x0000000417037824 */ /* 0x008fe200078e00ff */
[----:B-1----:R-:W-:-:S03]  /*1490*/  SHF.R.S32.HI R0, RZ, 0x7, R22 ;  /* 0x00000007ff007819 */ /* 0x002fc60000011416 */
[----:B------:R-:W-:Y:S02]  /*14a0*/  IMAD R3, R3, 0x4, R2 ;  /* 0x0000000403037824 */ /* 0x000fe400078e0202 */
[----:B------:R1:W-:Y:S05]  /*14b0*/  STL [R1], R0 ;  /* 0x0000000001007387 */ /* 0x0003ea0000100800 */
.L_x_126:
[----:B------:R-:W-:Y:S01]  /*14c0*/  ISETP.NE.AND P0, PT, R7, 0x3, PT ;  /* 0x000000030700780c */ /* 0x000fe20003f05270 */
[----:B------:R-:W-:-:S12]  /*14d0*/  YIELD ;  /* 0x0000000000007946 */ /* 0x000fd80003800000 */
[----:B------:R-:W-:Y:S05]  /*14e0*/  @!P0 BRA `(.L_x_116) ;  /* 0x0000000000048947 */ /* 0x000fea0003800000 */
[----:B------:R-:W-:Y:S01]  /*14f0*/  BPT.TRAP 0x1 ;  /* 0x000000040000795c */ /* 0x000fe20000300000 */
.L_x_116:
[----:B------:R-:W-:Y:S01]  /*1500*/  IMAD R21, R4, 0x8, R2 ;  /* 0x0000000804157824 */ /* 0x000fe200078e0202 */
[----:B------:R-:W-:-:S04]  /*1510*/  SHF.L.U32 R20, R5, 0x1f, RZ ;  /* 0x0000001f05147819 */ /* 0x000fc800000006ff */
[----:B------:R2:W3:Y:S01]  /*1520*/  SYNCS.PHASECHK.TRANS64.TRYWAIT P1, [R21+URZ+0x30c10], R20 ;  /* 0x030c1014150075a7 */ /* 0x0004e2000802017f */
[----:B------:R-:W-:Y:S05]  /*1530*/  @!P0 BRA `(.L_x_117) ;  /* 0x0000000000048947 */ /* 0x000fea0003800000 */
[----:B------:R-:W-:Y:S01]  /*1540*/  BPT.TRAP 0x1 ;  /* 0x000000040000795c */ /* 0x000fe20000300000 */
.L_x_117:
[----:B-1----:R-:W-:-:S04]  /*1550*/  IADD3 R0, R2, 0x10000, RZ ;  /* 0x0001000002007810 */ /* 0x002fc80007ffe0ff */
[----:B------:R-:W-:-:S04]  /*1560*/  SHF.R.U32.HI R0, RZ, 0x4, R0 ;  /* 0x00000004ff007819 */ /* 0x000fc80000011600 */
[----:B------:R-:W-:Y:S01]  /*1570*/  LOP3.LUT R0, R0, 0x3fff, RZ, 0xc0, !PT ;  /* 0x00003fff00007812 */ /* 0x000fe200078ec0ff */
[----:B---3--:R-:W-:Y:S06]  /*1580*/  @P1 BRA `(.L_x_118) ;  /* 0x0000000000081947 */ /* 0x008fec0003800000 */
[----:B------:R-:W1:Y:S02]  /*1590*/  SYNCS.PHASECHK.TRANS64.TRYWAIT P1, [R21+URZ+0x30c10], R20 ;  /* 0x030c1014150075a7 */ /* 0x000e64000802017f */
[----:B-1----:R-:W-:Y:S05]  /*15a0*/  @!P1 BRA `(.L_x_119) ;  /* 0x0000008000209947 */ /* 0x002fea0003800000 */
.L_x_118:
        /* <DEDUP_REMOVED lines=64> */
.L_x_120:
[----:B------:R1:W1:Y:S01]  /*19b0*/  SYNCS.PHASECHK.TRANS64.TRYWAIT P1, [R21+URZ+0x30c30], R20 ;  /* 0x030c3014150075a7 */ /* 0x000262000802017f */
[----:B------:R-:W-:Y:S05]  /*19c0*/  @!P0 BRA `(.L_x_121) ;  /* 0x0000000000048947 */ /* 0x000fea0003800000 */
[----:B------:R-:W-:Y:S01]  /*19d0*/  BPT.TRAP 0x1 ;  /* 0x000000040000795c */ /* 0x000fe20000300000 */
.L_x_121:
[----:B-1----:R-:W-:Y:S05]  /*19e0*/  @P1 BRA `(.L_x_122) ;  /* 0x0000000000081947 */ /* 0x002fea0003800000 */
[----:B------:R-:W1:Y:S02]  /*19f0*/  SYNCS.PHASECHK.TRANS64.TRYWAIT P1, [R21+URZ+0x30c30], R20 ;  /* 0x030c3014150075a7 */ /* 0x000e64000802017f */
[----:B-1----:R-:W-:Y:S05]  /*1a00*/  @!P1 BRA `(.L_x_123) ;  /* 0x0000007c001c9947 */ /* 0x002fea0003800000 */
.L_x_122:
        /* <DEDUP_REMOVED lines=35> */
[----:B------:R-:W-:Y:S01]  /*1c40*/  FMUL.FTZ R106, R106, UR10 ;  /* 0x0000000a6a6a7c20 */ /* 0x000fe20008410000 */
[----:B------:R-:W-:Y:S01]  /*1c50*/  HGMMA.64x128x16.F32 R24, gdesc[UR4], RZ, !UPT, gsb0 ;  /* 0x01e00000041879f0 */ /* 0x000fe2000c0008ff */
[----:B------:R-:W-:Y:S01]  /*1c60*/  UIADD3 UR6, UR8, 0x2, URZ ;  /* 0x0000000208067890 */ /* 0x000fe2000fffe03f */
[----:B------:R-:W-:Y:S01]  /*1c70*/  STL [R1+0xa8], R198 ;  /* 0x0000a8c601007387 */ /* 0x000fe20000100800 */
[----:B------:R-:W-:Y:S01]  /*1c80*/  UIADD3 UR4, UR9, 0x2, URZ ;  /* 0x0000000209047890 */ /* 0x000fe2000fffe03f */
[----:B-1----:R-:W-:Y:S01]  /*1c90*/  MUFU.TANH R11, R92 ;  /* 0x0000005c000b7308 */ /* 0x002fe20000002400 */
[----:B------:R-:W-:Y:S01]  /*1ca0*/  UMOV UR7, 0x40000040 ;  /* 0x4000004000077882 */ /* 0x000fe20000000000 */
[----:B------:R-:W-:Y:S01]  /*1cb0*/  UMOV UR5, 0x40000040 ;  /* 0x4000004000057882 */ /* 0x000fe20000000000 */
[----:B------:R-:W-:Y:S01]  /*1cc0*/  STL [R1+0xa4], R197 ;  /* 0x0000a4c501007387 */ /* 0x000fe20000100800 */
[----:B------:R-:W-:Y:S01]  /*1cd0*/  FMUL.FTZ R109, R109, UR10 ;  /* 0x0000000a6d6d7c20 */ /* 0x000fe20008410000 */
[----:B------:R-:W-:Y:S01]  /*1ce0*/  FMUL.FTZ R236, R89, UR10 ;  /* 0x0000000a59ec7c20 */ /* 0x000fe20008410000 */
[----:B------:R-:W-:Y:S01]  /*1cf0*/  FMUL.FTZ R232, R88, UR10 ;  /* 0x0000000a58e87c20 */ /* 0x000fe20008410000 */
[----:B------:R-:W-:Y:S01]  /*1d00*/  STL [R1+0xa0], R196 ;  /* 0x0000a0c401007387 */ /* 0x000fe20000100800 */
[----:B------:R-:W1:Y:S01]  /*1d10*/  MUFU.TANH R17, R17 ;  /* 0x0000001100117308 */ /* 0x000e620000002400 */
[----:B------:R-:W-:Y:S01]  /*1d20*/  FMUL.FTZ R108, R108, UR10 ;  /* 0x0000000a6c6c7c20 */ /* 0x000fe20008410000 */
[C---:B------:R-:W-:Y:S01]  /*1d30*/  ISETP.GT.AND P2, PT, R8.reuse, RZ, PT ;  /* 0x000000ff0800720c */ /* 0x040fe20003f44270 */
[----:B------:R-:W-:Y:S01]  /*1d40*/  STL [R1+0x9c], R195 ;  /* 0x00009cc301007387 */ /* 0x000fe20000100800 */
[----:B------:R-:W-:Y:S01]  /*1d50*/  ISETP.GT.AND P1, PT, R8, 0x8, PT ;  /* 0x000000080800780c */ /* 0x000fe20003f24270 */
[----:B------:R-:W-:Y:S01]  /*1d60*/  FMUL.FTZ R235, R90, UR10 ;  /* 0x0000000a5aeb7c20 */ /* 0x000fe20008410000 */
[----:B------:R-:W-:Y:S01]  /*1d70*/  FMUL.FTZ R231, R91, UR10 ;  /* 0x0000000a5be77c20 */ /* 0x000fe20008410000 */
[----:B------:R-:W-:Y:S01]  /*1d80*/  STL [R1+0x98], R194 ;  /* 0x000098c201007387 */ /* 0x000fe20000100800 */
[----:B------:R-:W2:Y:S01]  /*1d90*/  MUFU.TANH R19, R19 ;  /* 0x0000001300137308 */ /* 0x000ea20000002400 */
[----:B------:R-:W-:Y:S01]  /*1da0*/  FMUL.FTZ R101, R101, UR10 ;  /* 0x0000000a65657c20 */ /* 0x000fe20008410000 */
[----:B------:R-:W-:Y:S01]  /*1db0*/  FMUL.FTZ R113, R113, UR10 ;  /* 0x0000000a71717c20 */ /* 0x000fe20008410000 */
[----:B------:R-:W-:Y:S01]  /*1dc0*/  STL [R1+0x94], R193 ;  /* 0x000094c101007387 */ /* 0x000fe20000100800 */
[----:B------:R-:W-:Y:S01]  /*1dd0*/  ULDC UR11, c[0x0][0x744] ;  /* 0x0001d100000b7ab9 */ /* 0x000fe20000000800 */
[----:B------:R-:W-:Y:S01]  /*1de0*/  FMUL.FTZ R110, R110, UR10 ;  /* 0x0000000a6e6e7c20 */ /* 0x000fe20008410000 */
[----:B------:R-:W-:Y:S01]  /*1df0*/  FMUL.FTZ R114, R114, UR10 ;  /* 0x0000000a72727c20 */ /* 0x000fe20008410000 */
[----:B------:R-:W-:Y:S01]  /*1e00*/  STL [R1+0x90], R192 ;  /* 0x000090c001007387 */ /* 0x000fe20000100800 */
[----:B------:R-:W3:Y:S01]  /*1e10*/  MUFU.TANH R18, R18 ;  /* 0x0000001200127308 */ /* 0x000ee20000002400 */
[----:B-1----:R-:W-:Y:S01]  /*1e20*/  FSEL R90, R17, -INF , P2 ;  /* 0xff800000115a7808 */ /* 0x002fe20001000000 */
[----:B------:R-:W-:Y:S01]  /*1e30*/  FMUL.FTZ R102, R102, UR10 ;  /* 0x0000000a66667c20 */ /* 0x000fe20008410000 */
[----:B------:R-:W-:Y:S01]  /*1e40*/  STL [R1+0x8c], R191 ;  /* 0x00008cbf01007387 */ /* 0x000fe20000100800 */
[----:B------:R-:W-:Y:S01]  /*1e50*/  FMUL.FTZ R107, R107, UR10 ;  /* 0x0000000a6b6b7c20 */ /* 0x000fe20008410000 */
[----:B------:R-:W-:Y:S01]  /*1e60*/  FMUL.FTZ R234, R94, UR10 ;  /* 0x0000000a5eea7c20 */ /* 0x000fe20008410000 */
[----:B------:R-:W-:Y:S01]  /*1e70*/  FMUL.FTZ R112, R112, UR10 ;  /* 0x0000000a70707c20 */ /* 0x000fe20008410000 */
[----:B------:R-:W-:Y:S01]  /*1e80*/  STL [R1+0x88], R190 ;  /* 0x000088be01007387 */ /* 0x000fe20000100800 */
[----:B------:R-:W1:Y:S01]  /*1e90*/  MUFU.TANH R20, R20 ;  /* 0x0000001400147308 */ /* 0x000e620000002400 */
[----:B--2---:R-:W-:Y:S01]  /*1ea0*/  FSEL R91, R19, -INF , P1 ;  /* 0xff800000135b7808 */ /* 0x004fe20000800000 */
[----:B------:R-:W-:Y:S01]  /*1eb0*/  FMUL.FTZ R116, R116, UR10 ;  /* 0x0000000a74747c20 */ /* 0x000fe20008410000 */
[----:B------:R2:W-:Y:S01]  /*1ec0*/  STL [R1+0x84], R189 ;  /* 0x000084bd01007387 */ /* 0x0005e20000100800 */
[----:B------:R-:W-:Y:S01]  /*1ed0*/  FMUL.FTZ R93, R93, UR10 ;  /* 0x0000000a5d5d7c20 */ /* 0x000fe20008410000 */
[----:B------:R-:W-:Y:S01]  /*1ee0*/  FMUL.FTZ R237, R97, UR10 ;  /* 0x0000000a61ed7c20 */ /* 0x000fe20008410000 */
[----:B------:R-:W-:Y:S01]  /*1ef0*/  FMUL.FTZ R103, R103, UR10 ;  /* 0x0000000a67677c20 */ /* 0x000fe20008410000 */
[----:B------:R-:W4:Y:S01]  /*1f00*/  SHFL.IDX PT, R92, R202, R10, 0x1f ;  /* 0x00001f0aca5c7589 */ /* 0x000f2200000e0000 */
[----:B------:R-:W1:Y:S01]  /*1f10*/  MUFU.TANH R21, R21 ;  /* 0x0000001500157308 */ /* 0x000e620000002400 */
[----:B------:R-:W-:Y:S01]  /*1f20*/  FMUL.FTZ R111, R111, UR10 ;  /* 0x0000000a6f6f7c20 */ /* 0x000fe20008410000 */
[----:B------:R-:W-:Y:S01]  /*1f30*/  FMUL.FTZ R118, R118, UR10 ;  /* 0x0000000a76767c20 */ /* 0x000fe20008410000 */
[----:B------:R-:W-:Y:S01]  /*1f40*/  STL [R1+0x80], R188 ;  /* 0x000080bc01007387 */ /* 0x000fe20000100800 */
[----:B------:R-:W-:Y:S01]  /*1f50*/  FMUL.FTZ R95, R95, UR10 ;  /* 0x0000000a5f5f7c20 */ /* 0x000fe20008410000 */
[----:B------:R-:W-:Y:S01]  /*1f60*/  FMUL.FTZ R129, R129, UR10 ;  /* 0x0000000a81817c20 */ /* 0x000fe20008410000 */
[----:B------:R-:W-:Y:S01]  /*1f70*/  FMUL.FTZ R217, R135, UR10 ;  /* 0x0000000a87d97c20 */ /* 0x000fe20008410000 */
[----:B------:R3:W-:Y:S01]  /*1f80*/  STL [R1+0x7c], R187 ;  /* 0x00007cbb01007387 */ /* 0x0007e20000100800 */
[----:B--2---:R2:W-:Y:S01]  /*1f90*/  MUFU.TANH R189, R106 ;  /* 0x0000006a00bd7308 */ /* 0x0045e20000002400 */
[----:B------:R-:W-:Y:S01]  /*1fa0*/  FMUL.FTZ R126, R126, UR10 ;  /* 0x0000000a7e7e7c20 */ /* 0x000fe20008410000 */
[----:B------:R-:W-:Y:S01]  /*1fb0*/  FMUL.FTZ R96, R96, UR10 ;  /* 0x0000000a60607c20 */ /* 0x000fe20008410000 */
[----:B------:R-:W-:Y:S01]  /*1fc0*/  STL [R1+0x78], R186 ;  /* 0x000078ba01007387 */ /* 0x000fe20000100800 */
[----:B------:R-:W-:Y:S01]  /*1fd0*/  FMUL.FTZ R99, R99, UR10 ;  /* 0x0000000a63637c20 */ /* 0x000fe20008410000 */
[----:B------:R-:W-:Y:S01]  /*1fe0*/  FMUL.FTZ R105, R105, UR10 ;  /* 0x0000000a69697c20 */ /* 0x000fe20008410000 */
[----:B------:R-:W-:Y:S01]  /*1ff0*/  FMUL.FTZ R122, R122, UR10 ;  /* 0x0000000a7a7a7c20 */ /* 0x000fe20008410000 */
[----:B------:R1:W-:Y:S01]  /*2000*/  STL [R1+0x74], R185 ;  /* 0x000074b901007387 */ /* 0x0003e20000100800 */
[----:B------:R-:W1:Y:S01]  /*2010*/  MUFU.TANH R200, R200 ;  /* 0x000000c800c87308 */ /* 0x000e620000002400 */
[----:B--2---:R-:W-:-:S02]  /*2020*/  VIADD R106, R10, 0x4 ;  /* 0x000000040a6a7836 */ /* 0x004fc40000000000 */
[----:B------:R-:W-:Y:S01]  /*2030*/  FMUL.FTZ R100, R100, UR10 ;  /* 0x0000000a64647c20 */ /* 0x000fe20008410000 */
[----:B------:R-:W-:Y:S01]  /*2040*/  STL [R1+0x70], R184 ;  /* 0x000070b801007387 */ /* 0x000fe20000100800 */
[----:B------:R-:W-:Y:S01]  /*2050*/  FMUL.FTZ R233, R98, UR10 ;  /* 0x0000000a62e97c20 */ /* 0x000fe20008410000 */
[----:B------:R-:W-:Y:S01]  /*2060*/  FMUL.FTZ R128, R128, UR10 ;  /* 0x0000000a80807c20 */ /* 0x000fe20008410000 */
[----:B------:R-:W-:Y:S01]  /*2070*/  FMUL.FTZ R132, R132, UR10 ;  /* 0x0000000a84847c20 */ /* 0x000fe20008410000 */
[----:B------:R-:W2:Y:S01]  /*2080*/  SHFL.IDX PT, R89, R202, R106, 0x1f ;  /* 0x00001f6aca597589 */ /* 0x000ea200000e0000 */
[----:B---3--:R3:W-:Y:S01]  /*2090*/  MUFU.TANH R187, R108 ;  /* 0x0000006c00bb7308 */ /* 0x0087e20000002400 */
[----:B----4-:R-:W-:Y:S01]  /*20a0*/  FFMA.FTZ R91, R91, UR11, -R92 ;  /* 0x0000000b5b5b7c23 */ /* 0x010fe2000801085c */
[----:B------:R-:W-:Y:S01]  /*20b0*/  FMUL.FTZ R104, R104, UR10 ;  /* 0x0000000a68687c20 */ /* 0x000fe20008410000 */
[----:B------:R-:W-:Y:S01]  /*20c0*/  STL [R1+0x6c], R183 ;  /* 0x00006cb701007387 */ /* 0x000fe20000100800 */
[----:B------:R-:W-:Y:S01]  /*20d0*/  FMUL.FTZ R117, R117, UR10 ;  /* 0x0000000a75757c20 */ /* 0x000fe20008410000 */
[----:B------:R-:W-:Y:S01]  /*20e0*/  FMUL.FTZ R119, R119, UR10 ;  /* 0x0000000a77777c20 */ /* 0x000fe20008410000 */
[----:B------:R-:W-:Y:S01]  /*20f0*/  FMUL.FTZ R131, R131, UR10 ;  /* 0x0000000a83837c20 */ /* 0x000fe20008410000 */
[----:B------:R-:W-:Y:S01]  /*2100*/  STL [R1+0x68], R182 ;  /* 0x000068b601007387 */ /* 0x000fe20000100800 */
[----:B-1----:R1:W-:Y:S01]  /*2110*/  MUFU.TANH R185, R109 ;  /* 0x0000006d00b97308 */ /* 0x0023e20000002400 */
[----:B---3--:R-:W-:Y:S01]  /*2120*/  IADD3 R108, R10, 0xc, RZ ;  /* 0x0000000c0a6c7810 */ /* 0x008fe20007ffe0ff */
[----:B------:R-:W-:Y:S01]  /*2130*/  FMUL.FTZ R121, R121, UR10 ;  /* 0x0000000a79797c20 */ /* 0x000fe20008410000 */
[----:B------:R3:W-:Y:S01]  /*2140*/  STL [R1+0x64], R181 ;  /* 0x000064b501007387 */ /* 0x0007e20000100800 */
[----:B------:R-:W-:Y:S01]  /*2150*/  FMUL.FTZ R127, R127, UR10 ;  /* 0x0000000a7f7f7c20 */ /* 0x000fe20008410000 */
[----:B------:R-:W-:Y:S01]  /*2160*/  FMUL.FTZ R115, R115, UR10 ;  /* 0x0000000a73737c20 */ /* 0x000fe20008410000 */
[----:B------:R-:W-:Y:S01]  /*2170*/  LEA R203, R4, R203, 0xa ;  /* 0x000000cb04cb7211 */ /* 0x000fe200078e50ff */
[----:B------:R-:W-:Y:S01]  /*2180*/  STL [R1+0x60], R180 ;  /* 0x000060b401007387 */ /* 0x000fe20000100800 */
[----:B------:R4:W-:Y:S01]  /*2190*/  MUFU.TANH R194, R101 ;  /* 0x0000006500c27308 */ /* 0x0009e20000002400 */
[----:B-1----:R-:W-:-:S02]  /*21a0*/  VIADD R109, R10, 0x8 ;  /* 0x000000080a6d7836 */ /* 0x002fc40000000000 */
[----:B------:R-:W-:Y:S01]  /*21b0*/  FMUL.FTZ R130, R130, UR10 ;  /* 0x0000000a82827c20 */ /* 0x000fe20008410000 */
[----:B------:R-:W-:Y:S01]  /*21c0*/  STL [R1+0x5c], R179 ;  /* 0x00005cb301007387 */ /* 0x000fe20000100800 */
[----:B------:R-:W-:Y:S01]  /*21d0*/  FMUL.FTZ R120, R120, UR10 ;  /* 0x0000000a78787c20 */ /* 0x000fe20008410000 */
[----:B------:R-:W-:Y:S01]  /*21e0*/  FMUL.FTZ R123, R123, UR10 ;  /* 0x0000000a7b7b7c20 */ /* 0x000fe20008410000 */
[----:B------:R-:W-:Y:S01]  /*21f0*/  FMUL.FTZ R124, R124, UR10 ;  /* 0x0000000a7c7c7c20 */ /* 0x000fe20008410000 */
[----:B------:R-:W1:Y:S01]  /*2200*/  SHFL.IDX PT, R88, R202, R109, 0x1f ;  /* 0x00001f6dca587589 */ /* 0x000e6200000e0000 */
[----:B---3--:R3:W-:Y:S01]  /*2210*/  MUFU.TANH R181, R113 ;  /* 0x0000007100b57308 */ /* 0x0087e20000002400 */
[----:B------:R-:W-:Y:S01]  /*2220*/  FMUL.FTZ R125, R125, UR10 ;  /* 0x0000000a7d7d7c20 */ /* 0x000fe20008410000 */
[----:B------:R-:W-:Y:S01]  /*2230*/  FMUL.FTZ R133, R133, UR10 ;  /* 0x0000000a85857c20 */ /* 0x000fe20008410000 */
[----:B----4-:R-:W-:Y:S01]  /*2240*/  SHFL.IDX PT, R101, R202, R108, 0x1f ;  /* 0x00001f6cca657589 */ /* 0x010fe200000e0000 */
[----:B------:R-:W-:Y:S01]  /*2250*/  FMUL.FTZ R218, R134, UR10 ;  /* 0x0000000a86da7c20 */ /* 0x000fe20008410000 */
[----:B------:R-:W-:Y:S01]  /*2260*/  R2UR UR10, R203 ;  /* 0x00000000cb0a72ca */ /* 0x000fe200000e0000 */
[----:B------:R-:W-:Y:S01]  /*2270*/  FFMA.FTZ R19, -R19, R19, 1 ;  /* 0x3f80000013137423 */ /* 0x000fe20000010113 */
[----:B------:R-:W-:Y:S01]  /*2280*/  STL [R1+0x58], R178 ;  /* 0x000058b201007387 */ /* 0x000fe20000100800 */
[----:B------:R-:W4:Y:S01]  /*2290*/  MUFU.TANH R201, R201 ;  /* 0x000000c900c97308 */ /* 0x000f220000002400 */
[----:B---3--:R-:W-:Y:S01]  /*22a0*/  FFMA.FTZ R113, R90, UR11, -R92 ;  /* 0x0000000b5a717c23 */ /* 0x008fe2000801085c */
[----:B------:R-:W-:Y:S01]  /*22b0*/  FSEL R90, R18, -INF , P2 ;  /* 0xff800000125a7808 */ /* 0x000fe20001000000 */
[----:B------:R-:W-:Y:S01]  /*22c0*/  STL [R1+0x54], R177 ;  /* 0x000054b101007387 */ /* 0x000fe20000100800 */
[C---:B------:R-:W-:Y:S01]  /*22d0*/  FSEL R92, R20.reuse, -INF , P1 ;  /* 0xff800000145c7808 */ /* 0x040fe20000800000 */
[----:B------:R-:W-:-:S02]  /*22e0*/  FFMA.FTZ R20, -R20, R20, 1 ;  /* 0x3f80000014147423 */ /* 0x000fc40000010114 */
[--C-:B--2---:R-:W-:Y:S01]  /*22f0*/  FFMA.FTZ R90, R90, UR11, -R89.reuse ;  /* 0x0000000b5a5a7c23 */ /* 0x104fe20008010859 */
[----:B------:R2:W-:Y:S01]  /*2300*/  MUFU.TANH R186, R110 ;  /* 0x0000006e00ba7308 */ /* 0x0005e20000002400 */
[----:B------:R-:W-:Y:S01]  /*2310*/  FFMA.FTZ R92, R92, UR11, -R89 ;  /* 0x0000000b5c5c7c23 */ /* 0x000fe20008010859 */
[----:B------:R-:W-:Y:S01]  /*2320*/  FSEL R89, R21, -INF , P2 ;  /* 0xff80000015597808 */ /* 0x000fe20001000000 */
[----:B------:R-:W-:Y:S04]  /*2330*/  STL [R1+0x50], R176 ;  /* 0x000050b001007387 */ /* 0x000fe80000100800 */
[----:B------:R-:W-:Y:S01]  /*2340*/  STL [R1+0x4c], R175 ;  /* 0x00004caf01007387 */ /* 0x000fe20000100800 */
[----:B------:R-:W-:Y:S01]  /*2350*/  MUFU.TANH R221, R221 ;  /* 0x000000dd00dd7308 */ /* 0x000fe20000002400 */
[----:B--2---:R-:W-:-:S02]  /*2360*/  VIADD R110, R10, 0x14 ;  /* 0x000000140a6e7836 */ /* 0x004fc40000000000 */
[----:B------:R-:W-:Y:S04]  /*2370*/  STL [R1+0x48], R174 ;  /* 0x000048ae01007387 */ /* 0x000fe80000100800 */
[----:B------:R-:W-:Y:S01]  /*2380*/  SHFL.IDX PT, R94, R202, R110, 0x1f ;  /* 0x00001f6eca5e7589 */ /* 0x000fe200000e0000 */
[----:B------:R2:W-:Y:S03]  /*2390*/  MUFU.TANH R182, R114 ;  /* 0x0000007200b67308 */ /* 0x0005e60000002400 */
[----:B------:R-:W-:Y:S04]  /*23a0*/  STL [R1+0x44], R173 ;  /* 0x000044ad01007387 */ /* 0x000fe80000100800 */
[----:B------:R-:W-:Y:S01]  /*23b0*/  STL [R1+0x40], R172 ;  /* 0x000040ac01007387 */ /* 0x000fe20000100800 */
[----:B------:R1:W-:Y:S01]  /*23c0*/  MUFU.TANH R193, R102 ;  /* 0x0000006600c17308 */ /* 0x0003e20000002400 */
[----:B--2---:R-:W-:Y:S01]  /*23d0*/  VIADD R114, R10, 0x1c ;  /* 0x0000001c0a727836 */ /* 0x004fe20000000000 */
[----:B------:R-:W-:-:S02]  /*23e0*/  WARPGROUP.DEPBAR.LE gsb0, 0x0 ;  /* 0x00008000000079c5 */ /* 0x000fc40000010000 */
[----:B------:R-:W-:Y:S01]  /*23f0*/  WARPGROUP.ARRIVE ;  /* 0x00000000000079c5 */ /* 0x000fe20000000000 */
[----:B------:R-:W-:Y:S03]  /*2400*/  STL [R1+0x3c], R171 ;  /* 0x00003cab01007387 */ /* 0x000fe60000100800 */
[----:B------:R-:W-:Y:S01]  /*2410*/  MUFU.TANH R219, R219 ;  /* 0x000000db00db7308 */ /* 0x000fe20000002400 */
[--C-:B-1----:R-:W-:Y:S01]  /*2420*/  FFMA.FTZ R102, R89, UR11, -R88.reuse ;  /* 0x0000000b59667c23 */ /* 0x102fe20008010858 */
[----:B------:R-:W-:Y:S01]  /*2430*/  HGMMA.64x128x16.F32 R24, gdesc[UR4], R24, gsb0 ;  /* 0x01e00000041879f0 */ /* 0x000fe20008000818 */
[----:B------:R-:W-:Y:S01]  /*2440*/  UIADD3 UR6, UR8, 0x4, URZ ;  /* 0x0000000408067890 */ /* 0x000fe2000fffe03f */
[----:B------:R-:W-:Y:S01]  /*2450*/  FSEL R89, R200, -INF , P1 ;  /* 0xff800000c8597808 */ /* 0x000fe20000800000 */
[----:B------:R-:W-:Y:S01]  /*2460*/  UIADD3 UR4, UR9, 0x4, URZ ;  /* 0x0000000409047890 */ /* 0x000fe2000fffe03f */
[----:B------:R-:W-:Y:S01]  /*2470*/  STL [R1+0x38], R170 ;  /* 0x000038aa01007387 */ /* 0x000fe20000100800 */
[----:B------:R-:W-:Y:S01]  /*2480*/  UMOV UR7, 0x40000040 ;  /* 0x4000004000077882 */ /* 0x000fe20000000000 */
[----:B------:R-:W-:Y:S01]  /*2490*/  UMOV UR5, 0x40000040 ;  /* 0x4000004000057882 */ /* 0x000fe20000000000 */
[----:B------:R-:W-:Y:S01]  /*24a0*/  MUFU.TANH R188, R107 ;  /* 0x0000006b00bc7308 */ /* 0x000fe20000002400 */
[----:B------:R-:W-:Y:S01]  /*24b0*/  FFMA.FTZ R97, R89, UR11, -R88 ;  /* 0x0000000b59617c23 */ /* 0x000fe20008010858 */
[----:B----4-:R-:W-:Y:S01]  /*24c0*/  FSEL R88, R201, -INF , P2 ;  /* 0xff800000c9587808 */ /* 0x010fe20001000000 */
[----:B------:R-:W-:Y:S04]  /*24d0*/  STL [R1+0x34], R169 ;  /* 0x000034a901007387 */ /* 0x000fe80000100800 */
[----:B------:R-:W-:Y:S01]  /*24e0*/  SHFL.IDX PT, R135, R22, R108, 0x1f ;  /* 0x00001f6c16877589 */ /* 0x000fe200000e0000 */
[----:B------:R-:W-:Y:S03]  /*24f0*/  MUFU.TANH R228, R228 ;  /* 0x000000e400e47308 */ /* 0x000fe60000002400 */
[----:B------:R-:W-:Y:S04]  /*2500*/  STL [R1+0x30], R168 ;  /* 0x000030a801007387 */ /* 0x000fe80000100800 */
[----:B------:R-:W-:Y:S01]  /*2510*/  STL [R1+0x2c], R9 ;  /* 0x00002c0901007387 */ /* 0x000fe20000100800 */
[----:B------:R1:W-:Y:S03]  /*2520*/  MUFU.EX2 R107, R90 ;  /* 0x0000005a006b7308 */ /* 0x0003e60000000800 */
[----:B------:R-:W-:Y:S04]  /*2530*/  STL [R1+0x28], R7 ;  /* 0x0000280701007387 */ /* 0x000fe80000100800 */
[----:B------:R-:W-:Y:S01]  /*2540*/  SHFL.IDX PT, R205, R22, R114, 0x1f ;  /* 0x00001f7216cd7589 */ /* 0x000fe200000e0000 */
[----:B------:R2:W3:Y:S03]  /*2550*/  MUFU.TANH R184, R112 ;  /* 0x0000007000b87308 */ /* 0x0004e60000002400 */
[----:B-1----:R-:W-:Y:S04]  /*2560*/  SHFL.IDX PT, R90, R202, R114, 0x1f ;  /* 0x00001f72ca5a7589 */ /* 0x002fe800000e0000 */
[----:B------:R-:W-:Y:S01]  /*2570*/  STL [R1+0x24], R6 ;  /* 0x0000240601007387 */ /* 0x000fe20000100800 */
[----:B------:R-:W-:Y:S01]  /*2580*/  MUFU.TANH R230, R230 ;  /* 0x000000e600e67308 */ /* 0x000fe20000002400 */
[----:B--2---:R-:W-:-:S02]  /*2590*/  VIADD R112, R10, 0x10 ;  /* 0x000000100a707836 */ /* 0x004fc40000000000 */
[----:B------:R-:W-:Y:S04]  /*25a0*/  STL [R1+0x20], R5 ;  /* 0x0000200501007387 */ /* 0x000fe80000100800 */
[----:B------:R-:W-:Y:S01]  /*25b0*/  STL [R1+0x1c], R3 ;  /* 0x00001c0301007387 */ /* 0x000fe20000100800 */
[----:B------:R1:W2:Y:S01]  /*25c0*/  MUFU.TANH R179, R116 ;  /* 0x0000007400b37308 */ /* 0x0002a20000002400 */
[----:B---3--:R-:W-:Y:S02]  /*25d0*/  FSEL R214, R184, -INF , P2 ;  /* 0xff800000b8d67808 */ /* 0x008fe40001000000 */
[----:B------:R-:W-:Y:S04]  /*25e0*/  SHFL.IDX PT, R215, R16, R108, 0x1f ;  /* 0x00001f6c10d77589 */ /* 0x000fe800000e0000 */
[----:B------:R-:W3:Y:S01]  /*25f0*/  SHFL.IDX PT, R213, R16, R112, 0x1f ;  /* 0x00001f7010d57589 */ /* 0x000ee200000e0000 */
[----:B------:R-:W-:Y:S03]  /*2600*/  MUFU.TANH R227, R227 ;  /* 0x000000e300e37308 */ /* 0x000fe60000002400 */
[----:B-1----:R-:W-:Y:S04]  /*2610*/  SHFL.IDX PT, R116, R22, R10, 0x1f ;  /* 0x00001f0a16747589 */ /* 0x002fe800000e0000 */
[----:B------:R-:W-:Y:S01]  /*2620*/  STL [R1+0x18], R0 ;  /* 0x0000180001007387 */ /* 0x000fe20000100800 */
[----:B------:R-:W-:Y:S01]  /*2630*/  MUFU.TANH R232, R232 ;  /* 0x000000e800e87308 */ /* 0x000fe20000002400 */
[----:B--2---:R-:W-:-:S02]  /*2640*/  FSEL R208, R179, -INF , P2 ;  /* 0xff800000b3d07808 */ /* 0x004fc40001000000 */
[----:B------:R-:W-:Y:S05]  /*2650*/  SHFL.IDX PT, R225, R13, R109, 0x1f ;  /* 0x00001f6d0de17589 */ /* 0x000fea00000e0000 */
[----:B------:R-:W1:Y:S01]  /*2660*/  MUFU.TANH R235, R235 ;  /* 0x000000eb00eb7308 */ /* 0x000e620000002400 */
[----:B---3--:R-:W-:-:S07]  /*2670*/  FFMA.FTZ R214, R214, UR11, -R213 ;  /* 0x0000000bd6d67c23 */ /* 0x008fce00080108d5 */
[----:B------:R2:W-:Y:S08]  /*2680*/  MUFU.TANH R199, R93 ;  /* 0x0000005d00c77308 */ /* 0x0005f00000002400 */
[----:B------:R3:W-:Y:S01]  /*2690*/  MUFU.TANH R192, R103 ;  /* 0x0000006700c07308 */ /* 0x0007e20000002400 */
[----:B--2---:R-:W2:Y:S01]  /*26a0*/  SHFL.IDX PT, R93, R202, R112, 0x1f ;  /* 0x00001f70ca5d7589 */ /* 0x004ea200000e0000 */
[----:B-1----:R-:W-:-:S06]  /*26b0*/  FSEL R98, R235, -INF , P1 ;  /* 0xff800000eb627808 */ /* 0x002fcc0000800000 */
[----:B------:R1:W-:Y:S01]  /*26c0*/  MUFU.TANH R183, R111 ;  /* 0x0000006f00b77308 */ /* 0x0003e20000002400 */
[----:B---3--:R-:W-:Y:S01]  /*26d0*/  FFMA.FTZ R103, R88, UR11, -R101 ;  /* 0x0000000b58677c23 */ /* 0x008fe20008010865 */
[----:B------:R-:W-:-:S05]  /*26e0*/  FSEL R88, R221, -INF , P1 ;  /* 0xff800000dd587808 */ /* 0x000fca0000800000 */
[----:B------:R-:W-:Y:S01]  /*26f0*/  FFMA.FTZ R101, R88, UR11, -R101 ;  /* 0x0000000b58657c23 */ /* 0x000fe20008010865 */
[----:B------:R-:W-:Y:S01]  /*2700*/  MUFU.TANH R220, R220 ;  /* 0x000000dc00dc7308 */ /* 0x000fe20000002400 */
[----:B-1----:R-:W-:Y:S01]  /*2710*/  VIADD R111, R10, 0x18 ;  /* 0x000000180a6f7836 */ /* 0x002fe20000000000 */
[----:B------:R-:W-:-:S04]  /*2720*/  FSEL R88, R228, -INF , P1 ;  /* 0xff800000e4587808 */ /* 0x000fc80000800000 */
[----:B------:R1:W-:Y:S02]  /*2730*/  SHFL.IDX PT, R89, R202, R111, 0x1f ;  /* 0x00001f6fca597589 */ /* 0x0003e400000e0000 */
[----:B------:R3:W4:Y:S08]  /*2740*/  MUFU.TANH R177, R118 ;  /* 0x0000007600b17308 */ /* 0x0007300000002400 */
[----:B------:R-:W-:Y:S01]  /*2750*/  MUFU.TANH R216, R216 ;  /* 0x000000d800d87308 */ /* 0x000fe20000002400 */
[----:B---3--:R-:W3:Y:S01]  /*2760*/  SHFL.IDX PT, R118, R22, R109, 0x1f ;  /* 0x00001f6d16767589 */ /* 0x008ee200000e0000 */
[----:B-1----:R-:W-:-:S05]  /*2770*/  FSEL R202, R194, -INF , P2 ;  /* 0xff800000c2ca7808 */ /* 0x002fca0001000000 */
[----:B------:R-:W-:Y:S01]  /*2780*/  FFMA.FTZ R202, R202, UR11, -R205 ;  /* 0x0000000bcaca7c23 */ /* 0x000fe200080108cd */
[----:B------:R1:W-:Y:S01]  /*2790*/  MUFU.TANH R197, R95 ;  /* 0x0000005f00c57308 */ /* 0x0003e20000002400 */
[----:B----4-:R-:W-:Y:S01]  /*27a0*/  FSEL R207, R177, -INF , P1 ;  /* 0xff800000b1cf7808 */ /* 0x010fe20000800000 */
[----:B------:R-:W-:Y:S02]  /*27b0*/  WARPGROUP.DEPBAR.LE gsb0, 0x0 ;  /* 0x00008000000079c5 */ /* 0x000fe40000010000 */
[----:B------:R-:W-:-:S04]  /*27c0*/  WARPGROUP.ARRIVE ;  /* 0x00000000000079c5 */ /* 0x000fc80000000000 */
[----:B------:R4:W-:Y:S01]  /*27d0*/  MUFU.TANH R7, R129 ;  /* 0x0000008100077308 */ /* 0x0009e20000002400 */
[C---:B-1----:R-:W-:Y:S01]  /*27e0*/  FSEL R95, R220.reuse, -INF , P2 ;  /* 0xff800000dc5f7808 */ /* 0x042fe20001000000 */
[----:B------:R-:W-:Y:S01]  /*27f0*/  FFMA.FTZ R220, -R220, R220, 1 ;  /* 0x3f800000dcdc7423 */ /* 0x000fe200000101dc */
[----:B------:R-:W-:Y:S01]  /*2800*/  HGMMA.64x128x16.F32 R24, gdesc[UR4], R24, gsb0 ;  /* 0x01e00000041879f0 */ /* 0x000fe20008000818 */
[----:B------:R-:W-:Y:S02]  /*2810*/  UIADD3 UR6, UR8, 0x6, URZ ;  /* 0x0000000608067890 */ /* 0x000fe4000fffe03f */
[----:B--2---:R-:W-:Y:S01]  /*2820*/  FFMA.FTZ R95, R95, UR11, -R93 ;  /* 0x0000000b5f5f7c23 */ /* 0x004fe2000801085d */
[----:B------:R-:W-:Y:S01]  /*2830*/  UIADD3 UR4, UR9, 0x6, URZ ;  /* 0x0000000609047890 */ /* 0x000fe2000fffe03f */
[----:B------:R1:W-:Y:S01]  /*2840*/  MUFU.TANH R169, R126 ;  /* 0x0000007e00a97308 */ /* 0x0003e20000002400 */
[----:B------:R-:W-:Y:S01]  /*2850*/  UMOV UR7, 0x40000040 ;  /* 0x4000004000077882 */ /* 0x000fe20000000000 */
[----:B------:R-:W-:Y:S01]  /*2860*/  UMOV UR5, 0x40000040 ;  /* 0x4000004000057882 */ /* 0x000fe20000000000 */
[----:B----4-:R-:W-:Y:S05]  /*2870*/  SHFL.IDX PT, R129, R22, R110, 0x1f ;  /* 0x00001f6e16817589 */ /* 0x010fea00000e0000 */
[----:B------:R-:W-:Y:S01]  /*2880*/  MUFU.TANH R234, R234 ;  /* 0x000000ea00ea7308 */ /* 0x000fe20000002400 */
[----:B-1----:R-:W-:Y:S07]  /*2890*/  SHFL.IDX PT, R126, R16, R109, 0x1f ;  /* 0x00001f6d107e7589 */ /* 0x002fee00000e0000 */
[----:B------:R1:W2:Y:S08]  /*28a0*/  MUFU.TANH R198, R96 ;  /* 0x0000006000c67308 */ /* 0x0002b00000002400 */
[----:B------:R-:W-:Y:S01]  /*28b0*/  MUFU.TANH R237, R237 ;  /* 0x000000ed00ed7308 */ /* 0x000fe20000002400 */
[----:B-1----:R-:W-:-:S05]  /*28c0*/  FSEL R96, R219, -INF , P2 ;  /* 0xff800000db607808 */ /* 0x002fca0001000000 */
[--C-:B------:R-:W-:Y:S01]  /*28d0*/  FFMA.FTZ R96, R96, UR11, -R94.reuse ;  /* 0x0000000b60607c23 */ /* 0x100fe2000801085e */
[----:B------:R-:W-:Y:S01]  /*28e0*/  FFMA.FTZ R94, R88, UR11, -R94 ;  /* 0x0000000b585e7c23 */ /* 0x000fe2000801085e */
[----:B------:R1:W-:Y:S01]  /*28f0*/  MUFU.TANH R196, R99 ;  /* 0x0000006300c47308 */ /* 0x0003e20000002400 */
[C---:B------:R-:W-:Y:S01]  /*2900*/  FSEL R88, R232.reuse, -INF , P2 ;  /* 0xff800000e8587808 */ /* 0x040fe20001000000 */
[----:B------:R-:W-:Y:S01]  /*2910*/  FFMA.FTZ R232, -R232, R232, 1 ;  /* 0x3f800000e8e87423 */ /* 0x000fe200000101e8 */
[----:B--2---:R-:W-:-:S03]  /*2920*/  FSEL R224, R198, -INF , P2 ;  /* 0xff800000c6e07808 */ /* 0x004fc60001000000 */
[--C-:B------:R-:W-:Y:S01]  /*2930*/  FFMA.FTZ R88, R88, UR11, -R116.reuse ;  /* 0x0000000b58587c23 */ /* 0x100fe20008010874 */
[----:B------:R-:W-:Y:S01]  /*2940*/  FFMA.FTZ R116, R98, UR11, -R116 ;  /* 0x0000000b62747c23 */ /* 0x000fe20008010874 */
[----:B------:R-:W-:Y:S01]  /*2950*/  MUFU.TANH R222, R222 ;  /* 0x000000de00de7308 */ /* 0x000fe20000002400 */
[C---:B-1----:R-:W-:Y:S01]  /*2960*/  FSEL R99, R227.reuse, -INF , P1 ;  /* 0xff800000e3637808 */ /* 0x042fe20000800000 */
[----:B------:R-:W-:Y:S01]  /*2970*/  FFMA.FTZ R227, -R227, R227, 1 ;  /* 0x3f800000e3e37423 */ /* 0x000fe200000101e3 */
[----:B------:R-:W-:-:S05]  /*2980*/  FSEL R98, R11, -INF , P2 ;  /* 0xff8000000b627808 */ /* 0x000fca0001000000 */
[----:B------:R-:W-:Y:S01]  /*2990*/  MUFU.TANH R229, R229 ;  /* 0x000000e500e57308 */ /* 0x000fe20000002400 */
[----:B---3--:R-:W-:-:S07]  /*29a0*/  FFMA.FTZ R98, R98, UR11, -R118 ;  /* 0x0000000b62627c23 */ /* 0x008fce0008010876 */
[----:B------:R-:W-:Y:S08]  /*29b0*/  MUFU.TANH R190, R105 ;  /* 0x0000006900be7308 */ /* 0x000ff00000002400 */
[----:B------:R1:W-:Y:S08]  /*29c0*/  MUFU.TANH R173, R122 ;  /* 0x0000007a00ad7308 */ /* 0x0003f00000002400 */
[----:B------:R2:W-:Y:S01]  /*29d0*/  MUFU.EX2 R105, R92 ;  /* 0x0000005c00697308 */ /* 0x0005e20000000800 */
[----:B-1----:R-:W1:Y:S07]  /*29e0*/  SHFL.IDX PT, R122, R22, R112, 0x1f ;  /* 0x00001f70167a7589 */ /* 0x002e6e00000e0000 */
[----:B------:R3:W4:Y:S01]  /*29f0*/  MUFU.TANH R195, R100 ;  /* 0x0000006400c37308 */ /* 0x0007220000002400 */
[----:B--2---:R-:W-:-:S05]  /*2a00*/  FSEL R92, R230, -INF , P2 ;  /* 0xff800000e65c7808 */ /* 0x004fca0001000000 */
[--C-:B------:R-:W-:Y:S01]  /*2a10*/  FFMA.FTZ R92, R92, UR11, -R90.reuse ;  /* 0x0000000b5c5c7c23 */ /* 0x100fe2000801085a */
[----:B------:R-:W-:Y:S01]  /*2a20*/  FFMA.FTZ R90, R99, UR11, -R90 ;  /* 0x0000000b635a7c23 */ /* 0x000fe2000801085a */
[----:B------:R-:W2:Y:S01]  /*2a30*/  MUFU.TANH R233, R233 ;  /* 0x000000e900e97308 */ /* 0x000ea20000002400 */
[----:B---3--:R-:W-:Y:S01]  /*2a40*/  SHFL.IDX PT, R100, R22, R106, 0x1f ;  /* 0x00001f6a16647589 */ /* 0x008fe200000e0000 */
[----:B------:R-:W-:-:S05]  /*2a50*/  FSEL R99, R199, -INF , P2 ;  /* 0xff800000c7637808 */ /* 0x000fca0001000000 */
[----:B------:R-:W-:Y:S01]  /*2a60*/  FFMA.FTZ R99, R99, UR11, -R135 ;  /* 0x0000000b63637c23 */ /* 0x000fe20008010887 */
[----:B------:R-:W3:Y:S01]  /*2a70*/  MUFU.TANH R236, R236 ;  /* 0x000000ec00ec7308 */ /* 0x000ee20000002400 */
[----:B-1----:R-:W-:Y:S01]  /*2a80*/  FFMA.FTZ R224, R224, UR11, -R122 ;  /* 0x0000000be0e07c23 */ /* 0x002fe2000801087a */
[----:B----4-:R-:W-:-:S06]  /*2a90*/  FSEL R134, R195, -INF , P2 ;  /* 0xff800000c3867808 */ /* 0x010fcc0001000000 */
[----:B------:R1:W-:Y:S08]  /*2aa0*/  MUFU.TANH R9, R128 ;  /* 0x0000008000097308 */ /* 0x0003f00000002400 */
[----:B------:R4:W-:Y:S01]  /*2ab0*/  MUFU.TANH R3, R132 ;  /* 0x0000008400037308 */ /* 0x0009e20000002400 */
[----:B-1----:R-:W-:Y:S07]  /*2ac0*/  SHFL.IDX PT, R128, R16, R106, 0x1f ;  /* 0x00001f6a10807589 */ /* 0x002fee00000e0000 */
[----:B------:R-:W-:Y:S01]  /*2ad0*/  MUFU.TANH R191, R104 ;  /* 0x0000006800bf7308 */ /* 0x000fe20000002400 */
[----:B----4-:R2:W1:Y:S07]  /*2ae0*/  SHFL.IDX PT, R132, R22, R111, 0x1f ;  /* 0x00001f6f16847589 */ /* 0x01046e00000e0000 */
[----:B------:R4:W-:Y:S01]  /*2af0*/  MUFU.TANH R178, R117 ;  /* 0x0000007500b27308 */ /* 0x0009e20000002400 */
[----:B------:R-:W-:-:S02]  /*2b00*/  WARPGROUP.DEPBAR.LE gsb0, 0x0 ;  /* 0x00008000000079c5 */ /* 0x000fc40000010000 */
[----:B------:R-:W-:Y:S01]  /*2b10*/  WARPGROUP.ARRIVE ;  /* 0x00000000000079c5 */ /* 0x000fe20000000000 */
[----:B--2---:R-:W-:-:S04]  /*2b20*/  FSEL R22, R233, -INF , P1 ;  /* 0xff800000e9167808 */ /* 0x004fc80000800000 */
[----:B------:R2:W-:Y:S01]  /*2b30*/  MUFU.EX2 R104, R91 ;  /* 0x0000005b00687308 */ /* 0x0005e20000000800 */
[----:B----4-:R-:W-:Y:S01]  /*2b40*/  FSEL R117, R197, -INF , P1 ;  /* 0xff800000c5757808 */ /* 0x010fe20000800000 */
[----:B------:R-:W-:Y:S01]  /*2b50*/  HGMMA.64x128x16.F32 R24, gdesc[UR4], R24, gsb0 ;  /* 0x01e00000041879f0 */ /* 0x000fe20008000818 */
[----:B------:R-:W-:Y:S01]  /*2b60*/  FFMA.FTZ R122, R22, UR11, -R122 ;  /* 0x0000000b167a7c23 */ /* 0x000fe2000801087a */
[----:B------:R-:W-:Y:S02]  /*2b70*/  FSEL R22, R193, -INF , P1 ;  /* 0xff800000c1167808 */ /* 0x000fe40000800000 */
[----:B------:R-:W-:Y:S01]  /*2b80*/  FFMA.FTZ R135, R117, UR11, -R135 ;  /* 0x0000000b75877c23 */ /* 0x000fe20008010887 */
[----:B------:R-:W-:Y:S01]  /*2b90*/  FSEL R117, R186, -INF , P1 ;  /* 0xff800000ba757808 */ /* 0x000fe20000800000 */
[----:B------:R4:W-:Y:S01]  /*2ba0*/  MUFU.TANH R176, R119 ;  /* 0x0000007700b07308 */ /* 0x0009e20000002400 */
[----:B--2---:R-:W-:Y:S01]  /*2bb0*/  FSEL R91, R216, -INF , P1 ;  /* 0xff800000d85b7808 */ /* 0x004fe20000800000 */
[--C-:B-1----:R-:W-:Y:S01]  /*2bc0*/  FFMA.FTZ R134, R134, UR11, -R132.reuse ;  /* 0x0000000b86867c23 */ /* 0x102fe20008010884 */
[----:B------:R-:W-:Y:S01]  /*2bd0*/  FFMA.FTZ R132, R22, UR11, -R132 ;  /* 0x0000000b16847c23 */ /* 0x000fe20008010884 */
[----:B------:R-:W-:-:S02]  /*2be0*/  FSEL R22, R189, -INF , P1 ;  /* 0xff800000bd167808 */ /* 0x000fc40000800000 */
[----:B------:R-:W-:Y:S01]  /*2bf0*/  FFMA.FTZ R93, R91, UR11, -R93 ;  /* 0x0000000b5b5d7c23 */ /* 0x000fe2000801085d */
[----:B------:R-:W-:Y:S01]  /*2c00*/  FSEL R91, R222, -INF , P2 ;  /* 0xff800000de5b7808 */ /* 0x000fe20001000000 */
[----:B------:R1:W-:Y:S01]  /*2c10*/  MUFU.TANH R174, R121 ;  /* 0x0000007900ae7308 */ /* 0x0003e20000002400 */
[----:B----4-:R-:W-:-:S03]  /*2c20*/  FSEL R119, R234, -INF , P1 ;  /* 0xff800000ea777808 */ /* 0x010fc60000800000 */
[----:B------:R-:W-:Y:S02]  /*2c30*/  FFMA.FTZ R91, R91, UR11, -R89 ;  /* 0x0000000b5b5b7c23 */ /* 0x000fe40008010859 */
[----:B------:R-:W-:Y:S02]  /*2c40*/  FFMA.FTZ R118, R119, UR11, -R118 ;  /* 0x0000000b77767c23 */ /* 0x000fe40008010876 */
[----:B------:R2:W-:Y:S01]  /*2c50*/  MUFU.TANH R5, R131 ;  /* 0x0000008300057308 */ /* 0x0005e20000002400 */
[----:B-1----:R-:W-:Y:S01]  /*2c60*/  FSEL R121, R237, -INF , P2 ;  /* 0xff800000ed797808 */ /* 0x002fe20001000000 */
[----:B------:R-:W1:Y:S04]  /*2c70*/  SHFL.IDX PT, R119, R16, R110, 0x1f ;  /* 0x00001f6e10777589 */ /* 0x000e6800000e0000 */
[----:B------:R-:W-:-:S02]  /*2c80*/  FFMA.FTZ R121, R121, UR11, -R129 ;  /* 0x0000000b79797c23 */ /* 0x000fc40008010881 */
[----:B------:R4:W-:Y:S01]  /*2c90*/  MUFU.TANH R168, R127 ;  /* 0x0000007f00a87308 */ /* 0x0009e20000002400 */
[----:B--2---:R-:W2:Y:S07]  /*2ca0*/  SHFL.IDX PT, R131, R16, R10, 0x1f ;  /* 0x00001f0a10837589 */ /* 0x004eae00000e0000 */
[----:B------:R-:W1:Y:S01]  /*2cb0*/  MUFU.TANH R231, R231 ;  /* 0x000000e700e77308 */ /* 0x000e620000002400 */
[----:B----4-:R-:W-:-:S05]  /*2cc0*/  FSEL R127, R187, -INF , P2 ;  /* 0xff800000bb7f7808 */ /* 0x010fca0001000000 */
[--C-:B------:R-:W-:Y:S01]  /*2cd0*/  FFMA.FTZ R127, R127, UR11, -R126.reuse ;  /* 0x0000000b7f7f7c23 */ /* 0x100fe2000801087e */
[----:B------:R-:W-:Y:S01]  /*2ce0*/  FFMA.FTZ R126, R117, UR11, -R126 ;  /* 0x0000000b757e7c23 */ /* 0x000fe2000801087e */
[----:B------:R4:W2:Y:S01]  /*2cf0*/  MUFU.TANH R180, R115 ;  /* 0x0000007300b47308 */ /* 0x0008a20000002400 */
[----:B------:R-:W-:Y:S07]  /*2d00*/  SHFL.IDX PT, R117, R16, R111, 0x1f ;  /* 0x00001f6f10757589 */ /* 0x000fee00000e0000 */
[----:B------:R1:W-:Y:S01]  /*2d10*/  MUFU.TANH R6, R130 ;  /* 0x0000008200067308 */ /* 0x0003e20000002400 */
[----:B----4-:R-:W-:-:S05]  /*2d20*/  FSEL R115, R229, -INF , P1 ;  /* 0xff800000e5737808 */ /* 0x010fca0000800000 */
[----:B------:R-:W-:Y:S01]  /*2d30*/  FFMA.FTZ R89, R115, UR11, -R89 ;  /* 0x0000000b73597c23 */ /* 0x000fe20008010859 */
[----:B---3--:R-:W-:Y:S01]  /*2d40*/  FSEL R115, R236, -INF , P2 ;  /* 0xff800000ec737808 */ /* 0x008fe20001000000 */
[----:B------:R3:W4:Y:S01]  /*2d50*/  MUFU.TANH R175, R120 ;  /* 0x0000007800af7308 */ /* 0x0007220000002400 */
[----:B-1----:R-:W-:-:S03]  /*2d60*/  FSEL R130, R190, -INF , P2 ;  /* 0xff800000be827808 */ /* 0x002fc60001000000 */
[----:B------:R-:W-:Y:S02]  /*2d70*/  FFMA.FTZ R115, R115, UR11, -R100 ;  /* 0x0000000b73737c23 */ /* 0x000fe40008010864 */
[----:B------:R-:W-:Y:S02]  /*2d80*/  FFMA.FTZ R130, R130, UR11, -R128 ;  /* 0x0000000b82827c23 */ /* 0x000fe40008010880 */
[----:B------:R1:W-:Y:S01]  /*2d90*/  MUFU.TANH R0, R133 ;  /* 0x0000008500007308 */ /* 0x0003e20000002400 */
[C---:B---3--:R-:W-:Y:S01]  /*2da0*/  FSEL R120, R231.reuse, -INF , P1 ;  /* 0xff800000e7787808 */ /* 0x048fe20000800000 */
[----:B------:R-:W-:-:S04]  /*2db0*/  FFMA.FTZ R231, -R231, R231, 1 ;  /* 0x3f800000e7e77423 */ /* 0x000fc800000101e7 */
[----:B------:R-:W-:Y:S01]  /*2dc0*/  FFMA.FTZ R100, R120, UR11, -R100 ;  /* 0x0000000b78647c23 */ /* 0x000fe20008010864 */
[----:B------:R-:W-:Y:S01]  /*2dd0*/  FSEL R120, R181, -INF , P2 ;  /* 0xff800000b5787808 */ /* 0x000fe20001000000 */
[----:B------:R3:W-:Y:S01]  /*2de0*/  MUFU.TANH R170, R125 ;  /* 0x0000007d00aa7308 */ /* 0x0007e20000002400 */
[----:B-1----:R-:W-:-:S03]  /*2df0*/  FSEL R133, R191, -INF , P2 ;  /* 0xff800000bf857808 */ /* 0x002fc60001000000 */
[----:B------:R-:W-:Y:S02]  /*2e00*/  FFMA.FTZ R120, R120, UR11, -R119 ;  /* 0x0000000b78787c23 */ /* 0x000fe40008010877 */
[--C-:B--2---:R-:W-:Y:S01]  /*2e10*/  FFMA.FTZ R133, R133, UR11, -R131.reuse ;  /* 0x0000000b85857c23 */ /* 0x104fe20008010883 */
[----:B------:R-:W-:Y:S01]  /*2e20*/  FFMA.FTZ R131, R22, UR11, -R131 ;  /* 0x0000000b16837c23 */ /* 0x000fe20008010883 */
[----:B------:R1:W-:Y:S01]  /*2e30*/  MUFU.TANH R172, R123 ;  /* 0x0000007b00ac7308 */ /* 0x0003e20000002400 */
[----:B---3--:R-:W-:-:S05]  /*2e40*/  FSEL R125, R185, -INF , P2 ;  /* 0xff800000b97d7808 */ /* 0x008fca0001000000 */
[----:B------:R-:W-:Y:S02]  /*2e50*/  FFMA.FTZ R125, R125, UR11, -R215 ;  /* 0x0000000b7d7d7c23 */ /* 0x000fe400080108d7 */
[----:B------:R2:W-:Y:S01]  /*2e60*/  MUFU.EX2 R22, R116 ;  /* 0x0000007400167308 */ /* 0x0005e20000000800 */
[----:B-1----:R-:W-:-:S07]  /*2e70*/  FSEL R123, R176, -INF , P1 ;  /* 0xff800000b07b7808 */ /* 0x002fce0000800000 */
[----:B------:R1:W-:Y:S01]  /*2e80*/  MUFU.TANH R171, R124 ;  /* 0x0000007c00ab7308 */ /* 0x0003e20000002400 */
[----:B--2---:R-:W-:-:S05]  /*2e90*/  FSEL R116, R183, -INF , P1 ;  /* 0xff800000b7747808 */ /* 0x004fca0000800000 */
[----:B------:R-:W-:Y:S01]  /*2ea0*/  FFMA.FTZ R215, R116, UR11, -R215 ;  /* 0x0000000b74d77c23 */ /* 0x000fe200080108d7 */
[----:B------:R-:W-:Y:S01]  /*2eb0*/  FSEL R116, R182, -INF , P1 ;  /* 0xff800000b6747808 */ /* 0x000fe20000800000 */
[----:B------:R-:W2:Y:S01]  /*2ec0*/  MUFU.EX2 R113, R113 ;  /* 0x0000007100717308 */ /* 0x000ea20000000800 */
[----:B-1----:R-:W-:Y:S03]  /*2ed0*/  SHFL.IDX PT, R124, R13, R10, 0x1f ;  /* 0x00001f0a0d7c7589 */ /* 0x002fe600000e0000 */
[----:B------:R-:W-:Y:S01]  /*2ee0*/  FFMA.FTZ R213, R116, UR11, -R213 ;  /* 0x0000000b74d57c23 */ /* 0x000fe200080108d5 */
[----:B------:R-:W-:-:S03]  /*2ef0*/  FSEL R116, R178, -INF , P2 ;  /* 0xff800000b2747808 */ /* 0x000fc60001000000 */
[----:B------:R-:W1:Y:S08]  /*2f00*/  MUFU.EX2 R97, R97 ;  /* 0x0000006100617308 */ /* 0x000e700000000800 */
[----:B------:R-:W-:Y:S01]  /*2f10*/  MUFU.EX2 R103, R103 ;  /* 0x0000006700677308 */ /* 0x000fe20000000800 */
[----:B------:R-:W-:Y:S02]  /*2f20*/  WARPGROUP.DEPBAR.LE gsb0, 0x0 ;  /* 0x00008000000079c5 */ /* 0x000fe40000010000 */
[----:B------:R3:W4:Y:S05]  /*2f30*/  LDS R211, [R23+0x400] ;  /* 0x0004000017d37984 */ /* 0x00072a0000000800 */
[----:B------:R-:W-:Y:S01]  /*2f40*/  MUFU.EX2 R91, R91 ;  /* 0x0000005b005b7308 */ /* 0x000fe20000000800 */
[----:B------:R-:W-:Y:S01]  /*2f50*/  LDS R12, [R12+0x400] ;  /* 0x000400000c0c7984 */ /* 0x000fe20000000800 */
[----:B---3--:R-:W-:-:S06]  /*2f60*/  FSEL R23, R196, -INF , P1 ;  /* 0xff800000c4177808 */ /* 0x008fcc0000800000 */
[----:B------:R-:W3:Y:S01]  /*2f70*/  MUFU.EX2 R102, R102 ;  /* 0x0000006600667308 */ /* 0x000ee20000000800 */
[----:B------:R-:W-:Y:S01]  /*2f80*/  FFMA.FTZ R129, R23, UR11, -R129 ;  /* 0x0000000b17817c23 */ /* 0x000fe20008010881 */
[----:B------:R-:W-:-:S06]  /*2f90*/  FSEL R23, R192, -INF , P1 ;  /* 0xff800000c0177808 */ /* 0x000fcc0000800000 */
[----:B------:R-:W-:Y:S01]  /*2fa0*/  MUFU.TANH R218, R218 ;  /* 0x000000da00da7308 */ /* 0x000fe20000002400 */
[----:B------:R-:W-:Y:S01]  /*2fb0*/  FFMA.FTZ R205, R23, UR11, -R205 ;  /* 0x0000000b17cd7c23 */ /* 0x000fe200080108cd */
[----:B------:R-:W-:-:S05]  /*2fc0*/  FSEL R23, R188, -INF , P1 ;  /* 0xff800000bc177808 */ /* 0x000fca0000800000 */
[----:B------:R-:W-:Y:S01]  /*2fd0*/  FFMA.FTZ R128, R23, UR11, -R128 ;  /* 0x0000000b17807c23 */ /* 0x000fe20008010880 */
[----:B------:R-:W-:Y:S08]  /*2fe0*/  MUFU.TANH R217, R217 ;  /* 0x000000d900d97308 */ /* 0x000ff00000002400 */
[----:B------:R2:W-:Y:S01]  /*2ff0*/  MUFU.EX2 R23, R115 ;  /* 0x0000007300177308 */ /* 0x0005e20000000800 */
[----:B----4-:R-:W-:Y:S07]  /*3000*/  SHFL.IDX PT, R203, R211, R109, 0x1f ;  /* 0x00001f6dd3cb7589 */ /* 0x010fee00000e0000 */
[----:B------:R-:W4:Y:S01]  /*3010*/  MUFU.EX2 R94, R94 ;  /* 0x0000005e005e7308 */ /* 0x000f220000000800 */
[----:B------:R-:W-:Y:S04]  /*3020*/  SHFL.IDX PT, R212, R211, R108, 0x1f ;  /* 0x00001f6cd3d47589 */ /* 0x000fe800000e0000 */
[----:B--2---:R2:W1:Y:S03]  /*3030*/  SHFL.IDX PT, R115, R16, R114, 0x1f ;  /* 0x00001f7210737589 */ /* 0x00446600000e0000 */
[----:B------:R-:W4:Y:S01]  /*3040*/  MUFU.EX2 R101, R101 ;  /* 0x0000006500657308 */ /* 0x000f220000000800 */
[----:B------:R-:W3:Y:S04]  /*3050*/  SHFL.IDX PT, R206, R211, R10, 0x1f ;  /* 0x00001f0ad3ce7589 */ /* 0x000ee800000e0000 */
[----:B------:R-:W4:Y:S01]  /*3060*/  SHFL.IDX PT, R204, R211, R106, 0x1f ;  /* 0x00001f6ad3cc7589 */ /* 0x000f2200000e0000 */
[----:B--2---:R-:W-:-:S02]  /*3070*/  FSEL R16, R180, -INF , P1 ;  /* 0xff800000b4107808 */ /* 0x004fc40000800000 */
[----:B------:R-:W2:Y:S01]  /*3080*/  MUFU.EX2 R95, R95 ;  /* 0x0000005f005f7308 */ /* 0x000ea20000000800 */
[----:B------:R-:W2:Y:S02]  /*3090*/  SHFL.IDX PT, R226, R211, R112, 0x1f ;  /* 0x00001f70d3e27589 */ /* 0x000ea400000e0000 */
[----:B------:R-:W-:Y:S02]  /*30a0*/  FFMA.FTZ R119, R16, UR11, -R119 ;  /* 0x0000000b10777c23 */ /* 0x000fe40008010877 */
[----:B------:R-:W-:Y:S03]  /*30b0*/  SHFL.IDX PT, R223, R211, R110, 0x1f ;  /* 0x00001f6ed3df7589 */ /* 0x000fe600000e0000 */
[----:B------:R3:W-:Y:S01]  /*30c0*/  MUFU.EX2 R16, R118 ;  /* 0x0000007600107308 */ /* 0x0007e20000000800 */
[--C-:B-1----:R-:W-:Y:S01]  /*30d0*/  FFMA.FTZ R116, R116, UR11, -R115.reuse ;  /* 0x0000000b74747c23 */ /* 0x102fe20008010873 */
[----:B------:R-:W-:-:S02]  /*30e0*/  FFMA.FTZ R115, R123, UR11, -R115 ;  /* 0x0000000b7b737c23 */ /* 0x000fc40008010873 */
[----:B------:R-:W1:Y:S01]  /*30f0*/  SHFL.IDX PT, R123, R13, R106, 0x1f ;  /* 0x00001f6a0d7b7589 */ /* 0x000e6200000e0000 */
[--C-:B---3--:R-:W-:Y:S01]  /*3100*/  FFMA.FTZ R118, R208, UR11, -R117.reuse ;  /* 0x0000000bd0767c23 */ /* 0x108fe20008010875 */
[----:B------:R-:W-:Y:S01]  /*3110*/  FFMA.FTZ R117, R207, UR11, -R117 ;  /* 0x0000000bcf757c23 */ /* 0x000fe20008010875 */
[--C-:B------:R-:W-:Y:S01]  /*3120*/  FADD.FTZ R207, R28, -R203.reuse ;  /* 0x800000cb1ccf7221 */ /* 0x100fe20000010000 */
[----:B------:R-:W-:Y:S01]  /*3130*/  FADD.FTZ R208, R29, -R212 ;  /* 0x800000d41dd07221 */ /* 0x000fe20000010000 */
[----:B------:R3:W-:Y:S01]  /*3140*/  MUFU.EX2 R28, R135 ;  /* 0x00000087001c7308 */ /* 0x0007e20000000800 */
[----:B------:R-:W-:Y:S01]  /*3150*/  FADD.FTZ R203, R30, -R203 ;  /* 0x800000cb1ecb7221 */ /* 0x000fe20000010000 */
[----:B------:R-:W-:Y:S01]  /*3160*/  FADD.FTZ R210, R24, -R206 ;  /* 0x800000ce18d27221 */ /* 0x000fe20000010000 */
[----:B----4-:R-:W-:Y:S01]  /*3170*/  FADD.FTZ R209, R25, -R204 ;  /* 0x800000cc19d17221 */ /* 0x010fe20000010000 */
[----:B------:R-:W-:Y:S01]  /*3180*/  FADD.FTZ R206, R26, -R206 ;  /* 0x800000ce1ace7221 */ /* 0x000fe20000010000 */
[----:B------:R-:W-:Y:S01]  /*3190*/  FADD.FTZ R204, R27, -R204 ;  /* 0x800000cc1bcc7221 */ /* 0x000fe20000010000 */
[----:B------:R-:W-:Y:S01]  /*31a0*/  FSEL R27, R175, -INF , P2 ;  /* 0xff800000af1b7808 */ /* 0x000fe20001000000 */
[----:B------:R-:W-:Y:S01]  /*31b0*/  FMUL.FTZ R210, R113, R210 ;  /* 0x000000d271d27220 */ /* 0x000fe20000410000 */
[----:B------:R2:W-:Y:S01]  /*31c0*/  MUFU.EX2 R30, R224 ;  /* 0x000000e0001e7308 */ /* 0x0005e20000000800 */
[----:B---3--:R-:W-:Y:S01]  /*31d0*/  FADD.FTZ R135, R31, -R212 ;  /* 0x800000d41f877221 */ /* 0x008fe20000010000 */
[----:B------:R-:W-:Y:S01]  /*31e0*/  FSEL R26, R173, -INF , P1 ;  /* 0xff800000ad1a7808 */ /* 0x000fe20000800000 */
[----:B------:R-:W3:Y:S01]  /*31f0*/  SHFL.IDX PT, R212, R211, R111, 0x1f ;  /* 0x00001f6fd3d47589 */ /* 0x000ee200000e0000 */
[----:B------:R-:W-:Y:S01]  /*3200*/  FSEL R25, R174, -INF , P2 ;  /* 0xff800000ae197808 */ /* 0x000fe20001000000 */
[----:B------:R-:W-:Y:S01]  /*3210*/  FFMA.FTZ R27, R27, UR11, -R124 ;  /* 0x0000000b1b1b7c23 */ /* 0x000fe2000801087c */
[----:B------:R-:W-:Y:S01]  /*3220*/  FSEL R24, R172, -INF , P1 ;  /* 0xff800000ac187808 */ /* 0x000fe20000800000 */
[----:B------:R-:W4:Y:S01]  /*3230*/  SHFL.IDX PT, R211, R211, R114, 0x1f ;  /* 0x00001f72d3d37589 */ /* 0x000f2200000e0000 */
[----:B------:R1:W-:Y:S01]  /*3240*/  MUFU.EX2 R29, R122 ;  /* 0x0000007a001d7308 */ /* 0x0003e20000000800 */
[--C-:B--2---:R-:W-:Y:S01]  /*3250*/  FADD.FTZ R224, R32, -R226.reuse ;  /* 0x800000e220e07221 */ /* 0x104fe20000010000 */
[----:B------:R-:W-:Y:S01]  /*3260*/  FADD.FTZ R226, R34, -R226 ;  /* 0x800000e222e27221 */ /* 0x000fe20000010000 */
[----:B------:R-:W2:Y:S01]  /*3270*/  SHFL.IDX PT, R31, R13, R108, 0x1f ;  /* 0x00001f6c0d1f7589 */ /* 0x000ea200000e0000 */
[----:B------:R-:W-:Y:S01]  /*3280*/  FFMA.FTZ R26, R26, UR11, -R124 ;  /* 0x0000000b1a1a7c23 */ /* 0x000fe2000801087c */
[--C-:B-1----:R-:W-:Y:S01]  /*3290*/  FFMA.FTZ R25, R25, UR11, -R123.reuse ;  /* 0x0000000b19197c23 */ /* 0x102fe2000801087b */
[----:B------:R-:W-:Y:S01]  /*32a0*/  FFMA.FTZ R24, R24, UR11, -R123 ;  /* 0x0000000b18187c23 */ /* 0x000fe2000801087b */
[----:B------:R-:W-:Y:S01]  /*32b0*/  SHFL.IDX PT, R34, R13, R110, 0x1f ;  /* 0x00001f6e0d227589 */ /* 0x000fe200000e0000 */
[----:B------:R1:W-:Y:S01]  /*32c0*/  MUFU.EX2 R32, R121 ;  /* 0x0000007900207308 */ /* 0x0003e20000000800 */
[----:B------:R-:W-:Y:S01]  /*32d0*/  FSEL R122, R170, -INF , P2 ;  /* 0xff800000aa7a7808 */ /* 0x000fe20001000000 */
[----:B------:R-:W-:Y:S01]  /*32e0*/  FMUL.FTZ R206, R104, R206 ;  /* 0x000000ce68ce7220 */ /* 0x000fe20000410000 */
[----:B------:R-:W-:Y:S01]  /*32f0*/  FSEL R124, R171, -INF , P2 ;  /* 0xff800000ab7c7808 */ /* 0x000fe20001000000 */
[--C-:B------:R-:W-:Y:S01]  /*3300*/  FADD.FTZ R33, R33, -R223.reuse ;  /* 0x800000df21217221 */ /* 0x100fe20000010000 */
[----:B------:R-:W-:Y:S01]  /*3310*/  FSEL R123, R169, -INF , P1 ;  /* 0xff800000a97b7808 */ /* 0x000fe20000800000 */
[----:B------:R-:W-:Y:S01]  /*3320*/  FADD.FTZ R223, R35, -R223 ;  /* 0x800000df23df7221 */ /* 0x000fe20000010000 */
[----:B------:R-:W-:Y:S01]  /*3330*/  FMUL.FTZ R203, R97, R203 ;  /* 0x000000cb61cb7220 */ /* 0x000fe20000410000 */
[--C-:B------:R-:W-:Y:S01]  /*3340*/  FFMA.FTZ R124, R124, UR11, -R225.reuse ;  /* 0x0000000b7c7c7c23 */ /* 0x100fe200080108e1 */
[----:B-1----:R-:W-:Y:S01]  /*3350*/  FSEL R121, R168, -INF , P1 ;  /* 0xff800000a8797808 */ /* 0x002fe20000800000 */
[----:B------:R-:W-:Y:S01]  /*3360*/  FFMA.FTZ R123, R123, UR11, -R225 ;  /* 0x0000000b7b7b7c23 */ /* 0x000fe200080108e1 */
[--C-:B---3--:R-:W-:Y:S01]  /*3370*/  FADD.FTZ R225, R36, -R212.reuse ;  /* 0x800000d424e17221 */ /* 0x108fe20000010000 */
[----:B------:R-:W-:Y:S01]  /*3380*/  FMUL.FTZ R36, R105, R204 ;  /* 0x000000cc69247220 */ /* 0x000fe20000410000 */
[----:B------:R-:W1:Y:S01]  /*3390*/  SHFL.IDX PT, R35, R13, R111, 0x1f ;  /* 0x00001f6f0d237589 */ /* 0x000e6200000e0000 */
[----:B------:R-:W-:Y:S01]  /*33a0*/  FADD.FTZ R38, R38, -R212 ;  /* 0x800000d426267221 */ /* 0x000fe20000010000 */
[--C-:B----4-:R-:W-:Y:S01]  /*33b0*/  FADD.FTZ R37, R37, -R211.reuse ;  /* 0x800000d325257221 */ /* 0x110fe20000010000 */
[----:B------:R-:W-:Y:S01]  /*33c0*/  FADD.FTZ R39, R39, -R211 ;  /* 0x800000d327277221 */ /* 0x000fe20000010000 */
[----:B------:R-:W-:Y:S01]  /*33d0*/  FSEL R212, R9, -INF , P2 ;  /* 0xff80000009d47808 */ /* 0x000fe20001000000 */
[----:B------:R-:W3:Y:S01]  /*33e0*/  SHFL.IDX PT, R211, R13, R112, 0x1f ;  /* 0x00001f700dd37589 */ /* 0x000ee200000e0000 */
[--C-:B--2---:R-:W-:Y:S01]  /*33f0*/  FFMA.FTZ R122, R122, UR11, -R31.reuse ;  /* 0x0000000b7a7a7c23 */ /* 0x104fe2000801081f */
[----:B------:R-:W-:Y:S01]  /*3400*/  FFMA.FTZ R121, R121, UR11, -R31 ;  /* 0x0000000b79797c23 */ /* 0x000fe2000801081f */
[----:B------:R-:W-:Y:S01]  /*3410*/  FFMA.FTZ R204, -R21, R21, 1 ;  /* 0x3f80000015cc7423 */ /* 0x000fe20000010115 */
[----:B------:R2:W-:Y:S01]  /*3420*/  MUFU.EX2 R31, R129 ;  /* 0x00000081001f7308 */ /* 0x0005e20000000800 */
[----:B------:R-:W-:Y:S01]  /*3430*/  FMUL.FTZ R207, R102, R207 ;  /* 0x000000cf66cf7220 */ /* 0x000fe20000410000 */
[----:B------:R-:W-:Y:S01]  /*3440*/  FMUL.FTZ R223, R94, R223 ;  /* 0x000000df5edf7220 */ /* 0x000fe20000410000 */
[----:B------:R-:W-:Y:S01]  /*3450*/  FMUL.FTZ R135, R101, R135 ;  /* 0x0000008765877220 */ /* 0x000fe20000410000 */
[----:B------:R-:W-:Y:S01]  /*3460*/  FMUL.FTZ R224, R95, R224 ;  /* 0x000000e05fe07220 */ /* 0x000fe20000410000 */
[----:B------:R-:W-:Y:S01]  /*3470*/  FMUL.FTZ R204, R204, R207 ;  /* 0x000000cfcccc7220 */ /* 0x000fe20000410000 */
[----:B------:R-:W-:Y:S01]  /*3480*/  FSEL R207, R3, -INF , P2 ;  /* 0xff80000003cf7808 */ /* 0x000fe20001000000 */
[----:B------:R-:W-:Y:S01]  /*3490*/  FMUL.FTZ R209, R107, R209 ;  /* 0x000000d16bd17220 */ /* 0x000fe20000410000 */
[----:B------:R4:W-:Y:S01]  /*34a0*/  MUFU.EX2 R21, R131 ;  /* 0x0000008300157308 */ /* 0x0009e20000000800 */
[----:B--2---:R-:W-:-:S04]  /*34b0*/  FFMA.FTZ R129, -R17, R17, 1 ;  /* 0x3f80000011817423 */ /* 0x004fc80000010111 */
[----:B------:R-:W-:Y:S01]  /*34c0*/  FMUL.FTZ R129, R129, R210 ;  /* 0x000000d281817220 */ /* 0x000fe20000410000 */
[----:B------:R-:W-:Y:S01]  /*34d0*/  FSEL R210, R7, -INF , P2 ;  /* 0xff80000007d27808 */ /* 0x000fe20001000000 */
[----:B-1----:R-:W-:Y:S01]  /*34e0*/  FFMA.FTZ R207, R207, UR11, -R35 ;  /* 0x0000000bcfcf7c23 */ /* 0x002fe20008010823 */
[----:B------:R1:W-:Y:S01]  /*34f0*/  MUFU.EX2 R17, R134 ;  /* 0x0000008600117308 */ /* 0x0003e20000000800 */
[----:B----4-:R-:W-:Y:S02]  /*3500*/  FFMA.FTZ R131, -R216, R216, 1 ;  /* 0x3f800000d8837423 */ /* 0x010fe400000101d8 */
[----:B------:R-:W-:Y:S01]  /*3510*/  FFMA.FTZ R210, R210, UR11, -R34 ;  /* 0x0000000bd2d27c23 */ /* 0x000fe20008010822 */
[----:B---3--:R-:W-:Y:S01]  /*3520*/  FFMA.FTZ R212, R212, UR11, -R211 ;  /* 0x0000000bd4d47c23 */ /* 0x008fe200080108d3 */
[----:B------:R-:W2:Y:S03]  /*3530*/  SHFL.IDX PT, R216, R12, R10, 0x1f ;  /* 0x00001f0a0cd87589 */ /* 0x000ea600000e0000 */
[----:B------:R-:W3:Y:S01]  /*3540*/  MUFU.EX2 R96, R96 ;  /* 0x0000006000607308 */ /* 0x000ee20000000800 */
[----:B-1----:R-:W-:-:S04]  /*3550*/  FFMA.FTZ R134, -R18, R18, 1 ;  /* 0x3f80000012867423 */ /* 0x002fc80000010112 */
[----:B------:R-:W-:Y:S01]  /*3560*/  FMUL.FTZ R134, R134, R209 ;  /* 0x000000d186867220 */ /* 0x000fe20000410000 */
[----:B------:R-:W-:Y:S02]  /*3570*/  FSEL R209, R0, -INF , P2 ;  /* 0xff80000000d17808 */ /* 0x000fe40001000000 */
[----:B------:R1:W-:Y:S08]  /*3580*/  MUFU.EX2 R18, R132 ;  /* 0x0000008400127308 */ /* 0x0003f00000000800 */
[----:B------:R-:W4:Y:S01]  /*3590*/  MUFU.EX2 R89, R89 ;  /* 0x0000005900597308 */ /* 0x000f220000000800 */
[----:B-1----:R-:W-:Y:S01]  /*35a0*/  FMUL.FTZ R132, R19, R206 ;  /* 0x000000ce13847220 */ /* 0x002fe20000410000 */
[----:B------:R-:W-:Y:S01]  /*35b0*/  FSEL R206, R5, -INF , P1 ;  /* 0xff80000005ce7808 */ /* 0x000fe20000800000 */
[----:B------:R1:W4:Y:S01]  /*35c0*/  SHFL.IDX PT, R19, R13, R114, 0x1f ;  /* 0x00001f720d137589 */ /* 0x00032200000e0000 */
[----:B---3--:R-:W-:Y:S01]  /*35d0*/  FMUL.FTZ R33, R96, R33 ;  /* 0x0000002160217220 */ /* 0x008fe20000410000 */
[--C-:B--2---:R-:W-:Y:S01]  /*35e0*/  FADD.FTZ R40, R40, -R216.reuse ;  /* 0x800000d828287221 */ /* 0x104fe20000010000 */
[----:B------:R-:W-:Y:S01]  /*35f0*/  FADD.FTZ R42, R42, -R216 ;  /* 0x800000d82a2a7221 */ /* 0x000fe20000010000 */
[----:B------:R-:W-:Y:S01]  /*3600*/  FFMA.FTZ R206, R206, UR11, -R34 ;  /* 0x0000000bcece7c23 */ /* 0x000fe20008010822 */
[----:B------:R-:W2:Y:S02]  /*3610*/  MUFU.EX2 R92, R92 ;  /* 0x0000005c005c7308 */ /* 0x000ea40000000800 */
[----:B------:R-:W-:-:S06]  /*3620*/  FMUL.FTZ R42, R22, R42 ;  /* 0x0000002a162a7220 */ /* 0x000fcc0000410000 */
[----:B-1----:R1:W-:Y:S01]  /*3630*/  MUFU.EX2 R13, R202 ;  /* 0x000000ca000d7308 */ /* 0x0023e20000000800 */
[----:B----4-:R-:W-:-:S07]  /*3640*/  FMUL.FTZ R38, R89, R38 ;  /* 0x0000002659267220 */ /* 0x010fce0000410000 */
[----:B------:R3:W-:Y:S01]  /*3650*/  MUFU.EX2 R34, R133 ;  /* 0x0000008500227308 */ /* 0x0007e20000000800 */
[----:B-1----:R-:W-:Y:S01]  /*3660*/  FMUL.FTZ R202, R20, R36 ;  /* 0x0000002414ca7220 */ /* 0x002fe20000410000 */
[----:B------:R-:W-:Y:S01]  /*3670*/  FSEL R20, R6, -INF , P1 ;  /* 0xff80000006147808 */ /* 0x000fe20000800000 */
[----:B------:R-:W-:Y:S01]  /*3680*/  FFMA.FTZ R209, R209, UR11, -R19 ;  /* 0x0000000bd1d17c23 */ /* 0x000fe20008010813 */
[----:B--2---:R-:W-:-:S03]  /*3690*/  FMUL.FTZ R37, R92, R37 ;  /* 0x000000255c257220 */ /* 0x004fc60000410000 */
[----:B------:R-:W-:Y:S01]  /*36a0*/  FFMA.FTZ R211, R20, UR11, -R211 ;  /* 0x0000000b14d37c23 */ /* 0x000fe200080108d3 */
[----:B------:R-:W-:Y:S01]  /*36b0*/  FFMA.FTZ R20, -R201, R201, 1 ;  /* 0x3f800000c9147423 */ /* 0x000fe200000101c9 */
[----:B------:R-:W-:Y:S01]  /*36c0*/  FFMA.FTZ R201, -R200, R200, 1 ;  /* 0x3f800000c8c97423 */ /* 0x000fe200000101c8 */
[----:B---3--:R-:W-:Y:S01]  /*36d0*/  FMUL.FTZ R133, R103, R208 ;  /* 0x000000d067857220 */ /* 0x008fe20000410000 */
[----:B------:R1:W-:Y:S01]  /*36e0*/  MUFU.EX2 R36, R205 ;  /* 0x000000cd00247308 */ /* 0x0003e20000000800 */
[----:B------:R-:W-:Y:S01]  /*36f0*/  FFMA.FTZ R200, -R221, R221, 1 ;  /* 0x3f800000ddc87423 */ /* 0x000fe200000101dd */
[----:B------:R-:W-:Y:S01]  /*3700*/  FMUL.FTZ R201, R201, R203 ;  /* 0x000000cbc9c97220 */ /* 0x000fe20000410000 */
[----:B------:R-:W-:Y:S01]  /*3710*/  FMUL.FTZ R203, R20, R133 ;  /* 0x0000008514cb7220 */ /* 0x000fe20000410000 */
[----:B------:R-:W-:Y:S01]  /*3720*/  FMUL.FTZ R20, R91, R225 ;  /* 0x000000e15b147220 */ /* 0x000fe20000410000 */
[----:B------:R-:W-:Y:S01]  /*3730*/  FFMA.FTZ R133, -R219, R219, 1 ;  /* 0x3f800000db857423 */ /* 0x000fe200000101db */
[----:B------:R-:W2:Y:S01]  /*3740*/  SHFL.IDX PT, R225, R12, R108, 0x1f ;  /* 0x00001f6c0ce17589 */ /* 0x000ea200000e0000 */
[----:B------:R-:W-:Y:S01]  /*3750*/  FMUL.FTZ R200, R200, R135 ;  /* 0x00000087c8c87220 */ /* 0x000fe20000410000 */
[----:B------:R-:W-:Y:S01]  /*3760*/  FMUL.FTZ R135, R220, R224 ;  /* 0x000000e0dc877220 */ /* 0x000fe20000410000 */
[----:B-1----:R-:W-:Y:S01]  /*3770*/  FSEL R205, R218, -INF , P1 ;  /* 0xff800000dacd7808 */ /* 0x002fe20000800000 */
[----:B------:R-:W1:Y:S01]  /*3780*/  SHFL.IDX PT, R219, R12, R106, 0x1f ;  /* 0x00001f6a0cdb7589 */ /* 0x000e6200000e0000 */
[----:B------:R-:W3:Y:S01]  /*3790*/  MUFU.EX2 R90, R90 ;  /* 0x0000005a005a7308 */ /* 0x000ee20000000800 */
[----:B------:R-:W-:-:S02]  /*37a0*/  FMUL.FTZ R133, R133, R33 ;  /* 0x0000002185857220 */ /* 0x000fc40000410000 */
[----:B------:R-:W-:Y:S01]  /*37b0*/  FFMA.FTZ R205, R205, UR11, -R35 ;  /* 0x0000000bcdcd7c23 */ /* 0x000fe20008010823 */
[----:B------:R-:W-:Y:S01]  /*37c0*/  FSEL R35, R217, -INF , P1 ;  /* 0xff800000d9237808 */ /* 0x000fe20000800000 */
[----:B------:R-:W4:Y:S03]  /*37d0*/  SHFL.IDX PT, R220, R12, R109, 0x1f ;  /* 0x00001f6d0cdc7589 */ /* 0x000f2600000e0000 */
[----:B------:R-:W4:Y:S01]  /*37e0*/  MUFU.EX2 R100, R100 ;  /* 0x0000006400647308 */ /* 0x000f220000000800 */
[----:B------:R-:W-:Y:S01]  /*37f0*/  FFMA.FTZ R208, R35, UR11, -R19 ;  /* 0x0000000b23d07c23 */ /* 0x000fe20008010813 */
[----:B------:R-:W4:Y:S04]  /*3800*/  SHFL.IDX PT, R224, R12, R110, 0x1f ;  /* 0x00001f6e0ce07589 */ /* 0x000f2800000e0000 */
[----:B------:R-:W-:Y:S02]  /*3810*/  SHFL.IDX PT, R221, R12, R111, 0x1f ;  /* 0x00001f6f0cdd7589 */ /* 0x000fe400000e0000 */
[----:B------:R1:W-:Y:S01]  /*3820*/  MUFU.EX2 R35, R130 ;  /* 0x0000008200237308 */ /* 0x0003e20000000800 */
[----:B---3--:R-:W-:Y:S01]  /*3830*/  FMUL.FTZ R39, R90, R39 ;  /* 0x000000275a277220 */ /* 0x008fe20000410000 */
[----:B--2---:R-:W-:-:S06]  /*3840*/  FADD.FTZ R216, R45, -R225 ;  /* 0x800000e12dd87221 */ /* 0x004fcc0000010000 */
[----:B------:R-:W2:Y:S01]  /*3850*/  MUFU.EX2 R88, R88 ;  /* 0x0000005800587308 */ /* 0x000ea20000000800 */
[----:B-1----:R-:W-:Y:S01]  /*3860*/  FFMA.FTZ R130, -R228, R228, 1 ;  /* 0x3f800000e4827423 */ /* 0x002fe200000101e4 */
[----:B------:R-:W-:Y:S01]  /*3870*/  LDS R45, [R15+0x400] ;  /* 0x000400000f2d7984 */ /* 0x000fe20000000800 */
[--C-:B------:R-:W-:Y:S01]  /*3880*/  FADD.FTZ R43, R43, -R219.reuse ;  /* 0x800000db2b2b7221 */ /* 0x100fe20000010000 */
[----:B------:R-:W-:Y:S01]  /*3890*/  FADD.FTZ R41, R41, -R219 ;  /* 0x800000db29297221 */ /* 0x000fe20000010000 */
[----:B------:R-:W-:Y:S01]  /*38a0*/  FMUL.FTZ R130, R130, R223 ;  /* 0x000000df82827220 */ /* 0x000fe20000410000 */
[----:B----4-:R-:W-:Y:S01]  /*38b0*/  FADD.FTZ R44, R44, -R220 ;  /* 0x800000dc2c2c7221 */ /* 0x010fe20000010000 */
[----:B------:R-:W1:Y:S01]  /*38c0*/  SHFL.IDX PT, R223, R12, R112, 0x1f ;  /* 0x00001f700cdf7589 */ /* 0x000e6200000e0000 */
[----:B------:R3:W-:Y:S01]  /*38d0*/  MUFU.EX2 R33, R128 ;  /* 0x0000008000217308 */ /* 0x0007e20000000800 */
[----:B------:R-:W-:Y:S01]  /*38e0*/  FMUL.FTZ R43, R100, R43 ;  /* 0x0000002b642b7220 */ /* 0x000fe20000410000 */
[----:B------:R-:W-:Y:S01]  /*38f0*/  FADD.FTZ R49, R49, -R224 ;  /* 0x800000e031317221 */ /* 0x000fe20000010000 */
[----:B------:R-:W-:-:S05]  /*3900*/  FMUL.FTZ R41, R23, R41 ;  /* 0x0000002917297220 */ /* 0x000fca0000410000 */
[----:B------:R-:W4:Y:S01]  /*3910*/  MUFU.EX2 R98, R98 ;  /* 0x0000006200627308 */ /* 0x000f220000000800 */
[----:B---3--:R-:W-:Y:S01]  /*3920*/  FFMA.FTZ R128, -R222, R222, 1 ;  /* 0x3f800000de807423 */ /* 0x008fe200000101de */
[----:B--2---:R-:W-:Y:S01]  /*3930*/  FMUL.FTZ R40, R88, R40 ;  /* 0x0000002858287220 */ /* 0x004fe20000410000 */
[----:B------:R2:W3:Y:S05]  /*3940*/  SHFL.IDX PT, R222, R12, R114, 0x1f ;  /* 0x00001f720cde7589 */ /* 0x0004ea00000e0000 */
[----:B------:R-:W3:Y:S01]  /*3950*/  MUFU.EX2 R99, R99 ;  /* 0x0000006300637308 */ /* 0x000ee20000000800 */
[----:B------:R-:W-:Y:S01]  /*3960*/  FMUL.FTZ R128, R128, R20 ;  /* 0x0000001480807220 */ /* 0x000fe20000410000 */
[----:B------:R-:W-:Y:S01]  /*3970*/  FFMA.FTZ R233, -R233, R233, 1 ;  /* 0x3f800000e9e97423 */ /* 0x000fe200000101e9 */
[----:B------:R-:W-:Y:S01]  /*3980*/  FFMA.FTZ R237, -R237, R237, 1 ;  /* 0x3f800000eded7423 */ /* 0x000fe200000101ed */
[----:B------:R-:W-:Y:S01]  /*3990*/  FADD.FTZ R46, R46, -R220 ;  /* 0x800000dc2e2e7221 */ /* 0x000fe20000010000 */
[----:B------:R-:W-:Y:S01]  /*39a0*/  FADD.FTZ R47, R47, -R225 ;  /* 0x800000e12f2f7221 */ /* 0x000fe20000010000 */
[----:B------:R-:W-:Y:S01]  /*39b0*/  FADD.FTZ R51, R51, -R224 ;  /* 0x800000e033337221 */ /* 0x000fe20000010000 */
[--C-:B-1----:R-:W-:Y:S01]  /*39c0*/  FADD.FTZ R50, R50, -R223.reuse ;  /* 0x800000df32327221 */ /* 0x102fe20000010000 */
[----:B--2---:R1:W-:Y:S08]  /*39d0*/  MUFU.EX2 R12, R126 ;  /* 0x0000007e000c7308 */ /* 0x0043f00000000800 */
[----:B------:R2:W-:Y:S01]  /*39e0*/  MUFU.EX2 R19, R127 ;  /* 0x0000007f00137308 */ /* 0x0005e20000000800 */
[----:B-1----:R-:W-:Y:S01]  /*39f0*/  FFMA.FTZ R126, -R229, R229, 1 ;  /* 0x3f800000e57e7423 */ /* 0x002fe200000101e5 */
[----:B----4-:R-:W-:Y:S01]  /*3a00*/  FMUL.FTZ R44, R98, R44 ;  /* 0x0000002c622c7220 */ /* 0x010fe20000410000 */
[----:B------:R-:W-:Y:S01]  /*3a10*/  FADD.FTZ R48, R48, -R223 ;  /* 0x800000df30307221 */ /* 0x000fe20000010000 */
[----:B------:R-:W-:Y:S01]  /*3a20*/  FADD.FTZ R52, R52, -R221 ;  /* 0x800000dd34347221 */ /* 0x000fe20000010000 */
[----:B------:R-:W-:Y:S01]  /*3a30*/  FMUL.FTZ R126, R126, R38 ;  /* 0x000000267e7e7220 */ /* 0x000fe20000410000 */
[----:B---3--:R-:W-:-:S02]  /*3a40*/  FADD.FTZ R219, R53, -R222 ;  /* 0x800000de35db7221 */ /* 0x008fc40000010000 */
[----:B------:R1:W-:Y:S01]  /*3a50*/  MUFU.EX2 R20, R125 ;  /* 0x0000007d00147308 */ /* 0x0003e20000000800 */
[----:B--2---:R-:W-:Y:S01]  /*3a60*/  FFMA.FTZ R127, -R230, R230, 1 ;  /* 0x3f800000e67f7423 */ /* 0x004fe200000101e6 */
[----:B------:R-:W-:Y:S01]  /*3a70*/  FMUL.FTZ R50, R29, R50 ;  /* 0x000000321d327220 */ /* 0x000fe20000410000 */
[----:B------:R-:W-:Y:S01]  /*3a80*/  FMUL.FTZ R216, R99, R216 ;  /* 0x000000d863d87220 */ /* 0x000fe20000410000 */
[----:B------:R-:W-:Y:S01]  /*3a90*/  FADD.FTZ R221, R54, -R221 ;  /* 0x800000dd36dd7221 */ /* 0x000fe20000010000 */
[----:B------:R-:W-:Y:S01]  /*3aa0*/  FMUL.FTZ R127, R127, R37 ;  /* 0x000000257f7f7220 */ /* 0x000fe20000410000 */
[----:B------:R-:W-:Y:S02]  /*3ab0*/  FADD.FTZ R222, R55, -R222 ;  /* 0x800000de37de7221 */ /* 0x000fe40000010000 */
[----:B------:R2:W-:Y:S01]  /*3ac0*/  MUFU.EX2 R38, R213 ;  /* 0x000000d500267308 */ /* 0x0005e20000000800 */
[----:B-1----:R-:W-:-:S07]  /*3ad0*/  FMUL.FTZ R125, R227, R39 ;  /* 0x00000027e37d7220 */ /* 0x002fce0000410000 */
[----:B------:R1:W-:Y:S01]  /*3ae0*/  MUFU.EX2 R37, R215 ;  /* 0x000000d700257308 */ /* 0x0003e20000000800 */
[----:B--2---:R-:W-:-:S04]  /*3af0*/  FFMA.FTZ R213, -R235, R235, 1 ;  /* 0x3f800000ebd57423 */ /* 0x004fc800000101eb */
[----:B------:R-:W-:Y:S01]  /*3b00*/  FMUL.FTZ R213, R213, R42 ;  /* 0x0000002ad5d57220 */ /* 0x000fe20000410000 */
[----:B------:R-:W-:Y:S02]  /*3b10*/  FFMA.FTZ R42, -R11, R11, 1 ;  /* 0x3f8000000b2a7423 */ /* 0x000fe4000001010b */
[----:B------:R2:W-:Y:S01]  /*3b20*/  MUFU.EX2 R39, R120 ;  /* 0x0000007800277308 */ /* 0x0005e20000000800 */
[----:B-1----:R-:W-:Y:S01]  /*3b30*/  FFMA.FTZ R215, -R236, R236, 1 ;  /* 0x3f800000ecd77423 */ /* 0x002fe200000101ec */
[----:B------:R-:W-:Y:S01]  /*3b40*/  FMUL.FTZ R46, R16, R46 ;  /* 0x0000002e102e7220 */ /* 0x000fe20000410000 */
[----:B------:R-:W-:-:S05]  /*3b50*/  FMUL.FTZ R47, R28, R47 ;  /* 0x0000002f1c2f7220 */ /* 0x000fca0000410000 */
[----:B------:R1:W3:Y:S01]  /*3b60*/  MUFU.EX2 R15, R214 ;  /* 0x000000d6000f7308 */ /* 0x0002e20000000800 */
[----:B--2---:R-:W-:Y:S01]  /*3b70*/  FMUL.FTZ R120, R231, R43 ;  /* 0x0000002be7787220 */ /* 0x004fe20000410000 */
[----:B------:R-:W-:Y:S01]  /*3b80*/  FMUL.FTZ R43, R32, R49 ;  /* 0x00000031202b7220 */ /* 0x000fe20000410000 */
[----:B------:R-:W-:Y:S01]  /*3b90*/  FMUL.FTZ R215, R215, R41 ;  /* 0x00000029d7d77220 */ /* 0x000fe20000410000 */
[----:B------:R-:W-:Y:S01]  /*3ba0*/  FFMA.FTZ R41, -R199, R199, 1 ;  /* 0x3f800000c7297423 */ /* 0x000fe200000101c7 */
[----:B------:R-:W-:Y:S01]  /*3bb0*/  FMUL.FTZ R49, R233, R50 ;  /* 0x00000032e9317220 */ /* 0x000fe20000410000 */
[----:B------:R-:W-:Y:S01]  /*3bc0*/  FMUL.FTZ R50, R237, R43 ;  /* 0x0000002bed327220 */ /* 0x000fe20000410000 */
[----:B------:R-:W-:Y:S01]  /*3bd0*/  FMUL.FTZ R48, R30, R48 ;  /* 0x000000301e307220 */ /* 0x000fe20000410000 */
[----:B------:R-:W-:Y:S01]  /*3be0*/  FMUL.FTZ R51, R31, R51 ;  /* 0x000000331f337220 */ /* 0x000fe20000410000 */
[----:B-1----:R-:W-:Y:S01]  /*3bf0*/  FMUL.FTZ R214, R232, R40 ;  /* 0x00000028e8d67220 */ /* 0x002fe20000410000 */
[----:B------:R-:W-:Y:S01]  /*3c00*/  FFMA.FTZ R55, -R234, R234, 1 ;  /* 0x3f800000ea377423 */ /* 0x000fe200000101ea */
[----:B------:R1:W-:Y:S01]  /*3c10*/  MUFU.EX2 R40, R119 ;  /* 0x0000007700287308 */ /* 0x0003e20000000800 */
[----:B------:R-:W-:Y:S01]  /*3c20*/  FFMA.FTZ R43, -R196, R196, 1 ;  /* 0x3f800000c42b7423 */ /* 0x000fe200000101c4 */
[----:B------:R-:W-:Y:S01]  /*3c30*/  FFMA.FTZ R54, -R198, R198, 1 ;  /* 0x3f800000c6367423 */ /* 0x000fe200000101c6 */
[----:B------:R-:W-:Y:S01]  /*3c40*/  FMUL.FTZ R216, R41, R216 ;  /* 0x000000d829d87220 */ /* 0x000fe20000410000 */
[----:B------:R-:W-:Y:S04]  /*3c50*/  SHFL.IDX PT, R224, R45, R108, 0x1f ;  /* 0x00001f6c2de07589 */ /* 0x000fe800000e0000 */
[----:B------:R-:W-:Y:S01]  /*3c60*/  SHFL.IDX PT, R223, R45, R110, 0x1f ;  /* 0x00001f6e2ddf7589 */ /* 0x000fe200000e0000 */
[----:B-1----:R-:W-:Y:S01]  /*3c70*/  FMUL.FTZ R119, R42, R44 ;  /* 0x0000002c2a777220 */ /* 0x002fe20000410000 */
[----:B------:R-:W-:Y:S01]  /*3c80*/  FFMA.FTZ R42, -R197, R197, 1 ;  /* 0x3f800000c52a7423 */ /* 0x000fe200000101c5 */
[----:B------:R1:W-:Y:S01]  /*3c90*/  MUFU.EX2 R41, R118 ;  /* 0x0000007600297308 */ /* 0x0003e20000000800 */
[----:B------:R-:W-:Y:S01]  /*3ca0*/  FMUL.FTZ R51, R43, R51 ;  /* 0x000000332b337220 */ /* 0x000fe20000410000 */
[----:B------:R-:W-:Y:S01]  /*3cb0*/  FMUL.FTZ R55, R55, R46 ;  /* 0x0000002e37377220 */ /* 0x000fe20000410000 */
[----:B------:R-:W-:Y:S01]  /*3cc0*/  FMUL.FTZ R54, R54, R48 ;  /* 0x0000003036367220 */ /* 0x000fe20000410000 */
[----:B------:R-:W2:Y:S04]  /*3cd0*/  SHFL.IDX PT, R46, R45, R10, 0x1f ;  /* 0x00001f0a2d2e7589 */ /* 0x000ea800000e0000 */
[----:B------:R4:W-:Y:S01]  /*3ce0*/  MUFU.EX2 R43, R116 ;  /* 0x00000074002b7308 */ /* 0x0009e20000000800 */
[----:B-1----:R-:W-:Y:S01]  /*3cf0*/  FMUL.FTZ R118, R42, R47 ;  /* 0x0000002f2a767220 */ /* 0x002fe20000410000 */
[----:B------:R-:W1:Y:S04]  /*3d00*/  SHFL.IDX PT, R48, R45, R109, 0x1f ;  /* 0x00001f6d2d307589 */ /* 0x000e6800000e0000 */
[----:B------:R-:W3:Y:S02]  /*3d10*/  SHFL.IDX PT, R47, R45, R106, 0x1f ;  /* 0x00001f6a2d2f7589 */ /* 0x000ee400000e0000 */
[----:B------:R2:W-:Y:S02]  /*3d20*/  MUFU.EX2 R42, R117 ;  /* 0x00000075002a7308 */ /* 0x0005e40000000800 */
[----:B----4-:R-:W-:Y:S04]  /*3d30*/  SHFL.IDX PT, R116, R45, R111, 0x1f ;  /* 0x00001f6f2d747589 */ /* 0x010fe800000e0000 */
[----:B------:R-:W-:Y:S02]  /*3d40*/  SHFL.IDX PT, R220, R45, R114, 0x1f ;  /* 0x00001f722ddc7589 */ /* 0x000fe400000e0000 */
[----:B------:R4:W-:Y:S02]  /*3d50*/  MUFU.EX2 R44, R115 ;  /* 0x00000073002c7308 */ /* 0x0009e40000000800 */
[----:B--2---:R2:W3:Y:S01]  /*3d60*/  SHFL.IDX PT, R117, R45, R112, 0x1f ;  /* 0x00001f702d757589 */ /* 0x0044e200000e0000 */
[----:B------:R-:W-:Y:S01]  /*3d70*/  FMUL.FTZ R222, R36, R222 ;  /* 0x000000de24de7220 */ /* 0x000fe20000410000 */
[----:B------:R-:W-:Y:S01]  /*3d80*/  FFMA.FTZ R53, -R195, R195, 1 ;  /* 0x3f800000c3357423 */ /* 0x000fe200000101c3 */
[----:B------:R-:W-:Y:S01]  /*3d90*/  FMUL.FTZ R52, R17, R52 ;  /* 0x0000003411347220 */ /* 0x000fe20000410000 */
[----:B------:R-:W3:Y:S02]  /*3da0*/  LDL.LU R11, [R1+0xb0] ;  /* 0x0000b000010b7983 */ /* 0x000ee40000300800 */
[----:B------:R-:W3:Y:S01]  /*3db0*/  MUFU.EX2 R93, R93 ;  /* 0x0000005d005d7308 */ /* 0x000ee20000000800 */
[----:B----4-:R-:W-:Y:S01]  /*3dc0*/  FMUL.FTZ R115, R13, R219 ;  /* 0x000000db0d737220 */ /* 0x010fe20000410000 */
[----:B------:R-:W-:Y:S01]  /*3dd0*/  FFMA.FTZ R219, -R192, R192, 1 ;  /* 0x3f800000c0db7423 */ /* 0x000fe200000101c0 */
[----:B------:R-:W-:Y:S01]  /*3de0*/  FADD.FTZ R56, R56, -R46 ;  /* 0x8000002e38387221 */ /* 0x000fe20000010000 */
[----:B--2---:R-:W-:Y:S01]  /*3df0*/  FFMA.FTZ R45, -R194, R194, 1 ;  /* 0x3f800000c22d7423 */ /* 0x004fe200000101c2 */
[----:B-1----:R-:W-:Y:S01]  /*3e00*/  FADD.FTZ R60, R60, -R48 ;  /* 0x800000303c3c7221 */ /* 0x002fe20000010000 */
[----:B---3--:R-:W-:Y:S01]  /*3e10*/  FADD.FTZ R57, R57, -R47 ;  /* 0x8000002f39397221 */ /* 0x008fe20000010000 */
[----:B------:R1:W5:Y:S01]  /*3e20*/  LDL.LU R199, [R1+0xac] ;  /* 0x0000ac0001c77983 */ /* 0x0003620000300800 */
[----:B------:R-:W-:-:S02]  /*3e30*/  FMUL.FTZ R115, R45, R115 ;  /* 0x000000732d737220 */ /* 0x000fc40000410000 */
[----:B------:R2:W3:Y:S01]  /*3e40*/  MUFU.EX2 R45, R27 ;  /* 0x0000001b002d7308 */ /* 0x0004e20000000800 */
[----:B------:R-:W-:Y:S01]  /*3e50*/  FADD.FTZ R64, R64, -R117 ;  /* 0x8000007540407221 */ /* 0x000fe20000010000 */
[----:B--2---:R-:W-:Y:S01]  /*3e60*/  FMUL.FTZ R27, R219, R222 ;  /* 0x000000dedb1b7220 */ /* 0x004fe20000410000 */
[----:B------:R-:W-:Y:S01]  /*3e70*/  FADD.FTZ R48, R62, -R48 ;  /* 0x800000303e307221 */ /* 0x000fe20000010000 */
[----:B------:R2:W4:Y:S01]  /*3e80*/  LDS R219, [R14+0x400] ;  /* 0x000400000edb7984 */ /* 0x0005220000000800 */
[----:B------:R-:W-:Y:S01]  /*3e90*/  FMUL.FTZ R64, R15, R64 ;  /* 0x000000400f407220 */ /* 0x000fe20000410000 */
[----:B------:R-:W-:Y:S01]  /*3ea0*/  FADD.FTZ R58, R58, -R46 ;  /* 0x8000002e3a3a7221 */ /* 0x000fe20000010000 */
[----:B------:R-:W-:Y:S01]  /*3eb0*/  FMUL.FTZ R56, R34, R56 ;  /* 0x0000003822387220 */ /* 0x000fe20000410000 */
[----:B------:R1:W5:Y:S01]  /*3ec0*/  LDL.LU R198, [R1+0xa8] ;  /* 0x0000a80001c67983 */ /* 0x0003620000300800 */
[----:B------:R-:W-:Y:S01]  /*3ed0*/  FADD.FTZ R59, R59, -R47 ;  /* 0x8000002f3b3b7221 */ /* 0x000fe20000010000 */
[----:B------:R-:W-:Y:S01]  /*3ee0*/  FMUL.FTZ R53, R53, R52 ;  /* 0x0000003435357220 */ /* 0x000fe20000410000 */
[--C-:B------:R-:W-:Y:S01]  /*3ef0*/  FADD.FTZ R63, R63, -R224.reuse ;  /* 0x800000e03f3f7221 */ /* 0x100fe20000010000 */
[----:B--2---:R2:W-:Y:S01]  /*3f00*/  MUFU.EX2 R14, R24 ;  /* 0x00000018000e7308 */ /* 0x0045e20000000800 */
[----:B------:R-:W-:Y:S01]  /*3f10*/  FADD.FTZ R62, R61, -R224 ;  /* 0x800000e03d3e7221 */ /* 0x000fe20000010000 */
[----:B------:R1:W5:Y:S01]  /*3f20*/  LDL.LU R197, [R1+0xa4] ;  /* 0x0000a40001c57983 */ /* 0x0003620000300800 */
[----:B------:R-:W-:Y:S01]  /*3f30*/  FADD.FTZ R67, R67, -R223 ;  /* 0x800000df43437221 */ /* 0x000fe20000010000 */
[----:B------:R-:W-:Y:S01]  /*3f40*/  FMUL.FTZ R221, R18, R221 ;  /* 0x000000dd12dd7220 */ /* 0x000fe20000410000 */
[----:B------:R-:W-:Y:S01]  /*3f50*/  FMUL.FTZ R226, R93, R226 ;  /* 0x000000e25de27220 */ /* 0x000fe20000410000 */
[----:B--2---:R-:W-:-:S02]  /*3f60*/  FFMA.FTZ R24, -R184, R184, 1 ;  /* 0x3f800000b8187423 */ /* 0x004fc400000101b8 */
[----:B------:R2:W-:Y:S01]  /*3f70*/  MUFU.EX2 R46, R26 ;  /* 0x0000001a002e7308 */ /* 0x0005e20000000800 */
[----:B------:R-:W-:Y:S01]  /*3f80*/  FADD.FTZ R61, R68, -R116 ;  /* 0x80000074443d7221 */ /* 0x000fe20000010000 */
[----:B------:R1:W5:Y:S01]  /*3f90*/  LDL.LU R196, [R1+0xa0] ;  /* 0x0000a00001c47983 */ /* 0x0003620000300800 */
[----:B------:R-:W-:Y:S01]  /*3fa0*/  FMUL.FTZ R64, R24, R64 ;  /* 0x0000004018407220 */ /* 0x000fe20000410000 */
[----:B------:R-:W-:Y:S01]  /*3fb0*/  FFMA.FTZ R68, -R191, R191, 1 ;  /* 0x3f800000bf447423 */ /* 0x000fe200000101bf */
[----:B------:R-:W-:Y:S01]  /*3fc0*/  FMUL.FTZ R57, R35, R57 ;  /* 0x0000003923397220 */ /* 0x000fe20000410000 */
[----:B------:R1:W5:Y:S01]  /*3fd0*/  LDL.LU R195, [R1+0x9c] ;  /* 0x00009c0001c37983 */ /* 0x0003620000300800 */
[----:B------:R-:W-:Y:S01]  /*3fe0*/  FFMA.FTZ R52, -R193, R193, 1 ;  /* 0x3f800000c1347423 */ /* 0x000fe200000101c1 */
[----:B------:R1:W3:Y:S01]  /*3ff0*/  MUFU.EX2 R47, R25 ;  /* 0x00000019002f7308 */ /* 0x0002e20000000800 */
[----:B--2---:R-:W-:Y:S01]  /*4000*/  FADD.FTZ R26, R65, -R223 ;  /* 0x800000df411a7221 */ /* 0x004fe20000010000 */
[----:B------:R-:W-:Y:S01]  /*4010*/  FFMA.FTZ R65, -R190, R190, 1 ;  /* 0x3f800000be417423 */ /* 0x000fe200000101be */
[----:B------:R2:W5:Y:S01]  /*4020*/  LDL.LU R194, [R1+0x98] ;  /* 0x0000980001c27983 */ /* 0x0005620000300800 */
[----:B------:R-:W-:Y:S01]  /*4030*/  FADD.FTZ R117, R66, -R117 ;  /* 0x8000007542757221 */ /* 0x000fe20000010000 */
[----:B------:R-:W-:-:S02]  /*4040*/  FMUL.FTZ R58, R21, R58 ;  /* 0x0000003a153a7220 */ /* 0x000fc40000410000 */
[----:B----4-:R-:W-:Y:S04]  /*4050*/  SHFL.IDX PT, R108, R219, R108, 0x1f ;  /* 0x00001f6cdb6c7589 */ /* 0x010fe800000e0000 */
[----:B------:R-:W-:Y:S04]  /*4060*/  SHFL.IDX PT, R106, R219, R106, 0x1f ;  /* 0x00001f6adb6a7589 */ /* 0x000fe800000e0000 */
[----:B------:R-:W-:Y:S04]  /*4070*/  SHFL.IDX PT, R111, R219, R111, 0x1f ;  /* 0x00001f6fdb6f7589 */ /* 0x000fe800000e0000 */
[----:B------:R-:W-:Y:S04]  /*4080*/  SHFL.IDX PT, R112, R219, R112, 0x1f ;  /* 0x00001f70db707589 */ /* 0x000fe800000e0000 */
[----:B------:R-:W-:Y:S01]  /*4090*/  SHFL.IDX PT, R109, R219, R109, 0x1f ;  /* 0x00001f6ddb6d7589 */ /* 0x000fe200000e0000 */
[----:B------:R-:W-:-:S03]  /*40a0*/  FMUL.FTZ R62, R20, R62 ;  /* 0x0000003e143e7220 */ /* 0x000fc60000410000 */
[----:B------:R-:W-:Y:S01]  /*40b0*/  SHFL.IDX PT, R110, R219, R110, 0x1f ;  /* 0x00001f6edb6e7589 */ /* 0x000fe200000e0000 */
[----:B------:R-:W-:Y:S01]  /*40c0*/  FMUL.FTZ R60, R19, R60 ;  /* 0x0000003c133c7220 */ /* 0x000fe20000410000 */
[----:B------:R-:W-:Y:S02]  /*40d0*/  FMUL.FTZ R59, R33, R59 ;  /* 0x0000003b213b7220 */ /* 0x000fe40000410000 */
[----:B------:R-:W-:Y:S01]  /*40e0*/  SHFL.IDX PT, R114, R219, R114, 0x1f ;  /* 0x00001f72db727589 */ /* 0x000fe200000e0000 */
[----:B------:R-:W-:Y:S01]  /*40f0*/  FMUL.FTZ R63, R37, R63 ;  /* 0x0000003f253f7220 */ /* 0x000fe20000410000 */
[----:B------:R-:W-:Y:S01]  /*4100*/  FMUL.FTZ R48, R12, R48 ;  /* 0x000000300c307220 */ /* 0x000fe20000410000 */
[----:B------:R-:W-:Y:S01]  /*4110*/  FMUL.FTZ R67, R40, R67 ;  /* 0x0000004328437220 */ /* 0x000fe20000410000 */
[----:B------:R-:W4:Y:S01]  /*4120*/  SHFL.IDX PT, R24, R219, R10, 0x1f ;  /* 0x00001f0adb187589 */ /* 0x000f2200000e0000 */
[----:B-1----:R-:W-:Y:S01]  /*4130*/  FFMA.FTZ R25, -R189, R189, 1 ;  /* 0x3f800000bd197423 */ /* 0x002fe200000101bd */
[----:B------:R-:W-:Y:S01]  /*4140*/  FMUL.FTZ R68, R68, R56 ;  /* 0x0000003844447220 */ /* 0x000fe20000410000 */
[----:B------:R-:W-:Y:S01]  /*4150*/  FMUL.FTZ R56, R65, R57 ;  /* 0x0000003941387220 */ /* 0x000fe20000410000 */
[----:B------:R2:W5:Y:S01]  /*4160*/  LDL.LU R193, [R1+0x94] ;  /* 0x0000940001c17983 */ /* 0x0005620000300800 */
[----:B------:R-:W-:Y:S01]  /*4170*/  FADD.FTZ R116, R70, -R116 ;  /* 0x8000007446747221 */ /* 0x000fe20000010000 */
[----:B------:R-:W-:Y:S01]  /*4180*/  FFMA.FTZ R57, -R185, R185, 1 ;  /* 0x3f800000b9397423 */ /* 0x000fe200000101b9 */
[----:B------:R-:W1:Y:S01]  /*4190*/  MUFU.EX2 R211, R211 ;  /* 0x000000d300d37308 */ /* 0x000e620000000800 */
[----:B------:R2:W5:Y:S01]  /*41a0*/  LDL.LU R192, [R1+0x90] ;  /* 0x0000900001c07983 */ /* 0x0005620000300800 */
[--C-:B------:R-:W-:Y:S01]  /*41b0*/  FADD.FTZ R66, R69, -R220.reuse ;  /* 0x800000dc45427221 */ /* 0x100fe20000010000 */
[----:B------:R-:W-:Y:S01]  /*41c0*/  FMUL.FTZ R25, R25, R58 ;  /* 0x0000003a19197220 */ /* 0x000fe20000410000 */
[----:B------:R-:W-:Y:S01]  /*41d0*/  FFMA.FTZ R70, -R187, R187, 1 ;  /* 0x3f800000bb467423 */ /* 0x000fe200000101bb */
[----:B------:R2:W5:Y:S01]  /*41e0*/  LDL.LU R191, [R1+0x8c] ;  /* 0x00008c0001bf7983 */ /* 0x0005620000300800 */
[----:B------:R-:W-:Y:S01]  /*41f0*/  FFMA.FTZ R65, -R182, R182, 1 ;  /* 0x3f800000b6417423 */ /* 0x000fe200000101b6 */
[----:B------:R-:W-:Y:S01]  /*4200*/  FMUL.FTZ R117, R38, R117 ;  /* 0x0000007526757220 */ /* 0x000fe20000410000 */
[----:B------:R-:W-:Y:S01]  /*4210*/  FADD.FTZ R220, R71, -R220 ;  /* 0x800000dc47dc7221 */ /* 0x000fe20000010000 */
[----:B------:R2:W5:Y:S01]  /*4220*/  LDL.LU R190, [R1+0x88] ;  /* 0x0000880001be7983 */ /* 0x0005620000300800 */
[----:B------:R-:W-:Y:S01]  /*4230*/  FFMA.FTZ R69, -R188, R188, 1 ;  /* 0x3f800000bc457423 */ /* 0x000fe200000101bc */
[----:B------:R-:W-:Y:S01]  /*4240*/  FFMA.FTZ R58, -R183, R183, 1 ;  /* 0x3f800000b73a7423 */ /* 0x000fe200000101b7 */
[----:B------:R-:W-:Y:S01]  /*4250*/  FFMA.FTZ R71, -R186, R186, 1 ;  /* 0x3f800000ba477423 */ /* 0x000fe200000101ba */
[----:B------:R2:W5:Y:S01]  /*4260*/  LDL.LU R189, [R1+0x84] ;  /* 0x0000840001bd7983 */ /* 0x0005620000300800 */
[----:B------:R-:W-:Y:S01]  /*4270*/  FMUL.FTZ R57, R57, R62 ;  /* 0x0000003e39397220 */ /* 0x000fe20000410000 */
[----:B------:R-:W-:Y:S01]  /*4280*/  FMUL.FTZ R70, R70, R60 ;  /* 0x0000003c46467220 */ /* 0x000fe20000410000 */
[----:B------:R-:W2:Y:S01]  /*4290*/  MUFU.EX2 R205, R205 ;  /* 0x000000cd00cd7308 */ /* 0x000ea20000000800 */
[----:B------:R1:W5:Y:S01]  /*42a0*/  LDL.LU R188, [R1+0x80] ;  /* 0x0000800001bc7983 */ /* 0x0003620000300800 */
[----:B------:R-:W-:Y:S01]  /*42b0*/  FMUL.FTZ R65, R65, R117 ;  /* 0x0000007541417220 */ /* 0x000fe20000410000 */
[----:B------:R-:W-:Y:S01]  /*42c0*/  FFMA.FTZ R62, -R179, R179, 1 ;  /* 0x3f800000b33e7423 */ /* 0x000fe200000101b3 */
[----:B------:R-:W-:Y:S01]  /*42d0*/  FMUL.FTZ R61, R41, R61 ;  /* 0x0000003d293d7220 */ /* 0x000fe20000410000 */
[----:B------:R1:W5:Y:S01]  /*42e0*/  LDL.LU R187, [R1+0x7c] ;  /* 0x00007c0001bb7983 */ /* 0x0003620000300800 */
[----:B------:R-:W-:Y:S01]  /*42f0*/  FMUL.FTZ R69, R69, R59 ;  /* 0x0000003b45457220 */ /* 0x000fe20000410000 */
[----:B------:R-:W-:Y:S01]  /*4300*/  FMUL.FTZ R58, R58, R63 ;  /* 0x0000003f3a3a7220 */ /* 0x000fe20000410000 */
[----:B------:R-:W-:Y:S01]  /*4310*/  FFMA.FTZ R60, -R178, R178, 1 ;  /* 0x3f800000b23c7423 */ /* 0x000fe200000101b2 */
[----:B------:R1:W5:Y:S01]  /*4320*/  LDL.LU R186, [R1+0x78] ;  /* 0x0000780001ba7983 */ /* 0x0003620000300800 */
[----:B------:R-:W-:Y:S01]  /*4330*/  FMUL.FTZ R117, R43, R66 ;  /* 0x000000422b757220 */ /* 0x000fe20000410000 */
[----:B------:R-:W-:Y:S01]  /*4340*/  FMUL.FTZ R71, R71, R48 ;  /* 0x0000003047477220 */ /* 0x000fe20000410000 */
[----:B------:R-:W-:Y:S01]  /*4350*/  FFMA.FTZ R59, -R181, R181, 1 ;  /* 0x3f800000b53b7423 */ /* 0x000fe200000101b5 */
[----:B------:R1:W5:Y:S01]  /*4360*/  LDL.LU R185, [R1+0x74] ;  /* 0x0000740001b97983 */ /* 0x0003620000300800 */
[----:B------:R-:W-:Y:S01]  /*4370*/  FMUL.FTZ R26, R39, R26 ;  /* 0x0000001a271a7220 */ /* 0x000fe20000410000 */
[----:B------:R-:W-:Y:S01]  /*4380*/  FFMA.FTZ R63, -R176, R176, 1 ;  /* 0x3f800000b03f7423 */ /* 0x000fe200000101b0 */
[----:B------:R-:W-:Y:S01]  /*4390*/  FMUL.FTZ R220, R44, R220 ;  /* 0x000000dc2cdc7220 */ /* 0x000fe20000410000 */
[----:B------:R1:W5:Y:S01]  /*43a0*/  LDL.LU R184, [R1+0x70] ;  /* 0x0000700001b87983 */ /* 0x0003620000300800 */
[----:B------:R-:W-:Y:S01]  /*43b0*/  FFMA.FTZ R48, -R180, R180, 1 ;  /* 0x3f800000b4307423 */ /* 0x000fe200000101b4 */
[----:B----4-:R-:W-:Y:S01]  /*43c0*/  FADD.FTZ R72, R72, -R24 ;  /* 0x8000001848487221 */ /* 0x010fe20000010000 */
[----:B------:R-:W-:Y:S01]  /*43d0*/  FMUL.FTZ R66, R62, R61 ;  /* 0x0000003d3e427220 */ /* 0x000fe20000410000 */
[----:B------:R4:W5:Y:S01]  /*43e0*/  LDL.LU R183, [R1+0x6c] ;  /* 0x00006c0001b77983 */ /* 0x0009620000300800 */
[----:B------:R-:W-:Y:S01]  /*43f0*/  FMUL.FTZ R61, R60, R117 ;  /* 0x000000753c3d7220 */ /* 0x000fe20000410000 */
[----:B------:R-:W-:Y:S01]  /*4400*/  FMUL.FTZ R59, R59, R26 ;  /* 0x0000001a3b3b7220 */ /* 0x000fe20000410000 */
[----:B------:R-:W4:Y:S01]  /*4410*/  MUFU.EX2 R207, R207 ;  /* 0x000000cf00cf7308 */ /* 0x000f220000000800 */
[----:B------:R1:W5:Y:S01]  /*4420*/  LDL.LU R182, [R1+0x68] ;  /* 0x0000680001b67983 */ /* 0x0003620000300800 */
[----:B------:R-:W-:Y:S01]  /*4430*/  FMUL.FTZ R60, R63, R220 ;  /* 0x000000dc3f3c7220 */ /* 0x000fe20000410000 */
[----:B------:R-:W-:-:S05]  /*4440*/  FMUL.FTZ R26, R48, R67 ;  /* 0x00000043301a7220 */ /* 0x000fca0000410000 */
[----:B------:R-:W4:Y:S01]  /*4450*/  MUFU.EX2 R209, R209 ;  /* 0x000000d100d17308 */ /* 0x000f220000000800 */
[----:B------:R1:W5:Y:S01]  /*4460*/  LDL.LU R181, [R1+0x64] ;  /* 0x0000640001b57983 */ /* 0x0003620000300800 */
[----:B------:R-:W-:Y:S01]  /*4470*/  FFMA.FTZ R62, -R175, R175, 1 ;  /* 0x3f800000af3e7423 */ /* 0x000fe200000101af */
[----:B---3--:R-:W-:-:S05]  /*4480*/  FMUL.FTZ R63, R45, R72 ;  /* 0x000000482d3f7220 */ /* 0x008fca0000410000 */
[----:B------:R-:W-:Y:S01]  /*4490*/  MUFU.EX2 R210, R210 ;  /* 0x000000d200d27308 */ /* 0x000fe20000000800 */
[----:B------:R3:W5:Y:S01]  /*44a0*/  LDL.LU R180, [R1+0x60] ;  /* 0x0000600001b47983 */ /* 0x0007620000300800 */
[----:B------:R-:W-:-:S06]  /*44b0*/  FFMA.FTZ R67, -R177, R177, 1 ;  /* 0x3f800000b1437423 */ /* 0x000fcc00000101b1 */
[----:B------:R-:W-:Y:S01]  /*44c0*/  MUFU.EX2 R206, R206 ;  /* 0x000000ce00ce7308 */ /* 0x000fe20000000800 */
[----:B------:R3:W5:Y:S01]  /*44d0*/  LDL.LU R179, [R1+0x5c] ;  /* 0x00005c0001b37983 */ /* 0x0007620000300800 */
[--C-:B------:R-:W-:Y:S01]  /*44e0*/  FADD.FTZ R77, R77, -R108.reuse ;  /* 0x8000006c4d4d7221 */ /* 0x100fe20000010000 */
[----:B------:R-:W-:-:S05]  /*44f0*/  FADD.FTZ R79, R79, -R108 ;  /* 0x8000006c4f4f7221 */ /* 0x000fca0000010000 */
[----:B------:R-:W-:Y:S01]  /*4500*/  MUFU.EX2 R124, R124 ;  /* 0x0000007c007c7308 */ /* 0x000fe20000000800 */
[----:B------:R3:W5:Y:S01]  /*4510*/  LDL.LU R178, [R1+0x58] ;  /* 0x0000580001b27983 */ /* 0x0007620000300800 */
[----:B------:R-:W-:Y:S01]  /*4520*/  FMUL.FTZ R62, R62, R63 ;  /* 0x0000003f3e3e7220 */ /* 0x000fe20000410000 */
[----:B------:R-:W-:-:S05]  /*4530*/  FFMA.FTZ R108, -R174, R174, 1 ;  /* 0x3f800000ae6c7423 */ /* 0x000fca00000101ae */
[----:B------:R-:W-:Y:S01]  /*4540*/  MUFU.EX2 R123, R123 ;  /* 0x0000007b007b7308 */ /* 0x000fe20000000800 */
[----:B------:R3:W5:Y:S01]  /*4550*/  LDL.LU R177, [R1+0x54] ;  /* 0x0000540001b17983 */ /* 0x0007620000300800 */
[--C-:B------:R-:W-:Y:S01]  /*4560*/  FADD.FTZ R73, R73, -R106.reuse ;  /* 0x8000006a49497221 */ /* 0x100fe20000010000 */
[----:B------:R-:W-:-:S05]  /*4570*/  FADD.FTZ R75, R75, -R106 ;  /* 0x8000006a4b4b7221 */ /* 0x000fca0000010000 */
[----:B------:R-:W-:Y:S01]  /*4580*/  MUFU.EX2 R122, R122 ;  /* 0x0000007a007a7308 */ /* 0x000fe20000000800 */
[----:B------:R3:W5:Y:S01]  /*4590*/  LDL.LU R176, [R1+0x50] ;  /* 0x0000500001b07983 */ /* 0x0007620000300800 */
[----:B------:R-:W-:Y:S01]  /*45a0*/  FFMA.FTZ R63, -R173, R173, 1 ;  /* 0x3f800000ad3f7423 */ /* 0x000fe200000101ad */
[----:B------:R-:W-:-:S05]  /*45b0*/  FADD.FTZ R84, R84, -R111 ;  /* 0x8000006f54547221 */ /* 0x000fca0000010000 */
[----:B------:R-:W-:Y:S01]  /*45c0*/  MUFU.EX2 R121, R121 ;  /* 0x0000007900797308 */ /* 0x000fe20000000800 */
[----:B------:R3:W5:Y:S01]  /*45d0*/  LDL.LU R175, [R1+0x4c] ;  /* 0x00004c0001af7983 */ /* 0x0007620000300800 */
[----:B------:R-:W-:Y:S01]  /*45e0*/  FADD.FTZ R86, R86, -R111 ;  /* 0x8000006f56567221 */ /* 0x000fe20000010000 */
[----:B------:R-:W-:Y:S01]  /*45f0*/  FFMA.FTZ R106, -R172, R172, 1 ;  /* 0x3f800000ac6a7423 */ /* 0x000fe200000101ac */
        /* <DEDUP_REMOVED lines=11> */
[--C-:B------:R-:W-:Y:S01]  /*46b0*/  FADD.FTZ R81, R81, -R110.reuse ;  /* 0x8000006e51517221 */ /* 0x100fe20000010000 */
[----:B------:R-:W-:Y:S01]  /*46c0*/  FADD.FTZ R83, R83, -R110 ;  /* 0x8000006e53537221 */ /* 0x000fe20000010000 */
[----:B------:R3:W5:Y:S01]  /*46d0*/  LDL.LU R171, [R1+0x3c] ;  /* 0x00003c0001ab7983 */ /* 0x0007620000300800 */
[----:B------:R-:W-:Y:S01]  /*46e0*/  FFMA.FTZ R109, -R169, R169, 1 ;  /* 0x3f800000a96d7423 */ /* 0x000fe200000101a9 */
[----:B------:R-:W-:Y:S01]  /*46f0*/  FFMA.FTZ R110, -R168, R168, 1 ;  /* 0x3f800000a86e7423 */ /* 0x000fe200000101a8 */
[----:B------:R-:W4:Y:S01]  /*4700*/  MUFU.EX2 R208, R208 ;  /* 0x000000d000d07308 */ /* 0x000f220000000800 */
[----:B------:R3:W5:Y:S01]  /*4710*/  LDL.LU R170, [R1+0x38] ;  /* 0x0000380001aa7983 */ /* 0x0007620000300800 */
[----:B------:R-:W-:Y:S01]  /*4720*/  FFMA.FTZ R117, -R9, R9, 1 ;  /* 0x3f80000009757423 */ /* 0x000fe20000010109 */
[--C-:B------:R-:W-:Y:S01]  /*4730*/  FADD.FTZ R85, R85, -R114.reuse ;  /* 0x8000007255557221 */ /* 0x100fe20000010000 */
[----:B------:R-:W-:Y:S01]  /*4740*/  FMUL.FTZ R131, R131, R226 ;  /* 0x000000e283837220 */ /* 0x000fe20000410000 */
[----:B------:R3:W5:Y:S01]  /*4750*/  LDL.LU R169, [R1+0x34] ;  /* 0x0000340001a97983 */ /* 0x0007620000300800 */
[----:B------:R-:W-:-:S02]  /*4760*/  FADD.FTZ R87, R87, -R114 ;  /* 0x8000007257577221 */ /* 0x000fc40000010000 */
[----:B------:R2:W4:Y:S01]  /*4770*/  MUFU.EX2 R48, R212 ;  /* 0x000000d400307308 */ /* 0x0005220000000800 */
[----:B------:R3:W5:Y:S01]  /*4780*/  LDL.LU R168, [R1+0x30] ;  /* 0x0000300001a87983 */ /* 0x0007620000300800 */
[----:B------:R-:W-:Y:S01]  /*4790*/  FMUL.FTZ R67, R67, R116 ;  /* 0x0000007443437220 */ /* 0x000fe20000410000 */
[----:B------:R-:W-:Y:S02]  /*47a0*/  FFMA.FTZ R114, -R6, R6, 1 ;  /* 0x3f80000006727423 */ /* 0x000fe40000010106 */
[----:B------:R3:W5:Y:S01]  /*47b0*/  LDL.LU R9, [R1+0x2c] ;  /* 0x00002c0001097983 */ /* 0x0007620000300800 */
[----:B------:R-:W-:Y:S01]  /*47c0*/  FFMA.FTZ R116, -R5, R5, 1 ;  /* 0x3f80000005747423 */ /* 0x000fe20000010105 */
[----:B--2---:R-:W-:Y:S02]  /*47d0*/  FFMA.FTZ R212, -R7, R7, 1 ;  /* 0x3f80000007d47423 */ /* 0x004fe40000010107 */
[----:B------:R3:W5:Y:S01]  /*47e0*/  LDL.LU R7, [R1+0x28] ;  /* 0x0000280001077983 */ /* 0x0007620000300800 */
[----:B------:R-:W-:Y:S01]  /*47f0*/  FFMA.FTZ R219, -R3, R3, 1 ;  /* 0x3f80000003db7423 */ /* 0x000fe20000010103 */
[----:B------:R-:W-:-:S02]  /*4800*/  FFMA.FTZ R220, -R0, R0, 1 ;  /* 0x3f80000000dc7423 */ /* 0x000fc40000010100 */
[----:B------:R3:W5:Y:S01]  /*4810*/  LDL.LU R6, [R1+0x24] ;  /* 0x0000240001067983 */ /* 0x0007620000300800 */
[----:B------:R-:W-:-:S03]  /*4820*/  FMUL.FTZ R52, R52, R221 ;  /* 0x000000dd34347220 */ /* 0x000fc60000410000 */
[----:B------:R3:W5:Y:S04]  /*4830*/  LDL.LU R5, [R1+0x20] ;  /* 0x0000200001057983 */ /* 0x0007680000300800 */
[----:B------:R3:W5:Y:S04]  /*4840*/  LDL.LU R3, [R1+0x1c] ;  /* 0x00001c0001037983 */ /* 0x0007680000300800 */
[----:B------:R3:W5:Y:S04]  /*4850*/  LDL.LU R0, [R1+0x18] ;  /* 0x0000180001007983 */ /* 0x0007680000300800 */
[----:B------:R-:W2:Y:S01]  /*4860*/  LDL R221, [R1+0x4] ;  /* 0x0000040001dd7983 */ /* 0x000ea20000100800 */
[----:B------:R-:W-:Y:S01]  /*4870*/  FADD.FTZ R24, R74, -R24 ;  /* 0x800000184a187221 */ /* 0x000fe20000010000 */
[----:B------:R-:W-:-:S03]  /*4880*/  FMUL.FTZ R73, R47, R73 ;  /* 0x000000492f497220 */ /* 0x000fc60000410000 */
[----:B------:R-:W-:Y:S01]  /*4890*/  FMUL.FTZ R24, R46, R24 ;  /* 0x000000182e187220 */ /* 0x000fe20000410000 */
[----:B------:R-:W-:Y:S01]  /*48a0*/  FMUL.FTZ R108, R108, R73 ;  /* 0x000000496c6c7220 */ /* 0x000fe20000410000 */
[----:B-1----:R-:W-:Y:S02]  /*48b0*/  FMUL.FTZ R73, R211, R82 ;  /* 0x00000052d3497220 */ /* 0x002fe40000410000 */
[----:B------:R-:W-:Y:S01]  /*48c0*/  FMUL.FTZ R63, R63, R24 ;  /* 0x000000183f3f7220 */ /* 0x000fe20000410000 */
[----:B------:R-:W-:Y:S01]  /*48d0*/  FFMA.FTZ R24, -R217, R217, 1 ;  /* 0x3f800000d9187423 */ /* 0x000fe200000101d9 */
[----:B------:R-:W-:Y:S01]  /*48e0*/  FMUL.FTZ R217, R205, R86 ;  /* 0x00000056cdd97220 */ /* 0x000fe20000410000 */
[----:B------:R-:W-:Y:S01]  /*48f0*/  F2FP.F16.F32.PACK_AB R69, R69, R25 ;  /* 0x000000194545723e */ /* 0x000fe200000000ff */
[----:B----4-:R-:W-:Y:S01]  /*4900*/  FMUL.FTZ R84, R207, R84 ;  /* 0x00000054cf547220 */ /* 0x010fe20000410000 */
[----:B------:R-:W-:Y:S01]  /*4910*/  FMUL.FTZ R85, R209, R85 ;  /* 0x00000055d1557220 */ /* 0x000fe20000410000 */
        /* <DEDUP_REMOVED lines=14> */
[----:B------:R-:W-:Y:S01]  /*4a00*/  F2FP.F16.F32.PACK_AB R73, R51, R49 ;  /* 0x000000313349723e */ /* 0x000fe200000000ff */
[----:B------:R-:W-:Y:S01]  /*4a10*/  FMUL.FTZ R106, R106, R75 ;  /* 0x0000004b6a6a7220 */ /* 0x000fe20000410000 */
[----:B------:R-:W-:Y:S01]  /*4a20*/  FMUL.FTZ R117, R117, R80 ;  /* 0x0000005075757220 */ /* 0x000fe20000410000 */
[----:B------:R-:W-:Y:S01]  /*4a30*/  FMUL.FTZ R212, R212, R81 ;  /* 0x00000051d4d47220 */ /* 0x000fe20000410000 */
[----:B------:R-:W-:Y:S01]  /*4a40*/  FMUL.FTZ R116, R116, R83 ;  /* 0x0000005374747220 */ /* 0x000fe20000410000 */
[----:B------:R-:W-:Y:S01]  /*4a50*/  F2FP.F16.F32.PACK_AB R84, R134, R129 ;  /* 0x000000818654723e */ /* 0x000fe200000000ff */
[----:B------:R-:W-:Y:S01]  /*4a60*/  FMUL.FTZ R111, R111, R76 ;  /* 0x0000004c6f6f7220 */ /* 0x000fe20000410000 */
[----:B------:R-:W-:Y:S01]  /*4a70*/  F2FP.F16.F32.PACK_AB R85, R202, R132 ;  /* 0x00000084ca55723e */ /* 0x000fe200000000ff */
[----:B------:R-:W-:Y:S01]  /*4a80*/  FMUL.FTZ R109, R109, R78 ;  /* 0x0000004e6d6d7220 */ /* 0x000fe20000410000 */
[----:B------:R-:W-:Y:S01]  /*4a90*/  F2FP.F16.F32.PACK_AB R86, R203, R204 ;  /* 0x000000cccb56723e */ /* 0x000fe200000000ff */
[----:B------:R-:W-:Y:S01]  /*4aa0*/  FMUL.FTZ R112, R112, R77 ;  /* 0x0000004d70707220 */ /* 0x000fe20000410000 */
[----:B------:R-:W-:Y:S01]  /*4ab0*/  F2FP.F16.F32.PACK_AB R87, R200, R201 ;  /* 0x000000c9c857723e */ /* 0x000fe200000000ff */
[----:B------:R-:W-:Y:S01]  /*4ac0*/  FMUL.FTZ R110, R110, R79 ;  /* 0x0000004f6e6e7220 */ /* 0x000fe20000410000 */
        /* <DEDUP_REMOVED lines=29> */
[----:B------:R-:W-:Y:S01]  /*4ca0*/  UMOV UR11, 0x40000040 ;  /* 0x40000040000b7882 */ /* 0x000fe20000000000 */
[----:B------:R-:W-:Y:S01]  /*4cb0*/  UIADD3 UR4, UR10, 0x80, URZ ;  /* 0x000000800a047890 */ /* 0x000fe2000fffe03f */
[----:B------:R-:W-:-:S06]  /*4cc0*/  UMOV UR7, 0x40000040 ;  /* 0x4000004000077882 */ /* 0x000fcc0000000000 */
[----:B------:R-:W-:Y:S01]  /*4cd0*/  UMOV UR6, UR4 ;  /* 0x0000000400067c82 */ /* 0x000fe20008000000 */
[----:B------:R-:W-:Y:S01]  /*4ce0*/  F2FP.F16.F32.PACK_AB R88, R23, R88 ;  /* 0x000000581758723e */ /* 0x000fe200000000ff */
[----:B------:R-:W-:Y:S01]  /*4cf0*/  UIADD3 UR4, UR10, 0x100, URZ ;  /* 0x000001000a047890 */ /* 0x000fe2000fffe03f */
[----:B--2---:R-:W-:-:S05]  /*4d00*/  LEA R25, R4, R221, 0xe ;  /* 0x000000dd04197211 */ /* 0x004fca00078e70ff */
        /* <DEDUP_REMOVED lines=20> */
[----:B------:R-:W-:Y:S02]  /*4e50*/  F2FP.F16.F32.PACK_AB R90, R99, R98 ;  /* 0x00000062635a723e */ /* 0x000fe400000000ff */
[----:B------:R-:W-:Y:S01]  /*4e60*/  F2FP.F16.F32.PACK_AB R91, R28, R16 ;  /* 0x000000101c5b723e */ /* 0x000fe200000000ff */
[----:B------:R-:W-:Y:S01]  /*4e70*/  UMOV UR6, UR4 ;  /* 0x0000000400067c82 */ /* 0x000fe20008000000 */
[----:B------:R-:W-:Y:S01]  /*4e80*/  UMOV UR7, 0x40000040 ;  /* 0x4000004000077882 */ /* 0x000fe20000000000 */
[----:B------:R-:W-:Y:S01]  /*4e90*/  F2FP.F16.F32.PACK_AB R28, R32, R30 ;  /* 0x0000001e201c723e */ /* 0x000fe200000000ff */
[----:B------:R-:W-:Y:S02]  /*4ea0*/  WARPGROUP.DEPBAR.LE gsb0, 0x0 ;  /* 0x00008000000079c5 */ /* 0x000fe40000010000 */
[----:B------:R-:W-:-:S06]  /*4eb0*/  WARPGROUP.ARRIVE ;  /* 0x00000000000079c5 */ /* 0x000fcc0000000000 */
[----:B------:R-:W-:Y:S01]  /*4ec0*/  HGMMA.64x64x16.F32 R136, R88, gdesc[UR4].tnspB, R136, gsb0 ;  /* 0x40e0000458887df0 */ /* 0x000fe20008000888 */
[----:B------:R-:W-:Y:S01]  /*4ed0*/  F2FP.F16.F32.PACK_AB R29, R31, R29 ;  /* 0x0000001d1f1d723e */ /* 0x000fe200000000ff */
[----:B------:R-:W-:Y:S01]  /*4ee0*/  UIADD3 UR4, UR10, 0x180, URZ ;  /* 0x000001800a047890 */ /* 0x000fe2000fffe03f */
[----:B------:R-:W-:Y:S02]  /*4ef0*/  F2FP.F16.F32.PACK_AB R30, R13, R17 ;  /* 0x000000110d1e723e */ /* 0x000fe400000000ff */
[----:B------:R-:W-:Y:S01]  /*4f00*/  F2FP.F16.F32.PACK_AB R31, R36, R18 ;  /* 0x00000012241f723e */ /* 0x000fe200000000ff */
[----:B------:R-:W-:-:S03]  /*4f10*/  UMOV UR7, 0x40000040 ;  /* 0x4000004000077882 */ /* 0x000fc60000000000 */
        /* <DEDUP_REMOVED lines=38> */
[----:B-1----:R-:W-:Y:S02]  /*5180*/  F2FP.F16.F32.PACK_AB R49, R206, R211 ;  /* 0x000000d3ce31723e */ /* 0x002fe400000000ff */
[----:B------:R-:W-:Y:S02]  /*5190*/  F2FP.F16.F32.PACK_AB R50, R209, R207 ;  /* 0x000000cfd132723e */ /* 0x000fe400000000ff */
        /* <DEDUP_REMOVED lines=73> */
[----:B---3--:R-:W-:Y:S05]  /*5630*/  @!P0 BRA `(.L_x_124) ;  /* 0x0000000000048947 */ /* 0x008fea0003800000 */
[----:B------:R-:W-:Y:S01]  /*5640*/  BPT.TRAP 0x1 ;  /* 0x000000040000795c */ /* 0x000fe20000300000 */
.L_x_124:
[C---:B-----5:R-:W-:Y:S01]  /*5650*/  IMAD R0, R4.reuse, 0x400, R0 ;  /* 0x0000040004007824 */ /* 0x060fe200078e0200 */
[----:B------:R-:W-:Y:S01]  /*5660*/  LEA R13, R4, R2, 0x3 ;  /* 0x00000002040d7211 */ /* 0x000fe200078e18ff */
[----:B------:R-:W-:Y:S01]  /*5670*/  UMOV UR7, 0x40000040 ;  /* 0x4000004000077882 */ /* 0x000fe20000000000 */
[----:B------:R-:W1:Y:S02]  /*5680*/  S2R R12, SR_TID.X ;  /* 0x00000000000c7919 */ /* 0x000e640000002100 */
[----:B------:R-:W-:Y:S01]  /*5690*/  R2UR UR4, R0 ;  /* 0x00000000000472ca */ /* 0x000fe200000e0000 */
[----:B------:R-:W-:-:S05]  /*56a0*/  VIADD R0, R13, 0x30c40 ;  /* 0x00030c400d007836 */ /* 0x000fca0000000000 */
[----:B------:R-:W-:-:S04]  /*56b0*/  PRMT R0, RZ, 0x654, R0 ;  /* 0x00000654ff007816 */ /* 0x000fc80000000000 */
[----:B------:R2:W-:Y:S01]  /*56c0*/  SYNCS.ARRIVE.TRANS64.RED.A1T0 RZ, [R0+URZ], RZ ;  /* 0x000000ff00ff79a7 */ /* 0x0005e2000810043f */
[----:B------:R-:W-:Y:S02]  /*56d0*/  WARPGROUP.ARRIVE ;  /* 0x00000000000079c5 */ /* 0x000fe40000000000 */
[----:B------:R-:W-:-:S04]  /*56e0*/  UMOV UR6, UR4 ;  /* 0x0000000400067c82 */ /* 0x000fc80008000000 */
[----:B------:R-:W-:Y:S01]  /*56f0*/  HGMMA.64x64x16.F32 R168, R84, gdesc[UR4].tnspB, R168, gsb0 ;  /* 0x40e0000454a87df0 */ /* 0x000fe200080008a8 */
[----:B------:R-:W-:Y:S01]  /*5700*/  UIADD3 UR6, UR4, 0x80, URZ ;  /* 0x0000008004067890 */ /* 0x000fe2000fffe03f */
[----:B------:R-:W-:Y:S01]  /*5710*/  UMOV UR7, 0x40000040 ;  /* 0x4000004000077882 */ /* 0x000fe20000000000 */
[----:B-1----:R-:W-:-:S04]  /*5720*/  SHF.R.U32.HI R14, RZ, 0x7, R12 ;  /* 0x00000007ff0e7819 */ /* 0x002fc8000001160c */
[C---:B--2---:R-:W-:Y:S01]  /*5730*/  IADD3 R0, R14.reuse, 0xc, RZ ;  /* 0x0000000c0e007810 */ /* 0x044fe20007ffe0ff */
[----:B------:R-:W-:Y:S01]  /*5740*/  VIADD R12, R14, 0x9 ;  /* 0x000000090e0c7836 */ /* 0x000fe20000000000 */
        /* <DEDUP_REMOVED lines=53> */
.L_x_125:
[----:B-1----:R-:W2:Y:S01]  /*5aa0*/  LDL R12, [R1] ;  /* 0x00000000010c7983 */ /* 0x002ea20000100800 */
[----:B------:R-:W-:Y:S01]  /*5ab0*/  IADD3 R6, R6, 0x1, RZ ;  /* 0x0000000106067810 */ /* 0x000fe20007ffe0ff */
[----:B------:R-:W-:Y:S02]  /*5ac0*/  VIADD R0, R13, 0x30c20 ;  /* 0x00030c200d007836 */ /* 0x000fe40000000000 */
        /* <DEDUP_REMOVED lines=9> */
.L_x_115:
        /* <DEDUP_REMOVED lines=43> */
[----:B--2---:R-:W-:Y:S01]  /*5e10*/  IMAD.U32 R7, RZ, RZ, UR7 ;  /* 0x00000007ff077e24 */ /* 0x004fe2000f8e00ff */
[----:B------:R-:W-:Y:S01]  /*5e20*/  MOV R11, UR5 ;  /* 0x00000005000b7c02 */ /* 0x000fe20008000f00 */
[----:B------:R-:W-:Y:S01]  /*5e30*/  IMAD.U32 R10, RZ, RZ, UR4 ;  /* 0x00000004ff0a7e24 */ /* 0x000fe2000f8e00ff */
[----:B-1----:R-:W-:Y:S01]  /*5e40*/  MOV R13, RZ ;  /* 0x000000ff000d7202 */ /* 0x002fe20000000f00 */
[----:B------:R-:W-:-:S02]  /*5e50*/  IMAD.MOV.U32 R8, RZ, RZ, 0x70 ;  /* 0x00000070ff087424 */ /* 0x000fc400078e00ff */
[----:B---3--:R-:W-:-:S07]  /*5e60*/  IMAD.MOV.U32 R12, RZ, RZ, 0x1 ;  /* 0x00000001ff0c7424 */ /* 0x008fce00078e00ff */
[----:B------:R-:W-:-:S07]  /*5e70*/  LEPC R20, `(.L_x_127) ;  /* 0x000000001014794e */ /* 0x000fce0000000000 */
[----:B----4-:R-:W-:Y:S05]  /*5e80*/  CALL.ABS.NOINC R14 ;  /* 0x000000000e007343 */ /* 0x010fea0003c00000 */
.L_x_127:
[----:B------:R-:W-:-:S05]  /*5e90*/  VIADD R22, R2, 0x4000 ;  /* 0x0000400002167836 */ /* 0x000fca0000000000 */
[----:B------:R-:W-:-:S13]  /*5ea0*/  LOP3.LUT P0, RZ, R22, 0x3ff, RZ, 0xc0, !PT ;  /* 0x000003ff16ff7812 */ /* 0x000fda000780c0ff */
[----:B------:R-:W-:Y:S05]  /*5eb0*/  @!P0 BRA `(.L_x_128) ;  /* 0x0000000000408947 */ /* 0x000fea0003800000 */
[----:B------:R-:W-:Y:S01]  /*5ec0*/  MOV R0, 0x0 ;  /* 0x0000000000007802 */ /* 0x000fe20000000f00 */
[----:B------:R-:W-:Y:S01]  /*5ed0*/  ULDC.64 UR4, c[0x4][0x90] ;  /* 0x0100240000047ab9 */ /* 0x000fe20000000a00 */
[----:B------:R-:W-:Y:S01]  /*5ee0*/  ULDC.64 UR6, c[0x4][0x18] ;  /* 0x0100060000067ab9 */ /* 0x000fe20000000a00 */
[----:B------:R-:W-:Y:S01]  /*5ef0*/  IMAD.U32 R4, RZ, RZ, UR4 ;  /* 0x00000004ff047e24 */ /* 0x000fe2000f8e00ff */
[----:B------:R3:W4:Y:S01]  /*5f00*/  LDC.64 R14, c[0x4][R0] ;  /* 0x01000000000e7b82 */ /* 0x0007220000000a00 */
[----:B------:R-:W-:Y:S01]  /*5f10*/  MOV R5, UR5 ;  /* 0x0000000500057c02 */ /* 0x000fe20008000f00 */
[----:B------:R-:W-:Y:S01]  /*5f20*/  ULDC.64 UR4, c[0x4][0x98] ;  /* 0x0100260000047ab9 */ /* 0x000fe20000000a00 */
[----:B------:R-:W-:Y:S01]  /*5f30*/  MOV R10, UR6 ;  /* 0x00000006000a7c02 */ /* 0x000fe20008000f00 */
[----:B------:R-:W-:Y:S01]  /*5f40*/  IMAD.U32 R6, RZ, RZ, UR4 ;  /* 0x00000004ff067e24 */ /* 0x000fe2000f8e00ff */
[----:B------:R-:W-:Y:S01]  /*5f50*/  MOV R12, 0x1 ;  /* 0x00000001000c7802 */ /* 0x000fe20000000f00 */
[----:B--2---:R-:W-:-:S02]  /*5f60*/  IMAD.U32 R7, RZ, RZ, UR5 ;  /* 0x00000005ff077e24 */ /* 0x004fc4000f8e00ff */
[----:B------:R-:W-:Y:S02]  /*5f70*/  IMAD.U32 R11, RZ, RZ, UR7 ;  /* 0x00000007ff0b7e24 */ /* 0x000fe4000f8e00ff */
[----:B------:R-:W-:Y:S02]  /*5f80*/  IMAD.MOV.U32 R8, RZ, RZ, 0x70 ;  /* 0x00000070ff087424 */ /* 0x000fe400078e00ff */
[----:B-1-3--:R-:W-:-:S07]  /*5f90*/  IMAD.MOV.U32 R13, RZ, RZ, RZ ;  /* 0x000000ffff0d7224 */ /* 0x00afce00078e00ff */
[----:B------:R-:W-:-:S07]  /*5fa0*/  LEPC R20, `(.L_x_128) ;  /* 0x000000001014794e */ /* 0x000fce0000000000 */
[----:B----4-:R-:W-:Y:S05]  /*5fb0*/  CALL.ABS.NOINC R14 ;  /* 0x000000000e007343 */ /* 0x010fea0003c00000 */
.L_x_128:
        /* <DEDUP_REMOVED lines=9> */
[----:B------:R-:W-:Y:S01]  /*6050*/  IMAD.U32 R6, RZ, RZ, UR6 ;  /* 0x00000006ff067e24 */ /* 0x000fe2000f8e00ff */
[----:B------:R-:W-:Y:S01]  /*6060*/  MOV R10, UR4 ;  /* 0x00000004000a7c02 */ /* 0x000fe20008000f00 */
[----:B--2---:R-:W-:Y:S01]  /*6070*/  IMAD.U32 R7, RZ, RZ, UR7 ;  /* 0x00000007ff077e24 */ /* 0x004fe2000f8e00ff */
[----:B------:R-:W-:Y:S01]  /*6080*/  MOV R12, 0x1 ;  /* 0x00000001000c7802 */ /* 0x000fe20000000f00 */
[----:B------:R-:W-:-:S02]  /*6090*/  IMAD.U32 R11, RZ, RZ, UR5 ;  /* 0x00000005ff0b7e24 */ /* 0x000fc4000f8e00ff */
[----:B------:R-:W-:Y:S02]  /*60a0*/  IMAD.MOV.U32 R8, RZ, RZ, 0x70 ;  /* 0x00000070ff087424 */ /* 0x000fe400078e00ff */
[----:B-1-3--:R-:W-:-:S07]  /*60b0*/  IMAD.MOV.U32 R13, RZ, RZ, RZ ;  /* 0x000000ffff0d7224 */ /* 0x00afce00078e00ff */
[----:B------:R-:W-:-:S07]  /*60c0*/  LEPC R20, `(.L_x_129) ;  /* 0x000000001014794e */ /* 0x000fce0000000000 */
[----:B----4-:R-:W-:Y:S05]  /*60d0*/  CALL.ABS.NOINC R14 ;  /* 0x000000000e007343 */ /* 0x010fea0003c00000 */
.L_x_129:
        /* <DEDUP_REMOVED lines=18> */
.L_x_130:
[----:B------:R-:W2:Y:S01]  /*6200*/  S2R R0, SR_TID.X ;  /* 0x0000000000007919 */ /* 0x000ea20000002100 */
[----:B------:R-:W-:Y:S02]  /*6210*/  F2FP.F16.F32.PACK_AB R136, R137, R136 ;  /* 0x000000888988723e */ /* 0x000fe400000000ff */
[----:B------:R-:W-:Y:S01]  /*6220*/  F2FP.F16.F32.PACK_AB R137, R139, R138 ;  /* 0x0000008a8b89723e */ /* 0x000fe200000000ff */
[----:B------:R-:W3:Y:S01]  /*6230*/  S2R R3, SR_TID.X ;  /* 0x0000000000037919 */ /* 0x000ee20000002100 */
        /* <DEDUP_REMOVED lines=15> */
[----:B--2---:R-:W-:Y:S01]  /*6330*/  VIADD R7, R0, 0xffffff80 ;  /* 0xffffff8000077836 */ /* 0x004fe20000000000 */
[----:B------:R-:W-:Y:S02]  /*6340*/  F2FP.F16.F32.PACK_AB R8, R177, R176 ;  /* 0x000000b0b108723e */ /* 0x000fe400000000ff */
[----:B------:R-:W-:-:S02]  /*6350*/  F2FP.F16.F32.PACK_AB R10, R181, R180 ;  /* 0x000000b4b50a723e */ /* 0x000fc400000000ff */
[----:B------:R-:W-:Y:S02]  /*6360*/  SHF.R.S32.HI R4, RZ, 0x1f, R7 ;  /* 0x0000001fff047819 */ /* 0x000fe40000011407 */
[----:B---3--:R-:W-:Y:S02]  /*6370*/  IADD3 R3, R3, -0x80, RZ ;  /* 0xffffff8003037810 */ /* 0x008fe40007ffe0ff */
[----:B------:R-:W-:Y:S02]  /*6380*/  LEA.HI R0, R4, R7, RZ, 0x4 ;  /* 0x0000000704007211 */ /* 0x000fe400078f20ff */
[----:B------:R-:W-:Y:S02]  /*6390*/  SHF.R.S32.HI R6, RZ, 0x1f, R3 ;  /* 0x0000001fff067819 */ /* 0x000fe40000011403 */
[----:B------:R-:W-:Y:S02]  /*63a0*/  LOP3.LUT R0, R0, 0xfffffff0, RZ, 0xc0, !PT ;  /* 0xfffffff000007812 */ /* 0x000fe400078ec0ff */
[----:B------:R-:W-:-:S02]  /*63b0*/  LEA.HI R6, R6, R3, RZ, 0x4 ;  /* 0x0000000306067211 */ /* 0x000fc400078f20ff */
[----:B------:R-:W-:Y:S01]  /*63c0*/  LEA.HI R4, R4, R7, RZ, 0x5 ;  /* 0x0000000704047211 */ /* 0x000fe200078f28ff */
[----:B------:R-:W-:Y:S01]  /*63d0*/  IMAD.IADD R0, R7, 0x1, -R0 ;  /* 0x0000000107007824 */ /* 0x000fe200078e0a00 */
[----:B------:R-:W-:Y:S02]  /*63e0*/  SHF.R.S32.HI R9, RZ, 0x4, R6 ;  /* 0x00000004ff097819 */ /* 0x000fe40000011406 */
[----:B------:R-:W-:Y:S01]  /*63f0*/  SHF.R.S32.HI R22, RZ, 0x5, R4 ;  /* 0x00000005ff167819 */ /* 0x000fe20000011404 */
[----:B------:R-:W-:Y:S01]  /*6400*/  IMAD.MOV.U32 R4, RZ, RZ, 0x40 ;  /* 0x00000040ff047424 */ /* 0x000fe200078e00ff */
[----:B------:R-:W-:Y:S02]  /*6410*/  SHF.R.S32.HI R3, RZ, 0x1f, R0 ;  /* 0x0000001fff037819 */ /* 0x000fe40000011400 */
[----:B------:R-:W-:Y:S02]  /*6420*/  LEA.HI R6, R6, R9, RZ, 0x1 ;  /* 0x0000000906067211 */ /* 0x000fe400078f08ff */
[----:B------:R-:W-:-:S02]  /*6430*/  LEA.HI R3, R3, R0, RZ, 0x3 ;  /* 0x0000000003037211 */ /* 0x000fc400078f18ff */
[----:B------:R-:W-:Y:S02]  /*6440*/  LOP3.LUT R6, R6, 0xfffffffe, RZ, 0xc0, !PT ;  /* 0xfffffffe06067812 */ /* 0x000fe400078ec0ff */
[----:B------:R-:W-:Y:S02]  /*6450*/  LOP3.LUT R5, R3, 0xfffffff8, RZ, 0xc0, !PT ;  /* 0xfffffff803057812 */ /* 0x000fe400078ec0ff */
[----:B------:R-:W-:Y:S02]  /*6460*/  IADD3 R6, R9, -R6, RZ ;  /* 0x8000000609067210 */ /* 0x000fe40007ffe0ff */
[----:B------:R-:W-:Y:S01]  /*6470*/  SHF.L.U32 R3, R3, 0x6, RZ ;  /* 0x0000000603037819 */ /* 0x000fe200000006ff */
[----:B------:R-:W-:Y:S01]  /*6480*/  IMAD.IADD R5, R0, 0x1, -R5 ;  /* 0x0000000100057824 */ /* 0x000fe200078e0a05 */
[----:B------:R-:W-:Y:S01]  /*6490*/  F2FP.F16.F32.PACK_AB R9, R179, R178 ;  /* 0x000000b2b309723e */ /* 0x000fe200000000ff */
[----:B------:R-:W-:Y:S01]  /*64a0*/  IMAD.SHL.U32 R7, R6, 0x8, RZ ;  /* 0x0000000806077824 */ /* 0x000fe200078e00ff */
[----:B------:R-:W-:Y:S01]  /*64b0*/  LOP3.LUT R3, R3, 0x7ffffe00, RZ, 0xc0, !PT ;  /* 0x7ffffe0003037812 */ /* 0x000fe200078ec0ff */
[C---:B------:R-:W-:Y:S01]  /*64c0*/  IMAD.SHL.U32 R0, R5.reuse, 0x40, RZ ;  /* 0x0000004005007824 */ /* 0x040fe200078e00ff */
[----:B------:R-:W-:-:S02]  /*64d0*/  R2P PR, R5, 0x6 ;  /* 0x0000000605007804 */ /* 0x000fc40000000000 */
[----:B------:R-:W-:Y:S01]  /*64e0*/  F2FP.F16.F32.PACK_AB R5, R171, R170 ;  /* 0x000000aaab05723e */ /* 0x000fe200000000ff */
[----:B------:R-:W-:Y:S01]  /*64f0*/  IMAD R3, R22, 0x400, R3 ;  /* 0x0000040016037824 */ /* 0x000fe200078e0203 */
[----:B------:R-:W-:Y:S01]  /*6500*/  LOP3.LUT R0, R0, 0x1c0, RZ, 0xc0, !PT ;  /* 0x000001c000007812 */ /* 0x000fe200078ec0ff */
[----:B------:R-:W2:Y:S01]  /*6510*/  SHFL.IDX PT, R22, R22, RZ, 0x1f ;  /* 0x00001fff16167589 */ /* 0x000ea200000e0000 */
[----:B------:R-:W-:Y:S02]  /*6520*/  SEL R4, R4, 0xffffffc0, !P2 ;  /* 0xffffffc004047807 */ /* 0x000fe40005000000 */
[----:B------:R-:W-:Y:S02]  /*6530*/  LOP3.LUT R7, R0, 0x8, R7, 0xf8, !PT ;  /* 0x0000000800077812 */ /* 0x000fe400078ef807 */
[----:B------:R-:W-:Y:S02]  /*6540*/  SHF.R.U32.HI R0, RZ, 0x3, R0 ;  /* 0x00000003ff007819 */ /* 0x000fe40000011600 */
[----:B------:R-:W-:-:S02]  /*6550*/  F2FP.F16.F32.PACK_AB R6, R173, R172 ;  /* 0x000000acad06723e */ /* 0x000fc400000000ff */
[----:B------:R-:W-:Y:S02]  /*6560*/  LOP3.LUT R0, R7, R0, RZ, 0x3c, !PT ;  /* 0x0000000007007212 */ /* 0x000fe400078e3cff */
[----:B------:R-:W-:Y:S02]  /*6570*/  F2FP.F16.F32.PACK_AB R7, R175, R174 ;  /* 0x000000aeaf07723e */ /* 0x000fe400000000ff */
[----:B------:R-:W-:Y:S01]  /*6580*/  F2FP.F16.F32.PACK_AB R11, R183, R182 ;  /* 0x000000b6b70b723e */ /* 0x000fe200000000ff */
[----:B------:R-:W-:Y:S01]  /*6590*/  IMAD.IADD R3, R0, 0x1, R3 ;  /* 0x0000000100037824 */ /* 0x000fe200078e0203 */
[----:B------:R-:W-:Y:S02]  /*65a0*/  MOV R0, 0x20 ;  /* 0x0000002000007802 */ /* 0x000fe40000000f00 */
[----:B------:R-:W-:Y:S01]  /*65b0*/  F2FP.F16.F32.PACK_AB R12, R185, R184 ;  /* 0x000000b8b90c723e */ /* 0x000fe200000000ff */
[----:B------:R-:W-:Y:S01]  /*65c0*/  IMAD R3, R3, 0x2, R2 ;  /* 0x0000000203037824 */ /* 0x000fe200078e0202 */
[----:B------:R-:W-:-:S02]  /*65d0*/  SEL R0, R0, 0xffffffe0, !P1 ;  /* 0xffffffe000007807 */ /* 0x000fc40004800000 */
[----:B-1----:R-:W-:Y:S02]  /*65e0*/  F2FP.F16.F32.PACK_AB R13, R187, R186 ;  /* 0x000000babb0d723e */ /* 0x002fe400000000ff */
[--C-:B------:R-:W-:Y:S01]  /*65f0*/  IADD3 R21, R4, 0x4000, R3.reuse ;  /* 0x0000400004157810 */ /* 0x100fe20007ffe003 */
[----:B------:R1:W-:Y:S01]  /*6600*/  STSM.16.M88.4 [R3+0x4000], R136 ;  /* 0x0040008803007844 */ /* 0x0003e20000000200 */
[C---:B------:R-:W-:Y:S02]  /*6610*/  IADD3 R20, R0.reuse, 0x4000, R3 ;  /* 0x0000400000147810 */ /* 0x040fe40007ffe003 */
[----:B------:R-:W-:Y:S02]  /*6620*/  IADD3 R0, R0, R21, RZ ;  /* 0x0000001500007210 */ /* 0x000fe40007ffe0ff */
[----:B------:R-:W-:Y:S01]  /*6630*/  F2FP.F16.F32.PACK_AB R4, R169, R168 ;  /* 0x000000a8a904723e */ /* 0x000fe200000000ff */
        /* <DEDUP_REMOVED lines=18> */
[----:B--2---:R-:W2:Y:S02]  /*6760*/  FENCE.VIEW.ASYNC.S ;  /* 0x00000000000073c6 */ /* 0x004ea40000000000 */
[----:B--2---:R-:W-:Y:S06]  /*6770*/  BAR.ARV 0x1, 0x120 ;  /* 0x0044800000007b1d */ /* 0x004fec0000002000 */
[----:B------:R-:W-:Y:S05]  /*6780*/  @P0 BRA `(.L_x_131) ;  /* 0x0000000000540947 */ /* 0x000fea0003800000 */
[----:B------:R-:W-:Y:S01]  /*6790*/  BAR.SYNC.DEFER_BLOCKING 0x1, 0x120 ;  /* 0x0044800000007b1d */ /* 0x000fe20000010000 */
[----:B------:R-:W-:-:S05]  /*67a0*/  ELECT P0, URZ, PT ;  /* 0x00000000003f782f */ /* 0x000fca0003800000 */
[----:B------:R-:W-:Y:S08]  /*67b0*/  BSSY B0, `(.L_x_131) ;  /* 0x0000012000007945 */ /* 0x000ff00003800000 */
[----:B------:R-:W-:Y:S05]  /*67c0*/  @!P0 BRA `(.L_x_132) ;  /* 0x0000000000408947 */ /* 0x000fea0003800000 */
[----:B------:R-:W2:Y:S01]  /*67d0*/  S2UR UR10, SR_CTAID.X ;  /* 0x00000000000a79c3 */ /* 0x000ea20000002500 */
        /* <DEDUP_REMOVED lines=9> */
[----:B------:R-:W3:Y:S01]  /*6870*/  S2UR UR11, SR_CTAID.Y ;  /* 0x00000000000b79c3 */ /* 0x000ee20000002600 */
[----:B--2---:R-:W-:-:S09]  /*6880*/  USHF.L.U32 UR10, UR10, 0x7, URZ ;  /* 0x000000070a0a7899 */ /* 0x004fd2000800063f */
[----:B---3--:R2:W-:Y:S02]  /*6890*/  UTMASTG.4D [UR8], [UR4] ;  /* 0x00000008040073b5 */ /* 0x0085e40008018000 */
[----:B--2---:R-:W-:Y:S02]  /*68a0*/  UMOV UR8, UR6 ;  /* 0x0000000600087c82 */ /* 0x004fe40008000000 */
[----:B------:R2:W-:Y:S02]  /*68b0*/  UTMASTG.4D [UR8], [UR14] ;  /* 0x000000080e0073b5 */ /* 0x0005e40008018000 */
[----:B--2---:R0:W-:Y:S02]  /*68c0*/  UTMACMDFLUSH ;  /* 0x00000000000079b7 */ /* 0x0041e40000000000 */
.L_x_132:
[----:B------:R-:W-:Y:S05]  /*68d0*/  BSYNC B0 ;  /* 0x0000000000007941 */ /* 0x000fea0003800000 */
.L_x_131:
[----:B------:R-:W-:-:S04]  /*68e0*/  DEPBAR.LE SB0, 0x0 ;  /* 0x000080000000791a */ /* 0x000fc80000000000 */
[----:B------:R-:W-:Y:S05]  /*68f0*/  BRA `(.L_x_107) ;  /* 0x0000002c00147947 */ /* 0x000fea0003800000 */
.L_x_105:
[----:B------:R-:W-:-:S08]  /*6900*/  NOP ;  /* 0x0000000000007918 */ /* 0x000fd00000000000 */
[----:B------:R-:W1:-:S00]  /*6910*/  USETMAXREG.DEALLOC.CTAPOOL 0x18 ;  /* 0x00000018000079c8 */ /* 0x000e4000080e0500 */
[----:B-1----:R-:W-:Y:S01]  /*6920*/  LOP3.LUT R2, R0, 0x3, RZ, 0xc0, !PT ;  /* 0x0000000300027812 */ /* 0x002fe200078ec0ff */
[----:B------:R-:W-:-:S05]  /*6930*/  IMAD.MOV.U32 R0, RZ, RZ, RZ ;  /* 0x000000ffff007224 */ /* 0x000fca00078e00ff */
        /* <DEDUP_REMOVED lines=10> */
[----:B------:R-:W-:Y:S01]  /*69e0*/  ULDC UR13, c[0x0][0x288] ;  /* 0x0000a200000d7ab9 */ /* 0x000fe20000000800 */
[----:B------:R-:W-:Y:S01]  /*69f0*/  ULDC.64 UR14, c[0x0][0x2e0] ;  /* 0x0000b800000e7ab9 */ /* 0x000fe20000000a00 */
[----:B------:R-:W-:-:S04]  /*6a00*/  ELECT P0, URZ, PT ;  /* 0x00000000003f782f */ /* 0x000fc80003800000 */
[----:B------:R-:W2:Y:S01]  /*6a10*/  LDC R4, c[0x0][0x280] ;  /* 0x0000a000ff047b82 */ /* 0x000ea20000000800 */
[----:B-1----:R-:W-:Y:S02]  /*6a20*/  USHF.R.S32.HI UR8, URZ, 0x1f, UR16 ;  /* 0x0000001f3f087899 */ /* 0x002fe40008011410 */
[----:B------:R-:W-:Y:S02]  /*6a30*/  UIMAD.WIDE.U32 UR4, UR16, UR10, URZ ;  /* 0x0000000a100472a5 */ /* 0x000fe4000f8e003f */
[----:B------:R-:W-:Y:S01]  /*6a40*/  UIMAD UR6, UR8, UR10, URZ ;  /* 0x0000000a080672a4 */ /* 0x000fe2000f8e023f */
[----:B--2---:R-:W-:-:S03]  /*6a50*/  ISETP.GE.AND P1, PT, R4, 0x1, PT ;  /* 0x000000010400780c */ /* 0x004fc60003f26270 */
[----:B------:R-:W-:Y:S02]  /*6a60*/  UIMAD UR7, UR16, UR11, UR6 ;  /* 0x0000000b100772a4 */ /* 0x000fe4000f8e0206 */
[----:B------:R-:W-:Y:S02]  /*6a70*/  USHF.R.S32.HI UR6, URZ, 0x1f, UR9 ;  /* 0x0000001f3f067899 */ /* 0x000fe40008011409 */
[----:B------:R-:W-:Y:S02]  /*6a80*/  UIMAD UR11, UR9, UR13, URZ ;  /* 0x0000000d090b72a4 */ /* 0x000fe4000f8e023f */
[----:B------:R-:W-:Y:S02]  /*6a90*/  UIMAD UR6, UR6, UR14, URZ ;  /* 0x0000000e060672a4 */ /* 0x000fe4000f8e023f */
[----:B------:R-:W-:Y:S02]  /*6aa0*/  UIADD3 UR5, UR5, UR7, URZ ;  /* 0x0000000705057290 */ /* 0x000fe4000fffe03f */
[----:B------:R-:W-:-:S02]  /*6ab0*/  UIADD3 UR10, UP0, UR11, UR16, URZ ;  /* 0x000000100b0a7290 */ /* 0x000fc4000ff1e03f */
[----:B------:R-:W-:Y:S02]  /*6ac0*/  UIMAD UR12, UR9, UR15, UR6 ;  /* 0x0000000f090c72a4 */ /* 0x000fe4000f8e0206 */
[----:B------:R-:W-:Y:S02]  /*6ad0*/  UIMAD.WIDE.U32 UR6, UR9, UR14, UR4 ;  /* 0x0000000e090672a5 */ /* 0x000fe4000f8e0004 */
[----:B------:R-:W-:Y:S01]  /*6ae0*/  ULEA.HI.X.SX32 UR11, UR11, UR8, 0x1, UP0 ;  /* 0x000000080b0b7291 */ /* 0x000fe200080f0e3f */
[----:B------:R-:W-:Y:S11]  /*6af0*/  @!P1 BRA `(.L_x_107) ;  /* 0x0000002800949947 */ /* 0x000ff60003800000 */
[----:B------:R-:W1:Y:S01]  /*6b00*/  S2R R5, SR_TID.X ;  /* 0x0000000000057919 */ /* 0x000e620000002100 */
[C---:B------:R-:W-:Y:S01]  /*6b10*/  VIADD R0, R4.reuse, 0x7f ;  /* 0x0000007f04007836 */ /* 0x040fe20000000000 */
[----:B------:R-:W-:Y:S01]  /*6b20*/  ISETP.GE.AND P1, PT, R4, 0x81, PT ;  /* 0x000000810400780c */ /* 0x000fe20003f26270 */
[----:B------:R-:W-:Y:S01]  /*6b30*/  ULDC UR4, c[0x0][0x760] ;  /* 0x0001d80000047ab9 */ /* 0x000fe20000000800 */
[----:B------:R-:W2:Y:S01]  /*6b40*/  S2UR UR28, SR_CTAID.X ;  /* 0x00000000001c79c3 */ /* 0x000ea20000002500 */
[----:B------:R-:W-:Y:S01]  /*6b50*/  UIMAD UR13, UR13, UR4, URZ ;  /* 0x000000040d0d72a4 */ /* 0x000fe2000f8e023f */
[----:B------:R-:W-:Y:S01]  /*6b60*/  SHF.R.S32.HI R3, RZ, 0x1f, R0 ;  /* 0x0000001fff037819 */ /* 0x000fe20000011400 */
[----:B------:R-:W-:Y:S01]  /*6b70*/  UIADD3 UR12, UR7, UR12, URZ ;  /* 0x0000000c070c7290 */ /* 0x000fe2000fffe03f */
[----:B------:R-:W-:Y:S02]  /*6b80*/  UMOV UR4, URZ ;  /* 0x0000003f00047c82 */ /* 0x000fe40008000000 */
[----:B------:R-:W-:Y:S01]  /*6b90*/  LEA.HI R3, R3, R0, RZ, 0x7 ;  /* 0x0000000003037211 */ /* 0x000fe200078f38ff */
[----:B------:R-:W-:-:S03]  /*6ba0*/  ULDC.64 UR26, c[0x0][0x208] ;  /* 0x00008200001a7ab9 */ /* 0x000fc60000000a00 */
[----:B------:R-:W-:-:S04]  /*6bb0*/  SHF.R.S32.HI R2, RZ, 0x7, R3 ;  /* 0x00000007ff027819 */ /* 0x000fc80000011403 */
[----:B------:R-:W-:Y:S02]  /*6bc0*/  VIMNMX R2, R2, 0x1, !PT ;  /* 0x0000000102027848 */ /* 0x000fe40007fe0100 */
[----:B-1----:R-:W-:Y:S02]  /*6bd0*/  LOP3.LUT R0, R5, 0x1f, RZ, 0xc0, !PT ;  /* 0x0000001f05007812 */ /* 0x002fe400078ec0ff */
[----:B------:R-:W-:Y:S01]  /*6be0*/  LOP3.LUT R5, R2, 0x1, RZ, 0xc0, !PT ;  /* 0x0000000102057812 */ /* 0x000fe200078ec0ff */
[----:B--2---:R-:W-:Y:S06]  /*6bf0*/  @!P1 BRA `(.L_x_134) ;  /* 0x0000000800ac9947 */ /* 0x004fec0003800000 */
[----:B------:R-:W-:Y:S01]  /*6c00*/  ULDC.64 UR20, c[0x0][0x2c0] ;  /* 0x0000b00000147ab9 */ /* 0x000fe20000000a00 */
[----:B------:R-:W-:Y:S01]  /*6c10*/  IADD3 R4, R2, -R5, RZ ;  /* 0x8000000502047210 */ /* 0x000fe20007ffe0ff */
        /* <DEDUP_REMOVED lines=9> */
[----:B------:R-:W-:-:S12]  /*6cb0*/  UIADD3.X UR21, URZ, UR21, URZ, UP2, !UPT ;  /* 0x000000153f157290 */ /* 0x000fd800097fe43f */
.L_x_159:
[----:B------:R-:W-:Y:S01]  /*6cc0*/  UIMAD UR22, UR13, UR4, URZ ;  /* 0x000000040d1672a4 */ /* 0x000fe2000f8e023f */
[----:B------:R-:W-:Y:S01]  /*6cd0*/  ISETP.NE.AND P1, PT, R0, RZ, PT ;  /* 0x000000ff0000720c */ /* 0x000fe20003f25270 */
[----:B------:R-:W-:Y:S01]  /*6ce0*/  ULDC.64 UR8, c[0x0][0x768] ;  /* 0x0001da0000087ab9 */ /* 0x000fe20000000a00 */
[----:B------:R-:W-:Y:S01]  /*6cf0*/  USHF.L.U32 UR14, UR5, 0xe, URZ ;  /* 0x0000000e050e7899 */ /* 0x000fe2000800063f */
[----:B------:R-:W-:Y:S01]  /*6d00*/  VIADD R4, R4, 0xfffffffe ;  /* 0xfffffffe04047836 */ /* 0x000fe20000000000 */
[----:B------:R-:W-:Y:S01]  /*6d10*/  UIADD3 UR15, UP0, UR22, UR10, URZ ;  /* 0x0000000a160f7290 */ /* 0x000fe2000ff1e03f */
[----:B------:R-:W-:Y:S01]  /*6d20*/  BSSY B0, `(.L_x_135) ;  /* 0x0000010000007945 */ /* 0x000fe20003800000 */
[----:B------:R-:W-:Y:S02]  /*6d30*/  UIMAD.WIDE UR32, UR14, 0x4, UR16 ;  /* 0x000000040e2078a5 */ /* 0x000fe4000f8e0210 */
[----:B------:R-:W-:Y:S01]  /*6d40*/  ULEA.HI.X.SX32 UR23, UR22, UR11, 0x1, UP0 ;  /* 0x0000000b16177291 */ /* 0x000fe200080f0e3f */
[----:B------:R-:W-:Y:S01]  /*6d50*/  ISETP.NE.AND P2, PT, R4, RZ, PT ;  /* 0x000000ff0400720c */ /* 0x000fe20003f45270 */
[----:B------:R-:W-:-:S02]  /*6d60*/  ULEA UR24, UP0, UR15, UR8, 0x2 ;  /* 0x000000080f187291 */ /* 0x000fc4000f80103f */
[----:B------:R-:W-:Y:S02]  /*6d70*/  UIMAD.WIDE UR30, UR14, 0x4, UR18 ;  /* 0x000000040e1e78a5 */ /* 0x000fe4000f8e0212 */
[----:B------:R-:W-:Y:S02]  /*6d80*/  ULEA.HI.X UR23, UR15, UR9, UR23, 0x2, UP0 ;  /* 0x000000090f177291 */ /* 0x000fe400080f1417 */
[----:B-1----:R-:W-:Y:S01]  /*6d90*/  IMAD.U32 R2, RZ, RZ, UR24 ;  /* 0x00000018ff027e24 */ /* 0x002fe2000f8e00ff */
[----:B------:R-:W-:-:S03]  /*6da0*/  UIMAD.WIDE UR14, UR14, 0x4, UR20 ;  /* 0x000000040e0e78a5 */ /* 0x000fc6000f8e0214 */
[----:B------:R-:W-:Y:S01]  /*6db0*/  MOV R3, UR23 ;  /* 0x0000001700037c02 */ /* 0x000fe20008000f00 */
[----:B------:R-:W-:Y:S08]  /*6dc0*/  @P1 BRA `(.L_x_136) ;  /* 0x0000000000141947 */ /* 0x000ff00003800000 */
.L_x_137:
[----:B------:R-:W2:Y:S04]  /*6dd0*/  LDG.E.STRONG.GPU R6, desc[UR26][R2.64] ;  /* 0x0000001a02067981 */ /* 0x000ea8000c1ef900 */
[----:B--2---:R-:W-:Y:S01]  /*6de0*/  CCTL.IVALL ;  /* 0x00000000ff00798f */ /* 0x004fe20002000000 */
[----:B------:R-:W-:Y:S05]  /*6df0*/  YIELD ;  /* 0x0000000000007946 */ /* 0x000fea0003800000 */
[----:B------:R-:W-:-:S13]  /*6e00*/  ISETP.NE.AND P3, PT, R6, UR28, PT ;  /* 0x0000001c06007c0c */ /* 0x000fda000bf65270 */
[----:B------:R-:W-:Y:S05]  /*6e10*/  @P3 BRA `(.L_x_137) ;  /* 0xfffffffc00ec3947 */ /* 0x000fea000383ffff */
.L_x_136:
[----:B------:R-:W-:Y:S05]  /*6e20*/  BSYNC B0 ;  /* 0x0000000000007941 */ /* 0x000fea0003800000 */
.L_x_135:
[----:B------:R-:W-:-:S03]  /*6e30*/  UMOV UR23, 0xffffffff ;  /* 0xffffffff00177882 */ /* 0x000fc60000000000 */
[----:B------:R-:W-:Y:S05]  /*6e40*/  BRA.DIV UR23, `(.L_x_138) ;  /* 0x0000002a17207947 */ /* 0x000fea000b800000 */
[----:B------:R-:W-:Y:S01]  /*6e50*/  NOP ;  /* 0x0000000000007918 */ /* 0x000fe20000000000 */
.L_x_202:
[----:B------:R-:W-:Y:S05]  /*6e60*/  WARPSYNC.ALL ;  /* 0x0000000000007948 */ /* 0x000fea0003800000 */
[----:B------:R-:W-:Y:S06]  /*6e70*/  BAR.SYNC.DEFER_BLOCKING 0xd, 0xa0 ;  /* 0x0342800000007b1d */ /* 0x000fec0000010000 */
[----:B------:R-:W-:Y:S04]  /*6e80*/  BSSY B0, `(.L_x_139) ;  /* 0x0000011000007945 */ /* 0x000fe80003800000 */
[----:B------:R-:W-:Y:S05]  /*6e90*/  @!P0 BRA `(.L_x_140) ;  /* 0x00000000003c8947 */ /* 0x000fea0003800000 */
[----:B------:R-:W1:Y:S01]  /*6ea0*/  S2UR UR34, SR_CgaCtaId ;  /* 0x00000000002279c3 */ /* 0x000e620000008800 */
[----:B------:R-:W-:Y:S01]  /*6eb0*/  USHF.L.U32 UR23, UR4, 0xd, URZ ;  /* 0x0000000d04177899 */ /* 0x000fe2000800063f */
        /* <DEDUP_REMOVED lines=13> */
.L_x_140:
[----:B------:R-:W-:Y:S05]  /*6f90*/  BSYNC B0 ;  /* 0x0000000000007941 */ /* 0x000fea0003800000 */
.L_x_139:
        /* <DEDUP_REMOVED lines=13> */
.L_x_142:
[----:B------:R-:W-:Y:S05]  /*7070*/  BSYNC B0 ;  /* 0x0000000000007941 */ /* 0x000fea0003800000 */
.L_x_141:
[----:B------:R-:W-:Y:S06]  /*7080*/  BAR.ARV 0xa, 0xa0 ;  /* 0x0282800000007b1d */ /* 0x000fec0000002000 */
[----:B------:R-:W-:Y:S04]  /*7090*/  BSSY B0, `(.L_x_143) ;  /* 0x0000003000007945 */ /* 0x000fe80003800000 */
[----:B------:R-:W-:Y:S05]  /*70a0*/  @!P0 BRA `(.L_x_144) ;  /* 0x0000000000048947 */ /* 0x000fea0003800000 */
[----:B------:R-:W-:-:S04]  /*70b0*/  DEPBAR.LE SB0, 0x0 ;  /* 0x000080000000791a */ /* 0x000fc80000000000 */
.L_x_144:
[----:B------:R-:W-:Y:S05]  /*70c0*/  BSYNC B0 ;  /* 0x0000000000007941 */ /* 0x000fea0003800000 */
.L_x_143:
[----:B------:R-:W-:Y:S06]  /*70d0*/  BAR.ARV 0xb, 0xa0 ;  /* 0x02c2800000007b1d */ /* 0x000fec0000002000 */
[----:B------:R-:W-:Y:S01]  /*70e0*/  NOP ;  /* 0x0000000000007918 */ /* 0x000fe20000000000 */
[----:B------:R-:W-:Y:S04]  /*70f0*/  BSSY B0, `(.L_x_145) ;  /* 0x0000011000007945 */ /* 0x000fe80003800000 */
[----:B------:R-:W-:Y:S05]  /*7100*/  @P1 BRA `(.L_x_146) ;  /* 0x00000000003c1947 */ /* 0x000fea0003800000 */
[----:B------:R-:W-:Y:S01]  /*7110*/  @!PT LDS RZ, [RZ] ;  /* 0x00000000fffff984 */ /* 0x000fe20000000800 */
[----:B------:R-:W-:Y:S01]  /*7120*/  @!PT LDS RZ, [RZ] ;  /* 0x00000000fffff984 */ /* 0x000fe20000000800 */
[----:B------:R-:W-:Y:S01]  /*7130*/  @!PT LDS RZ, [RZ] ;  /* 0x00000000fffff984 */ /* 0x000fe20000000800 */
[----:B------:R-:W-:Y:S01]  /*7140*/  @!PT LDS RZ, [RZ] ;  /* 0x00000000fffff984 */ /* 0x000fe20000000800 */
[----:B------:R1:W-:Y:S06]  /*7150*/  MEMBAR.ALL.CTA ;  /* 0x0000000000007992 */ /* 0x0003ec0000008000 */
[----:B-1----:R-:W-:Y:S06]  /*7160*/  MEMBAR.ALL.GPU ;  /* 0x0000000000007992 */ /* 0x002fec000000a000 */
[----:B------:R-:W-:-:S00]  /*7170*/  ERRBAR ;  /* 0x00000000000079ab */ /* 0x000fc00000000000 */
[----:B------:R-:W-:Y:S06]  /*7180*/  CGAERRBAR ;  /* 0x00000000000075ab */ /* 0x000fec0000000000 */
[----:B012345:R-:W-:Y:S01]  /*7190*/  CCTL.IVALL ;  /* 0x00000000ff00798f */ /* 0x03ffe20002000000 */
[----:B------:R-:W1:Y:S01]  /*71a0*/  S2R R6, SR_LANEID ;  /* 0x0000000000067919 */ /* 0x000e620000000000 */
[----:B------:R-:W-:Y:S02]  /*71b0*/  VOTEU.ANY UR23, UPT, PT ;  /* 0x0000000000177886 */ /* 0x000fe400038e0100 */
[----:B------:R-:W-:-:S02]  /*71c0*/  UFLO.U32 UR24, UR23 ;  /* 0x00000017001872bd */ /* 0x000fc400080e0000 */
[----:B------:R-:W2:Y:S04]  /*71d0*/  POPC R7, UR23 ;  /* 0x0000001700077d09 */ /* 0x000ea80008000000 */
[----:B-1----:R-:W-:-:S13]  /*71e0*/  ISETP.EQ.U32.AND P3, PT, R6, UR24, PT ;  /* 0x0000001806007c0c */ /* 0x002fda000bf62070 */
[----:B--2---:R1:W-:Y:S02]  /*71f0*/  @P3 REDG.E.ADD.S32.STRONG.GPU desc[UR26][R2.64], R7 ;  /* 0x000000070200398e */ /* 0x0043e4000c10e39a */
.L_x_146:
[----:B------:R-:W-:Y:S05]  /*7200*/  BSYNC B0 ;  /* 0x0000000000007941 */ /* 0x000fea0003800000 */
.L_x_145:
[----:B------:R-:W-:Y:S01]  /*7210*/  UIADD3 UR22, UR13, UR22, URZ ;  /* 0x000000160d167290 */ /* 0x000fe2000fffe03f */
[----:B------:R-:W-:Y:S03]  /*7220*/  BSSY B0, `(.L_x_147) ;  /* 0x000000d000007945 */ /* 0x000fe60003800000 */
[----:B------:R-:W-:-:S04]  /*7230*/  UIADD3 UR23, UP0, UR22, UR10, URZ ;  /* 0x0000000a16177290 */ /* 0x000fc8000ff1e03f */
[----:B------:R-:W-:Y:S02]  /*7240*/  ULEA.HI.X.SX32 UR22, UR22, UR11, 0x1, UP0 ;  /* 0x0000000b16167291 */ /* 0x000fe400080f0e3f */
[----:B------:R-:W-:-:S04]  /*7250*/  ULEA UR8, UP0, UR23, UR8, 0x2 ;  /* 0x0000000817087291 */ /* 0x000fc8000f80103f */
[----:B------:R-:W-:Y:S02]  /*7260*/  ULEA.HI.X UR22, UR23, UR9, UR22, 0x2, UP0 ;  /* 0x0000000917167291 */ /* 0x000fe400080f1416 */
[----:B-1----:R-:W-:-:S04]  /*7270*/  IMAD.U32 R2, RZ, RZ, UR8 ;  /* 0x00000008ff027e24 */ /* 0x002fc8000f8e00ff */
[----:B------:R-:W-:Y:S01]  /*7280*/  IMAD.U32 R3, RZ, RZ, UR22 ;  /* 0x00000016ff037e24 */ /* 0x000fe2000f8e00ff */
[----:B------:R-:W-:Y:S06]  /*7290*/  @P1 BRA `(.L_x_148) ;  /* 0x0000000000141947 */ /* 0x000fec0003800000 */
.L_x_149:
[----:B------:R-:W2:Y:S04]  /*72a0*/  LDG.E.STRONG.GPU R6, desc[UR26][R2.64] ;  /* 0x0000001a02067981 */ /* 0x000ea8000c1ef900 */
[----:B--2---:R-:W-:Y:S01]  /*72b0*/  CCTL.IVALL ;  /* 0x00000000ff00798f */ /* 0x004fe20002000000 */
[----:B------:R-:W-:Y:S05]  /*72c0*/  YIELD ;  /* 0x0000000000007946 */ /* 0x000fea0003800000 */
[----:B------:R-:W-:-:S13]  /*72d0*/  ISETP.NE.AND P3, PT, R6, UR28, PT ;  /* 0x0000001c06007c0c */ /* 0x000fda000bf65270 */
[----:B------:R-:W-:Y:S05]  /*72e0*/  @P3 BRA `(.L_x_149) ;  /* 0xfffffffc00ec3947 */ /* 0x000fea000383ffff */
.L_x_148:
[----:B------:R-:W-:Y:S05]  /*72f0*/  BSYNC B0 ;  /* 0x0000000000007941 */ /* 0x000fea0003800000 */
.L_x_147:
[----:B------:R-:W-:-:S03]  /*7300*/  UMOV UR8, 0xffffffff ;  /* 0xffffffff00087882 */ /* 0x000fc60000000000 */
[----:B------:R-:W-:Y:S05]  /*7310*/  BRA.DIV UR8, `(.L_x_150) ;  /* 0x0000002608087947 */ /* 0x000fea000b800000 */
[----:B------:R-:W-:Y:S01]  /*7320*/  NOP ;  /* 0x0000000000007918 */ /* 0x000fe20000000000 */
.L_x_205:
[----:B------:R-:W-:Y:S05]  /*7330*/  WARPSYNC.ALL ;  /* 0x0000000000007948 */ /* 0x000fea0003800000 */
        /* <DEDUP_REMOVED lines=12> */
.L_x_152:
[----:B------:R-:W-:Y:S05]  /*7400*/  BSYNC B0 ;  /* 0x0000000000007941 */ /* 0x000fea0003800000 */
.L_x_151:
        /* <DEDUP_REMOVED lines=13> */
.L_x_154:
[----:B------:R-:W-:Y:S05]  /*74e0*/  BSYNC B0 ;  /* 0x0000000000007941 */ /* 0x000fea0003800000 */
.L_x_153:
[----:B------:R-:W-:Y:S06]  /*74f0*/  BAR.ARV 0xa, 0xa0 ;  /* 0x0282800000007b1d */ /* 0x000fec0000002000 */
[----:B------:R-:W-:Y:S04]  /*7500*/  BSSY B0, `(.L_x_155) ;  /* 0x0000003000007945 */ /* 0x000fe80003800000 */
[----:B------:R-:W-:Y:S05]  /*7510*/  @!P0 BRA `(.L_x_156) ;  /* 0x0000000000048947 */ /* 0x000fea0003800000 */
[----:B------:R-:W-:-:S04]  /*7520*/  DEPBAR.LE SB0, 0x0 ;  /* 0x000080000000791a */ /* 0x000fc80000000000 */
.L_x_156:
[----:B------:R-:W-:Y:S05]  /*7530*/  BSYNC B0 ;  /* 0x0000000000007941 */ /* 0x000fea0003800000 */
.L_x_155:
[----:B------:R-:W-:Y:S06]  /*7540*/  BAR.ARV 0xb, 0xa0 ;  /* 0x02c2800000007b1d */ /* 0x000fec0000002000 */
[----:B------:R-:W-:Y:S01]  /*7550*/  NOP ;  /* 0x0000000000007918 */ /* 0x000fe20000000000 */
[----:B------:R-:W-:Y:S04]  /*7560*/  BSSY B0, `(.L_x_157) ;  /* 0x0000011000007945 */ /* 0x000fe80003800000 */
[----:B------:R-:W-:Y:S05]  /*7570*/  @P1 BRA `(.L_x_158) ;  /* 0x00000000003c1947 */ /* 0x000fea0003800000 */
[----:B------:R-:W1:Y:S01]  /*7580*/  S2R R6, SR_LANEID ;  /* 0x0000000000067919 */ /* 0x000e620000000000 */
[----:B------:R-:W-:Y:S01]  /*7590*/  @!PT LDS RZ, [RZ] ;  /* 0x00000000fffff984 */ /* 0x000fe20000000800 */
[----:B------:R-:W-:Y:S01]  /*75a0*/  @!PT LDS RZ, [RZ] ;  /* 0x00000000fffff984 */ /* 0x000fe20000000800 */
[----:B------:R-:W-:Y:S01]  /*75b0*/  @!PT LDS RZ, [RZ] ;  /* 0x00000000fffff984 */ /* 0x000fe20000000800 */
[----:B------:R-:W-:Y:S01]  /*75c0*/  @!PT LDS RZ, [RZ] ;  /* 0x00000000fffff984 */ /* 0x000fe20000000800 */
[----:B------:R2:W-:Y:S06]  /*75d0*/  MEMBAR.ALL.CTA ;  /* 0x0000000000007992 */ /* 0x0005ec0000008000 */
[----:B--2---:R-:W-:Y:S06]  /*75e0*/  MEMBAR.ALL.GPU ;  /* 0x0000000000007992 */ /* 0x004fec000000a000 */
[----:B------:R-:W-:-:S00]  /*75f0*/  ERRBAR ;  /* 0x00000000000079ab */ /* 0x000fc00000000000 */
[----:B------:R-:W-:Y:S06]  /*7600*/  CGAERRBAR ;  /* 0x00000000000075ab */ /* 0x000fec0000000000 */
[----:B012345:R-:W-:Y:S01]  /*7610*/  CCTL.IVALL ;  /* 0x00000000ff00798f */ /* 0x03ffe20002000000 */
[----:B------:R-:W-:Y:S02]  /*7620*/  VOTEU.ANY UR8, UPT, PT ;  /* 0x0000000000087886 */ /* 0x000fe400038e0100 */
[----:B------:R-:W-:Y:S02]  /*7630*/  UFLO.U32 UR9, UR8 ;  /* 0x00000008000972bd */ /* 0x000fe400080e0000 */
[----:B------:R-:W2:Y:S04]  /*7640*/  POPC R7, UR8 ;  /* 0x0000000800077d09 */ /* 0x000ea80008000000 */
[----:B-1----:R-:W-:-:S13]  /*7650*/  ISETP.EQ.U32.AND P1, PT, R6, UR9, PT ;  /* 0x0000000906007c0c */ /* 0x002fda000bf22070 */
[----:B--2---:R1:W-:Y:S02]  /*7660*/  @P1 REDG.E.ADD.S32.STRONG.GPU desc[UR26][R2.64], R7 ;  /* 0x000000070200198e */ /* 0x0043e4000c10e39a */
.L_x_158:
[----:B------:R-:W-:Y:S05]  /*7670*/  BSYNC B0 ;  /* 0x0000000000007941 */ /* 0x000fea0003800000 */
.L_x_157:
[----:B------:R-:W-:Y:S02]  /*7680*/  UIADD3 UR4, UR4, 0x2, URZ ;  /* 0x0000000204047890 */ /* 0x000fe4000fffe03f */
[----:B------:R-:W-:Y:S01]  /*7690*/  UIADD3 UR5, UR5, 0x1, URZ ;  /* 0x0000000105057890 */ /* 0x000fe2000fffe03f */
[----:B------:R-:W-:Y:S11]  /*76a0*/  @P2 BRA `(.L_x_159) ;  /* 0xfffffff400842947 */ /* 0x000ff6000383ffff */
.L_x_134:
[----:B------:R-:W-:-:S13]  /*76b0*/  ISETP.NE.AND P1, PT, R5, RZ, PT ;  /* 0x000000ff0500720c */ /* 0x000fda0003f25270 */
[----:B------:R-:W-:Y:S05]  /*76c0*/  @!P1 BRA `(.L_x_107) ;  /* 0x0000001c00a09947 */ /* 0x000fea0003800000 */
[----:B------:R-:W-:Y:S01]  /*76d0*/  UIMAD UR5, UR13, UR4, URZ ;  /* 0x000000040d0572a4 */ /* 0x000fe2000f8e023f */
[----:B------:R-:W-:Y:S01]  /*76e0*/  ISETP.NE.AND P1, PT, R0, RZ, PT ;  /* 0x000000ff0000720c */ /* 0x000fe20003f25270 */
[----:B------:R-:W-:Y:S01]  /*76f0*/  ULDC.64 UR14, c[0x0][0x768] ;  /* 0x0001da00000e7ab9 */ /* 0x000fe20000000a00 */
[----:B------:R-:W-:Y:S01]  /*7700*/  BSSY B0, `(.L_x_160) ;  /* 0x000000d000007945 */ /* 0x000fe20003800000 */
[----:B------:R-:W-:-:S04]  /*7710*/  UIADD3 UR8, UP0, UR5, UR10, URZ ;  /* 0x0000000a05087290 */ /* 0x000fc8000ff1e03f */
[----:B------:R-:W-:Y:S02]  /*7720*/  ULEA.HI.X.SX32 UR5, UR5, UR11, 0x1, UP0 ;  /* 0x0000000b05057291 */ /* 0x000fe400080f0e3f */
[----:B------:R-:W-:-:S04]  /*7730*/  ULEA UR9, UP0, UR8, UR14, 0x2 ;  /* 0x0000000e08097291 */ /* 0x000fc8000f80103f */
[----:B------:R-:W-:Y:S02]  /*7740*/  ULEA.HI.X UR5, UR8, UR15, UR5, 0x2, UP0 ;  /* 0x0000000f08057291 */ /* 0x000fe400080f1405 */
[----:B-1----:R-:W-:-:S04]  /*7750*/  MOV R2, UR9 ;  /* 0x0000000900027c02 */ /* 0x002fc80008000f00 */
[----:B------:R-:W-:Y:S01]  /*7760*/  IMAD.U32 R3, RZ, RZ, UR5 ;  /* 0x00000005ff037e24 */ /* 0x000fe2000f8e00ff */
[----:B------:R-:W-:Y:S06]  /*7770*/  @P1 BRA `(.L_x_161) ;  /* 0x0000000000141947 */ /* 0x000fec0003800000 */
.L_x_162:
[----:B------:R-:W2:Y:S04]  /*7780*/  LDG.E.STRONG.GPU R0, desc[UR26][R2.64] ;  /* 0x0000001a02007981 */ /* 0x000ea8000c1ef900 */
[----:B--2---:R-:W-:Y:S01]  /*7790*/  CCTL.IVALL ;  /* 0x00000000ff00798f */ /* 0x004fe20002000000 */
[----:B------:R-:W-:Y:S05]  /*77a0*/  YIELD ;  /* 0x0000000000007946 */ /* 0x000fea0003800000 */
[----:B------:R-:W-:-:S13]  /*77b0*/  ISETP.NE.AND P2, PT, R0, UR28, PT ;  /* 0x0000001c00007c0c */ /* 0x000fda000bf45270 */
[----:B------:R-:W-:Y:S05]  /*77c0*/  @P2 BRA `(.L_x_162) ;  /* 0xfffffffc00ec2947 */ /* 0x000fea000383ffff */
.L_x_161:
[----:B------:R-:W-:Y:S05]  /*77d0*/  BSYNC B0 ;  /* 0x0000000000007941 */ /* 0x000fea0003800000 */
.L_x_160:
[----:B------:R-:W-:-:S03]  /*77e0*/  UMOV UR5, 0xffffffff ;  /* 0xffffffff00057882 */ /* 0x000fc60000000000 */
[----:B------:R-:W-:Y:S05]  /*77f0*/  BRA.DIV UR5, `(.L_x_163) ;  /* 0x0000001e05ec7947 */ /* 0x000fea000b800000 */
[----:B------:R-:W-:Y:S01]  /*7800*/  NOP ;  /* 0x0000000000007918 */ /* 0x000fe20000000000 */
.L_x_208:
[----:B------:R-:W-:Y:S01]  /*7810*/  IMAD.U32 R6, RZ, RZ, UR4 ;  /* 0x00000004ff067e24 */ /* 0x000fe2000f8e00ff */
[----:B------:R-:W-:Y:S05]  /*7820*/  WARPSYNC.ALL ;  /* 0x0000000000007948 */ /* 0x000fea0003800000 */
[----:B------:R-:W-:Y:S01]  /*7830*/  BAR.SYNC.DEFER_BLOCKING 0xd, 0xa0 ;  /* 0x0342800000007b1d */ /* 0x000fe20000010000 */
[----:B------:R-:W-:-:S05]  /*7840*/  SHF.L.U32 R6, R6, 0xd, RZ ;  /* 0x0000000d06067819 */ /* 0x000fca00000006ff */
[----:B------:R-:W-:Y:S04]  /*7850*/  BSSY B0, `(.L_x_164) ;  /* 0x0000012000007945 */ /* 0x000fe80003800000 */
[----:B------:R-:W-:Y:S05]  /*7860*/  @!P0 BRA `(.L_x_165) ;  /* 0x0000000000408947 */ /* 0x000fea0003800000 */
[----:B------:R-:W1:Y:S01]  /*7870*/  LDC.64 R8, c[0x0][0x2c0] ;  /* 0x0000b000ff087b82 */ /* 0x000e620000000a00 */
[C---:B------:R-:W-:Y:S01]  /*7880*/  IADD3 R4, P2, R6.reuse, UR6, RZ ;  /* 0x0000000606047c10 */ /* 0x040fe2000ff5e0ff */
[----:B------:R-:W-:Y:S01]  /*7890*/  UMOV UR5, 0x400 ;  /* 0x0000040000057882 */ /* 0x000fe20000000000 */
[----:B------:R-:W-:Y:S01]  /*78a0*/  UMOV UR16, 0x0 ;  /* 0x0000000000107882 */ /* 0x000fe20000000000 */
[----:B------:R-:W-:Y:S01]  /*78b0*/  UMOV UR17, 0x14f00000 ;  /* 0x14f0000000117882 */ /* 0x000fe20000000000 */
[----:B------:R-:W-:-:S03]  /*78c0*/  LEA.HI.X.SX32 R5, R6, UR12, 0x1, P2 ;  /* 0x0000000c06057c11 */ /* 0x000fc600090f0eff */
[----:B------:R-:W2:Y:S01]  /*78d0*/  S2UR UR8, SR_CgaCtaId ;  /* 0x00000000000879c3 */ /* 0x000ea20000008800 */
[----:B-1----:R-:W-:-:S04]  /*78e0*/  LEA R0, P3, R4, R8, 0x2 ;  /* 0x0000000804007211 */ /* 0x002fc800078610ff */
[----:B------:R-:W-:Y:S02]  /*78f0*/  LEA.HI.X R4, R4, R9, R5, 0x2, P3 ;  /* 0x0000000904047211 */ /* 0x000fe400018f1405 */
[----:B------:R-:W-:Y:S02]  /*7900*/  R2UR UR14, R0 ;  /* 0x00000000000e72ca */ /* 0x000fe400000e0000 */
[----:B------:R-:W-:Y:S01]  /*7910*/  R2UR UR15, R4 ;  /* 0x00000000040f72ca */ /* 0x000fe200000e0000 */
[----:B--2---:R-:W-:-:S03]  /*7920*/  ULEA UR5, UR8, UR5, 0x18 ;  /* 0x0000000508057291 */ /* 0x004fc6000f8ec03f */
[----:B------:R-:W-:Y:S01]  /*7930*/  UMOV UR8, 0x400 ;  /* 0x0000040000087882 */ /* 0x000fe20000000000 */
[----:B------:R-:W-:-:S09]  /*7940*/  UIADD3 UR5, UR5, 0x8000, URZ ;  /* 0x0000800005057890 */ /* 0x000fd2000fffe03f */
[----:B------:R1:W-:Y:S02]  /*7950*/  UBLKRED.G.S.ADD.F32.RN [UR14], [UR5], UR8, desc[UR16] ;  /* 0x0000100e050073bb */ /* 0x0003e400080a1408 */
[----:B-1----:R0:W-:Y:S02]  /*7960*/  UTMACMDFLUSH ;  /* 0x00000000000079b7 */ /* 0x0021e40000000000 */
.L_x_165:
[----:B------:R-:W-:Y:S05]  /*7970*/  BSYNC B0 ;  /* 0x0000000000007941 */ /* 0x000fea0003800000 */
.L_x_164:
[----:B------:R-:W-:Y:S06]  /*7980*/  BAR.SYNC.DEFER_BLOCKING 0xe, 0xa0 ;  /* 0x0382800000007b1d */ /* 0x000fec0000010000 */
[----:B------:R-:W-:Y:S04]  /*7990*/  BSSY B0, `(.L_x_166) ;  /* 0x0000013000007945 */ /* 0x000fe80003800000 */
[----:B------:R-:W-:Y:S05]  /*79a0*/  @!P0 BRA `(.L_x_167) ;  /* 0x0000000000448947 */ /* 0x000fea0003800000 */
[----:B------:R-:W1:Y:S01]  /*79b0*/  S2UR UR15, SR_CgaCtaId ;  /* 0x00000000000f79c3 */ /* 0x000e620000008800 */
[----:B------:R-:W-:Y:S01]  /*79c0*/  R2UR UR5, R6 ;  /* 0x00000000060572ca */ /* 0x000fe200000e0000 */
[----:B------:R-:W-:Y:S01]  /*79d0*/  UMOV UR14, 0x400 ;  /* 0x00000400000e7882 */ /* 0x000fe20000000000 */
[----:B------:R-:W-:Y:S01]  /*79e0*/  ULDC.64 UR8, c[0x0][0x2c0] ;  /* 0x0000b00000087ab9 */ /* 0x000fe20000000a00 */
[----:B------:R-:W-:-:S10]  /*79f0*/  UMOV UR17, 0x14f00000 ;  /* 0x14f0000000117882 */ /* 0x000fd40000000000 */
[----:B------:R-:W-:-:S04]  /*7a00*/  UIADD3 UR5, UR5, 0x1000, URZ ;  /* 0x0000100005057890 */ /* 0x000fc8000fffe03f */
[----:B------:R-:W-:-:S04]  /*7a10*/  UIADD3 UR16, UP0, UR5, UR6, URZ ;  /* 0x0000000605107290 */ /* 0x000fc8000ff1e03f */
[----:B------:R-:W-:Y:S02]  /*7a20*/  ULEA.HI.X.SX32 UR5, UR5, UR12, 0x1, UP0 ;  /* 0x0000000c05057291 */ /* 0x000fe400080f0e3f */
[----:B-1----:R-:W-:Y:S02]  /*7a30*/  ULEA UR14, UR15, UR14, 0x18 ;  /* 0x0000000e0f0e7291 */ /* 0x002fe4000f8ec03f */
[----:B------:R-:W-:Y:S02]  /*7a40*/  ULEA UR8, UP0, UR16, UR8, 0x2 ;  /* 0x0000000810087291 */ /* 0x000fe4000f80103f */
[----:B------:R-:W-:Y:S02]  /*7a50*/  UIADD3 UR14, UR14, 0xc000, URZ ;  /* 0x0000c0000e0e7890 */ /* 0x000fe4000fffe03f */
[----:B------:R-:W-:-:S03]  /*7a60*/  ULEA.HI.X UR9, UR16, UR9, UR5, 0x2, UP0 ;  /* 0x0000000910097291 */ /* 0x000fc600080f1405 */
[----:B------:R-:W-:Y:S01]  /*7a70*/  UMOV UR5, 0x400 ;  /* 0x0000040000057882 */ /* 0x000fe20000000000 */
[----:B------:R-:W-:-:S05]  /*7a80*/  UMOV UR16, 0x0 ;  /* 0x0000000000107882 */ /* 0x000fca0000000000 */
[----:B------:R1:W-:Y:S01]  /*7a90*/  UBLKRED.G.S.ADD.F32.RN [UR8], [UR14], UR5, desc[UR16] ;  /* 0x000010080e0073bb */ /* 0x0003e200080a1405 */
[----:B------:R0:W-:Y:S01]  /*7aa0*/  UTMACMDFLUSH ;  /* 0x00000000000079b7 */ /* 0x0001e20000000000 */
[----:B-1----:R-:W-:-:S04]  /*7ab0*/  DEPBAR.LE SB0, 0x1 ;  /* 0x000080400000791a */ /* 0x002fc80000000000 */
.L_x_167:
[----:B------:R-:W-:Y:S05]  /*7ac0*/  BSYNC B0 ;  /* 0x0000000000007941 */ /* 0x000fea0003800000 */
.L_x_166:
[----:B------:R-:W-:Y:S06]  /*7ad0*/  BAR.ARV 0xa, 0xa0 ;  /* 0x0282800000007b1d */ /* 0x000fec0000002000 */
[----:B------:R-:W-:Y:S04]  /*7ae0*/  BSSY B0, `(.L_x_168) ;  /* 0x0000003000007945 */ /* 0x000fe80003800000 */
[----:B------:R-:W-:Y:S05]  /*7af0*/  @!P0 BRA `(.L_x_169) ;  /* 0x0000000000048947 */ /* 0x000fea0003800000 */
[----:B------:R-:W-:-:S04]  /*7b00*/  DEPBAR.LE SB0, 0x0 ;  /* 0x000080000000791a */ /* 0x000fc80000000000 */
.L_x_169:
[----:B------:R-:W-:Y:S05]  /*7b10*/  BSYNC B0 ;  /* 0x0000000000007941 */ /* 0x000fea0003800000 */
.L_x_168:
[----:B------:R-:W-:Y:S06]  /*7b20*/  BAR.ARV 0xb, 0xa0 ;  /* 0x02c2800000007b1d */ /* 0x000fec0000002000 */
[----:B------:R-:W-:Y:S01]  /*7b30*/  NOP ;  /* 0x0000000000007918 */ /* 0x000fe20000000000 */
        /* <DEDUP_REMOVED lines=15> */
[----:B--2---:R4:W-:Y:S01]  /*7c30*/  @P0 REDG.E.ADD.S32.STRONG.GPU desc[UR26][R2.64], R5 ;  /* 0x000000050200098e */ /* 0x0049e2000c10e39a */
[----:B------:R-:W-:Y:S05]  /*7c40*/  BRA `(.L_x_107) ;  /* 0x0000001800407947 */ /* 0x000fea0003800000 */
.L_x_133:
        /* <DEDUP_REMOVED lines=55> */
.L_x_209:
[----:B------:R-:W-:Y:S01]  /*7fc0*/  IMAD.IADD R10, R7, 0x1, R3 ;  /* 0x00000001070a7824 */ /* 0x000fe200078e0203 */
[----:B------:R-:W-:Y:S01]  /*7fd0*/  MOV R9, 0x1 ;  /* 0x0000000100097802 */ /* 0x000fe20000000f00 */
[----:B------:R-:W-:Y:S01]  /*7fe0*/  IMAD.SHL.U32 R2, R2, 0x80, RZ ;  /* 0x0000008002027824 */ /* 0x000fe200078e00ff */
[----:B------:R-:W-:Y:S06]  /*7ff0*/  @P0 BRA `(.L_x_173) ;  /* 0x0000000000180947 */ /* 0x000fec0003800000 */
[----:B------:R-:W2:Y:S01]  /*8000*/  S2R R4, SR_TID.X ;  /* 0x0000000000047919 */ /* 0x000ea20000002100 */
[----:B-1----:R-:W-:-:S04]  /*8010*/  IMAD.MOV.U32 R0, RZ, RZ, 0x4200 ;  /* 0x00004200ff007424 */ /* 0x002fc800078e00ff */
[----:B------:R3:W-:Y:S01]  /*8020*/  SYNCS.ARRIVE.TRANS64 RZ, [R11+URZ+0x30c10], R0 ;  /* 0x030c10000bff79a7 */ /* 0x0007e2000800003f */
[----:B--2---:R-:W-:-:S13]  /*8030*/  LOP3.LUT P1, RZ, R4, 0x1f, RZ, 0xc0, !PT ;  /* 0x0000001f04ff7812 */ /* 0x004fda000782c0ff */
[----:B---3--:R-:W-:Y:S05]  /*8040*/  @!P1 BRA `(.L_x_173) ;  /* 0x0000000000049947 */ /* 0x008fea0003800000 */
[----:B------:R-:W-:Y:S01]  /*8050*/  BPT.TRAP 0x1 ;  /* 0x000000040000795c */ /* 0x000fe20000300000 */
.L_x_173:
        /* <DEDUP_REMOVED lines=23> */
[----:B------:R-:W-:Y:S01]  /*81d0*/  IMAD.MOV.U32 R4, RZ, RZ, 0x8000 ;  /* 0x00008000ff047424 */ /* 0x000fe200078e00ff */
        /* <DEDUP_REMOVED lines=9> */
[----:B------:R-:W-:Y:S01]  /*8270*/  R2UR UR33, R2 ;  /* 0x00000000022172ca */ /* 0x000fe200000e0000 */
[----:B------:R-:W-:-:S05]  /*8280*/  IMAD.X R2, RZ, RZ, R0, P2 ;  /* 0x000000ffff027224 */ /* 0x000fca00010e0600 */
[----:B------:R-:W-:Y:S02]  /*8290*/  R2UR UR35, R2 ;  /* 0x00000000022372ca */ /* 0x000fe400000e0000 */
[----:B------:R-:W-:-:S04]  /*82a0*/  IADD3 R2, P1, R8, 0xf0, RZ ;  /* 0x000000f008027810 */ /* 0x000fc80007f3e0ff */
[----:B------:R-:W-:Y:S02]  /*82b0*/  IADD3.X R3, RZ, R0, RZ, P1, !PT ;  /* 0x00000000ff037210 */ /* 0x000fe40000ffe4ff */
[----:B------:R-:W-:Y:S02]  /*82c0*/  R2UR UR6, R2 ;  /* 0x00000000020672ca */ /* 0x000fe400000e0000 */
[----:B------:R-:W-:Y:S02]  /*82d0*/  R2UR UR7, R3 ;  /* 0x00000000030772ca */ /* 0x000fe400000e0000 */
[----:B---3--:R-:W-:-:S11]  /*82e0*/  ISETP.GE.AND P1, PT, R12, 0x81, PT ;  /* 0x000000810c00780c */ /* 0x008fd60003f26270 */
        /* <DEDUP_REMOVED lines=13> */
[----:B------:R-:W-:Y:S01]  /*83c0*/  LEA.HI R4, R9, R4, RZ, 0x7 ;  /* 0x0000000409047211 */ /* 0x000fe200078f38ff */
[----:B------:R-:W-:-:S03]  /*83d0*/  IMAD.MOV.U32 R9, RZ, RZ, 0x1 ;  /* 0x00000001ff097424 */ /* 0x000fc600078e00ff */
        /* <DEDUP_REMOVED lines=8> */
.L_x_184:
[----:B------:R-:W-:-:S04]  /*8460*/  SHF.L.U32 R21, R9, 0x1f, RZ ;  /* 0x0000001f09157819 */ /* 0x000fc800000006ff */
[----:B-1----:R-:W1:Y:S02]  /*8470*/  SYNCS.PHASECHK.TRANS64.TRYWAIT P1, [R11+URZ+0x30c40], R21 ;  /* 0x030c40150b0075a7 */ /* 0x002e64000802017f */
[----:B-12---:R-:W-:Y:S05]  /*8480*/  @!P1 BRA `(.L_x_176) ;  /* 0x0000001000f89947 */ /* 0x006fea0003800000 */
.L_x_210:
[----:B------:R-:W-:Y:S05]  /*8490*/  @P0 BRA `(.L_x_177) ;  /* 0x0000000000140947 */ /* 0x000fea0003800000 */
[----:B------:R-:W-:Y:S01]  /*84a0*/  ISETP.NE.AND P1, PT, R14, RZ, PT ;  /* 0x000000ff0e00720c */ /* 0x000fe20003f25270 */
[----:B------:R-:W-:-:S04]  /*84b0*/  IMAD.MOV.U32 R0, RZ, RZ, 0x4200 ;  /* 0x00004200ff007424 */ /* 0x000fc800078e00ff */
[----:B------:R2:W-:Y:S08]  /*84c0*/  SYNCS.ARRIVE.TRANS64 RZ, [R11+URZ+0x30c30], R0 ;  /* 0x030c30000bff79a7 */ /* 0x0005f0000800003f */
[----:B------:R-:W-:Y:S05]  /*84d0*/  @!P1 BRA `(.L_x_177) ;  /* 0x0000000000049947 */ /* 0x000fea0003800000 */
[----:B------:R-:W-:Y:S01]  /*84e0*/  BPT.TRAP 0x1 ;  /* 0x000000040000795c */ /* 0x000fe20000300000 */
.L_x_177:
[----:B------:R-:W3:Y:S01]  /*84f0*/  LDC.64 R12, c[0x0][0x728] ;  /* 0x0001ca00ff0c7b82 */ /* 0x000ee20000000a00 */
[----:B------:R-:W-:Y:S01]  /*8500*/  SHF.L.U32 R17, R15, 0x7, RZ ;  /* 0x000000070f117819 */ /* 0x000fe200000006ff */
[----:B------:R-:W-:Y:S01]  /*8510*/  UMOV UR14, 0x0 ;  /* 0x00000000000e7882 */ /* 0x000fe20000000000 */
[----:B------:R-:W-:Y:S01]  /*8520*/  R2UR UR6, R11 ;  /* 0x000000000b0672ca */ /* 0x000fe200000e0000 */
[----:B------:R-:W-:Y:S01]  /*8530*/  UMOV UR15, 0x14f00000 ;  /* 0x14f00000000f7882 */ /* 0x000fe20000000000 */
[C---:B--2---:R-:W-:Y:S01]  /*8540*/  IADD3 R0, P1, R17.reuse, R6, RZ ;  /* 0x0000000611007210 */ /* 0x044fe20007f3e0ff */
[----:B------:R-:W-:Y:S01]  /*8550*/  UMOV UR18, URZ ;  /* 0x0000003f00127c82 */ /* 0x000fe20008000000 */
[----:B------:R-:W-:Y:S01]  /*8560*/  R2UR UR19, R17 ;  /* 0x00000000111372ca */ /* 0x000fe200000e0000 */
[----:B------:R-:W2:Y:S01]  /*8570*/  LDC.64 R4, c[0x0][0x198] ;  /* 0x00006600ff047b82 */ /* 0x000ea20000000a00 */
[----:B------:R-:W-:-:S07]  /*8580*/  UMOV UR13, 0x20 ;  /* 0x00000020000d7882 */ /* 0x000fce0000000000 */
[----:B------:R-:W-:Y:S02]  /*8590*/  UIADD3 UR16, UR6, 0x18000, URZ ;  /* 0x0001800006107890 */ /* 0x000fe4000fffe03f */
[----:B------:R-:W-:Y:S02]  /*85a0*/  UIADD3 UR17, UR6, 0x30c30, URZ ;  /* 0x00030c3006117890 */ /* 0x000fe4000fffe03f */
[----:B------:R-:W-:Y:S01]  /*85b0*/  UIADD3 UR6, UR6, 0x20400, URZ ;  /* 0x0002040006067890 */ /* 0x000fe2000fffe03f */
[----:B---3--:R-:W-:-:S04]  /*85c0*/  LEA R2, P2, R0, R12, 0x2 ;  /* 0x0000000c00027211 */ /* 0x008fc800078410ff */
[----:B------:R-:W-:Y:S01]  /*85d0*/  UMOV UR7, UR17 ;  /* 0x0000001100077c82 */ /* 0x000fe20008000000 */
[----:B------:R-:W-:Y:S02]  /*85e0*/  R2UR UR8, R2 ;  /* 0x00000000020872ca */ /* 0x000fe400000e0000 */
[----:B------:R-:W-:Y:S01]  /*85f0*/  LEA.HI.X.SX32 R2, R17, R10, 0x1, P1 ;  /* 0x0000000a11027211 */ /* 0x000fe200008f0eff */
[----:B--2---:R-:W-:-:S03]  /*8600*/  IMAD.MOV.U32 R8, RZ, RZ, R4 ;  /* 0x000000ffff087224 */ /* 0x004fc600078e0004 */
        /* <DEDUP_REMOVED lines=11> */
.L_x_211:
[----:B------:R-:W-:Y:S05]  /*86c0*/  @P0 BRA `(.L_x_179) ;  /* 0x0000000000140947 */ /* 0x000fea0003800000 */
[----:B------:R-:W-:Y:S01]  /*86d0*/  ISETP.NE.AND P1, PT, R14, RZ, PT ;  /* 0x000000ff0e00720c */ /* 0x000fe20003f25270 */
[----:B------:R-:W-:-:S04]  /*86e0*/  IMAD.MOV.U32 R2, RZ, RZ, 0x4200 ;  /* 0x00004200ff027424 */ /* 0x000fc800078e00ff */
[----:B------:R3:W-:Y:S08]  /*86f0*/  SYNCS.ARRIVE.TRANS64 RZ, [R11+URZ+0x30c18], R2 ;  /* 0x030c18020bff79a7 */ /* 0x0007f0000800003f */
[----:B------:R-:W-:Y:S05]  /*8700*/  @!P1 BRA `(.L_x_179) ;  /* 0x0000000000049947 */ /* 0x000fea0003800000 */
[----:B------:R-:W-:Y:S01]  /*8710*/  BPT.TRAP 0x1 ;  /* 0x000000040000795c */ /* 0x000fe20000300000 */
.L_x_179:
[----:B------:R-:W-:Y:S01]  /*8720*/  VIADD R17, R17, 0x80 ;  /* 0x0000008011117836 */ /* 0x000fe20000000000 */
[----:B------:R-:W-:Y:S01]  /*8730*/  R2UR UR17, R11 ;  /* 0x000000000b1172ca */ /* 0x000fe200000e0000 */
[----:B------:R-:W-:Y:S01]  /*8740*/  UMOV UR14, 0x0 ;  /* 0x00000000000e7882 */ /* 0x000fe20000000000 */
[----:B---3--:R-:W-:Y:S01]  /*8750*/  IADD3 R2, P1, R8, 0xf0, RZ ;  /* 0x000000f008027810 */ /* 0x008fe20007f3e0ff */
[----:B------:R-:W-:Y:S01]  /*8760*/  UMOV UR15, 0x14f00000 ;  /* 0x14f00000000f7882 */ /* 0x000fe20000000000 */
[----:B------:R-:W-:Y:S01]  /*8770*/  R2UR UR19, R17 ;  /* 0x00000000111372ca */ /* 0x000fe200000e0000 */
[----:B------:R-:W-:Y:S01]  /*8780*/  UMOV UR18, URZ ;  /* 0x0000003f00127c82 */ /* 0x000fe20008000000 */
[----:B------:R-:W-:Y:S01]  /*8790*/  IADD3.X R3, RZ, R0, RZ, P1, !PT ;  /* 0x00000000ff037210 */ /* 0x000fe20000ffe4ff */
[----:B------:R-:W-:Y:S01]  /*87a0*/  UMOV UR13, 0x20 ;  /* 0x00000020000d7882 */ /* 0x000fe20000000000 */
[----:B------:R-:W-:Y:S02]  /*87b0*/  R2UR UR10, R2 ;  /* 0x00000000020a72ca */ /* 0x000fe400000e0000 */
[----:B------:R-:W-:-:S03]  /*87c0*/  R2UR UR11, R3 ;  /* 0x00000000030b72ca */ /* 0x000fc600000e0000 */
        /* <DEDUP_REMOVED lines=9> */
.L_x_212:
[----:B-123--:R-:W-:Y:S01]  /*8860*/  SHF.R.S32.HI R21, RZ, 0x1f, R17 ;  /* 0x0000001fff157819 */ /* 0x00efe20000011411 */
[----:B------:R-:W-:Y:S06]  /*8870*/  @P0 BRA `(.L_x_181) ;  /* 0x00000000001c0947 */ /* 0x000fec0003800000 */
[----:B------:R-:W-:-:S04]  /*8880*/  IMAD.MOV.U32 R14, RZ, RZ, 0x4200 ;  /* 0x00004200ff0e7424 */ /* 0x000fc800078e00ff */
[----:B------:R1:W-:Y:S02]  /*8890*/  SYNCS.ARRIVE.TRANS64 RZ, [R11+URZ+0x30c38], R14 ;  /* 0x030c380e0bff79a7 */ /* 0x0003e4000800003f */
[----:B-1----:R-:W1:Y:S02]  /*88a0*/  S2R R14, SR_TID.X ;  /* 0x00000000000e7919 */ /* 0x002e640000002100 */
[----:B-1----:R-:W-:-:S04]  /*88b0*/  LOP3.LUT R14, R14, 0x1f, RZ, 0xc0, !PT ;  /* 0x0000001f0e0e7812 */ /* 0x002fc800078ec0ff */
[----:B------:R-:W-:-:S13]  /*88c0*/  ISETP.NE.AND P1, PT, R14, RZ, PT ;  /* 0x000000ff0e00720c */ /* 0x000fda0003f25270 */
[----:B------:R-:W-:Y:S05]  /*88d0*/  @!P1 BRA `(.L_x_181) ;  /* 0x0000000000049947 */ /* 0x000fea0003800000 */
[----:B------:R-:W-:Y:S01]  /*88e0*/  BPT.TRAP 0x1 ;  /* 0x000000040000795c */ /* 0x000fe20000300000 */
.L_x_181:
        /* <DEDUP_REMOVED lines=24> */
.L_x_214:
[----:B------:R-:W-:Y:S05]  /*8a70*/  @P0 BRA `(.L_x_183) ;  /* 0x0000000000140947 */ /* 0x000fea0003800000 */
[----:B------:R-:W-:Y:S02]  /*8a80*/  ISETP.NE.AND P1, PT, R14, RZ, PT ;  /* 0x000000ff0e00720c */ /* 0x000fe40003f25270 */
[----:B-1----:R-:W-:-:S04]  /*8a90*/  MOV R4, 0x4200 ;  /* 0x0000420000047802 */ /* 0x002fc80000000f00 */
[----:B------:R2:W-:Y:S07]  /*8aa0*/  SYNCS.ARRIVE.TRANS64 RZ, [R11+URZ+0x30c10], R4 ;  /* 0x030c10040bff79a7 */ /* 0x0005ee000800003f */
[----:B------:R-:W-:Y:S05]  /*8ab0*/  @!P1 BRA `(.L_x_183) ;  /* 0x0000000000049947 */ /* 0x000fea0003800000 */
[----:B------:R-:W-:Y:S01]  /*8ac0*/  BPT.TRAP 0x1 ;  /* 0x000000040000795c */ /* 0x000fe20000300000 */
.L_x_183:
        /* <DEDUP_REMOVED lines=14> */
[----:B------:R-:W-:Y:S01]  /*8bb0*/  IMAD.U32 R15, RZ, RZ, UR6 ;  /* 0x00000006ff0f7e24 */ /* 0x000fe2000f8e00ff */
[----:B------:R-:W-:Y:S02]  /*8bc0*/  UIADD3 UR17, UR17, 0x30c10, URZ ;  /* 0x00030c1011117890 */ /* 0x000fe4000fffe03f */
[----:B------:R-:W-:-:S05]  /*8bd0*/  UIMAD.WIDE UR8, UR19, 0x4, UR4 ;  /* 0x00000004130878a5 */ /* 0x000fca000f8e0204 */
[----:B------:R-:W-:Y:S02]  /*8be0*/  UMOV UR11, UR17 ;  /* 0x00000011000b7c82 */ /* 0x000fe40008000000 */
[----:B------:R3:W-:Y:S02]  /*8bf0*/  UTMALDG.4D [UR16], [UR14], desc[UR22] ;  /* 0x000016100e0075b4 */ /* 0x0007e40008019000 */
[----:B------:R3:W-:Y:S02]  /*8c00*/  UBLKCP.S.G [UR10], [UR8], UR7 ;  /* 0x0000000a080073ba */ /* 0x0007e40008000207 */
[----:B---3--:R-:W-:Y:S05]  /*8c10*/  @P1 BRA `(.L_x_184) ;  /* 0xfffffff800101947 */ /* 0x008fea000383ffff */
[----:B------:R-:W-:-:S07]  /*8c20*/  MOV R5, UR19 ;  /* 0x0000001300057c02 */ /* 0x000fce0008000f00 */
.L_x_175:
[----:B------:R-:W-:-:S13]  /*8c30*/  ISETP.NE.AND P1, PT, R19, RZ, PT ;  /* 0x000000ff1300720c */ /* 0x000fda0003f25270 */
[----:B------:R-:W-:Y:S05]  /*8c40*/  @!P1 BRA `(.L_x_174) ;  /* 0x0000000000f09947 */ /* 0x000fea0003800000 */
[----:B------:R-:W-:-:S04]  /*8c50*/  SHF.L.U32 R12, R9, 0x1f, RZ ;  /* 0x0000001f090c7819 */ /* 0x000fc800000006ff */
[----:B------:R-:W3:Y:S02]  /*8c60*/  SYNCS.PHASECHK.TRANS64.TRYWAIT P1, [R11+URZ+0x30c40], R12 ;  /* 0x030c400c0b0075a7 */ /* 0x000ee4000802017f */
[----:B---3--:R-:W-:Y:S05]  /*8c70*/  @!P1 BRA `(.L_x_185) ;  /* 0x0000000c00509947 */ /* 0x008fea0003800000 */
.L_x_215:
[----:B------:R-:W-:Y:S05]  /*8c80*/  @P0 BRA `(.L_x_186) ;  /* 0x0000000000140947 */ /* 0x000fea0003800000 */
[----:B------:R-:W-:Y:S01]  /*8c90*/  ISETP.NE.AND P1, PT, R14, RZ, PT ;  /* 0x000000ff0e00720c */ /* 0x000fe20003f25270 */
[----:B-12---:R-:W-:-:S04]  /*8ca0*/  IMAD.MOV.U32 R4, RZ, RZ, 0x4200 ;  /* 0x00004200ff047424 */ /* 0x006fc800078e00ff */
[----:B------:R4:W-:Y:S08]  /*8cb0*/  SYNCS.ARRIVE.TRANS64 RZ, [R11+URZ+0x30c30], R4 ;  /* 0x030c30040bff79a7 */ /* 0x0009f0000800003f */
[----:B------:R-:W-:Y:S05]  /*8cc0*/  @!P1 BRA `(.L_x_186) ;  /* 0x0000000000049947 */ /* 0x000fea0003800000 */
[----:B------:R-:W-:Y:S01]  /*8cd0*/  BPT.TRAP 0x1 ;  /* 0x000000040000795c */ /* 0x000fe20000300000 */
.L_x_186:
        /* <DEDUP_REMOVED lines=26> */
.L_x_216:
[----:B------:R-:W-:Y:S05]  /*8e80*/  @P0 BRA `(.L_x_188) ;  /* 0x0000000000140947 */ /* 0x000fea0003800000 */
[----:B------:R-:W-:Y:S01]  /*8e90*/  ISETP.NE.AND P0, PT, R14, RZ, PT ;  /* 0x000000ff0e00720c */ /* 0x000fe20003f05270 */
[----:B------:R-:W-:-:S04]  /*8ea0*/  IMAD.MOV.U32 R4, RZ, RZ, 0x4200 ;  /* 0x00004200ff047424 */ /* 0x000fc800078e00ff */
[----:B------:R2:W-:Y:S08]  /*8eb0*/  SYNCS.ARRIVE.TRANS64 RZ, [R11+URZ+0x30c18], R4 ;  /* 0x030c18040bff79a7 */ /* 0x0005f0000800003f */
[----:B------:R-:W-:Y:S05]  /*8ec0*/  @!P0 BRA `(.L_x_188) ;  /* 0x0000000000048947 */ /* 0x000fea0003800000 */
[----:B------:R-:W-:Y:S01]  /*8ed0*/  BPT.TRAP 0x1 ;  /* 0x000000040000795c */ /* 0x000fe20000300000 */
.L_x_188:
        /* <DEDUP_REMOVED lines=8> */
[----:B------:R-:W-:-:S05]  /*8f60*/  IMAD.MOV.U32 R20, RZ, RZ, 0x1 ;  /* 0x00000001ff147424 */ /* 0x000fca00078e00ff */
[----:B------:R-:W-:Y:S02]  /*8f70*/  UIADD3 UR19, UR19, 0x80, URZ ;  /* 0x0000008013137890 */ /* 0x000fe4000fffe03f */
[----:B------:R-:W-:Y:S02]  /*8f80*/  UIADD3 UR8, UR17, 0x20200, URZ ;  /* 0x0002020011087890 */ /* 0x000fe4000fffe03f */
[----:B------:R-:W-:Y:S02]  /*8f90*/  UIADD3 UR16, UR17, 0x14000, URZ ;  /* 0x0001400011107890 */ /* 0x000fe4000fffe03f */
[----:B------:R-:W-:Y:S01]  /*8fa0*/  UIADD3 UR17, UR17, 0x30c18, URZ ;  /* 0x00030c1811117890 */ /* 0x000fe2000fffe03f */
[----:B------:R-:W-:Y:S01]  /*8fb0*/  MOV R5, UR19 ;  /* 0x0000001300057c02 */ /* 0x000fe20008000f00 */
[----:B------:R-:W-:-:S05]  /*8fc0*/  UIMAD.WIDE UR6, UR19, 0x4, UR4 ;  /* 0x00000004130678a5 */ /* 0x000fca000f8e0204 */
[----:B------:R-:W-:Y:S02]  /*8fd0*/  UMOV UR9, UR17 ;  /* 0x0000001100097c82 */ /* 0x000fe40008000000 */
[----:B------:R4:W-:Y:S02]  /*8fe0*/  UTMALDG.4D [UR16], [UR10], desc[UR14] ;  /* 0x00000e100a0075b4 */ /* 0x0009e40008019000 */
[----:B------:R4:W-:Y:S02]  /*8ff0*/  UBLKCP.S.G [UR8], [UR6], UR13 ;  /* 0x00000008060073ba */ /* 0x0009e4000800020d */
[----:B----4-:R-:W-:Y:S01]  /*9000*/  NOP ;  /* 0x0000000000007918 */ /* 0x010fe20000000000 */
.L_x_174:
[----:B------:R-:W4:Y:S01]  /*9010*/  S2R R2, SR_TID.X ;  /* 0x0000000000027919 */ /* 0x000f220000002100 */
[----:B------:R-:W-:Y:S01]  /*9020*/  IMAD R13, R20, 0x8, R11 ;  /* 0x00000008140d7824 */ /* 0x000fe200078e020b */
[----:B----4-:R-:W-:Y:S02]  /*9030*/  LOP3.LUT R3, R2, 0x7f, RZ, 0xc0, !PT ;  /* 0x0000007f02037812 */ /* 0x010fe400078ec0ff */
[----:B------:R-:W-:Y:S02]  /*9040*/  SHF.L.U32 R2, R9, 0x1f, RZ ;  /* 0x0000001f09027819 */ /* 0x000fe400000006ff */
[----:B------:R-:W-:Y:S02]  /*9050*/  ISETP.NE.AND P1, PT, R3, RZ, PT ;  /* 0x000000ff0300720c */ /* 0x000fe40003f25270 */
[----:B------:R-:W4:Y:S02]  /*9060*/  SYNCS.PHASECHK.TRANS64.TRYWAIT P0, [R13+URZ+0x30c40], R2 ;  /* 0x030c40020d0075a7 */ /* 0x000f24000800017f */
[----:B----4-:R-:W-:Y:S09]  /*9070*/  @!P0 BRA `(.L_x_189) ;  /* 0x0000000800788947 */ /* 0x010ff20003800000 */
.L_x_217:
[----:B------:R-:W-:Y:S05]  /*9080*/  @P1 BRA `(.L_x_190) ;  /* 0x0000000000181947 */ /* 0x000fea0003800000 */
[----:B------:R-:W5:Y:S01]  /*9090*/  S2R R3, SR_TID.X ;  /* 0x0000000000037919 */ /* 0x000f620000002100 */
[----:B----4-:R-:W-:-:S04]  /*90a0*/  MOV R2, 0x4200 ;  /* 0x0000420000027802 */ /* 0x010fc80000000f00 */
[----:B------:R4:W-:Y:S01]  /*90b0*/  SYNCS.ARRIVE.TRANS64 RZ, [R13+URZ+0x30c30], R2 ;  /* 0x030c30020dff79a7 */ /* 0x0009e2000800003f */
[----:B-----5:R-:W-:-:S13]  /*90c0*/  LOP3.LUT P0, RZ, R3, 0x1f, RZ, 0xc0, !PT ;  /* 0x0000001f03ff7812 */ /* 0x020fda000780c0ff */
[----:B----4-:R-:W-:Y:S05]  /*90d0*/  @!P0 BRA `(.L_x_190) ;  /* 0x0000000000048947 */ /* 0x010fea0003800000 */
[----:B--2---:R-:W-:Y:S01]  /*90e0*/  BPT.TRAP 0x1 ;  /* 0x000000040000795c */ /* 0x004fe20000300000 */
.L_x_190:
[----:B----4-:R-:W4:Y:S01]  /*90f0*/  LDC.64 R2, c[0x0][0x728] ;  /* 0x0001ca00ff027b82 */ /* 0x010f220000000a00 */
[C---:B------:R-:W-:Y:S01]  /*9100*/  IADD3 R6, P0, R5.reuse, R6, RZ ;  /* 0x0000000605067210 */ /* 0x040fe20007f1e0ff */
[C---:B-12---:R-:W-:Y:S01]  /*9110*/  IMAD R4, R20.reuse, 0x4000, R11 ;  /* 0x0000400014047824 */ /* 0x046fe200078e020b */
[----:B---3--:R-:W-:Y:S01]  /*9120*/  LEA R11, R20, R11, 0x9 ;  /* 0x0000000b140b7211 */ /* 0x008fe200078e48ff */
[----:B------:R-:W-:Y:S01]  /*9130*/  UMOV UR8, 0x0 ;  /* 0x0000000000087882 */ /* 0x000fe20000000000 */
        /* <DEDUP_REMOVED lines=16> */
[----:B------:R-:W-:Y:S01]  /*9240*/  R2UR UR6, R8 ;  /* 0x00000000080672ca */ /* 0x000fe200000e0000 */
[----:B------:R-:W-:Y:S01]  /*9250*/  IMAD.X R0, RZ, RZ, R0, P0 ;  /* 0x000000ffff007224 */ /* 0x000fe200000e0600 */
[----:B------:R-:W-:-:S04]  /*9260*/  R2UR UR15, R3 ;  /* 0x00000000030f72ca */ /* 0x000fc800000e0000 */
[----:B------:R-:W-:Y:S02]  /*9270*/  R2UR UR7, R0 ;  /* 0x00000000000772ca */ /* 0x000fe400000e0000 */
[----:B------:R-:W-:-:S04]  /*9280*/  IADD3 R0, R20, 0x1, RZ ;  /* 0x0000000114007810 */ /* 0x000fc80007ffe0ff */
[----:B------:R-:W-:-:S04]  /*9290*/  ISETP.NE.AND P0, PT, R0, 0x2, PT ;  /* 0x000000020000780c */ /* 0x000fc80003f05270 */
[----:B------:R-:W-:Y:S02]  /*92a0*/  SEL R2, RZ, 0x1, P0 ;  /* 0x00000001ff027807 */ /* 0x000fe40000000000 */
[----:B------:R-:W-:Y:S01]  /*92b0*/  SEL R0, R0, RZ, P0 ;  /* 0x000000ff00007207 */ /* 0x000fe20000000000 */
[----:B------:R1:W-:Y:S01]  /*92c0*/  UTMALDG.4D [UR16], [UR6], desc[UR8] ;  /* 0x00000810060075b4 */ /* 0x0003e20008019000 */
[----:B------:R-:W-:Y:S01]  /*92d0*/  LOP3.LUT R9, R9, R2, RZ, 0x3c, !PT ;  /* 0x0000000209097212 */ /* 0x000fe200078e3cff */
[----:B------:R1:W-:Y:S02]  /*92e0*/  UBLKCP.S.G [UR10], [UR14], UR13 ;  /* 0x0000000a0e0073ba */ /* 0x0003e4000800020d */
[----:B-1----:R-:W-:-:S04]  /*92f0*/  NOP ;  /* 0x0000000000007918 */ /* 0x002fc80000000000 */
.L_x_171:
[----:B------:R-:W-:Y:S05]  /*9300*/  BSYNC B0 ;  /* 0x0000000000007941 */ /* 0x000fea0003800000 */
.L_x_170:
[----:B------:R-:W-:-:S03]  /*9310*/  UMOV UR6, 0xffffffff ;  /* 0xffffffff00067882 */ /* 0x000fc60000000000 */
[----:B------:R-:W-:Y:S05]  /*9320*/  BRA.DIV UR6, `(.L_x_191) ;  /* 0x0000000606e07947 */ /* 0x000fea000b800000 */
[----:B------:R-:W-:-:S13]  /*9330*/  ELECT P0, URZ, PT ;  /* 0x00000000003f782f */ /* 0x000fda0003800000 */
.L_x_220:
[----:B------:R-:W-:Y:S05]  /*9340*/  @!P0 BRA `(.L_x_107) ;  /* 0x0000000000808947 */ /* 0x000fea0003800000 */
[----:B------:R-:W-:-:S04]  /*9350*/  LOP3.LUT R16, R16, 0x2, RZ, 0xfc, !PT ;  /* 0x0000000210107812 */ /* 0x000fc800078efcff */
[----:B------:R-:W-:-:S13]  /*9360*/  ISETP.NE.AND P0, PT, R16, 0x3, PT ;  /* 0x000000031000780c */ /* 0x000fda0003f05270 */
[----:B------:R-:W-:Y:S05]  /*9370*/  @!P0 BRA `(.L_x_192) ;  /* 0x0000000000048947 */ /* 0x000fea0003800000 */
[----:B------:R-:W-:Y:S01]  /*9380*/  BPT.TRAP 0x1 ;  /* 0x000000040000795c */ /* 0x000fe20000300000 */
.L_x_192:
[----:B------:R-:W1:Y:S01]  /*9390*/  S2R R3, SR_CgaCtaId ;  /* 0x0000000000037919 */ /* 0x000e620000008800 */
[----:B------:R-:W-:Y:S02]  /*93a0*/  MOV R2, 0x400 ;  /* 0x0000040000027802 */ /* 0x000fe40000000f00 */
[----:B------:R-:W-:Y:S02]  /*93b0*/  SHF.L.U32 R5, R9, 0x1f, RZ ;  /* 0x0000001f09057819 */ /* 0x000fe400000006ff */
[----:B-1----:R-:W-:Y:S01]  /*93c0*/  LEA R7, R3, R2, 0x18 ;  /* 0x0000000203077211 */ /* 0x002fe200078ec0ff */
[----:B------:R-:W-:-:S04]  /*93d0*/  VIADD R2, R0, 0x1 ;  /* 0x0000000100027836 */ /* 0x000fc80000000000 */
[----:B------:R-:W-:Y:S01]  /*93e0*/  VIADD R3, R7, 0x30c20 ;  /* 0x00030c2007037836 */ /* 0x000fe20000000000 */
[----:B------:R-:W-:-:S04]  /*93f0*/  ISETP.NE.AND P2, PT, R2, 0x2, PT ;  /* 0x000000020200780c */ /* 0x000fc80003f45270 */
[----:B------:R-:W-:Y:S02]  /*9400*/  LEA R6, R0, R3, 0x3 ;  /* 0x0000000300067211 */ /* 0x000fe400078e18ff */
[----:B------:R-:W-:Y:S02]  /*9410*/  SEL R4, RZ, 0x1, P2 ;  /* 0x00000001ff047807 */ /* 0x000fe40001000000 */
[----:B------:R-:W1:Y:S02]  /*9420*/  SYNCS.PHASECHK.TRANS64.TRYWAIT P1, [R6+URZ], R5 ;  /* 0x00000005060075a7 */ /* 0x000e64000802017f */
[----:B------:R-:W-:Y:S02]  /*9430*/  LOP3.LUT R9, R9, R4, RZ, 0x3c, !PT ;  /* 0x0000000409097212 */ /* 0x000fe400078e3cff */
[----:B------:R-:W-:Y:S02]  /*9440*/  SEL R4, R2, RZ, P2 ;  /* 0x000000ff02047207 */ /* 0x000fe40001000000 */
[----:B------:R-:W-:-:S02]  /*9450*/  SHF.L.U32 R2, R9, 0x1f, RZ ;  /* 0x0000001f09027819 */ /* 0x000fc400000006ff */
[----:B------:R-:W-:Y:S01]  /*9460*/  LEA R3, R4, R3, 0x3 ;  /* 0x0000000304037211 */ /* 0x000fe200078e18ff */
[----:B-1----:R-:W-:Y:S06]  /*9470*/  @!P1 BRA `(.L_x_193) ;  /* 0x0000000400b09947 */ /* 0x002fec0003800000 */
.L_x_221:
[----:B------:R-:W2:Y:S02]  /*9480*/  SYNCS.PHASECHK.TRANS64.TRYWAIT P1, [R3+URZ], R2 ;  /* 0x00000002030075a7 */ /* 0x000ea4000802017f */
[----:B--2---:R-:W-:Y:S05]  /*9490*/  @!P1 BRA `(.L_x_194) ;  /* 0x0000000400bc9947 */ /* 0x004fea0003800000 */
.L_x_222:
[----:B------:R-:W-:Y:S05]  /*94a0*/  @!P0 BRA `(.L_x_195) ;  /* 0x0000000000048947 */ /* 0x000fea0003800000 */
[----:B------:R-:W-:Y:S01]  /*94b0*/  BPT.TRAP 0x1 ;  /* 0x000000040000795c */ /* 0x000fe20000300000 */
.L_x_195:
[----:B--2---:R-:W-:-:S05]  /*94c0*/  VIADD R3, R7, 0x30c40 ;  /* 0x00030c4007037836 */ /* 0x004fca0000000000 */
[----:B------:R-:W-:-:S04]  /*94d0*/  LEA R0, R0, R3, 0x3 ;  /* 0x0000000300007211 */ /* 0x000fc800078e18ff */
[----:B------:R-:W2:Y:S02]  /*94e0*/  SYNCS.PHASECHK.TRANS64.TRYWAIT P0, [R0+URZ], R5 ;  /* 0x00000005000075a7 */ /* 0x000ea4000800017f */
[----:B--2---:R-:W-:Y:S05]  /*94f0*/  @!P0 BRA `(.L_x_196) ;  /* 0x0000000400b88947 */ /* 0x004fea0003800000 */
.L_x_223:
[----:B------:R-:W-:-:S07]  /*9500*/  IMAD R3, R4, 0x8, R3 ;  /* 0x0000000804037824 */ /* 0x000fce00078e0203 */
.L_x_197:
[----:B---3--:R3:W4:Y:S02]  /*9510*/  SYNCS.PHASECHK.TRANS64.TRYWAIT P0, [R3+URZ], R2 ;  /* 0x00000002030075a7 */ /* 0x008724000800017f */
[----:B----4-:R-:W-:Y:S05]  /*9520*/  @!P0 NANOSLEEP.SYNCS 0x989680 ;  /* 0x009896800000895d */ /* 0x010fea0003900000 */
[----:B------:R-:W4:Y:S02]  /*9530*/  @!P0 SYNCS.PHASECHK.TRANS64 P0, [R3+URZ], R2 ;  /* 0x00000002030085a7 */ /* 0x000f24000800007f */
[----:B----4-:R-:W-:Y:S05]  /*9540*/  @!P0 BRA `(.L_x_197) ;  /* 0xfffffffc00f08947 */ /* 0x010fea000383ffff */
.L_x_107:
[----:B------:R-:W-:Y:S05]  /*9550*/  BSYNC B6 ;  /* 0x0000000000067941 */ /* 0x000fea0003800000 */
.L_x_104:
[----:B------:R-:W-:Y:S05]  /*9560*/  EXIT ;  /* 0x000000000000794d */ /* 0x000fea0003800000 */
.L_x_112:
[----:B------:R-:W-:Y:S01]  /*9570*/  MOV R12, RZ ;  /* 0x000000ff000c7202 */ /* 0x000fe20000000f00 */
[----:B------:R-:W-:Y:S01]  /*9580*/  IMAD.MOV.U32 R11, RZ, RZ, 0x1f ;  /* 0x0000001fff0b7424 */ /* 0x000fe200078e00ff */
[----:B------:R-:W-:-:S07]  /*9590*/  MOV R15, 0xffffffff ;  /* 0xffffffff000f7802 */ /* 0x000fce0000000f00 */
[----:B------:R-:W-:Y:S05]  /*95a0*/  WARPSYNC.COLLECTIVE R15, `(.L_x_198) ;  /* 0x000000000f087348 */ /* 0x000fea0003c00000 */
[----:B------:R1:W2:Y:S02]  /*95b0*/  SHFL.IDX P6, R14, R13, R12, R11 ;  /* 0x0000000c0d0e7389 */ /* 0x0002a400000c000b */
[----:B-12---:R-:W-:Y:S01]  /*95c0*/  ENDCOLLECTIVE ;  /* 0x000000000000791b */ /* 0x006fe20003800000 */
.L_x_198:
[----:B------:R-:W-:Y:S05]  /*95d0*/  BRA `(.L_x_199) ;  /* 0xffffff7400707947 */ /* 0x000fea000383ffff */
.L_x_114:
[----:B--2---:R2:W3:Y:S02]  /*95e0*/  SYNCS.PHASECHK.TRANS64.TRYWAIT P0, [R2+URZ+0x30c00], R7 ;  /* 0x030c0007020075a7 */ /* 0x0044e4000800017f */
[----:B---3--:R-:W-:Y:S05]  /*95f0*/  @!P0 NANOSLEEP.SYNCS 0x989680 ;  /* 0x009896800000895d */ /* 0x008fea0003900000 */
[----:B------:R-:W3:Y:S02]  /*9600*/  @!P0 SYNCS.PHASECHK.TRANS64 P0, [R2+URZ+0x30c00], R7 ;  /* 0x030c0007020085a7 */ /* 0x000ee4000800007f */
[----:B---3--:R-:W-:Y:S05]  /*9610*/  @!P0 BRA `(.L_x_114) ;  /* 0xfffffffc00f08947 */ /* 0x008fea000383ffff */
[----:B------:R-:W-:Y:S05]  /*9620*/  BRA `(.L_x_113) ;  /* 0xffffff7400907947 */ /* 0x000fea000383ffff */
.L_x_119:
[----:B-1----:R1:W3:Y:S02]  /*9630*/  SYNCS.PHASECHK.TRANS64.TRYWAIT P1, [R21+URZ+0x30c10], R20 ;  /* 0x030c1014150075a7 */ /* 0x0022e4000802017f */
[----:B---3--:R-:W-:Y:S05]  /*9640*/  @!P1 NANOSLEEP.SYNCS 0x989680 ;  /* 0x009896800000995d */ /* 0x008fea0003900000 */
[----:B------:R-:W3:Y:S02]  /*9650*/  @!P1 SYNCS.PHASECHK.TRANS64 P1, [R21+URZ+0x30c10], R20 ;  /* 0x030c1014150095a7 */ /* 0x000ee4000802007f */
[----:B---3--:R-:W-:Y:S05]  /*9660*/  @!P1 BRA `(.L_x_119) ;  /* 0xfffffffc00f09947 */ /* 0x008fea000383ffff */
[----:B------:R-:W-:Y:S05]  /*9670*/  BRA `(.L_x_118) ;  /* 0xffffff7c00cc7947 */ /* 0x000fea000383ffff */
.L_x_123:
[----:B------:R1:W1:Y:S02]  /*9680*/  SYNCS.PHASECHK.TRANS64.TRYWAIT P1, [R21+URZ+0x30c30], R20 ;  /* 0x030c3014150075a7 */ /* 0x000264000802017f */
[----:B-1----:R-:W-:Y:S05]  /*9690*/  @!P1 NANOSLEEP.SYNCS 0x989680 ;  /* 0x009896800000995d */ /* 0x002fea0003900000 */
[----:B------:R-:W1:Y:S02]  /*96a0*/  @!P1 SYNCS.PHASECHK.TRANS64 P1, [R21+URZ+0x30c30], R20 ;  /* 0x030c3014150095a7 */ /* 0x000e64000802007f */
[----:B-1----:R-:W-:Y:S05]  /*96b0*/  @!P1 BRA `(.L_x_123) ;  /* 0xfffffffc00f09947 */ /* 0x002fea000383ffff */
[----:B------:R-:W-:Y:S05]  /*96c0*/  BRA `(.L_x_122) ;  /* 0xffffff8000d07947 */ /* 0x000fea000383ffff */
.L_x_138:
[----:B------:R-:W-:Y:S01]  /*96d0*/  BSSY B0, `(.L_x_200) ;  /* 0x0000005000007945 */ /* 0x000fe20003800000 */
[----:B------:R-:W-:-:S07]  /*96e0*/  IMAD.MOV.U32 R15, RZ, RZ, -0x1 ;  /* 0xffffffffff0f7424 */ /* 0x000fce00078e00ff */
[----:B------:R-:W-:Y:S05]  /*96f0*/  WARPSYNC.COLLECTIVE R15, `(.L_x_201) ;  /* 0x000000000f087348 */ /* 0x000fea0003c00000 */
[----:B------:R-:W-:Y:S01]  /*9700*/  NOP ;  /* 0x0000000000007918 */ /* 0x000fe20000000000 */
[----:B------:R-:W-:Y:S01]  /*9710*/  ENDCOLLECTIVE ;  /* 0x000000000000791b */ /* 0x000fe20003800000 */
.L_x_201:
[----:B------:R-:W-:Y:S05]  /*9720*/  BSYNC B0 ;  /* 0x0000000000007941 */ /* 0x000fea0003800000 */
.L_x_200:
[----:B------:R-:W-:Y:S05]  /*9730*/  BRA `(.L_x_202) ;  /* 0xffffffd400c87947 */ /* 0x000fea000383ffff */
.L_x_150:
[----:B------:R-:W-:Y:S01]  /*9740*/  BSSY B0, `(.L_x_203) ;  /* 0x0000005000007945 */ /* 0x000fe20003800000 */
[----:B------:R-:W-:-:S07]  /*9750*/  MOV R15, 0xffffffff ;  /* 0xffffffff000f7802 */ /* 0x000fce0000000f00 */
[----:B------:R-:W-:Y:S05]  /*9760*/  WARPSYNC.COLLECTIVE R15, `(.L_x_204) ;  /* 0x000000000f087348 */ /* 0x000fea0003c00000 */
[----:B------:R-:W-:Y:S01]  /*9770*/  NOP ;  /* 0x0000000000007918 */ /* 0x000fe20000000000 */
[----:B------:R-:W-:Y:S01]  /*9780*/  ENDCOLLECTIVE ;  /* 0x000000000000791b */ /* 0x000fe20003800000 */
.L_x_204:
[----:B------:R-:W-:Y:S05]  /*9790*/  BSYNC B0 ;  /* 0x0000000000007941 */ /* 0x000fea0003800000 */
.L_x_203:
[----:B------:R-:W-:Y:S05]  /*97a0*/  BRA `(.L_x_205) ;  /* 0xffffffd800e07947 */ /* 0x000fea000383ffff */
.L_x_163:
[----:B------:R-:W-:Y:S01]  /*97b0*/  BSSY B0, `(.L_x_206) ;  /* 0x0000005000007945 */ /* 0x000fe20003800000 */
[----:B------:R-:W-:-:S07]  /*97c0*/  IMAD.MOV.U32 R15, RZ, RZ, -0x1 ;  /* 0xffffffffff0f7424 */ /* 0x000fce00078e00ff */
[----:B------:R-:W-:Y:S05]  /*97d0*/  WARPSYNC.COLLECTIVE R15, `(.L_x_207) ;  /* 0x000000000f087348 */ /* 0x000fea0003c00000 */
[----:B------:R-:W-:Y:S01]  /*97e0*/  NOP ;  /* 0x0000000000007918 */ /* 0x000fe20000000000 */
[----:B------:R-:W-:Y:S01]  /*97f0*/  ENDCOLLECTIVE ;  /* 0x000000000000791b */ /* 0x000fe20003800000 */
.L_x_207:
[----:B------:R-:W-:Y:S05]  /*9800*/  BSYNC B0 ;  /* 0x0000000000007941 */ /* 0x000fea0003800000 */
.L_x_206:
[----:B------:R-:W-:Y:S05]  /*9810*/  BRA `(.L_x_208) ;  /* 0xffffffdc00fc7947 */ /* 0x000fea000383ffff */
.L_x_172:
[----:B-1----:R1:W2:Y:S02]  /*9820*/  SYNCS.PHASECHK.TRANS64.TRYWAIT P1, [R11+URZ+0x30c20], R0 ;  /* 0x030c20000b0075a7 */ /* 0x0022a4000802017f */
[----:B--2---:R-:W-:Y:S05]  /*9830*/  @!P1 NANOSLEEP.SYNCS 0x989680 ;  /* 0x009896800000995d */ /* 0x004fea0003900000 */
[----:B------:R-:W2:Y:S02]  /*9840*/  @!P1 SYNCS.PHASECHK.TRANS64 P1, [R11+URZ+0x30c20], R0 ;  /* 0x030c20000b0095a7 */ /* 0x000ea4000802007f */
[----:B--2---:R-:W-:Y:S05]  /*9850*/  @!P1 BRA `(.L_x_172) ;  /* 0xfffffffc00f09947 */ /* 0x004fea000383ffff */
[----:B------:R-:W-:Y:S05]  /*9860*/  BRA `(.L_x_209) ;  /* 0xffffffe400d47947 */ /* 0x000fea000383ffff */
.L_x_176:
[----:B-1----:R1:W2:Y:S02]  /*9870*/  SYNCS.PHASECHK.TRANS64.TRYWAIT P1, [R11+URZ+0x30c40], R21 ;  /* 0x030c40150b0075a7 */ /* 0x0022a4000802017f */
[----:B--2---:R-:W-:Y:S05]  /*9880*/  @!P1 NANOSLEEP.SYNCS 0x989680 ;  /* 0x009896800000995d */ /* 0x004fea0003900000 */
[----:B------:R-:W2:Y:S02]  /*9890*/  @!P1 SYNCS.PHASECHK.TRANS64 P1, [R11+URZ+0x30c40], R21 ;  /* 0x030c40150b0095a7 */ /* 0x000ea4000802007f */
[----:B--2---:R-:W-:Y:S05]  /*98a0*/  @!P1 BRA `(.L_x_176) ;  /* 0xfffffffc00f09947 */ /* 0x004fea000383ffff */
[----:B------:R-:W-:Y:S05]  /*98b0*/  BRA `(.L_x_210) ;  /* 0xffffffe800f47947 */ /* 0x000fea000383ffff */
.L_x_178:
[----:B--2---:R2:W3:Y:S02]  /*98c0*/  SYNCS.PHASECHK.TRANS64.TRYWAIT P1, [R11+URZ+0x30c28], R21 ;  /* 0x030c28150b0075a7 */ /* 0x0044e4000802017f */
[----:B---3--:R-:W-:Y:S05]  /*98d0*/  @!P1 NANOSLEEP.SYNCS 0x989680 ;  /* 0x009896800000995d */ /* 0x008fea0003900000 */
[----:B------:R-:W3:Y:S02]  /*98e0*/  @!P1 SYNCS.PHASECHK.TRANS64 P1, [R11+URZ+0x30c28], R21 ;  /* 0x030c28150b0095a7 */ /* 0x000ee4000802007f */
[----:B---3--:R-:W-:Y:S05]  /*98f0*/  @!P1 BRA `(.L_x_178) ;  /* 0xfffffffc00f09947 */ /* 0x008fea000383ffff */
[----:B------:R-:W-:Y:S05]  /*9900*/  BRA `(.L_x_211) ;  /* 0xffffffec006c7947 */ /* 0x000fea000383ffff */
.L_x_180:
[----:B---3--:R3:W4:Y:S02]  /*9910*/  SYNCS.PHASECHK.TRANS64.TRYWAIT P1, [R11+URZ+0x30c48], R21 ;  /* 0x030c48150b0075a7 */ /* 0x008724000802017f */
[----:B----4-:R-:W-:Y:S05]  /*9920*/  @!P1 NANOSLEEP.SYNCS 0x989680 ;  /* 0x009896800000995d */ /* 0x010fea0003900000 */
[----:B------:R-:W4:Y:S02]  /*9930*/  @!P1 SYNCS.PHASECHK.TRANS64 P1, [R11+URZ+0x30c48], R21 ;  /* 0x030c48150b0095a7 */ /* 0x000f24000802007f */
[----:B----4-:R-:W-:Y:S05]  /*9940*/  @!P1 BRA `(.L_x_180) ;  /* 0xfffffffc00f09947 */ /* 0x010fea000383ffff */
[----:B------:R-:W-:Y:S05]  /*9950*/  BRA `(.L_x_212) ;  /* 0xffffffec00c07947 */ /* 0x000fea000383ffff */
.L_x_182:
[----:B------:R-:W-:-:S07]  /*9960*/  SHF.L.U32 R4, R9, 0x1f, RZ ;  /* 0x0000001f09047819 */ /* 0x000fce00000006ff */
.L_x_213:
[----:B-1----:R1:W2:Y:S02]  /*9970*/  SYNCS.PHASECHK.TRANS64.TRYWAIT P1, [R11+URZ+0x30c20], R4 ;  /* 0x030c20040b0075a7 */ /* 0x0022a4000802017f */
[----:B--2---:R-:W-:Y:S05]  /*9980*/  @!P1 NANOSLEEP.SYNCS 0x989680 ;  /* 0x009896800000995d */ /* 0x004fea0003900000 */
[----:B------:R-:W2:Y:S02]  /*9990*/  @!P1 SYNCS.PHASECHK.TRANS64 P1, [R11+URZ+0x30c20], R4 ;  /* 0x030c20040b0095a7 */ /* 0x000ea4000802007f */
[----:B--2---:R-:W-:Y:S05]  /*99a0*/  @!P1 BRA `(.L_x_213) ;  /* 0xfffffffc00f09947 */ /* 0x004fea000383ffff */
[----:B------:R-:W-:Y:S05]  /*99b0*/  BRA `(.L_x_214) ;  /* 0xfffffff0002c7947 */ /* 0x000fea000383ffff */
.L_x_185:
[----:B---3--:R3:W4:Y:S02]  /*99c0*/  SYNCS.PHASECHK.TRANS64.TRYWAIT P1, [R11+URZ+0x30c40], R12 ;  /* 0x030c400c0b0075a7 */ /* 0x008724000802017f */
[----:B----4-:R-:W-:Y:S05]  /*99d0*/  @!P1 NANOSLEEP.SYNCS 0x989680 ;  /* 0x009896800000995d */ /* 0x010fea0003900000 */
[----:B------:R-:W4:Y:S02]  /*99e0*/  @!P1 SYNCS.PHASECHK.TRANS64 P1, [R11+URZ+0x30c40], R12 ;  /* 0x030c400c0b0095a7 */ /* 0x000f24000802007f */
[----:B----4-:R-:W-:Y:S05]  /*99f0*/  @!P1 BRA `(.L_x_185) ;  /* 0xfffffffc00f09947 */ /* 0x010fea000383ffff */
[----:B------:R-:W-:Y:S05]  /*9a00*/  BRA `(.L_x_215) ;  /* 0xfffffff0009c7947 */ /* 0x000fea000383ffff */
.L_x_187:
[----:B-1----:R1:W2:Y:S02]  /*9a10*/  SYNCS.PHASECHK.TRANS64.TRYWAIT P1, [R11+URZ+0x30c28], R12 ;  /* 0x030c280c0b0075a7 */ /* 0x0022a4000802017f */
[----:B--2---:R-:W-:Y:S05]  /*9a20*/  @!P1 NANOSLEEP.SYNCS 0x989680 ;  /* 0x009896800000995d */ /* 0x004fea0003900000 */
[----:B------:R-:W2:Y:S02]  /*9a30*/  @!P1 SYNCS.PHASECHK.TRANS64 P1, [R11+URZ+0x30c28], R12 ;  /* 0x030c280c0b0095a7 */ /* 0x000ea4000802007f */
[----:B--2---:R-:W-:Y:S05]  /*9a40*/  @!P1 BRA `(.L_x_187) ;  /* 0xfffffffc00f09947 */ /* 0x004fea000383ffff */
[----:B------:R-:W-:Y:S05]  /*9a50*/  BRA `(.L_x_216) ;  /* 0xfffffff400087947 */ /* 0x000fea000383ffff */
.L_x_189:
[----:B----4-:R4:W1:Y:S02]  /*9a60*/  SYNCS.PHASECHK.TRANS64.TRYWAIT P0, [R13+URZ+0x30c40], R2 ;  /* 0x030c40020d0075a7 */ /* 0x010864000800017f */
[----:B-1----:R-:W-:Y:S05]  /*9a70*/  @!P0 NANOSLEEP.SYNCS 0x989680 ;  /* 0x009896800000895d */ /* 0x002fea0003900000 */
[----:B------:R-:W1:Y:S02]  /*9a80*/  @!P0 SYNCS.PHASECHK.TRANS64 P0, [R13+URZ+0x30c40], R2 ;  /* 0x030c40020d0085a7 */ /* 0x000e64000800007f */
[----:B-1----:R-:W-:Y:S05]  /*9a90*/  @!P0 BRA `(.L_x_189) ;  /* 0xfffffffc00f08947 */ /* 0x002fea000383ffff */
[----:B------:R-:W-:Y:S05]  /*9aa0*/  BRA `(.L_x_217) ;  /* 0xfffffff400747947 */ /* 0x000fea000383ffff */
.L_x_191:
[----:B------:R-:W-:Y:S01]  /*9ab0*/  BSSY B0, `(.L_x_218) ;  /* 0x0000006000007945 */ /* 0x000fe20003800000 */
[----:B------:R-:W-:-:S07]  /*9ac0*/  MOV R15, 0xffffffff ;  /* 0xffffffff000f7802 */ /* 0x000fce0000000f00 */
[----:B------:R-:W-:Y:S05]  /*9ad0*/  WARPSYNC.COLLECTIVE R15, `(.L_x_219) ;  /* 0x000000000f0c7348 */ /* 0x000fea0003c00000 */
[----:B------:R-:W-:Y:S02]  /*9ae0*/  ELECT P6, UR62, PT ;  /* 0x00000000003e782f */ /* 0x000fe400038c0000 */
[----:B------:R-:W-:Y:S01]  /*9af0*/  MOV R14, UR62 ;  /* 0x0000003e000e7c02 */ /* 0x000fe20008000f00 */
[----:B------:R-:W-:Y:S10]  /*9b00*/  ENDCOLLECTIVE ;  /* 0x000000000000791b */ /* 0x000ff40003800000 */
.L_x_219:
[----:B------:R-:W-:Y:S05]  /*9b10*/  BSYNC B0 ;  /* 0x0000000000007941 */ /* 0x000fea0003800000 */
.L_x_218:
[----:B------:R-:W-:Y:S01]  /*9b20*/  PLOP3.LUT P0, PT, P6, PT, PT, 0x80, 0x0 ;  /* 0x000000000000781c */ /* 0x000fe2000370f070 */
[----:B------:R-:W-:-:S12]  /*9b30*/  BRA `(.L_x_220) ;  /* 0xfffffff800007947 */ /* 0x000fd8000383ffff */
.L_x_193:
[----:B-1----:R1:W2:Y:S02]  /*9b40*/  SYNCS.PHASECHK.TRANS64.TRYWAIT P1, [R6+URZ], R5 ;  /* 0x00000005060075a7 */ /* 0x0022a4000802017f */
[----:B--2---:R-:W-:Y:S05]  /*9b50*/  @!P1 NANOSLEEP.SYNCS 0x989680 ;  /* 0x009896800000995d */ /* 0x004fea0003900000 */
[----:B------:R-:W2:Y:S02]  /*9b60*/  @!P1 SYNCS.PHASECHK.TRANS64 P1, [R6+URZ], R5 ;  /* 0x00000005060095a7 */ /* 0x000ea4000802007f */
[----:B--2---:R-:W-:Y:S05]  /*9b70*/  @!P1 BRA `(.L_x_193) ;  /* 0xfffffffc00f09947 */ /* 0x004fea000383ffff */
[----:B------:R-:W-:Y:S05]  /*9b80*/  BRA `(.L_x_221) ;  /* 0xfffffff8003c7947 */ /* 0x000fea000383ffff */
.L_x_194:
[----:B--2---:R2:W3:Y:S02]  /*9b90*/  SYNCS.PHASECHK.TRANS64.TRYWAIT P1, [R3+URZ], R2 ;  /* 0x00000002030075a7 */ /* 0x0044e4000802017f */
[----:B---3--:R-:W-:Y:S05]  /*9ba0*/  @!P1 NANOSLEEP.SYNCS 0x989680 ;  /* 0x009896800000995d */ /* 0x008fea0003900000 */
[----:B------:R-:W3:Y:S02]  /*9bb0*/  @!P1 SYNCS.PHASECHK.TRANS64 P1, [R3+URZ], R2 ;  /* 0x00000002030095a7 */ /* 0x000ee4000802007f */
[----:B---3--:R-:W-:Y:S05]  /*9bc0*/  @!P1 BRA `(.L_x_194) ;  /* 0xfffffffc00f09947 */ /* 0x008fea000383ffff */
[----:B------:R-:W-:Y:S05]  /*9bd0*/  BRA `(.L_x_222) ;  /* 0xfffffff800307947 */ /* 0x000fea000383ffff */
.L_x_196:
[----:B--2---:R2:W3:Y:S02]  /*9be0*/  SYNCS.PHASECHK.TRANS64.TRYWAIT P0, [R0+URZ], R5 ;  /* 0x00000005000075a7 */ /* 0x0044e4000800017f */
[----:B---3--:R-:W-:Y:S05]  /*9bf0*/  @!P0 NANOSLEEP.SYNCS 0x989680 ;  /* 0x009896800000895d */ /* 0x008fea0003900000 */
[----:B------:R-:W3:Y:S02]  /*9c00*/  @!P0 SYNCS.PHASECHK.TRANS64 P0, [R0+URZ], R5 ;  /* 0x00000005000085a7 */ /* 0x000ee4000800007f */
[----:B---3--:R-:W-:Y:S05]  /*9c10*/  @!P0 BRA `(.L_x_196) ;  /* 0xfffffffc00f08947 */ /* 0x008fea000383ffff */
[----:B------:R-:W-:Y:S05]  /*9c20*/  BRA `(.L_x_223) ;  /* 0xfffffff800347947 */ /* 0x000fea000383ffff */
.L_x_224:
        /* <DEDUP_REMOVED lines=13> */
.L_x_3719:


//--------------------- .text._ZN7cutlass13device_kernelIN5flash11enable_sm90INS1_16FlashAttnBwdSm90INS1_25CollectiveMainloopBwdSm90ILi2ELi2ELi2EN4cute5tupleIJNS5_1CILi1EEES8_S8_EEENS6_IJNS7_ILi128EEESA_NS7_ILi64EEEEEENS_6half_tEfNS_4arch4Sm90ELb0ELb0ELb1ELb0ELb0ELb1ELb0ELb0ELi2ELi1ELi2ELi2ELb0EEENS1_24CollectiveEpilogueBwdGQAISC_fSF_Li256ELb0ELb0EEENS1_19SingleTileSchedulerILb0ELb0ELb0ELi128EEEEEEEEEvNT_6ParamsE --------------------------
	.section	.text._ZN7cutlass13device_kernelIN5flash11enable_sm90INS1_16FlashAttnBwdSm90INS1_25CollectiveMainloopBwdSm90ILi2ELi2ELi2EN4cute5tupleIJNS5_1CILi1EEES8_S8_EEENS6_IJNS7_ILi128EEESA_NS7_ILi64EEEEEENS_6half_tEfNS_4arch4Sm90ELb0ELb0ELb1ELb0ELb0ELb1ELb0ELb0ELi2ELi1ELi2ELi2ELb0EEENS1_24CollectiveEpilogueBwdGQAISC_fSF_Li256ELb0ELb0EEENS1_19SingleTileSchedulerILb0ELb0ELb0ELi128EEEEEEEEEvNT_6ParamsE,"ax",@progbits
	.align	128
.text._ZN7cutlass13device_kernelIN5flash11enable_sm90INS1_16FlashAttnBwdSm90INS1_25CollectiveMainloopBwdSm90ILi2ELi2ELi2EN4cute5tupleIJNS5_1CILi1EEES8_S8_EEENS6_IJNS7_ILi128EEESA_NS7_ILi64EEEEEENS_6half_tEfNS_4arch4Sm90ELb0ELb0ELb1ELb0ELb0ELb1ELb0ELb0ELi2ELi1ELi2ELi2ELb0EEENS1_24CollectiveEpilogueBwdGQAISC_fSF_Li256ELb0ELb0EEENS1_19SingleTileSchedulerILb0ELb0ELb0ELi128EEEEEEEEEvNT_6ParamsE:
        .type           _ZN7cutlass13device_kernelIN5flash11enable_sm90INS1_16FlashAttnBwdSm90INS1_25CollectiveMainloopBwdSm90ILi2ELi2ELi2EN4cute5tupleIJNS5_1CILi1EEES8_S8_EEENS6_IJNS7_ILi128EEESA_NS7_ILi64EEEEEENS_6half_tEfNS_4arch4Sm90ELb0ELb0ELb1ELb0ELb0ELb1ELb0ELb0ELi2ELi1ELi2ELi2ELb0EEENS1_24CollectiveEpilogueBwdGQAISC_fSF_Li256ELb0ELb0EEENS1_19SingleTileSchedulerILb0ELb0ELb0ELi128EEEEEEEEEvNT_6ParamsE,@function
        .size           _ZN7cutlass13device_kernelIN5flash11enable_sm90INS1_16FlashAttnBwdSm90INS1_25CollectiveMainloopBwdSm90ILi2ELi2ELi2EN4cute5tupleIJNS5_1CILi1EEES8_S8_EEENS6_IJNS7_ILi128EEESA_NS7_ILi64EEEEEENS_6half_tEfNS_4arch4Sm90ELb0ELb0ELb1ELb0ELb0ELb1ELb0ELb0ELi2ELi1ELi2ELi2ELb0EEENS1_24CollectiveEpilogueBwdGQAISC_fSF_Li256ELb0ELb0EEENS1_19SingleTileSchedulerILb0ELb0ELb0ELi128EEEEEEEEEvNT_6ParamsE,(.L_x_3720 - _ZN7cutlass13device_kernelIN5flash11enable_sm90INS1_16FlashAttnBwdSm90INS1_25CollectiveMainloopBwdSm90ILi2ELi2ELi2EN4cute5tupleIJNS5_1CILi1EEES8_S8_EEENS6_IJNS7_ILi128EEESA_NS7_ILi64EEEEEENS_6half_tEfNS_4arch4Sm90ELb0ELb0ELb1ELb0ELb0ELb1ELb0ELb0ELi2ELi1ELi2ELi2ELb0EEENS1_24CollectiveEpilogueBwdGQAISC_fSF_Li256ELb0ELb0EEENS1_19SingleTileSchedulerILb0ELb0ELb0ELi128EEEEEEEEEvNT_6ParamsE)
        .other          _ZN7cutlass13device_kernelIN5flash11enable_sm90INS1_16FlashAttnBwdSm90INS1_25CollectiveMainloopBwdSm90ILi2ELi2ELi2EN4cute5tupleIJNS5_1CILi1EEES8_S8_EEENS6_IJNS7_ILi128EEESA_NS7_ILi64EEEEEENS_6half_tEfNS_4arch4Sm90ELb0ELb0ELb1ELb0ELb0ELb1ELb0ELb0ELi2ELi1ELi2ELi2ELb0EEENS1_24CollectiveEpilogueBwdGQAISC_fSF_Li256ELb0ELb0EEENS1_19SingleTileSchedulerILb0ELb0ELb0ELi128EEEEEEEEEvNT_6ParamsE,@"STO_CUDA_ENTRY STV_DEFAULT"
_ZN7cutlass13device_kernelIN5flash11enable_sm90INS1_16FlashAttnBwdSm90INS1_25CollectiveMainloopBwdSm90ILi2ELi2ELi2EN4cute5tupleIJNS5_1CILi1EEES8_S8_EEENS6_IJNS7_ILi128EEESA_NS7_ILi64EEEEEENS_6half_tEfNS_4arch4Sm90ELb0ELb0ELb1ELb0ELb0ELb1ELb0ELb0ELi2ELi1ELi2ELi2ELb0EEENS1_24CollectiveEpilogueBwdGQAISC_fSF_Li256ELb0ELb0EEENS1_19SingleTileSchedulerILb0ELb0ELb0ELi128EEEEEEEEEvNT_6ParamsE:
        /* <DEDUP_REMOVED lines=14> */
[----:B------:R-:W-:-:S02]  /*00e0*/  UIADD3.X UR7, URZ, UR5, URZ, UP0, !UPT ;  /* 0x000000053f077290 */ /* 0x000fc400087fe43f */
[----:B------:R-:W-:Y:S02]  /*00f0*/  UIADD3.X UR9, URZ, UR5, URZ, UP1, !UPT ;  /* 0x000000053f097290 */ /* 0x000fe40008ffe43f */
[----:B------:R-:W-:Y:S02]  /*0100*/  UIADD3.X UR11, URZ, UR5, URZ, UP2, !UPT ;  /* 0x000000053f0b7290 */ /* 0x000fe400097fe43f */
[----:B------:R-:W-:-:S03]  /*0110*/  UIADD3.X UR5, URZ, UR5, URZ, UP3, !UPT ;  /* 0x000000053f057290 */ /* 0x000fc60009ffe43f */
[----:B------:R1:W-:Y:S02]  /*0120*/  UTMACCTL.PF [UR6] ;  /* 0x00000000060079b9 */ /* 0x0003e40008040000 */
[----:B------:R1:W-:Y:S02]  /*0130*/  UTMACCTL.PF [UR8] ;  /* 0x00000000080079b9 */ /* 0x0003e40008040000 */
[----:B------:R1:W-:Y:S02]  /*0140*/  UTMACCTL.PF [UR10] ;  /* 0x000000000a0079b9 */ /* 0x0003e40008040000 */
[----:B------:R1:W-:Y:S02]  /*0150*/  UTMACCTL.PF [UR4] ;  /* 0x00000000040079b9 */ /* 0x0003e40008040000 */
[----:B-1----:R-:W-:Y:S01]  /*0160*/  NOP ;  /* 0x0000000000007918 */ /* 0x002fe20000000000 */
.L_x_226:
[----:B------:R-:W-:Y:S05]  /*0170*/  BSYNC B0 ;  /* 0x0000000000007941 */ /* 0x000fea0003800000 */
.L_x_225:
        /* <DEDUP_REMOVED lines=34> */
.L_x_227:
        /* <DEDUP_REMOVED lines=22> */
.L_x_228:
[----:B---3--:R-:W-:Y:S01]  /*0500*/  ISETP.NE.AND P0, PT, R2, RZ, PT ;  /* 0x000000ff0200720c */ /* 0x008fe20003f05270 */
[----:B------:R-:W-:Y:S01]  /*0510*/  IMAD.MOV.U32 R16, RZ, RZ, 0x1 ;  /* 0x00000001ff107424 */ /* 0x000fe200078e00ff */
[----:B------:R-:W-:Y:S01]  /*0520*/  NOP ;  /* 0x0000000000007918 */ /* 0x000fe20000000000 */
[----:B------:R-:W-:Y:S03]  /*0530*/  BSSY B6, `(.L_x_229) ;  /* 0x0000851000067945 */ /* 0x000fe60003800000 */
[----:B------:R-:W-:Y:S01]  /*0540*/  SEL R16, R16, 0x2, !P0 ;  /* 0x0000000210107807 */ /* 0x000fe20004000000 */
[----:B-12-4-:R-:W-:Y:S06]  /*0550*/  BAR.SYNC.DEFER_BLOCKING 0x0 ;  /* 0x0000000000007b1d */ /* 0x016fec0000010000 */
[----:B------:R-:W-:Y:S05]  /*0560*/  @!P0 BRA `(.L_x_230) ;  /* 0x0000006000288947 */ /* 0x000fea0003800000 */
.L_x_231:
        /* <DEDUP_REMOVED lines=13> */
[----:B----4-:R-:W-:Y:S05]  /*0640*/  @!P0 BRA `(.L_x_232) ;  /* 0x0000008000fc8947 */ /* 0x010fea0003800000 */
        /* <DEDUP_REMOVED lines=21> */
.L_x_234:
        /* <DEDUP_REMOVED lines=15> */
.L_x_233:
        /* <DEDUP_REMOVED lines=22> */
.L_x_236:
        /* <DEDUP_REMOVED lines=15> */
.L_x_235:
[----:B------:R-:W-:Y:S01]  /*0ae0*/  SHF.R.S32.HI R3, RZ, 0x1f, R18 ;  /* 0x0000001fff037819 */ /* 0x000fe20000011412 */
[----:B------:R-:W-:-:S03]  /*0af0*/  UMOV UR4, 0xffffffff ;  /* 0xffffffff00047882 */ /* 0x000fc60000000000 */
[----:B------:R-:W-:-:S04]  /*0b00*/  LEA.HI R0, R3, R18, RZ, 0x7 ;  /* 0x0000001203007211 */ /* 0x000fc800078f38ff */
[----:B------:R-:W-:Y:S01]  /*0b10*/  SHF.R.S32.HI R13, RZ, 0x7, R0 ;  /* 0x00000007ff0d7819 */ /* 0x000fe20000011400 */
[----:B------:R-:W-:Y:S06]  /*0b20*/  BRA.DIV UR4, `(.L_x_237) ;  /* 0x0000007e04cc7947 */ /* 0x000fec000b800000 */
[----:B------:R1:W2:Y:S02]  /*0b30*/  SHFL.IDX PT, R14, R13, RZ, 0x1f ;  /* 0x00001fff0d0e7589 */ /* 0x0002a400000e0000 */
.L_x_306:
[----:B------:R-:W-:Y:S02]  /*0b40*/  SHF.L.U32 R9, RZ, 0x1f, RZ ;  /* 0x0000001fff097819 */ /* 0x000fe400000006ff */
[----:B--2---:R-:W-:Y:S02]  /*0b50*/  LEA.HI R4, R14, R14, RZ, 0x1 ;  /* 0x0000000e0e047211 */ /* 0x004fe400078f08ff */
[----:B------:R-:W2:Y:S01]  /*0b60*/  SYNCS.PHASECHK.TRANS64.TRYWAIT P0, [R2+URZ+0x30c00], R9 ;  /* 0x030c0009020075a7 */ /* 0x000ea2000800017f */
[----:B------:R-:W-:Y:S02]  /*0b70*/  LOP3.LUT R7, R0, 0xffffff80, RZ, 0xc0, !PT ;  /* 0xffffff8000077812 */ /* 0x000fe400078ec0ff */
[----:B------:R-:W-:-:S04]  /*0b80*/  LOP3.LUT R5, R4, 0xffffe, RZ, 0xc0, !PT ;  /* 0x000ffffe04057812 */ /* 0x000fc800078ec0ff */
[----:B------:R-:W-:Y:S01]  /*0b90*/  IADD3 R12, R14, -R5, RZ ;  /* 0x800000050e0c7210 */ /* 0x000fe20007ffe0ff */
[----:B--2---:R-:W-:Y:S06]  /*0ba0*/  @P0 BRA `(.L_x_238) ;  /* 0x0000000000080947 */ /* 0x004fec0003800000 */
[----:B------:R-:W2:Y:S02]  /*0bb0*/  SYNCS.PHASECHK.TRANS64.TRYWAIT P0, [R2+URZ+0x30c00], R9 ;  /* 0x030c0009020075a7 */ /* 0x000ea4000800017f */
[----:B--2---:R-:W-:Y:S05]  /*0bc0*/  @!P0 BRA `(.L_x_239) ;  /* 0x0000007c00c08947 */ /* 0x004fea0003800000 */
.L_x_238:
[----:B------:R-:W3:Y:S01]  /*0bd0*/  LDC R14, c[0x0][0x280] ;  /* 0x0000a000ff0e7b82 */ /* 0x000ee20000000800 */
[----:B------:R-:W-:Y:S01]  /*0be0*/  IMAD.IADD R0, R18, 0x1, -R7 ;  /* 0x0000000112007824 */ /* 0x000fe200078e0a07 */
[----:B------:R-:W-:Y:S02]  /*0bf0*/  CS2R R136, SRZ ;  /* 0x0000000000887805 */ /* 0x000fe4000001ff00 */
[----:B------:R-:W-:Y:S02]  /*0c00*/  CS2R R168, SRZ ;  /* 0x0000000000a87805 */ /* 0x000fe4000001ff00 */
[----:B------:R-:W-:Y:S01]  /*0c10*/  CS2R R170, SRZ ;  /* 0x0000000000aa7805 */ /* 0x000fe2000001ff00 */
[----:B------:R-:W-:Y:S01]  /*0c20*/  IMAD R11, R13, 0x400, R0 ;  /* 0x000004000d0b7824 */ /* 0x000fe200078e0200 */
[----:B------:R-:W-:Y:S02]  /*0c30*/  CS2R R172, SRZ ;  /* 0x0000000000ac7805 */ /* 0x000fe4000001ff00 */
[----:B------:R-:W-:-:S02]  /*0c40*/  CS2R R174, SRZ ;  /* 0x0000000000ae7805 */ /* 0x000fc4000001ff00 */
[----:B------:R-:W-:Y:S02]  /*0c50*/  CS2R R176, SRZ ;  /* 0x0000000000b07805 */ /* 0x000fe4000001ff00 */
[----:B------:R-:W-:Y:S02]  /*0c60*/  CS2R R178, SRZ ;  /* 0x0000000000b27805 */ /* 0x000fe4000001ff00 */
[----:B------:R-:W-:Y:S02]  /*0c70*/  SHF.L.U32 R11, R11, 0x2, RZ ;  /* 0x000000020b0b7819 */ /* 0x000fe400000006ff */
        /* <DEDUP_REMOVED lines=13> */
[----:B---3--:R-:W-:Y:S02]  /*0d50*/  ISETP.GE.AND P0, PT, R14, 0x1, PT ;  /* 0x000000010e00780c */ /* 0x008fe40003f06270 */
        /* <DEDUP_REMOVED lines=11> */
[----:B------:R-:W-:Y:S01]  /*0e10*/  CS2R R166, SRZ ;  /* 0x0000000000a67805 */ /* 0x000fe2000001ff00 */
[----:B------:R-:W-:Y:S01]  /*0e20*/  IMAD R11, R11, 0x4, R2 ;  /* 0x000000040b0b7824 */ /* 0x000fe200078e0202 */
[----:B------:R-:W-:Y:S06]  /*0e30*/  @!P0 BRA `(.L_x_240) ;  /* 0x0000004c00ac8947 */ /* 0x000fec0003800000 */
[CC--:B------:R-:W-:Y:S01]  /*0e40*/  LEA.HI R5, R3.reuse, R18.reuse, RZ, 0x5 ;  /* 0x0000001203057211 */ /* 0x0c0fe200078f28ff */
[----:B------:R-:W-:Y:S01]  /*0e50*/  IMAD.SHL.U32 R4, R18, 0x40, RZ ;  /* 0x0000004012047824 */ /* 0x000fe200078e00ff */
[CC--:B------:R-:W-:Y:S01]  /*0e60*/  LEA.HI R8, R3.reuse, R18.reuse, RZ, 0x4 ;  /* 0x0000001203087211 */ /* 0x0c0fe200078f20ff */
[----:B------:R-:W3:Y:S01]  /*0e70*/  S2R R20, SR_CTAID.X ;  /* 0x0000000000147919 */ /* 0x000ee20000002500 */
[CC--:B------:R-:W-:Y:S01]  /*0e80*/  LEA.HI R6, R3.reuse, R18.reuse, RZ, 0x2 ;  /* 0x0000001203067211 */ /* 0x0c0fe200078f10ff */
[----:B------:R-:W3:Y:S01]  /*0e90*/  LDC R25, c[0x0][0x290] ;  /* 0x0000a400ff197b82 */ /* 0x000ee20000000800 */
[----:B------:R-:W-:Y:S02]  /*0ea0*/  LEA.HI R15, R3, R18, RZ, 0x3 ;  /* 0x00000012030f7211 */ /* 0x000fe400078f18ff */
[----:B------:R-:W-:Y:S02]  /*0eb0*/  CS2R R198, SRZ ;  /* 0x0000000000c67805 */ /* 0x000fe4000001ff00 */
[----:B------:R-:W-:-:S02]  /*0ec0*/  LOP3.LUT R3, R5, 0xffffffe0, RZ, 0xc0, !PT ;  /* 0xffffffe005037812 */ /* 0x000fc400078ec0ff */
[----:B------:R-:W-:Y:S02]  /*0ed0*/  CS2R R196, SRZ ;  /* 0x0000000000c47805 */ /* 0x000fe4000001ff00 */
[----:B------:R-:W-:Y:S02]  /*0ee0*/  SHF.R.S32.HI R5, RZ, 0x5, R5 ;  /* 0x00000005ff057819 */ /* 0x000fe40000011405 */
[----:B------:R-:W-:Y:S02]  /*0ef0*/  CS2R R194, SRZ ;  /* 0x0000000000c27805 */ /* 0x000fe4000001ff00 */
[----:B--2---:R-:W-:Y:S02]  /*0f00*/  SHF.R.S32.HI R9, RZ, 0x4, R8 ;  /* 0x00000004ff097819 */ /* 0x004fe40000011408 */
[----:B------:R-:W-:Y:S02]  /*0f10*/  CS2R R192, SRZ ;  /* 0x0000000000c07805 */ /* 0x000fe4000001ff00 */
[----:B------:R-:W-:Y:S01]  /*0f20*/  LOP3.LUT R7, R6, 0xfffffffc, RZ, 0xc0, !PT ;  /* 0xfffffffc06077812 */ /* 0x000fe200078ec0ff */
[----:B------:R-:W-:Y:S01]  /*0f30*/  IMAD.SHL.U32 R5, R5, 0x10, RZ ;  /* 0x0000001005057824 */ /* 0x000fe200078e00ff */
[----:B------:R-:W-:-:S02]  /*0f40*/  IADD3 R14, R14, 0x7f, RZ ;  /* 0x0000007f0e0e7810 */ /* 0x000fc40007ffe0ff */
[----:B------:R-:W-:Y:S02]  /*0f50*/  CS2R R190, SRZ ;  /* 0x0000000000be7805 */ /* 0x000fe4000001ff00 */
[----:B------:R-:W-:Y:S01]  /*0f60*/  LEA.HI R8, R8, R9, RZ, 0x1 ;  /* 0x0000000908087211 */ /* 0x000fe200078f08ff */
[----:B------:R-:W-:Y:S01]  /*0f70*/  IMAD.IADD R10, R18, 0x1, -R7 ;  /* 0x00000001120a7824 */ /* 0x000fe200078e0a07 */
[----:B------:R-:W-:Y:S02]  /*0f80*/  LOP3.LUT R4, R4, 0x1c0, RZ, 0xc0, !PT ;  /* 0x000001c004047812 */ /* 0x000fe400078ec0ff */
[----:B------:R-:W-:Y:S02]  /*0f90*/  CS2R R188, SRZ ;  /* 0x0000000000bc7805 */ /* 0x000fe4000001ff00 */
[----:B------:R-:W-:Y:S02]  /*0fa0*/  SHF.R.S32.HI R17, RZ, 0x1f, R14 ;  /* 0x0000001fff117819 */ /* 0x000fe4000001140e */
[----:B------:R-:W-:-:S02]  /*0fb0*/  CS2R R186, SRZ ;  /* 0x0000000000ba7805 */ /* 0x000fc4000001ff00 */
[----:B------:R-:W-:Y:S02]  /*0fc0*/  IADD3 R3, R18, -R3, RZ ;  /* 0x8000000312037210 */ /* 0x000fe40007ffe0ff */
[----:B------:R-:W-:Y:S02]  /*0fd0*/  CS2R R184, SRZ ;  /* 0x0000000000b87805 */ /* 0x000fe4000001ff00 */
[----:B------:R-:W-:Y:S02]  /*0fe0*/  LOP3.LUT R8, R8, 0x7ffffe, RZ, 0xc0, !PT ;  /* 0x007ffffe08087812 */ /* 0x000fe400078ec0ff */
[----:B------:R-:W-:Y:S02]  /*0ff0*/  CS2R R182, SRZ ;  /* 0x0000000000b67805 */ /* 0x000fe4000001ff00 */
[----:B------:R-:W-:Y:S02]  /*1000*/  LOP3.LUT R18, R4, 0x30, R5, 0xf8, !PT ;  /* 0x0000003004127812 */ /* 0x000fe400078ef805 */
[----:B------:R-:W-:-:S02]  /*1010*/  CS2R R180, SRZ ;  /* 0x0000000000b47805 */ /* 0x000fc4000001ff00 */
[----:B------:R-:W-:Y:S02]  /*1020*/  LEA.HI R5, R13, R13, RZ, 0x1 ;  /* 0x0000000d0d057211 */ /* 0x000fe400078f08ff */
[----:B------:R-:W-:Y:S02]  /*1030*/  CS2R R178, SRZ ;  /* 0x0000000000b27805 */ /* 0x000fe4000001ff00 */
[----:B------:R-:W-:Y:S01]  /*1040*/  LEA.HI R23, R17, R14, RZ, 0x7 ;  /* 0x0000000e11177211 */ /* 0x000fe200078f38ff */
[----:B------:R-:W-:Y:S01]  /*1050*/  IMAD.IADD R14, R9, 0x1, -R8 ;  /* 0x00000001090e7824 */ /* 0x000fe200078e0a08 */
[----:B------:R-:W-:Y:S01]  /*1060*/  SHF.R.S32.HI R6, RZ, 0x1f, R3 ;  /* 0x0000001fff067819 */ /* 0x000fe20000011403 */
[----:B---3--:R-:W-:Y:S01]  /*1070*/  IMAD R20, R20, -0x80, R25 ;  /* 0xffffff8014147824 */ /* 0x008fe200078e0219 */
[----:B------:R-:W-:Y:S02]  /*1080*/  LOP3.LUT R8, R5, 0xfffffffe, RZ, 0xc0, !PT ;  /* 0xfffffffe05087812 */ /* 0x000fe400078ec0ff */
[----:B------:R-:W-:-:S02]  /*1090*/  CS2R R176, SRZ ;  /* 0x0000000000b07805 */ /* 0x000fc4000001ff00 */
[CC--:B------:R-:W-:Y:S02]  /*10a0*/  LEA.HI R5, R6.reuse, R3.reuse, RZ, 0x3 ;  /* 0x0000000306057211 */ /* 0x0c0fe400078f18ff */
[----:B------:R-:W-:Y:S02]  /*10b0*/  CS2R R174, SRZ ;  /* 0x0000000000ae7805 */ /* 0x000fe4000001ff00 */
[----:B------:R-:W-:Y:S01]  /*10c0*/  LEA.HI R7, R6, R3, RZ, 0x2 ;  /* 0x0000000306077211 */ /* 0x000fe200078f10ff */
[----:B------:R-:W-:Y:S01]  /*10d0*/  IMAD.IADD R21, R13, 0x1, -R8 ;  /* 0x000000010d157824 */ /* 0x000fe200078e0a08 */
[----:B------:R-:W-:Y:S02]  /*10e0*/  SHF.R.S32.HI R3, RZ, 0x1f, R0 ;  /* 0x0000001fff037819 */ /* 0x000fe40000011400 */
[----:B------:R-:W-:Y:S02]  /*10f0*/  CS2R R172, SRZ ;  /* 0x0000000000ac7805 */ /* 0x000fe4000001ff00 */
[----:B------:R-:W-:-:S02]  /*1100*/  SHF.R.U32.HI R8, RZ, 0x3, R4 ;  /* 0x00000003ff087819 */ /* 0x000fc40000011604 */
[----:B------:R-:W-:Y:S02]  /*1110*/  CS2R R170, SRZ ;  /* 0x0000000000aa7805 */ /* 0x000fe4000001ff00 */
[----:B------:R-:W-:Y:S02]  /*1120*/  LEA.HI R4, R3, R0, RZ, 0x2 ;  /* 0x0000000003047211 */ /* 0x000fe400078f10ff */
[----:B------:R-:W-:Y:S02]  /*1130*/  CS2R R168, SRZ ;  /* 0x0000000000a87805 */ /* 0x000fe4000001ff00 */
[----:B------:R-:W-:Y:S02]  /*1140*/  LOP3.LUT R15, R18, 0x8, R15, 0xf8, !PT ;  /* 0x00000008120f7812 */ /* 0x000fe400078ef80f */
[----:B------:R-:W-:Y:S02]  /*1150*/  CS2R R166, SRZ ;  /* 0x0000000000a67805 */ /* 0x000fe4000001ff00 */
[----:B------:R-:W-:-:S02]  /*1160*/  LOP3.LUT R9, R4, 0x7ffffffc, RZ, 0xc0, !PT ;  /* 0x7ffffffc04097812 */ /* 0x000fc400078ec0ff */
[----:B------:R-:W-:Y:S02]  /*1170*/  CS2R R164, SRZ ;  /* 0x0000000000a47805 */ /* 0x000fe4000001ff00 */
[----:B------:R-:W-:Y:S02]  /*1180*/  LEA R18, R13, R14, 0x4 ;  /* 0x0000000e0d127211 */ /* 0x000fe400078e20ff */
[----:B------:R-:W-:Y:S02]  /*1190*/  CS2R R162, SRZ ;  /* 0x0000000000a27805 */ /* 0x000fe4000001ff00 */
[----:B------:R-:W-:Y:S01]  /*11a0*/  LOP3.LUT R15, R15, R8, RZ, 0x3c, !PT ;  /* 0x000000080f0f7212 */ /* 0x000fe200078e3cff */
[----:B------:R-:W-:Y:S01]  /*11b0*/  IMAD.IADD R9, R0, 0x1, -R9 ;  /* 0x0000000100097824 */ /* 0x000fe200078e0a09 */
[----:B------:R-:W-:Y:S02]  /*11c0*/  LEA.HI R14, R3, R0, RZ, 0x5 ;  /* 0x00000000030e7211 */ /* 0x000fe400078f28ff */
[----:B------:R-:W-:-:S02]  /*11d0*/  CS2R R160, SRZ ;  /* 0x0000000000a07805 */ /* 0x000fc4000001ff00 */
[----:B------:R-:W-:Y:S01]  /*11e0*/  SHF.R.S32.HI R8, RZ, 0x2, R7 ;  /* 0x00000002ff087819 */ /* 0x000fe20000011407 */
[----:B------:R-:W-:Y:S01]  /*11f0*/  IMAD.U32 R0, R18, 0x200, R15 ;  /* 0x0000020012007824 */ /* 0x000fe200078e000f */
[--C-:B------:R-:W-:Y:S02]  /*1200*/  SHF.R.S32.HI R6, RZ, 0x3, R5.reuse ;  /* 0x00000003ff067819 */ /* 0x100fe40000011405 */
[----:B------:R-:W-:Y:S02]  /*1210*/  CS2R R158, SRZ ;  /* 0x00000000009e7805 */ /* 0x000fe4000001ff00 */
[----:B------:R-:W-:Y:S01]  /*1220*/  SHF.R.S32.HI R5, RZ, 0x1f, R5 ;  /* 0x0000001fff057819 */ /* 0x000fe20000011405 */
[----:B-1----:R-:W-:Y:S01]  /*1230*/  VIADD R13, R8, 0x10 ;  /* 0x00000010080d7836 */ /* 0x002fe20000000000 */
[----:B------:R-:W-:Y:S01]  /*1240*/  LEA.HI R7, R7, R8, RZ, 0x1 ;  /* 0x0000000807077211 */ /* 0x000fe200078f08ff */
[----:B------:R1:W-:Y:S01]  /*1250*/  STL [R1+0x4], R0 ;  /* 0x0000040001007387 */ /* 0x0003e20000100800 */
[----:B------:R-:W-:-:S02]  /*1260*/  LEA.HI R5, R5, R6, RZ, 0x4 ;  /* 0x0000000605057211 */ /* 0x000fc400078f20ff */
[----:B------:R-:W-:Y:S02]  /*1270*/  CS2R R156, SRZ ;  /* 0x00000000009c7805 */ /* 0x000fe4000001ff00 */
[----:B------:R-:W-:Y:S02]  /*1280*/  LOP3.LUT R7, R7, 0xfffffffe, RZ, 0xc0, !PT ;  /* 0xfffffffe07077812 */ /* 0x000fe400078ec0ff */
[----:B------:R-:W-:Y:S02]  /*1290*/  CS2R R154, SRZ ;  /* 0x00000000009a7805 */ /* 0x000fe4000001ff00 */
[----:B------:R-:W-:Y:S02]  /*12a0*/  LOP3.LUT R5, R5, 0x1ffffff0, RZ, 0xc0, !PT ;  /* 0x1ffffff005057812 */ /* 0x000fe400078ec0ff */
[----:B------:R-:W-:Y:S02]  /*12b0*/  CS2R R152, SRZ ;  /* 0x0000000000987805 */ /* 0x000fe4000001ff00 */
[C---:B------:R-:W-:Y:S01]  /*12c0*/  IADD3 R15, R8.reuse, 0x18, RZ ;  /* 0x00000018080f7810 */ /* 0x040fe20007ffe0ff */
[----:B------:R-:W-:Y:S01]  /*12d0*/  IMAD.IADD R7, R8, 0x1, -R7 ;  /* 0x0000000108077824 */ /* 0x000fe200078e0a07 */
[----:B------:R-:W-:Y:S01]  /*12e0*/  IADD3 R6, R6, -R5, RZ ;  /* 0x8000000506067210 */ /* 0x000fe20007ffe0ff */
[----:B-1----:R-:W-:Y:S01]  /*12f0*/  VIADD R0, R8, 0x8 ;  /* 0x0000000808007836 */ /* 0x002fe20000000000 */
[----:B------:R-:W-:-:S02]  /*1300*/  LEA.HI R8, R13, R13, RZ, 0x1 ;  /* 0x0000000d0d087211 */ /* 0x000fc400078f08ff */
[----:B------:R-:W-:Y:S02]  /*1310*/  CS2R R150, SRZ ;  /* 0x0000000000967805 */ /* 0x000fe4000001ff00 */
[----:B------:R-:W-:Y:S01]  /*1320*/  LEA.HI R17, R15, R15, RZ, 0x1 ;  /* 0x0000000f0f117211 */ /* 0x000fe200078f08ff */
[----:B------:R-:W-:Y:S01]  /*1330*/  IMAD R6, R6, 0x8, R7 ;  /* 0x0000000806067824 */ /* 0x000fe200078e0207 */
[----:B------:R-:W-:Y:S02]  /*1340*/  LEA.HI R3, R0, R0, RZ, 0x1 ;  /* 0x0000000000037211 */ /* 0x000fe400078f08ff */
[----:B------:R-:W-:Y:S02]  /*1350*/  CS2R R148, SRZ ;  /* 0x0000000000947805 */ /* 0x000fe4000001ff00 */
[----:B------:R-:W-:Y:S02]  /*1360*/  SHF.R.S32.HI R19, RZ, 0x5, R14 ;  /* 0x00000005ff137819 */ /* 0x000fe4000001140e */
[----:B------:R-:W-:-:S02]  /*1370*/  CS2R R146, SRZ ;  /* 0x0000000000927805 */ /* 0x000fc4000001ff00 */
[----:B------:R-:W-:Y:S01]  /*1380*/  LOP3.LUT R5, R3, 0xfffffffe, RZ, 0xc0, !PT ;  /* 0xfffffffe03057812 */ /* 0x000fe200078ec0ff */
[----:B------:R1:W-:Y:S01]  /*1390*/  STL [R1+0x14], R6 ;  /* 0x0000140601007387 */ /* 0x0003e20000100800 */
[----:B------:R-:W-:Y:S01]  /*13a0*/  LOP3.LUT R14, R8, 0xfffffffe, RZ, 0xc0, !PT ;  /* 0xfffffffe080e7812 */ /* 0x000fe200078ec0ff */
[----:B------:R-:W-:Y:S01]  /*13b0*/  IMAD R22, R19, -0x10, R20 ;  /* 0xfffffff013167824 */ /* 0x000fe200078e0214 */
[----:B------:R-:W-:Y:S01]  /*13c0*/  LOP3.LUT R18, R17, 0xfffffffe, RZ, 0xc0, !PT ;  /* 0xfffffffe11127812 */ /* 0x000fe200078ec0ff */
[----:B------:R-:W-:Y:S01]  /*13d0*/  IMAD.IADD R5, R0, 0x1, -R5 ;  /* 0x0000000100057824 */ /* 0x000fe200078e0a05 */
[--C-:B------:R-:W-:Y:S02]  /*13e0*/  SHF.R.S32.HI R0, RZ, 0x1, R3.reuse ;  /* 0x00000001ff007819 */ /* 0x100fe40000011403 */
[----:B------:R-:W-:Y:S02]  /*13f0*/  CS2R R144, SRZ ;  /* 0x0000000000907805 */ /* 0x000fe4000001ff00 */
[----:B------:R-:W-:Y:S01]  /*1400*/  IADD3 R14, R13, -R14, RZ ;  /* 0x8000000e0d0e7210 */ /* 0x000fe20007ffe0ff */
[----:B------:R-:W-:Y:S01]  /*1410*/  IMAD.IADD R18, R15, 0x1, -R18 ;  /* 0x000000010f127824 */ /* 0x000fe200078e0a12 */
[----:B------:R-:W-:-:S02]  /*1420*/  SHF.R.S32.HI R3, RZ, 0x1f, R3 ;  /* 0x0000001fff037819 */ /* 0x000fc40000011403 */
[----:B------:R-:W-:Y:S02]  /*1430*/  CS2R R142, SRZ ;  /* 0x00000000008e7805 */ /* 0x000fe4000001ff00 */
[--C-:B------:R-:W-:Y:S02]  /*1440*/  SHF.R.S32.HI R13, RZ, 0x1, R8.reuse ;  /* 0x00000001ff0d7819 */ /* 0x100fe40000011408 */
[----:B------:R-:W-:Y:S02]  /*1450*/  CS2R R140, SRZ ;  /* 0x00000000008c7805 */ /* 0x000fe4000001ff00 */
[----:B------:R-:W-:Y:S02]  /*1460*/  SHF.R.S32.HI R8, RZ, 0x1f, R8 ;  /* 0x0000001fff087819 */ /* 0x000fe40000011408 */
[----:B------:R-:W-:Y:S02]  /*1470*/  CS2R R138, SRZ ;  /* 0x00000000008a7805 */ /* 0x000fe4000001ff00 */
[----:B------:R-:W-:-:S02]  /*1480*/  SHF.R.S32.HI R15, RZ, 0x1, R17 ;  /* 0x00000001ff0f7819 */ /* 0x000fc40000011411 */
[----:B------:R-:W-:Y:S02]  /*1490*/  CS2R R136, SRZ ;  /* 0x0000000000887805 */ /* 0x000fe4000001ff00 */
[----:B------:R-:W-:Y:S02]  /*14a0*/  SHF.R.S32.HI R20, RZ, 0x1f, R17 ;  /* 0x0000001fff147819 */ /* 0x000fe40000011411 */
[----:B------:R-:W-:Y:S02]  /*14b0*/  LEA.HI R3, R3, R0, RZ, 0x4 ;  /* 0x0000000003037211 */ /* 0x000fe400078f20ff */
[----:B------:R-:W-:Y:S02]  /*14c0*/  LEA.HI R8, R8, R13, RZ, 0x4 ;  /* 0x0000000d08087211 */ /* 0x000fe400078f20ff */
[----:B------:R-:W-:Y:S02]  /*14d0*/  LEA.HI R20, R20, R15, RZ, 0x4 ;  /* 0x0000000f14147211 */ /* 0x000fe400078f20ff */
[----:B------:R-:W-:-:S02]  /*14e0*/  LOP3.LUT R3, R3, 0x1ffffff0, RZ, 0xc0, !PT ;  /* 0x1ffffff003037812 */ /* 0x000fc400078ec0ff */
[----:B------:R-:W-:Y:S02]  /*14f0*/  LOP3.LUT R8, R8, 0x1ffffff0, RZ, 0xc0, !PT ;  /* 0x1ffffff008087812 */ /* 0x000fe400078ec0ff */
[----:B------:R-:W-:Y:S01]  /*1500*/  LOP3.LUT R20, R20, 0x1ffffff0, RZ, 0xc0, !PT ;  /* 0x1ffffff014147812 */ /* 0x000fe200078ec0ff */
[----:B------:R-:W-:Y:S01]  /*1510*/  IMAD.IADD R0, R0, 0x1, -R3 ;  /* 0x0000000100007824 */ /* 0x000fe200078e0a03 */
[----:B------:R-:W-:Y:S02]  /*1520*/  IADD3 R13, R13, -R8, RZ ;  /* 0x800000080d0d7210 */ /* 0x000fe40007ffe0ff */
[----:B------:R-:W-:Y:S01]  /*1530*/  SHF.R.S32.HI R19, RZ, 0x2, R4 ;  /* 0x00000002ff137819 */ /* 0x000fe20000011404 */
[----:B------:R-:W-:Y:S01]  /*1540*/  IMAD.IADD R15, R15, 0x1, -R20 ;  /* 0x000000010f0f7824 */ /* 0x000fe200078e0a14 */
[----:B------:R-:W-:Y:S01]  /*1550*/  LEA R5, R0, R5, 0x3 ;  /* 0x0000000500057211 */ /* 0x000fe200078e18ff */
[----:B------:R-:W-:Y:S01]  /*1560*/  IMAD R3, R13, 0x8, R14 ;  /* 0x000000080d037824 */ /* 0x000fe200078e020e */
[----:B------:R-:W-:Y:S01]  /*1570*/  SHF.R.S32.HI R4, RZ, 0x1f, R4 ;  /* 0x0000001fff047819 */ /* 0x000fe20000011404 */
[----:B------:R-:W-:Y:S01]  /*1580*/  IMAD R0, R15, 0x8, R18 ;  /* 0x000000080f007824 */ /* 0x000fe200078e0212 */
[----:B------:R-:W-:Y:S01]  /*1590*/  LOP3.LUT R7, R16, 0x1, RZ, 0xfc, !PT ;  /* 0x0000000110077812 */ /* 0x000fe200078efcff */
[----:B------:R2:W-:Y:S01]  /*15a0*/  STL [R1+0x10], R5 ;  /* 0x0000100501007387 */ /* 0x0005e20000100800 */
[----:B------:R-:W-:-:S02]  /*15b0*/  LEA.HI R4, R4, R19, RZ, 0x3 ;  /* 0x0000001304047211 */ /* 0x000fc400078f18ff */
[----:B-1----:R-:W-:Y:S01]  /*15c0*/  MOV R6, RZ ;  /* 0x000000ff00067202 */ /* 0x002fe20000000f00 */
[----:B------:R-:W-:Y:S01]  /*15d0*/  STL [R1+0xc], R3 ;  /* 0x00000c0301007387 */ /* 0x000fe20000100800 */
[----:B------:R-:W-:-:S03]  /*15e0*/  LOP3.LUT R4, R4, 0xfffffff8, RZ, 0xc0, !PT ;  /* 0xfffffff804047812 */ /* 0x000fc600078ec0ff */
[----:B------:R1:W-:Y:S01]  /*15f0*/  STL [R1+0x8], R0 ;  /* 0x0000080001007387 */ /* 0x0003e20000100800 */
[----:B------:R-:W-:-:S05]  /*1600*/  IADD3 R4, R22, R4, -R19 ;  /* 0x0000000416047210 */ /* 0x000fca0007ffe813 */
[----:B------:R-:W-:Y:S01]  /*1610*/  IMAD R8, R21, -0x40, R4 ;  /* 0xffffffc015087824 */ /* 0x000fe200078e0204 */
[----:B--2---:R-:W-:Y:S02]  /*1620*/  CS2R R4, SRZ ;  /* 0x0000000000047805 */ /* 0x004fe4000001ff00 */
[----:B-1----:R-:W-:-:S05]  /*1630*/  SHF.R.S32.HI R0, RZ, 0x7, R23 ;  /* 0x00000007ff007819 */ /* 0x002fca0000011417 */
[----:B------:R1:W-:Y:S02]  /*1640*/  STL [R1], R0 ;  /* 0x0000000001007387 */ /* 0x0003e40000100800 */
.L_x_251:
[----:B------:R-:W-:-:S13]  /*1650*/  ISETP.NE.AND P0, PT, R7, 0x3, PT ;  /* 0x000000030700780c */ /* 0x000fda0003f05270 */
[----:B------:R-:W-:Y:S05]  /*1660*/  @!P0 BRA `(.L_x_241) ;  /* 0x0000000000048947 */ /* 0x000fea0003800000 */
[----:B------:R-:W-:Y:S01]  /*1670*/  BPT.TRAP 0x1 ;  /* 0x000000040000795c */ /* 0x000fe20000300000 */
.L_x_241:
[----:B------:R-:W-:Y:S01]  /*1680*/  IMAD R3, R4, 0x8, R2 ;  /* 0x0000000804037824 */ /* 0x000fe200078e0202 */
[----:B------:R-:W-:-:S04]  /*1690*/  SHF.L.U32 R22, R5, 0x1f, RZ ;  /* 0x0000001f05167819 */ /* 0x000fc800000006ff */
[----:B------:R2:W3:Y:S01]  /*16a0*/  SYNCS.PHASECHK.TRANS64.TRYWAIT P1, [R3+URZ+0x30c10], R22 ;  /* 0x030c1016030075a7 */ /* 0x0004e2000802017f */
[----:B------:R-:W-:Y:S05]  /*16b0*/  @!P0 BRA `(.L_x_242) ;  /* 0x0000000000048947 */ /* 0x000fea0003800000 */
[----:B------:R-:W-:Y:S01]  /*16c0*/  BPT.TRAP 0x1 ;  /* 0x000000040000795c */ /* 0x000fe20000300000 */
.L_x_242:
[----:B-1----:R-:W-:-:S05]  /*16d0*/  VIADD R0, R2, 0x10000 ;  /* 0x0001000002007836 */ /* 0x002fca0000000000 */
[----:B------:R-:W-:-:S04]  /*16e0*/  SHF.R.U32.HI R0, RZ, 0x4, R0 ;  /* 0x00000004ff007819 */ /* 0x000fc80000011600 */
[----:B------:R-:W-:Y:S01]  /*16f0*/  LOP3.LUT R0, R0, 0x3fff, RZ, 0xc0, !PT ;  /* 0x00003fff00007812 */ /* 0x000fe200078ec0ff */
[----:B---3--:R-:W-:Y:S06]  /*1700*/  @P1 BRA `(.L_x_243) ;  /* 0x0000000000081947 */ /* 0x008fec0003800000 */
[----:B------:R-:W1:Y:S02]  /*1710*/  SYNCS.PHASECHK.TRANS64.TRYWAIT P1, [R3+URZ+0x30c10], R22 ;  /* 0x030c1016030075a7 */ /* 0x000e64000802017f */
[----:B-1----:R-:W-:Y:S05]  /*1720*/  @!P1 BRA `(.L_x_244) ;  /* 0x0000007000fc9947 */ /* 0x002fea0003800000 */
.L_x_243:
[----:B------:R-:W-:Y:S05]  /*1730*/  WARPSYNC.ALL ;  /* 0x0000000000007948 */ /* 0x000fea0003800000 */
[----:B------:R-:W-:Y:S02]  /*1740*/  LOP3.LUT R13, R0, 0x10000, RZ, 0xfc, !PT ;  /* 0x00010000000d7812 */ /* 0x000fe400078efcff */
[----:B------:R-:W-:Y:S01]  /*1750*/  LEA R14, R12, R2, 0xd ;  /* 0x000000020c0e7211 */ /* 0x000fe200078e68ff */
[----:B------:R-:W3:Y:S03]  /*1760*/  LDL R18, [R1+0x14] ;  /* 0x0000140001127983 */ /* 0x000ee60000100800 */
        /* <DEDUP_REMOVED lines=34> */
[C---:B-----5:R-:W-:Y:S01]  /*1990*/  LEA R16, R4.reuse, R16, 0x7 ;  /* 0x0000001004107211 */ /* 0x060fe200078e38ff */
[C---:B----4-:R-:W-:Y:S02]  /*19a0*/  IMAD R20, R4.reuse, 0x80, R15 ;  /* 0x0000008004147824 */ /* 0x050fe400078e020f */
[----:B--2---:R-:W-:Y:S01]  /*19b0*/  IMAD R18, R4, 0x80, R17 ;  /* 0x0000008004127824 */ /* 0x004fe200078e0211 */
[C---:B------:R-:W-:Y:S01]  /*19c0*/  LEA R13, R9.reuse, R14, 0x1 ;  /* 0x0000000e090d7211 */ /* 0x040fe200078e08ff */
[C---:B------:R-:W-:Y:S01]  /*19d0*/  IMAD R15, R9.reuse, 0x2, R16 ;  /* 0x00000002090f7824 */ /* 0x040fe200078e0210 */
[C---:B------:R-:W-:Y:S01]  /*19e0*/  LEA R21, R9.reuse, R20, 0x1 ;  /* 0x0000001409157211 */ /* 0x040fe200078e08ff */
[----:B------:R-:W-:-:S02]  /*19f0*/  IMAD R19, R9, 0x2, R18 ;  /* 0x0000000209137824 */ /* 0x000fc400078e0212 */
[--C-:B------:R-:W-:Y:S02]  /*1a00*/  IMAD R202, R13, 0x4, R2.reuse ;  /* 0x000000040dca7824 */ /* 0x100fe400078e0202 */
[--C-:B------:R-:W-:Y:S01]  /*1a10*/  IMAD R23, R15, 0x4, R2.reuse ;  /* 0x000000040f177824 */ /* 0x100fe200078e0202 */
[----:B------:R-:W-:Y:S01]  /*1a20*/  LEA R17, R19, R2, 0x2 ;  /* 0x0000000213117211 */ /* 0x000fe200078e10ff */
[----:B------:R-:W-:Y:S01]  /*1a30*/  IMAD R14, R21, 0x4, R2 ;  /* 0x00000004150e7824 */ /* 0x000fe200078e0202 */
[----:B------:R-:W-:Y:S02]  /*1a40*/  WARPGROUP.DEPBAR.LE gsb0, 0x0 ;  /* 0x00008000000079c5 */ /* 0x000fe40000010000 */
[----:B------:R-:W-:-:S06]  /*1a50*/  WARPGROUP.ARRIVE ;  /* 0x00000000000079c5 */ /* 0x000fcc0000000000 */
[----:B------:R-:W-:Y:S01]  /*1a60*/  HGMMA.64x128x16.F32 R72, gdesc[UR4], R72, gsb0 ;  /* 0x01e00000044879f0 */ /* 0x000fe20008000848 */
[----:B------:R-:W-:-:S05]  /*1a70*/  VIADD R18, R2, 0x20000 ;  /* 0x0002000002127836 */ /* 0x000fca0000000000 */
[-C--:B------:R-:W-:Y:S01]  /*1a80*/  LEA R200, R13, R18.reuse, 0x2 ;  /* 0x000000120dc87211 */ /* 0x080fe200078e10ff */
[--C-:B------:R-:W-:Y:S01]  /*1a90*/  IMAD R13, R15, 0x4, R18.reuse ;  /* 0x000000040f0d7824 */ /* 0x100fe200078e0212 */
[----:B------:R-:W-:Y:S01]  /*1aa0*/  LEA R15, R21, R18, 0x2 ;  /* 0x00000012150f7211 */ /* 0x000fe200078e10ff */
        /* <DEDUP_REMOVED lines=8> */
.L_x_245:
[----:B------:R1:W1:Y:S01]  /*1b30*/  SYNCS.PHASECHK.TRANS64.TRYWAIT P1, [R3+URZ+0x30c30], R22 ;  /* 0x030c3016030075a7 */ /* 0x000262000802017f */
[----:B------:R-:W-:Y:S05]  /*1b40*/  @!P0 BRA `(.L_x_246) ;  /* 0x0000000000048947 */ /* 0x000fea0003800000 */
[----:B------:R-:W-:Y:S01]  /*1b50*/  BPT.TRAP 0x1 ;  /* 0x000000040000795c */ /* 0x000fe20000300000 */
.L_x_246:
[----:B-1----:R-:W-:Y:S05]  /*1b60*/  @P1 BRA `(.L_x_247) ;  /* 0x0000000000081947 */ /* 0x002fea0003800000 */
[----:B------:R-:W1:Y:S02]  /*1b70*/  SYNCS.PHASECHK.TRANS64.TRYWAIT P1, [R3+URZ+0x30c30], R22 ;  /* 0x030c3016030075a7 */ /* 0x000e64000802017f */
[----:B-1----:R-:W-:Y:S05]  /*1b80*/  @!P1 BRA `(.L_x_248) ;  /* 0x0000006c00f89947 */ /* 0x002fea0003800000 */
.L_x_247:
        /* <DEDUP_REMOVED lines=17> */
[----:B------:R-:W-:Y:S01]  /*1ca0*/  FMUL.FTZ R201, R78, UR10 ;  /* 0x0000000a4ec97c20 */ /* 0x000fe20008410000 */
[----:B------:R-:W-:-:S02]  /*1cb0*/  IMAD R25, R4, 0x400, R25 ;  /* 0x0000040004197824 */ /* 0x000fc400078e0219 */
[----:B------:R-:W-:Y:S01]  /*1cc0*/  FMUL.FTZ R221, R79, UR10 ;  /* 0x0000000a4fdd7c20 */ /* 0x000fe20008410000 */
        /* <DEDUP_REMOVED lines=14> */
[----:B------:R-:W2:Y:S01]  /*1db0*/  MUFU.TANH R20, R20 ;  /* 0x0000001400147308 */ /* 0x000ea20000002400 */
[----:B------:R-:W-:Y:S01]  /*1dc0*/  IADD3 R218, R10, 0x4, RZ ;  /* 0x000000040ada7810 */ /* 0x000fe20007ffe0ff */
[----:B------:R-:W-:Y:S01]  /*1dd0*/  UMOV UR6, UR8 ;  /* 0x0000000800067c82 */ /* 0x000fe20008000000 */
[----:B------:R-:W-:Y:S01]  /*1de0*/  STL [R1+0xac], R198 ;  /* 0x0000acc601007387 */ /* 0x000fe20000100800 */
[----:B------:R-:W-:Y:S01]  /*1df0*/  HGMMA.64x128x16.F32 R24, gdesc[UR4], RZ, !UPT, gsb0 ;  /* 0x01e00000041879f0 */ /* 0x000fe2000c0008ff */
[----:B------:R-:W-:Y:S01]  /*1e00*/  UIADD3 UR6, UR8, 0x2, URZ ;  /* 0x0000000208067890 */ /* 0x000fe2000fffe03f */
[----:B------:R-:W-:Y:S01]  /*1e10*/  FMUL.FTZ R109, R109, UR10 ;  /* 0x0000000a6d6d7c20 */ /* 0x000fe20008410000 */
[----:B------:R-:W-:Y:S01]  /*1e20*/  UIADD3 UR4, UR9, 0x2, URZ ;  /* 0x0000000209047890 */ /* 0x000fe2000fffe03f */
[----:B------:R-:W-:Y:S01]  /*1e30*/  STL [R1+0xa8], R197 ;  /* 0x0000a8c501007387 */ /* 0x000fe20000100800 */
[----:B------:R-:W-:Y:S01]  /*1e40*/  UMOV UR7, 0x40000040 ;  /* 0x4000004000077882 */ /* 0x000fe20000000000 */
[----:B------:R-:W-:Y:S01]  /*1e50*/  UMOV UR5, 0x40000040 ;  /* 0x4000004000057882 */ /* 0x000fe20000000000 */
[----:B-1----:R1:W-:Y:S01]  /*1e60*/  MUFU.TANH R12, R92 ;  /* 0x0000005c000c7308 */ /* 0x0023e20000002400 */
[----:B------:R-:W-:Y:S01]  /*1e70*/  STL [R1+0xa4], R196 ;  /* 0x0000a4c401007387 */ /* 0x000fe20000100800 */
[----:B------:R-:W-:Y:S01]  /*1e80*/  FMUL.FTZ R236, R89, UR10 ;  /* 0x0000000a59ec7c20 */ /* 0x000fe20008410000 */
[----:B------:R-:W-:Y:S01]  /*1e90*/  FMUL.FTZ R232, R88, UR10 ;  /* 0x0000000a58e87c20 */ /* 0x000fe20008410000 */
[----:B------:R-:W-:Y:S01]  /*1ea0*/  ISETP.GT.AND P1, PT, R8, 0x8, PT ;  /* 0x000000080800780c */ /* 0x000fe20003f24270 */
[----:B------:R-:W-:Y:S01]  /*1eb0*/  STL [R1+0xa0], R195 ;  /* 0x0000a0c301007387 */ /* 0x000fe20000100800 */
[----:B------:R-:W-:Y:S01]  /*1ec0*/  FMUL.FTZ R108, R108, UR10 ;  /* 0x0000000a6c6c7c20 */ /* 0x000fe20008410000 */
[----:B------:R-:W-:Y:S01]  /*1ed0*/  ISETP.GT.AND P2, PT, R8, RZ, PT ;  /* 0x000000ff0800720c */ /* 0x000fe20003f44270 */
[----:B------:R-:W3:Y:S01]  /*1ee0*/  MUFU.TANH R18, R18 ;  /* 0x0000001200127308 */ /* 0x000ee20000002400 */
[----:B------:R-:W-:Y:S01]  /*1ef0*/  STL [R1+0x9c], R194 ;  /* 0x00009cc201007387 */ /* 0x000fe20000100800 */
[----:B------:R-:W-:Y:S01]  /*1f00*/  FMUL.FTZ R231, R91, UR10 ;  /* 0x0000000a5be77c20 */ /* 0x000fe20008410000 */
[----:B------:R-:W-:Y:S01]  /*1f10*/  FMUL.FTZ R112, R112, UR10 ;  /* 0x0000000a70707c20 */ /* 0x000fe20008410000 */
[----:B--2---:R-:W-:Y:S01]  /*1f20*/  FSEL R91, R20, -INF , P1 ;  /* 0xff800000145b7808 */ /* 0x004fe20000800000 */
[----:B------:R-:W-:Y:S01]  /*1f30*/  STL [R1+0x98], R193 ;  /* 0x000098c101007387 */ /* 0x000fe20000100800 */
[----:B------:R-:W-:Y:S01]  /*1f40*/  FMUL.FTZ R235, R90, UR10 ;  /* 0x0000000a5aeb7c20 */ /* 0x000fe20008410000 */
[----:B------:R-:W-:Y:S01]  /*1f50*/  FMUL.FTZ R102, R102, UR10 ;  /* 0x0000000a66667c20 */ /* 0x000fe20008410000 */
[----:B------:R-:W-:Y:S01]  /*1f60*/  MUFU.TANH R19, R19 ;  /* 0x0000001300137308 */ /* 0x000fe20000002400 */
[----:B------:R-:W-:Y:S01]  /*1f70*/  STL [R1+0x94], R192 ;  /* 0x000094c001007387 */ /* 0x000fe20000100800 */
[----:B------:R-:W-:Y:S01]  /*1f80*/  FMUL.FTZ R114, R114, UR10 ;  /* 0x0000000a72727c20 */ /* 0x000fe20008410000 */
[----:B------:R-:W-:Y:S01]  /*1f90*/  FMUL.FTZ R113, R113, UR10 ;  /* 0x0000000a71717c20 */ /* 0x000fe20008410000 */
[----:B------:R-:W-:Y:S01]  /*1fa0*/  FMUL.FTZ R110, R110, UR10 ;  /* 0x0000000a6e6e7c20 */ /* 0x000fe20008410000 */
[----:B-1----:R-:W1:Y:S01]  /*1fb0*/  SHFL.IDX PT, R92, R202, R10, 0x1f ;  /* 0x00001f0aca5c7589 */ /* 0x002e6200000e0000 */
[----:B------:R-:W-:Y:S01]  /*1fc0*/  ULDC UR11, c[0x0][0x744] ;  /* 0x0001d100000b7ab9 */ /* 0x000fe20000000800 */
[----:B------:R-:W-:Y:S01]  /*1fd0*/  FMUL.FTZ R105, R105, UR10 ;  /* 0x0000000a69697c20 */ /* 0x000fe20008410000 */
[----:B------:R-:W-:Y:S01]  /*1fe0*/  MUFU.TANH R21, R21 ;  /* 0x0000001500157308 */ /* 0x000fe20000002400 */
[----:B------:R-:W-:Y:S01]  /*1ff0*/  STL [R1+0x90], R191 ;  /* 0x000090bf01007387 */ /* 0x000fe20000100800 */
[----:B---3--:R-:W-:Y:S01]  /*2000*/  FSEL R90, R18, -INF , P2 ;  /* 0xff800000125a7808 */ /* 0x008fe20001000000 */
[----:B------:R-:W-:Y:S01]  /*2010*/  FMUL.FTZ R122, R122, UR10 ;  /* 0x0000000a7a7a7c20 */ /* 0x000fe20008410000 */
[----:B------:R-:W-:Y:S01]  /*2020*/  FMUL.FTZ R111, R111, UR10 ;  /* 0x0000000a6f6f7c20 */ /* 0x000fe20008410000 */
        /* <DEDUP_REMOVED lines=8> */
[----:B------:R-:W-:Y:S01]  /*20b0*/  STL [R1+0x84], R188 ;  /* 0x000084bc01007387 */ /* 0x000fe20000100800 */
[----:B------:R-:W-:Y:S01]  /*20c0*/  FMUL.FTZ R115, R115, UR10 ;  /* 0x0000000a73737c20 */ /* 0x000fe20008410000 */
[----:B------:R-:W-:Y:S01]  /*20d0*/  FMUL.FTZ R100, R100, UR10 ;  /* 0x0000000a64647c20 */ /* 0x000fe20008410000 */
[----:B------:R-:W-:Y:S01]  /*20e0*/  MUFU.TANH R201, R201 ;  /* 0x000000c900c97308 */ /* 0x000fe20000002400 */
[----:B------:R2:W-:Y:S01]  /*20f0*/  STL [R1+0x80], R187 ;  /* 0x000080bb01007387 */ /* 0x0005e20000100800 */
[----:B------:R-:W-:Y:S01]  /*2100*/  FMUL.FTZ R103, R103, UR10 ;  /* 0x0000000a67677c20 */ /* 0x000fe20008410000 */
[----:B------:R-:W-:Y:S01]  /*2110*/  FMUL.FTZ R93, R93, UR10 ;  /* 0x0000000a5d5d7c20 */ /* 0x000fe20008410000 */
[----:B------:R-:W-:Y:S01]  /*2120*/  FMUL.FTZ R131, R131, UR10 ;  /* 0x0000000a83837c20 */ /* 0x000fe20008410000 */
[----:B------:R-:W-:Y:S01]  /*2130*/  STL [R1+0x7c], R186 ;  /* 0x00007cba01007387 */ /* 0x000fe20000100800 */
[----:B-1----:R-:W-:Y:S01]  /*2140*/  FFMA.FTZ R91, R91, UR11, -R92 ;  /* 0x0000000b5b5b7c23 */ /* 0x002fe2000801085c */
[----:B------:R-:W-:Y:S01]  /*2150*/  FMUL.FTZ R219, R135, UR10 ;  /* 0x0000000a87db7c20 */ /* 0x000fe20008410000 */
[----:B------:R-:W-:Y:S01]  /*2160*/  MUFU.TANH R193, R102 ;  /* 0x0000006600c17308 */ /* 0x000fe20000002400 */
[----:B------:R1:W-:Y:S01]  /*2170*/  STL [R1+0x78], R185 ;  /* 0x000078b901007387 */ /* 0x0003e20000100800 */
[----:B------:R-:W-:Y:S01]  /*2180*/  FMUL.FTZ R129, R129, UR10 ;  /* 0x0000000a81817c20 */ /* 0x000fe20008410000 */
[----:B------:R-:W-:Y:S01]  /*2190*/  FMUL.FTZ R107, R107, UR10 ;  /* 0x0000000a6b6b7c20 */ /* 0x000fe20008410000 */
[----:B------:R-:W-:Y:S01]  /*21a0*/  FMUL.FTZ R237, R97, UR10 ;  /* 0x0000000a61ed7c20 */ /* 0x000fe20008410000 */
[----:B------:R-:W3:Y:S01]  /*21b0*/  SHFL.IDX PT, R89, R202, R218, 0x1f ;  /* 0x00001fdaca597589 */ /* 0x000ee200000e0000 */
[----:B------:R-:W-:Y:S01]  /*21c0*/  FMUL.FTZ R101, R101, UR10 ;  /* 0x0000000a65657c20 */ /* 0x000fe20008410000 */
[----:B------:R-:W-:Y:S01]  /*21d0*/  FMUL.FTZ R104, R104, UR10 ;  /* 0x0000000a68687c20 */ /* 0x000fe20008410000 */
[----:B--2---:R2:W-:Y:S01]  /*21e0*/  MUFU.TANH R187, R108 ;  /* 0x0000006c00bb7308 */ /* 0x0045e20000002400 */
[----:B------:R4:W-:Y:S01]  /*21f0*/  STL [R1+0x74], R184 ;  /* 0x000074b801007387 */ /* 0x0009e20000100800 */
[----:B------:R-:W-:Y:S01]  /*2200*/  FMUL.FTZ R106, R106, UR10 ;  /* 0x0000000a6a6a7c20 */ /* 0x000fe20008410000 */
[----:B------:R-:W-:Y:S01]  /*2210*/  FMUL.FTZ R99, R99, UR10 ;  /* 0x0000000a63637c20 */ /* 0x000fe20008410000 */
[----:B------:R-:W-:Y:S01]  /*2220*/  FMUL.FTZ R118, R118, UR10 ;  /* 0x0000000a76767c20 */ /* 0x000fe20008410000 */
[----:B------:R-:W-:Y:S01]  /*2230*/  STL [R1+0x70], R183 ;  /* 0x000070b701007387 */ /* 0x000fe20000100800 */
[----:B------:R-:W-:Y:S01]  /*2240*/  FMUL.FTZ R126, R126, UR10 ;  /* 0x0000000a7e7e7c20 */ /* 0x000fe20008410000 */
[----:B------:R-:W-:Y:S01]  /*2250*/  FMUL.FTZ R128, R128, UR10 ;  /* 0x0000000a80807c20 */ /* 0x000fe20008410000 */
[----:B-1----:R1:W-:Y:S01]  /*2260*/  MUFU.TANH R185, R109 ;  /* 0x0000006d00b97308 */ /* 0x0023e20000002400 */
[----:B------:R3:W-:Y:S01]  /*2270*/  STL [R1+0x6c], R182 ;  /* 0x00006cb601007387 */ /* 0x0007e20000100800 */
[----:B--2---:R-:W-:-:S02]  /*2280*/  VIADD R108, R10, 0xc ;  /* 0x0000000c0a6c7836 */ /* 0x004fc40000000000 */
[----:B------:R-:W-:Y:S01]  /*2290*/  FMUL.FTZ R134, R134, UR10 ;  /* 0x0000000a86867c20 */ /* 0x000fe20008410000 */
[----:B------:R-:W-:Y:S01]  /*22a0*/  FMUL.FTZ R116, R116, UR10 ;  /* 0x0000000a74747c20 */ /* 0x000fe20008410000 */
[----:B------:R2:W-:Y:S01]  /*22b0*/  STL [R1+0x68], R181 ;  /* 0x000068b501007387 */ /* 0x0005e20000100800 */
[----:B------:R-:W-:Y:S01]  /*22c0*/  FMUL.FTZ R133, R133, UR10 ;  /* 0x0000000a85857c20 */ /* 0x000fe20008410000 */
[----:B------:R-:W-:Y:S01]  /*22d0*/  FMUL.FTZ R121, R121, UR10 ;  /* 0x0000000a79797c20 */ /* 0x000fe20008410000 */
[----:B----4-:R4:W2:Y:S01]  /*22e0*/  MUFU.TANH R184, R112 ;  /* 0x0000007000b87308 */ /* 0x0108a20000002400 */
[----:B-1----:R-:W-:Y:S01]  /*22f0*/  VIADD R109, R10, 0x8 ;  /* 0x000000080a6d7836 */ /* 0x002fe20000000000 */
[----:B------:R-:W-:Y:S01]  /*2300*/  STL [R1+0x64], R180 ;  /* 0x000064b401007387 */ /* 0x000fe20000100800 */
[----:B------:R-:W-:Y:S01]  /*2310*/  FMUL.FTZ R127, R127, UR10 ;  /* 0x0000000a7f7f7c20 */ /* 0x000fe20008410000 */
[----:B------:R-:W-:Y:S01]  /*2320*/  FMUL.FTZ R119, R119, UR10 ;  /* 0x0000000a77777c20 */ /* 0x000fe20008410000 */
[----:B------:R-:W-:Y:S01]  /*2330*/  FMUL.FTZ R117, R117, UR10 ;  /* 0x0000000a75757c20 */ /* 0x000fe20008410000 */
[----:B------:R-:W-:Y:S01]  /*2340*/  SHFL.IDX PT, R88, R202, R109, 0x1f ;  /* 0x00001f6dca587589 */ /* 0x000fe200000e0000 */
[----:B------:R-:W-:Y:S01]  /*2350*/  FMUL.FTZ R130, R130, UR10 ;  /* 0x0000000a82827c20 */ /* 0x000fe20008410000 */
[----:B---3--:R1:W-:Y:S01]  /*2360*/  MUFU.TANH R182, R114 ;  /* 0x0000007200b67308 */ /* 0x0083e20000002400 */
[----:B----4-:R-:W-:Y:S01]  /*2370*/  IADD3 R112, R10, 0x10, RZ ;  /* 0x000000100a707810 */ /* 0x010fe20007ffe0ff */
[----:B------:R-:W-:Y:S01]  /*2380*/  STL [R1+0x60], R179 ;  /* 0x000060b301007387 */ /* 0x000fe20000100800 */
[----:B------:R-:W-:Y:S01]  /*2390*/  FMUL.FTZ R125, R125, UR10 ;  /* 0x0000000a7d7d7c20 */ /* 0x000fe20008410000 */
[----:B------:R-:W-:Y:S01]  /*23a0*/  LEA R204, R4, R204, 0xa ;  /* 0x000000cc04cc7211 */ /* 0x000fe200078e50ff */
[----:B------:R-:W-:Y:S01]  /*23b0*/  FMUL.FTZ R120, R120, UR10 ;  /* 0x0000000a78787c20 */ /* 0x000fe20008410000 */
[----:B------:R-:W-:Y:S01]  /*23c0*/  STL [R1+0x5c], R178 ;  /* 0x00005cb201007387 */ /* 0x000fe20000100800 */
[----:B------:R-:W-:Y:S01]  /*23d0*/  FMUL.FTZ R123, R123, UR10 ;  /* 0x0000000a7b7b7c20 */ /* 0x000fe20008410000 */
[----:B--2---:R2:W-:Y:S01]  /*23e0*/  MUFU.TANH R181, R113 ;  /* 0x0000007100b57308 */ /* 0x0045e20000002400 */
[----:B-1----:R-:W-:Y:S01]  /*23f0*/  IADD3 R114, R10, 0x1c, RZ ;  /* 0x0000001c0a727810 */ /* 0x002fe20007ffe0ff */
        /* <DEDUP_REMOVED lines=24> */
[----:B------:R-:W-:Y:S04]  /*2580*/  SHFL.IDX PT, R102, R202, R108, 0x1f ;  /* 0x00001f6cca667589 */ /* 0x000fe800000e0000 */
[----:B------:R-:W-:Y:S01]  /*2590*/  STL [R1+0x38], R169 ;  /* 0x000038a901007387 */ /* 0x000fe20000100800 */
[----:B------:R-:W-:-:S02]  /*25a0*/  WARPGROUP.DEPBAR.LE gsb0, 0x0 ;  /* 0x00008000000079c5 */ /* 0x000fc40000010000 */
[----:B------:R-:W-:Y:S01]  /*25b0*/  WARPGROUP.ARRIVE ;  /* 0x00000000000079c5 */ /* 0x000fe20000000000 */
[----:B------:R-:W-:Y:S01]  /*25c0*/  STL [R1+0x34], R168 ;  /* 0x000034a801007387 */ /* 0x000fe20000100800 */
[----:B------:R-:W-:Y:S03]  /*25d0*/  MUFU.TANH R221, R221 ;  /* 0x000000dd00dd7308 */ /* 0x000fe60000002400 */
[----:B------:R-:W-:Y:S01]  /*25e0*/  STL [R1+0x30], R11 ;  /* 0x0000300b01007387 */ /* 0x000fe20000100800 */
[----:B------:R-:W-:Y:S01]  /*25f0*/  HGMMA.64x128x16.F32 R24, gdesc[UR4], R24, gsb0 ;  /* 0x01e00000041879f0 */ /* 0x000fe20008000818 */
[----:B------:R-:W-:Y:S02]  /*2600*/  UIADD3 UR6, UR8, 0x4, URZ ;  /* 0x0000000408067890 */ /* 0x000fe4000fffe03f */
[----:B------:R-:W-:Y:S01]  /*2610*/  UIADD3 UR4, UR9, 0x4, URZ ;  /* 0x0000000409047890 */ /* 0x000fe2000fffe03f */
[----:B------:R2:W-:Y:S01]  /*2620*/  MUFU.TANH R183, R111 ;  /* 0x0000006f00b77308 */ /* 0x0005e20000002400 */
[----:B------:R-:W-:Y:S01]  /*2630*/  UMOV UR7, 0x40000040 ;  /* 0x4000004000077882 */ /* 0x000fe20000000000 */
[----:B------:R-:W-:Y:S01]  /*2640*/  UMOV UR5, 0x40000040 ;  /* 0x4000004000057882 */ /* 0x000fe20000000000 */
[----:B-1----:R-:W1:Y:S04]  /*2650*/  SHFL.IDX PT, R122, R23, R112, 0x1f ;  /* 0x00001f70177a7589 */ /* 0x002e6800000e0000 */
[----:B------:R-:W-:Y:S01]  /*2660*/  STL [R1+0x2c], R9 ;  /* 0x00002c0901007387 */ /* 0x000fe20000100800 */
[----:B------:R3:W-:Y:S01]  /*2670*/  MUFU.EX2 R105, R91 ;  /* 0x0000005b00697308 */ /* 0x0007e20000000800 */
[----:B--2---:R-:W-:-:S02]  /*2680*/  VIADD R111, R10, 0x18 ;  /* 0x000000180a6f7836 */ /* 0x004fc40000000000 */
[----:B------:R-:W-:Y:S04]  /*2690*/  STL [R1+0x28], R7 ;  /* 0x0000280701007387 */ /* 0x000fe80000100800 */
[----:B------:R-:W2:Y:S01]  /*26a0*/  SHFL.IDX PT, R94, R202, R112, 0x1f ;  /* 0x00001f70ca5e7589 */ /* 0x000ea200000e0000 */
[----:B------:R4:W-:Y:S03]  /*26b0*/  MUFU.TANH R197, R95 ;  /* 0x0000005f00c57308 */ /* 0x0009e60000002400 */
[----:B---3--:R-:W-:Y:S04]  /*26c0*/  SHFL.IDX PT, R91, R202, R114, 0x1f ;  /* 0x00001f72ca5b7589 */ /* 0x008fe800000e0000 */
[----:B------:R-:W-:Y:S01]  /*26d0*/  STL [R1+0x24], R6 ;  /* 0x0000240601007387 */ /* 0x000fe20000100800 */
[----:B------:R-:W3:Y:S03]  /*26e0*/  MUFU.TANH R198, R96 ;  /* 0x0000006000c67308 */ /* 0x000ee60000002400 */
[----:B----4-:R-:W-:Y:S04]  /*26f0*/  SHFL.IDX PT, R95, R202, R110, 0x1f ;  /* 0x00001f6eca5f7589 */ /* 0x010fe800000e0000 */
[----:B------:R-:W-:Y:S01]  /*2700*/  STL [R1+0x20], R5 ;  /* 0x0000200501007387 */ /* 0x000fe20000100800 */
[----:B------:R-:W-:Y:S03]  /*2710*/  MUFU.TANH R230, R230 ;  /* 0x000000e600e67308 */ /* 0x000fe60000002400 */
[----:B------:R-:W-:Y:S04]  /*2720*/  SHFL.IDX PT, R135, R23, R108, 0x1f ;  /* 0x00001f6c17877589 */ /* 0x000fe800000e0000 */
[----:B------:R-:W-:Y:S01]  /*2730*/  SHFL.IDX PT, R205, R23, R114, 0x1f ;  /* 0x00001f7217cd7589 */ /* 0x000fe200000e0000 */
[----:B------:R-:W-:Y:S01]  /*2740*/  MUFU.TANH R233, R233 ;  /* 0x000000e900e97308 */ /* 0x000fe20000002400 */
[----:B---3--:R-:W-:-:S02]  /*2750*/  FSEL R211, R198, -INF , P2 ;  /* 0xff800000c6d37808 */ /* 0x008fc40001000000 */
[----:B------:R-:W-:Y:S03]  /*2760*/  STL [R1+0x1c], R3 ;  /* 0x00001c0301007387 */ /* 0x000fe60000100800 */
[----:B-1----:R-:W-:Y:S01]  /*2770*/  FFMA.FTZ R211, R211, UR11, -R122 ;  /* 0x0000000bd3d37c23 */ /* 0x002fe2000801087a */
[----:B------:R-:W-:Y:S01]  /*2780*/  STL [R1+0x18], R0 ;  /* 0x0000180001007387 */ /* 0x000fe20000100800 */
[----:B------:R-:W1:Y:S03]  /*2790*/  MUFU.TANH R220, R220 ;  /* 0x000000dc00dc7308 */ /* 0x000e660000002400 */
[----:B------:R-:W-:Y:S04]  /*27a0*/  SHFL.IDX PT, R215, R17, R108, 0x1f ;  /* 0x00001f6c11d77589 */ /* 0x000fe800000e0000 */
[----:B------:R-:W3:Y:S01]  /*27b0*/  SHFL.IDX PT, R213, R17, R112, 0x1f ;  /* 0x00001f7011d57589 */ /* 0x000ee200000e0000 */
[----:B------:R-:W4:Y:S03]  /*27c0*/  MUFU.TANH R227, R227 ;  /* 0x000000e300e37308 */ /* 0x000f260000002400 */
[----:B------:R-:W-:Y:S05]  /*27d0*/  SHFL.IDX PT, R224, R14, R109, 0x1f ;  /* 0x00001f6d0ee07589 */ /* 0x000fea00000e0000 */
        /* <DEDUP_REMOVED lines=21> */
[----:B-1----:R-:W1:Y:S07]  /*2930*/  SHFL.IDX PT, R115, R23, R10, 0x1f ;  /* 0x00001f0a17737589 */ /* 0x002e6e00000e0000 */
[----:B------:R-:W4:Y:S01]  /*2940*/  MUFU.TANH R232, R232 ;  /* 0x000000e800e87308 */ /* 0x000f220000002400 */
[----:B--2---:R-:W-:Y:S01]  /*2950*/  FSEL R93, R230, -INF , P2 ;  /* 0xff800000e65d7808 */ /* 0x004fe20001000000 */
[----:B------:R-:W-:-:S02]  /*2960*/  WARPGROUP.DEPBAR.LE gsb0, 0x0 ;  /* 0x00008000000079c5 */ /* 0x000fc40000010000 */
[----:B------:R-:W-:Y:S02]  /*2970*/  WARPGROUP.ARRIVE ;  /* 0x00000000000079c5 */ /* 0x000fe40000000000 */
[--C-:B------:R-:W-:Y:S01]  /*2980*/  FFMA.FTZ R93, R93, UR11, -R91.reuse ;  /* 0x0000000b5d5d7c23 */ /* 0x100fe2000801085b */
[----:B------:R-:W-:Y:S01]  /*2990*/  FFMA.FTZ R91, R98, UR11, -R91 ;  /* 0x0000000b625b7c23 */ /* 0x000fe2000801085b */
[----:B------:R2:W-:Y:S01]  /*29a0*/  MUFU.TANH R6, R131 ;  /* 0x0000008300067308 */ /* 0x0005e20000002400 */
[----:B---3--:R-:W-:Y:S01]  /*29b0*/  FSEL R98, R199, -INF , P2 ;  /* 0xff800000c7627808 */ /* 0x008fe20001000000 */
[----:B------:R-:W-:Y:S01]  /*29c0*/  HGMMA.64x128x16.F32 R24, gdesc[UR4], R24, gsb0 ;  /* 0x01e00000041879f0 */ /* 0x000fe20008000818 */
[----:B------:R-:W-:Y:S02]  /*29d0*/  UIADD3 UR6, UR8, 0x6, URZ ;  /* 0x0000000608067890 */ /* 0x000fe4000fffe03f */
[----:B------:R-:W-:Y:S01]  /*29e0*/  UIADD3 UR4, UR9, 0x6, URZ ;  /* 0x0000000609047890 */ /* 0x000fe2000fffe03f */
[----:B------:R-:W-:Y:S01]  /*29f0*/  FFMA.FTZ R98, R98, UR11, -R135 ;  /* 0x0000000b62627c23 */ /* 0x000fe20008010887 */
[----:B------:R-:W-:Y:S01]  /*2a00*/  UMOV UR7, 0x40000040 ;  /* 0x4000004000077882 */ /* 0x000fe20000000000 */
[----:B------:R-:W-:Y:S01]  /*2a10*/  UMOV UR5, 0x40000040 ;  /* 0x4000004000057882 */ /* 0x000fe20000000000 */
[----:B------:R-:W3:Y:S01]  /*2a20*/  MUFU.TANH R235, R235 ;  /* 0x000000eb00eb7308 */ /* 0x000ee20000002400 */
[----:B--2---:R-:W2:Y:S07]  /*2a30*/  SHFL.IDX PT, R131, R17, R10, 0x1f ;  /* 0x00001f0a11837589 */ /* 0x004eae00000e0000 */
[----:B------:R1:W-:Y:S08]  /*2a40*/  MUFU.TANH R9, R129 ;  /* 0x0000008100097308 */ /* 0x0003f00000002400 */
[----:B------:R4:W2:Y:S01]  /*2a50*/  MUFU.TANH R194, R101 ;  /* 0x0000006500c27308 */ /* 0x0008a20000002400 */
[----:B-1----:R-:W1:Y:S07]  /*2a60*/  SHFL.IDX PT, R129, R23, R110, 0x1f ;  /* 0x00001f6e17817589 */ /* 0x002e6e00000e0000 */
[----:B------:R3:W-:Y:S01]  /*2a70*/  MUFU.TANH R191, R104 ;  /* 0x0000006800bf7308 */ /* 0x0007e20000002400 */
[----:B----4-:R-:W-:Y:S01]  /*2a80*/  FFMA.FTZ R101, R89, UR11, -R88 ;  /* 0x0000000b59657c23 */ /* 0x010fe20008010858 */
        /* <DEDUP_REMOVED lines=19> */
[----:B---3--:R2:W3:Y:S07]  /*2bc0*/  SHFL.IDX PT, R90, R202, R111, 0x1f ;  /* 0x00001f6fca5a7589 */ /* 0x0084ee00000e0000 */
[----:B------:R-:W-:Y:S01]  /*2bd0*/  MUFU.TANH R196, R99 ;  /* 0x0000006300c47308 */ /* 0x000fe20000002400 */
[----:B--2---:R-:W-:-:S07]  /*2be0*/  FSEL R202, R194, -INF , P2 ;  /* 0xff800000c2ca7808 */ /* 0x004fce0001000000 */
[----:B------:R-:W-:Y:S01]  /*2bf0*/  MUFU.TANH R222, R222 ;  /* 0x000000de00de7308 */ /* 0x000fe20000002400 */
[----:B------:R-:W-:-:S07]  /*2c00*/  FFMA.FTZ R202, R202, UR11, -R205 ;  /* 0x0000000bcaca7c23 */ /* 0x000fce00080108cd */
[----:B------:R2:W4:Y:S08]  /*2c10*/  MUFU.TANH R177, R118 ;  /* 0x0000007600b17308 */ /* 0x0005300000002400 */
[----:B------:R1:W-:Y:S01]  /*2c20*/  MUFU.TANH R169, R126 ;  /* 0x0000007e00a97308 */ /* 0x0003e20000002400 */
[----:B--2---:R2:W-:Y:S07]  /*2c30*/  SHFL.IDX PT, R118, R23, R109, 0x1f ;  /* 0x00001f6d17767589 */ /* 0x0045ee00000e0000 */
[----:B------:R-:W3:Y:S01]  /*2c40*/  MUFU.TANH R229, R229 ;  /* 0x000000e500e57308 */ /* 0x000ee20000002400 */
[----:B-1----:R-:W1:Y:S01]  /*2c50*/  SHFL.IDX PT, R126, R17, R109, 0x1f ;  /* 0x00001f6d117e7589 */ /* 0x002e6200000e0000 */
[----:B----4-:R-:W-:-:S02]  /*2c60*/  FSEL R207, R177, -INF , P1 ;  /* 0xff800000b1cf7808 */ /* 0x010fc40000800000 */
[----:B--2---:R-:W-:-:S04]  /*2c70*/  FSEL R23, R233, -INF , P1 ;  /* 0xff800000e9177808 */ /* 0x004fc80000800000 */
[----:B------:R-:W2:Y:S01]  /*2c80*/  MUFU.TANH R236, R236 ;  /* 0x000000ec00ec7308 */ /* 0x000ea20000002400 */
[----:B------:R-:W-:Y:S01]  /*2c90*/  FFMA.FTZ R122, R23, UR11, -R122 ;  /* 0x0000000b177a7c23 */ /* 0x000fe2000801087a */
[----:B------:R-:W-:-:S06]  /*2ca0*/  FSEL R23, R193, -INF , P1 ;  /* 0xff800000c1177808 */ /* 0x000fcc0000800000 */
[----:B------:R-:W-:Y:S01]  /*2cb0*/  MUFU.TANH R231, R231 ;  /* 0x000000e700e77308 */ /* 0x000fe20000002400 */
[----:B---3--:R-:W-:-:S07]  /*2cc0*/  FSEL R99, R229, -INF , P1 ;  /* 0xff800000e5637808 */ /* 0x008fce0000800000 */
[----:B------:R3:W-:Y:S01]  /*2cd0*/  MUFU.TANH R0, R134 ;  /* 0x0000008600007308 */ /* 0x0007e20000002400 */
[----:B--2---:R-:W-:-:S05]  /*2ce0*/  FSEL R88, R236, -INF , P2 ;  /* 0xff800000ec587808 */ /* 0x004fca0001000000 */
[----:B------:R-:W-:Y:S01]  /*2cf0*/  FFMA.FTZ R88, R88, UR11, -R100 ;  /* 0x0000000b58587c23 */ /* 0x000fe20008010864 */
[----:B------:R-:W-:Y:S02]  /*2d00*/  WARPGROUP.DEPBAR.LE gsb0, 0x0 ;  /* 0x00008000000079c5 */ /* 0x000fe40000010000 */
[----:B------:R-:W-:Y:S01]  /*2d10*/  WARPGROUP.ARRIVE ;  /* 0x00000000000079c5 */ /* 0x000fe20000000000 */
[----:B------:R2:W-:Y:S01]  /*2d20*/  MUFU.TANH R11, R128 ;  /* 0x00000080000b7308 */ /* 0x0005e20000002400 */
[----:B---3--:R-:W-:-:S04]  /*2d30*/  FSEL R134, R195, -INF , P2 ;  /* 0xff800000c3867808 */ /* 0x008fc80001000000 */
[----:B------:R-:W-:Y:S01]  /*2d40*/  HGMMA.64x128x16.F32 R24, gdesc[UR4], R24, gsb0 ;  /* 0x01e00000041879f0 */ /* 0x000fe20008000818 */
[--C-:B------:R-:W-:Y:S01]  /*2d50*/  FFMA.FTZ R134, R134, UR11, -R132.reuse ;  /* 0x0000000b86867c23 */ /* 0x100fe20008010884 */
[----:B------:R-:W-:Y:S01]  /*2d60*/  FFMA.FTZ R132, R23, UR11, -R132 ;  /* 0x0000000b17847c23 */ /* 0x000fe20008010884 */
[----:B------:R-:W-:Y:S01]  /*2d70*/  MUFU.TANH R234, R234 ;  /* 0x000000ea00ea7308 */ /* 0x000fe20000002400 */
[----:B--2---:R-:W2:Y:S01]  /*2d80*/  SHFL.IDX PT, R128, R17, R218, 0x1f ;  /* 0x00001fda11807589 */ /* 0x004ea200000e0000 */
[----:B------:R-:W-:-:S06]  /*2d90*/  FSEL R23, R189, -INF , P1 ;  /* 0xff800000bd177808 */ /* 0x000fcc0000800000 */
[----:B------:R3:W4:Y:S08]  /*2da0*/  MUFU.TANH R179, R116 ;  /* 0x0000007400b37308 */ /* 0x0007300000002400 */
[----:B------:R1:W-:Y:S01]  /*2db0*/  MUFU.TANH R3, R133 ;  /* 0x0000008500037308 */ /* 0x0003e20000002400 */
[----:B---3--:R-:W-:-:S05]  /*2dc0*/  FSEL R116, R197, -INF , P1 ;  /* 0xff800000c5747808 */ /* 0x008fca0000800000 */
[----:B------:R-:W-:Y:S01]  /*2dd0*/  FFMA.FTZ R135, R116, UR11, -R135 ;  /* 0x0000000b74877c23 */ /* 0x000fe20008010887 */
[----:B------:R-:W-:Y:S01]  /*2de0*/  FSEL R116, R196, -INF , P1 ;  /* 0xff800000c4747808 */ /* 0x000fe20000800000 */
[----:B------:R3:W-:Y:S01]  /*2df0*/  MUFU.TANH R174, R121 ;  /* 0x0000007900ae7308 */ /* 0x0007e20000002400 */
[----:B-1----:R-:W-:Y:S02]  /*2e00*/  FSEL R133, R191, -INF , P2 ;  /* 0xff800000bf857808 */ /* 0x002fe40001000000 */
[----:B----4-:R-:W-:-:S03]  /*2e10*/  FSEL R209, R179, -INF , P2 ;  /* 0xff800000b3d17808 */ /* 0x010fc60001000000 */
[--C-:B------:R-:W-:Y:S01]  /*2e20*/  FFMA.FTZ R133, R133, UR11, -R131.reuse ;  /* 0x0000000b85857c23 */ /* 0x100fe20008010883 */
[----:B------:R-:W-:Y:S01]  /*2e30*/  FFMA.FTZ R131, R23, UR11, -R131 ;  /* 0x0000000b17837c23 */ /* 0x000fe20008010883 */
[----:B------:R1:W-:Y:S01]  /*2e40*/  MUFU.EX2 R106, R92 ;  /* 0x0000005c006a7308 */ /* 0x0003e20000000800 */
[----:B---3--:R-:W-:-:S05]  /*2e50*/  FSEL R121, R237, -INF , P2 ;  /* 0xff800000ed797808 */ /* 0x008fca0001000000 */
[--C-:B------:R-:W-:Y:S01]  /*2e60*/  FFMA.FTZ R121, R121, UR11, -R129.reuse ;  /* 0x0000000b79797c23 */ /* 0x100fe20008010881 */
[----:B------:R-:W-:Y:S01]  /*2e70*/  FFMA.FTZ R129, R116, UR11, -R129 ;  /* 0x0000000b74817c23 */ /* 0x000fe20008010881 */
[----:B------:R3:W-:Y:S01]  /*2e80*/  MUFU.TANH R168, R127 ;  /* 0x0000007f00a87308 */ /* 0x0007e20000002400 */
[----:B-1----:R-:W-:Y:S02]  /*2e90*/  FSEL R92, R222, -INF , P2 ;  /* 0xff800000de5c7808 */ /* 0x002fe40001000000 */
[----:B------:R-:W-:-:S03]  /*2ea0*/  FSEL R116, R192, -INF , P1 ;  /* 0xff800000c0747808 */ /* 0x000fc60000800000 */
[--C-:B------:R-:W-:Y:S01]  /*2eb0*/  FFMA.FTZ R92, R92, UR11, -R90.reuse ;  /* 0x0000000b5c5c7c23 */ /* 0x100fe2000801085a */
[----:B------:R-:W-:Y:S01]  /*2ec0*/  FFMA.FTZ R90, R99, UR11, -R90 ;  /* 0x0000000b635a7c23 */ /* 0x000fe2000801085a */
[----:B------:R1:W-:Y:S01]  /*2ed0*/  MUFU.EX2 R23, R115 ;  /* 0x0000007300177308 */ /* 0x0003e20000000800 */
[----:B---3--:R-:W-:Y:S01]  /*2ee0*/  FSEL R127, R187, -INF , P2 ;  /* 0xff800000bb7f7808 */ /* 0x008fe20001000000 */
[----:B------:R-:W-:Y:S01]  /*2ef0*/  FFMA.FTZ R205, R116, UR11, -R205 ;  /* 0x0000000b74cd7c23 */ /* 0x000fe200080108cd */
[----:B------:R-:W-:Y:S02]  /*2f00*/  FSEL R99, R12, -INF , P2 ;  /* 0xff8000000c637808 */ /* 0x000fe40001000000 */
[----:B------:R-:W-:Y:S01]  /*2f10*/  FSEL R116, R188, -INF , P1 ;  /* 0xff800000bc747808 */ /* 0x000fe20000800000 */
[----:B------:R-:W-:Y:S02]  /*2f20*/  FFMA.FTZ R127, R127, UR11, -R126 ;  /* 0x0000000b7f7f7c23 */ /* 0x000fe4000801087e */
[----:B------:R3:W-:Y:S01]  /*2f30*/  MUFU.TANH R176, R119 ;  /* 0x0000007700b07308 */ /* 0x0007e20000002400 */
[----:B-1----:R-:W-:Y:S01]  /*2f40*/  FSEL R115, R186, -INF , P1 ;  /* 0xff800000ba737808 */ /* 0x002fe20000800000 */
[----:B------:R-:W-:-:S04]  /*2f50*/  FFMA.FTZ R99, R99, UR11, -R118 ;  /* 0x0000000b63637c23 */ /* 0x000fc80008010876 */
[----:B------:R-:W-:Y:S02]  /*2f60*/  FFMA.FTZ R126, R115, UR11, -R126 ;  /* 0x0000000b737e7c23 */ /* 0x000fe4000801087e */
[----:B------:R1:W4:Y:S01]  /*2f70*/  MUFU.TANH R178, R117 ;  /* 0x0000007500b27308 */ /* 0x0003220000002400 */
[C---:B---3--:R-:W-:Y:S01]  /*2f80*/  FSEL R119, R231.reuse, -INF , P1 ;  /* 0xff800000e7777808 */ /* 0x048fe20000800000 */
[----:B------:R-:W-:Y:S01]  /*2f90*/  SHFL.IDX PT, R115, R17, R114, 0x1f ;  /* 0x00001f7211737589 */ /* 0x000fe200000e0000 */
[----:B------:R-:W-:-:S03]  /*2fa0*/  FFMA.FTZ R231, -R231, R231, 1 ;  /* 0x3f800000e7e77423 */ /* 0x000fc600000101e7 */
[----:B------:R-:W-:Y:S02]  /*2fb0*/  FFMA.FTZ R100, R119, UR11, -R100 ;  /* 0x0000000b77647c23 */ /* 0x000fe40008010864 */
[----:B------:R3:W-:Y:S01]  /*2fc0*/  MUFU.TANH R7, R130 ;  /* 0x0000008200077308 */ /* 0x0007e20000002400 */
[----:B-1----:R-:W-:Y:S01]  /*2fd0*/  FSEL R117, R234, -INF , P1 ;  /* 0xff800000ea757808 */ /* 0x002fe20000800000 */
[----:B------:R-:W1:Y:S04]  /*2fe0*/  SHFL.IDX PT, R119, R17, R110, 0x1f ;  /* 0x00001f6e11777589 */ /* 0x000e6800000e0000 */
[----:B------:R-:W-:Y:S02]  /*2ff0*/  FFMA.FTZ R118, R117, UR11, -R118 ;  /* 0x0000000b75767c23 */ /* 0x000fe40008010876 */
[----:B------:R4:W1:Y:S01]  /*3000*/  SHFL.IDX PT, R117, R17, R111, 0x1f ;  /* 0x00001f6f11757589 */ /* 0x00086200000e0000 */
[----:B---3--:R-:W-:Y:S01]  /*3010*/  FSEL R130, R190, -INF , P2 ;  /* 0xff800000be827808 */ /* 0x008fe20001000000 */
[----:B------:R3:W-:Y:S04]  /*3020*/  MUFU.TANH R170, R125 ;  /* 0x0000007d00aa7308 */ /* 0x0007e80000002400 */
[--C-:B--2---:R-:W-:Y:S01]  /*3030*/  FFMA.FTZ R130, R130, UR11, -R128.reuse ;  /* 0x0000000b82827c23 */ /* 0x104fe20008010880 */
[----:B------:R-:W-:Y:S01]  /*3040*/  FFMA.FTZ R128, R116, UR11, -R128 ;  /* 0x0000000b74807c23 */ /* 0x000fe20008010880 */
[----:B------:R-:W-:-:S02]  /*3050*/  FSEL R116, R183, -INF , P1 ;  /* 0xff800000b7747808 */ /* 0x000fc40000800000 */
[----:B------:R2:W-:Y:S01]  /*3060*/  MUFU.TANH R175, R120 ;  /* 0x0000007800af7308 */ /* 0x0005e20000002400 */
[----:B---3--:R-:W-:Y:S02]  /*3070*/  FSEL R125, R185, -INF , P2 ;  /* 0xff800000b97d7808 */ /* 0x008fe40001000000 */
[----:B----4-:R-:W-:-:S03]  /*3080*/  FSEL R17, R180, -INF , P1 ;  /* 0xff800000b4117808 */ /* 0x010fc60000800000 */
[--C-:B------:R-:W-:Y:S01]  /*3090*/  FFMA.FTZ R125, R125, UR11, -R215.reuse ;  /* 0x0000000b7d7d7c23 */ /* 0x100fe200080108d7 */
[----:B------:R-:W-:Y:S01]  /*30a0*/  FFMA.FTZ R215, R116, UR11, -R215 ;  /* 0x0000000b74d77c23 */ /* 0x000fe200080108d7 */
[----:B------:R-:W-:Y:S01]  /*30b0*/  FSEL R116, R182, -INF , P1 ;  /* 0xff800000b6747808 */ /* 0x000fe20000800000 */
[----:B------:R3:W-:Y:S01]  /*30c0*/  MUFU.TANH R172, R123 ;  /* 0x0000007b00ac7308 */ /* 0x0007e20000002400 */
[----:B--2---:R-:W-:-:S03]  /*30d0*/  FSEL R120, R181, -INF , P2 ;  /* 0xff800000b5787808 */ /* 0x004fc60001000000 */
[----:B------:R-:W-:Y:S01]  /*30e0*/  FFMA.FTZ R213, R116, UR11, -R213 ;  /* 0x0000000b74d57c23 */ /* 0x000fe200080108d5 */
[----:B------:R-:W-:Y:S01]  /*30f0*/  FSEL R116, R178, -INF , P2 ;  /* 0xff800000b2747808 */ /* 0x000fe20001000000 */
[--C-:B-1----:R-:W-:Y:S01]  /*3100*/  FFMA.FTZ R120, R120, UR11, -R119.reuse ;  /* 0x0000000b78787c23 */ /* 0x102fe20008010877 */
[----:B------:R-:W-:Y:S01]  /*3110*/  FFMA.FTZ R119, R17, UR11, -R119 ;  /* 0x0000000b11777c23 */ /* 0x000fe20008010877 */
[----:B------:R1:W-:Y:S01]  /*3120*/  MUFU.TANH R171, R124 ;  /* 0x0000007c00ab7308 */ /* 0x0003e20000002400 */
[----:B---3--:R-:W-:Y:S01]  /*3130*/  FSEL R123, R176, -INF , P1 ;  /* 0xff800000b07b7808 */ /* 0x008fe20000800000 */
        /* <DEDUP_REMOVED lines=470> */
[----:B------:R-:W-:Y:S01]  /*4ea0*/  F2FP.F16.F32.PACK_AB R89, R100, R23 ;  /* 0x000000176459723e */ /* 0x000fe200000000ff */
[----:B---3--:R-:W-:-:S05]  /*4eb0*/  IMAD R25, R4, 0x4000, R222 ;  /* 0x0000400004197824 */ /* 0x008fca00078e02de */
[----:B------:R-:W-:-:S05]  /*4ec0*/  LEA R50, R25, R2, 0x1 ;  /* 0x0000000219327211 */ /* 0x000fca00078e08ff */
[----:B------:R-:W-:Y:S01]  /*4ed0*/  STSM.16.MT88.4 [R50+0x20c00], R84 ;  /* 0x020c005432007844 */ /* 0x000fe20000004200 */
[----:B------:R-:W-:-:S03]  /*4ee0*/  F2FP.F16.F32.PACK_AB R25, R106, R105 ;  /* 0x000000696a19723e */ /* 0x000fc600000000ff */
        /* <DEDUP_REMOVED lines=144> */
.L_x_249:
[----:B-----5:R-:W-:Y:S01]  /*57f0*/  LEA R0, R4, R0, 0xa ;  /* 0x0000000004007211 */ /* 0x020fe200078e50ff */
        /* <DEDUP_REMOVED lines=12> */
[C---:B------:R-:W-:Y:S01]  /*58c0*/  IADD3 R13, R14.reuse, 0x9, RZ ;  /* 0x000000090e0d7810 */ /* 0x040fe20007ffe0ff */
        /* <DEDUP_REMOVED lines=54> */
.L_x_250:
[----:B-1----:R-:W2:Y:S01]  /*5c30*/  LDL R0, [R1] ;  /* 0x0000000001007983 */ /* 0x002ea20000100800 */
[----:B------:R-:W-:Y:S01]  /*5c40*/  IADD3 R6, R6, 0x1, RZ ;  /* 0x0000000106067810 */ /* 0x000fe20007ffe0ff */
[----:B------:R-:W-:Y:S01]  /*5c50*/  VIADD R4, R4, 0x1 ;  /* 0x0000000104047836 */ /* 0x000fe20000000000 */
[----:B------:R-:W-:-:S04]  /*5c60*/  IADD3 R3, R3, 0x30c20, RZ ;  /* 0x00030c2003037810 */ /* 0x000fc80007ffe0ff */
[C---:B------:R-:W-:Y:S02]  /*5c70*/  ISETP.NE.AND P0, PT, R4.reuse, 0x2, PT ;  /* 0x000000020400780c */ /* 0x040fe40003f05270 */
[----:B------:R-:W-:Y:S02]  /*5c80*/  PRMT R3, RZ, 0x654, R3 ;  /* 0x00000654ff037816 */ /* 0x000fe40000000003 */
[----:B------:R-:W-:Y:S02]  /*5c90*/  SEL R4, R4, RZ, P0 ;  /* 0x000000ff04047207 */ /* 0x000fe40000000000 */
[----:B------:R3:W-:Y:S01]  /*5ca0*/  SYNCS.ARRIVE.TRANS64.RED.A1T0 RZ, [R3+URZ], RZ ;  /* 0x000000ff03ff79a7 */ /* 0x0007e2000810043f */
[----:B--2---:R-:W-:Y:S02]  /*5cb0*/  ISETP.GE.AND P1, PT, R6, R0, PT ;  /* 0x000000000600720c */ /* 0x004fe40003f26270 */
[----:B------:R-:W-:-:S04]  /*5cc0*/  SEL R0, RZ, 0x1, P0 ;  /* 0x00000001ff007807 */ /* 0x000fc80000000000 */
[----:B------:R-:W-:-:S07]  /*5cd0*/  LOP3.LUT R5, R5, R0, RZ, 0x3c, !PT ;  /* 0x0000000005057212 */ /* 0x000fce00078e3cff */
[----:B---3--:R-:W-:Y:S05]  /*5ce0*/  @!P1 BRA `(.L_x_251) ;  /* 0xffffffb800589947 */ /* 0x008fea000383ffff */
.L_x_240:
[----:B------:R-:W3:Y:S01]  /*5cf0*/  S2UR UR8, SR_CTAID.Y ;  /* 0x00000000000879c3 */ /* 0x000ee20000002600 */
[----:B------:R-:W-:Y:S01]  /*5d00*/  ULDC UR5, c[0x0][0x850] ;  /* 0x0002140000057ab9 */ /* 0x000fe20000000800 */
[----:B------:R-:W-:Y:S01]  /*5d10*/  ULDC.64 UR10, c[0x0][0x818] ;  /* 0x00020600000a7ab9 */ /* 0x000fe20000000a00 */
[----:B------:R-:W-:Y:S01]  /*5d20*/  UISETP.NE.AND UP0, UPT, UR5, 0x1, UPT ;  /* 0x000000010500788c */ /* 0x000fe2000bf05270 */
[----:B------:R-:W4:Y:S01]  /*5d30*/  S2R R10, SR_TID.X ;  /* 0x00000000000a7919 */ /* 0x000f220000002100 */
[----:B------:R-:W-:-:S03]  /*5d40*/  ULDC.64 UR12, c[0x0][0x840] ;  /* 0x00021000000c7ab9 */ /* 0x000fc60000000a00 */
[----:B------:R-:W5:Y:S06]  /*5d50*/  S2UR UR4, SR_CTAID.X ;  /* 0x00000000000479c3 */ /* 0x000f6c0000002500 */
[----:B------:R-:W-:Y:S01]  /*5d60*/  @UP0 ULDC UR6, c[0x0][0x854] ;  /* 0x0002150000060ab9 */ /* 0x000fe20000000800 */
[----:B------:R-:W-:Y:S01]  /*5d70*/  @UP0 ULDC UR9, c[0x0][0x858] ;  /* 0x0002160000090ab9 */ /* 0x000fe20000000800 */
[----:B------:R-:W2:Y:S01]  /*5d80*/  S2UR UR16, SR_CTAID.Z ;  /* 0x00000000001079c3 */ /* 0x000ea20000002700 */
[----:B---3--:R-:W-:-:S07]  /*5d90*/  UIMAD.WIDE.U32 UR6, UR8, UR6, URZ ;  /* 0x00000006080672a5 */ /* 0x008fce000f8e003f */
[----:B------:R-:W3:Y:S01]  /*5da0*/  LDC.64 R14, c[0x0][0x848] ;  /* 0x00021200ff0e7b82 */ /* 0x000ee20000000a00 */
[----:B------:R-:W-:Y:S02]  /*5db0*/  @UP0 USHF.R.U32.HI UR8, URZ, UR9, UR7 ;  /* 0x000000093f080299 */ /* 0x000fe40008011607 */
[----:B-----5:R-:W-:-:S05]  /*5dc0*/  USHF.L.U32 UR4, UR4, 0xd, URZ ;  /* 0x0000000d04047899 */ /* 0x020fca000800063f */
[----:B-1----:R-:W1:Y:S01]  /*5dd0*/  LDC.64 R12, c[0x0][0x820] ;  /* 0x00020800ff0c7b82 */ /* 0x002e620000000a00 */
[----:B------:R-:W-:Y:S02]  /*5de0*/  USHF.R.S32.HI UR6, URZ, 0x1f, UR8 ;  /* 0x0000001f3f067899 */ /* 0x000fe40008011408 */
[----:B------:R-:W-:Y:S02]  /*5df0*/  USHF.R.S32.HI UR5, URZ, 0x1f, UR4 ;  /* 0x0000001f3f057899 */ /* 0x000fe40008011404 */
[----:B------:R-:W-:Y:S02]  /*5e00*/  UIMAD UR7, UR6, UR10, URZ ;  /* 0x0000000a060772a4 */ /* 0x000fe4000f8e023f */
[----:B------:R-:W-:Y:S02]  /*5e10*/  UIMAD UR6, UR6, UR12, URZ ;  /* 0x0000000c060672a4 */ /* 0x000fe4000f8e023f */
[----:B------:R-:W-:Y:S02]  /*5e20*/  UIMAD.WIDE.U32 UR14, UR8, UR10, UR4 ;  /* 0x0000000a080e72a5 */ /* 0x000fe4000f8e0004 */
[----:B------:R-:W-:-:S02]  /*5e30*/  UIMAD.WIDE.U32 UR4, UR8, UR12, UR4 ;  /* 0x0000000c080472a5 */ /* 0x000fc4000f8e0004 */
[----:B------:R-:W-:Y:S02]  /*5e40*/  UIMAD UR6, UR8, UR13, UR6 ;  /* 0x0000000d080672a4 */ /* 0x000fe4000f8e0206 */
[----:B------:R-:W-:Y:S01]  /*5e50*/  UIMAD UR7, UR8, UR11, UR7 ;  /* 0x0000000b080772a4 */ /* 0x000fe2000f8e0207 */
[----:B------:R-:W-:Y:S01]  /*5e60*/  MOV R5, UR15 ;  /* 0x0000000f00057c02 */ /* 0x000fe20008000f00 */
[----:B------:R-:W-:Y:S02]  /*5e70*/  UIADD3 UR6, UR5, UR6, URZ ;  /* 0x0000000605067290 */ /* 0x000fe4000fffe03f */
[----:B------:R-:W-:Y:S01]  /*5e80*/  IMAD.U32 R7, RZ, RZ, UR5 ;  /* 0x00000005ff077e24 */ /* 0x000fe2000f8e00ff */
[----:B--2---:R-:W-:Y:S01]  /*5e90*/  USHF.R.S32.HI UR8, URZ, 0x1f, UR16 ;  /* 0x0000001f3f087899 */ /* 0x004fe20008011410 */
[----:B------:R-:W-:Y:S01]  /*5ea0*/  MOV R6, UR4 ;  /* 0x0000000400067c02 */ /* 0x000fe20008000f00 */
[----:B------:R-:W-:Y:S01]  /*5eb0*/  UIADD3 UR7, UR15, UR7, URZ ;  /* 0x000000070f077290 */ /* 0x000fe2000fffe03f */
[----:B------:R-:W-:Y:S01]  /*5ec0*/  IMAD.U32 R4, RZ, RZ, UR14 ;  /* 0x0000000eff047e24 */ /* 0x000fe2000f8e00ff */
[----:B------:R-:W-:Y:S01]  /*5ed0*/  MOV R7, UR6 ;  /* 0x0000000600077c02 */ /* 0x000fe20008000f00 */
[----:B------:R-:W-:Y:S01]  /*5ee0*/  ULDC UR4, c[0x0][0x740] ;  /* 0x0001d00000047ab9 */ /* 0x000fe20000000800 */
[----:B---3--:R-:W-:-:S02]  /*5ef0*/  IMAD R8, R14, UR8, RZ ;  /* 0x000000080e087c24 */ /* 0x008fc4000f8e02ff */
[----:B------:R-:W-:Y:S01]  /*5f00*/  FMUL.FTZ R168, R168, UR4 ;  /* 0x00000004a8a87c20 */ /* 0x000fe20008410000 */
[----:B------:R-:W-:Y:S02]  /*5f10*/  IMAD.U32 R5, RZ, RZ, UR7 ;  /* 0x00000007ff057e24 */ /* 0x000fe4000f8e00ff */
[----:B------:R-:W-:Y:S01]  /*5f20*/  FMUL.FTZ R169, R169, UR4 ;  /* 0x00000004a9a97c20 */ /* 0x000fe20008410000 */
[----:B-1----:R-:W-:Y:S02]  /*5f30*/  IMAD R0, R12, UR8, RZ ;  /* 0x000000080c007c24 */ /* 0x002fe4000f8e02ff */
[----:B------:R-:W-:Y:S01]  /*5f40*/  FMUL.FTZ R170, R170, UR4 ;  /* 0x00000004aaaa7c20 */ /* 0x000fe20008410000 */
[----:B------:R-:W-:Y:S02]  /*5f50*/  IMAD R9, R15, UR16, R8 ;  /* 0x000000100f097c24 */ /* 0x000fe4000f8e0208 */
[----:B------:R-:W-:Y:S01]  /*5f60*/  FMUL.FTZ R171, R171, UR4 ;  /* 0x00000004abab7c20 */ /* 0x000fe20008410000 */
[----:B------:R-:W-:-:S04]  /*5f70*/  IMAD.WIDE.U32 R6, R14, UR16, R6 ;  /* 0x000000100e067c25 */ /* 0x000fc8000f8e0006 */
[----:B------:R-:W-:Y:S01]  /*5f80*/  FMUL.FTZ R172, R172, UR4 ;  /* 0x00000004acac7c20 */ /* 0x000fe20008410000 */
[----:B------:R-:W-:Y:S01]  /*5f90*/  FMUL.FTZ R173, R173, UR4 ;  /* 0x00000004adad7c20 */ /* 0x000fe20008410000 */
[----:B------:R-:W-:Y:S01]  /*5fa0*/  FMUL.FTZ R174, R174, UR4 ;  /* 0x00000004aeae7c20 */ /* 0x000fe20008410000 */
[----:B------:R-:W-:Y:S02]  /*5fb0*/  IMAD R3, R13, UR16, R0 ;  /* 0x000000100d037c24 */ /* 0x000fe4000f8e0200 */
[----:B------:R-:W-:Y:S01]  /*5fc0*/  FMUL.FTZ R175, R175, UR4 ;  /* 0x00000004afaf7c20 */ /* 0x000fe20008410000 */
[----:B------:R-:W-:-:S04]  /*5fd0*/  IMAD.WIDE.U32 R4, R12, UR16, R4 ;  /* 0x000000100c047c25 */ /* 0x000fc8000f8e0004 */
        /* <DEDUP_REMOVED lines=24> */
[----:B------:R-:W-:Y:S05]  /*6160*/  WARPSYNC.ALL ;  /* 0x0000000000007948 */ /* 0x000fea0003800000 */
[----:B------:R-:W-:Y:S01]  /*6170*/  IMAD.IADD R3, R5, 0x1, R3 ;  /* 0x0000000105037824 */ /* 0x000fe200078e0203 */
[----:B------:R-:W-:Y:S01]  /*6180*/  IADD3 R0, R7, R9, RZ ;  /* 0x0000000907007210 */ /* 0x000fe20007ffe0ff */
[----:B------:R-:W-:Y:S01]  /*6190*/  BAR.SYNC.DEFER_BLOCKING 0x1, 0x100 ;  /* 0x0044000000007b1d */ /* 0x000fe20000010000 */
[----:B----4-:R-:W-:-:S07]  /*61a0*/  ISETP.NE.AND P1, PT, R10, 0x80, PT ;  /* 0x000000800a00780c */ /* 0x010fce0003f25270 */
[----:B------:R-:W1:Y:S01]  /*61b0*/  LDC.64 R8, c[0x0][0x800] ;  /* 0x00020000ff087b82 */ /* 0x000e620000000a00 */
[----:B------:R-:W-:Y:S07]  /*61c0*/  BSSY B0, `(.L_x_252) ;  /* 0x0000024000007945 */ /* 0x000fee0003800000 */
[----:B------:R-:W2:Y:S01]  /*61d0*/  LDC.64 R12, c[0x0][0x828] ;  /* 0x00020a00ff0c7b82 */ /* 0x000ea20000000a00 */
[----:B------:R3:W-:Y:S04]  /*61e0*/  STS.128 [R11], R136 ;  /* 0x000000880b007388 */ /* 0x0007e80000000c00 */
[----:B------:R3:W-:Y:S01]  /*61f0*/  STS.128 [R11+0x800], R140 ;  /* 0x0008008c0b007388 */ /* 0x0007e20000000c00 */
[----:B-1----:R-:W-:-:S03]  /*6200*/  LEA R8, P0, R4, R8, 0x2 ;  /* 0x0000000804087211 */ /* 0x002fc600078010ff */
[----:B------:R3:W-:Y:S01]  /*6210*/  STS.128 [R11+0x1000], R144 ;  /* 0x001000900b007388 */ /* 0x0007e20000000c00 */
[----:B------:R-:W-:-:S03]  /*6220*/  LEA.HI.X R3, R4, R9, R3, 0x2, P0 ;  /* 0x0000000904037211 */ /* 0x000fc600000f1403 */
[----:B------:R3:W-:Y:S01]  /*6230*/  STS.128 [R11+0x1800], R148 ;  /* 0x001800940b007388 */ /* 0x0007e20000000c00 */
[----:B--2---:R-:W-:-:S03]  /*6240*/  LEA R12, P2, R6, R12, 0x2 ;  /* 0x0000000c060c7211 */ /* 0x004fc600078410ff */
[----:B------:R3:W-:Y:S01]  /*6250*/  STS.128 [R11+0x2000], R152 ;  /* 0x002000980b007388 */ /* 0x0007e20000000c00 */
[----:B------:R-:W-:-:S03]  /*6260*/  LEA.HI.X R0, R6, R13, R0, 0x2, P2 ;  /* 0x0000000d06007211 */ /* 0x000fc600010f1400 */
        /* <DEDUP_REMOVED lines=8> */
[----:B-1----:R-:W1:Y:S02]  /*62f0*/  FENCE.VIEW.ASYNC.S ;  /* 0x00000000000073c6 */ /* 0x002e640000000000 */
[----:B-1----:R-:W-:Y:S06]  /*6300*/  BAR.SYNC.DEFER_BLOCKING 0x1, 0x100 ;  /* 0x0044000000007b1d */ /* 0x002fec0000010000 */
[----:B------:R-:W-:Y:S05]  /*6310*/  @P1 BRA `(.L_x_253) ;  /* 0x0000000000381947 */ /* 0x000fea0003800000 */
[----:B------:R-:W-:Y:S01]  /*6320*/  R2UR UR4, R12 ;  /* 0x000000000c0472ca */ /* 0x000fe200000e0000 */
[----:B------:R-:W-:Y:S01]  /*6330*/  UMOV UR7, 0x800 ;  /* 0x0000080000077882 */ /* 0x000fe20000000000 */
[----:B------:R-:W-:Y:S01]  /*6340*/  R2UR UR5, R0 ;  /* 0x00000000000572ca */ /* 0x000fe200000e0000 */
[----:B------:R-:W-:Y:S01]  /*6350*/  UMOV UR8, 0x0 ;  /* 0x0000000000087882 */ /* 0x000fe20000000000 */
[----:B------:R-:W-:Y:S01]  /*6360*/  R2UR UR6, R2 ;  /* 0x00000000020672ca */ /* 0x000fe200000e0000 */
[----:B------:R-:W-:Y:S01]  /*6370*/  UMOV UR9, 0x14f00000 ;  /* 0x14f0000000097882 */ /* 0x000fe20000000000 */
[----:B------:R-:W-:-:S13]  /*6380*/  PLOP3.LUT P0, PT, PT, PT, PT, 0x80, 0x0 ;  /* 0x000000000000781c */ /* 0x000fda0003f0f070 */
.L_x_254:
[----:B------:R-:W-:Y:S01]  /*6390*/  @P0 ELECT P2, URZ, PT ;  /* 0x00000000003f082f */ /* 0x000fe20003840000 */
[----:B------:R1:W-:-:S12]  /*63a0*/  UBLKRED.G.S.ADD.F32.RN [UR4], [UR6], UR7, desc[UR8] ;  /* 0x00000804060073bb */ /* 0x0003d800080a1407 */
[----:B------:R-:W-:Y:S02]  /*63b0*/  @P2 PLOP3.LUT P0, PT, P2, PT, PT, 0x8, 0x0 ;  /* 0x000000000000281c */ /* 0x000fe4000170e170 */
[----:B------:R-:W-:-:S11]  /*63c0*/  PLOP3.LUT P2, PT, PT, PT, PT, 0x8, 0x0 ;  /* 0x000000000000781c */ /* 0x000fd60003f4e170 */
[----:B-1----:R-:W-:Y:S05]  /*63d0*/  @P0 BRA.U.ANY `(.L_x_254) ;  /* 0xfffffffd00ec0947 */ /* 0x002fea000393ffff */
[----:B------:R0:W-:Y:S01]  /*63e0*/  UTMACMDFLUSH ;  /* 0x00000000000079b7 */ /* 0x0001e20000000000 */
[----:B------:R-:W-:-:S04]  /*63f0*/  DEPBAR.LE SB0, 0x0 ;  /* 0x000080000000791a */ /* 0x000fc80000000000 */
.L_x_253:
[----:B------:R-:W-:Y:S05]  /*6400*/  BSYNC B0 ;  /* 0x0000000000007941 */ /* 0x000fea0003800000 */
.L_x_252:
[----:B------:R-:W-:Y:S06]  /*6410*/  BAR.SYNC.DEFER_BLOCKING 0x1, 0x100 ;  /* 0x0044000000007b1d */ /* 0x000fec0000010000 */
[----:B------:R4:W-:Y:S04]  /*6420*/  STS.128 [R11], R168 ;  /* 0x000000a80b007388 */ /* 0x0009e80000000c00 */
        /* <DEDUP_REMOVED lines=22> */
.L_x_255:
[----:B------:R-:W-:Y:S01]  /*6590*/  @P0 ELECT P1, URZ, PT ;  /* 0x00000000003f082f */ /* 0x000fe20003820000 */
[----:B------:R1:W-:-:S12]  /*65a0*/  UBLKRED.G.S.ADD.F32.RN [UR4], [UR6], UR7, desc[UR8] ;  /* 0x00000804060073bb */ /* 0x0003d800080a1407 */
[----:B------:R-:W-:Y:S02]  /*65b0*/  @P1 PLOP3.LUT P0, PT, P1, PT, PT, 0x8, 0x0 ;  /* 0x000000000000181c */ /* 0x000fe40000f0e170 */
[----:B------:R-:W-:-:S11]  /*65c0*/  PLOP3.LUT P1, PT, PT, PT, PT, 0x8, 0x0 ;  /* 0x000000000000781c */ /* 0x000fd60003f2e170 */
[----:B-1----:R-:W-:Y:S05]  /*65d0*/  @P0 BRA.U.ANY `(.L_x_255) ;  /* 0xfffffffd00ec0947 */ /* 0x002fea000393ffff */
[----:B------:R0:W-:Y:S01]  /*65e0*/  UTMACMDFLUSH ;  /* 0x00000000000079b7 */ /* 0x0001e20000000000 */
[----:B------:R-:W-:-:S04]  /*65f0*/  DEPBAR.LE SB0, 0x0 ;  /* 0x000080000000791a */ /* 0x000fc80000000000 */
[----:B------:R-:W-:Y:S05]  /*6600*/  BRA `(.L_x_232) ;  /* 0x00000024000c7947 */ /* 0x000fea0003800000 */
.L_x_230:
        /* <DEDUP_REMOVED lines=28> */
[C---:B------:R-:W-:Y:S01]  /*67d0*/  IADD3 R0, R2.reuse, 0x7f, RZ ;  /* 0x0000007f02007810 */ /* 0x040fe20007ffe0ff */
[----:B------:R-:W-:Y:S01]  /*67e0*/  UIADD3 UR10, UR7, UR10, URZ ;  /* 0x0000000a070a7290 */ /* 0x000fe2000fffe03f */
[----:B------:R-:W-:Y:S01]  /*67f0*/  ISETP.GE.AND P1, PT, R2, 0x81, PT ;  /* 0x000000810200780c */ /* 0x000fe20003f26270 */
[----:B------:R-:W-:Y:S01]  /*6800*/  UMOV UR5, URZ ;  /* 0x0000003f00057c82 */ /* 0x000fe20008000000 */
        /* <DEDUP_REMOVED lines=19> */
.L_x_270:
        /* <DEDUP_REMOVED lines=21> */
.L_x_259:
[----:B------:R-:W-:Y:S05]  /*6a90*/  BSYNC B0 ;  /* 0x0000000000007941 */ /* 0x000fea0003800000 */
.L_x_258:
        /* <DEDUP_REMOVED lines=13> */
.L_x_261:
[----:B------:R-:W-:Y:S05]  /*6b70*/  BSYNC B0 ;  /* 0x0000000000007941 */ /* 0x000fea0003800000 */
.L_x_260:
[----:B------:R-:W-:Y:S06]  /*6b80*/  BAR.ARV 0xa, 0xa0 ;  /* 0x0282800000007b1d */ /* 0x000fec0000002000 */
[----:B------:R-:W-:Y:S04]  /*6b90*/  BSSY B0, `(.L_x_262) ;  /* 0x0000003000007945 */ /* 0x000fe80003800000 */
[----:B------:R-:W-:Y:S05]  /*6ba0*/  @!P0 BRA `(.L_x_263) ;  /* 0x0000000000048947 */ /* 0x000fea0003800000 */
[----:B------:R-:W-:-:S04]  /*6bb0*/  DEPBAR.LE SB0, 0x0 ;  /* 0x000080000000791a */ /* 0x000fc80000000000 */
.L_x_263:
[----:B------:R-:W-:Y:S05]  /*6bc0*/  BSYNC B0 ;  /* 0x0000000000007941 */ /* 0x000fea0003800000 */
.L_x_262:
        /* <DEDUP_REMOVED lines=13> */
.L_x_265:
[----:B------:R-:W-:Y:S05]  /*6ca0*/  BSYNC B0 ;  /* 0x0000000000007941 */ /* 0x000fea0003800000 */
.L_x_264:
        /* <DEDUP_REMOVED lines=13> */
.L_x_267:
[----:B------:R-:W-:Y:S05]  /*6d80*/  BSYNC B0 ;  /* 0x0000000000007941 */ /* 0x000fea0003800000 */
.L_x_266:
[----:B------:R-:W-:Y:S01]  /*6d90*/  IADD3 R0, R0, -0x2, RZ ;  /* 0xfffffffe00007810 */ /* 0x000fe20007ffe0ff */
[----:B------:R-:W-:Y:S06]  /*6da0*/  BAR.ARV 0xa, 0xa0 ;  /* 0x0282800000007b1d */ /* 0x000fec0000002000 */
[----:B------:R-:W-:Y:S01]  /*6db0*/  BSSY B0, `(.L_x_268) ;  /* 0x0000004000007945 */ /* 0x000fe20003800000 */
[----:B------:R-:W-:-:S03]  /*6dc0*/  ISETP.NE.AND P1, PT, R0, RZ, PT ;  /* 0x000000ff0000720c */ /* 0x000fc60003f25270 */
[----:B------:R-:W-:Y:S10]  /*6dd0*/  @!P0 BRA `(.L_x_269) ;  /* 0x0000000000048947 */ /* 0x000ff40003800000 */
[----:B------:R-:W-:-:S04]  /*6de0*/  DEPBAR.LE SB0, 0x0 ;  /* 0x000080000000791a */ /* 0x000fc80000000000 */
.L_x_269:
[----:B------:R-:W-:Y:S05]  /*6df0*/  BSYNC B0 ;  /* 0x0000000000007941 */ /* 0x000fea0003800000 */
.L_x_268:
[----:B------:R-:W-:Y:S06]  /*6e00*/  BAR.ARV 0xb, 0xa0 ;  /* 0x02c2800000007b1d */ /* 0x000fec0000002000 */
[----:B------:R-:W-:Y:S02]  /*6e10*/  UIADD3 UR5, UR5, 0x2, URZ ;  /* 0x0000000205057890 */ /* 0x000fe4000fffe03f */
[----:B------:R-:W-:Y:S01]  /*6e20*/  UIADD3 UR4, UR4, 0x1, URZ ;  /* 0x0000000104047890 */ /* 0x000fe2000fffe03f */
[----:B------:R-:W-:Y:S11]  /*6e30*/  @P1 BRA `(.L_x_270) ;  /* 0xfffffff800c01947 */ /* 0x000ff6000383ffff */
[----:B------:R-:W-:-:S12]  /*6e40*/  USHF.L.U32 UR5, UR5, 0xd, URZ ;  /* 0x0000000d05057899 */ /* 0x000fd8000800063f */
.L_x_257:
        /* <DEDUP_REMOVED lines=19> */
.L_x_272:
[----:B------:R-:W-:Y:S05]  /*6f80*/  BSYNC B0 ;  /* 0x0000000000007941 */ /* 0x000fea0003800000 */
.L_x_271:
        /* <DEDUP_REMOVED lines=19> */
.L_x_274:
[----:B------:R-:W-:Y:S05]  /*70c0*/  BSYNC B0 ;  /* 0x0000000000007941 */ /* 0x000fea0003800000 */
.L_x_273:
[----:B------:R-:W-:Y:S06]  /*70d0*/  BAR.ARV 0xa, 0xa0 ;  /* 0x0282800000007b1d */ /* 0x000fec0000002000 */
[----:B------:R-:W-:Y:S04]  /*70e0*/  BSSY B0, `(.L_x_275) ;  /* 0x0000003000007945 */ /* 0x000fe80003800000 */
[----:B------:R-:W-:Y:S05]  /*70f0*/  @!P0 BRA `(.L_x_276) ;  /* 0x0000000000048947 */ /* 0x000fea0003800000 */
[----:B------:R-:W-:-:S04]  /*7100*/  DEPBAR.LE SB0, 0x0 ;  /* 0x000080000000791a */ /* 0x000fc80000000000 */
.L_x_276:
[----:B------:R-:W-:Y:S05]  /*7110*/  BSYNC B0 ;  /* 0x0000000000007941 */ /* 0x000fea0003800000 */
.L_x_275:
[----:B------:R-:W-:Y:S06]  /*7120*/  BAR.ARV 0xb, 0xa0 ;  /* 0x02c2800000007b1d */ /* 0x000fec0000002000 */
[----:B------:R-:W-:Y:S05]  /*7130*/  BRA `(.L_x_232) ;  /* 0x0000001800407947 */ /* 0x000fea0003800000 */
.L_x_256:
        /* <DEDUP_REMOVED lines=23> */
[----:B-----5:R-:W-:Y:S01]  /*72b0*/  IMAD R0, R13, R10, RZ ;  /* 0x0000000a0d007224 */ /* 0x020fe200078e02ff */
[----:B------:R-:W-:Y:S02]  /*72c0*/  IADD3 R3, R3, R7, RZ ;  /* 0x0000000703037210 */ /* 0x000fe40007ffe0ff */
[----:B------:R-:W1:Y:S01]  /*72d0*/  LDC.64 R6, c[0x0][0x730] ;  /* 0x0001cc00ff067b82 */ /* 0x000e620000000a00 */
[----:B------:R-:W-:Y:S02]  /*72e0*/  IMAD R11, R11, UR21, R0 ;  /* 0x000000150b0b7c24 */ /* 0x000fe4000f8e0200 */
[----:B------:R-:W-:-:S04]  /*72f0*/  IMAD.WIDE.U32 R2, R10, UR21, R2 ;  /* 0x000000150a027c25 */ /* 0x000fc8000f8e0002 */
[----:B------:R-:W-:Y:S01]  /*7300*/  IMAD.IADD R0, R3, 0x1, R11 ;  /* 0x0000000103007824 */ /* 0x000fe200078e020b */
[----:B------:R-:W-:-:S04]  /*7310*/  LEA R4, P0, R2, R4, 0x2 ;  /* 0x0000000402047211 */ /* 0x000fc800078010ff */
[----:B------:R-:W-:Y:S02]  /*7320*/  LEA.HI.X R0, R2, R5, R0, 0x2, P0 ;  /* 0x0000000502007211 */ /* 0x000fe400000f1400 */
[----:B------:R-:W-:Y:S02]  /*7330*/  ELECT P0, URZ, PT ;  /* 0x00000000003f782f */ /* 0x000fe40003800000 */
[----:B------:R-:W-:Y:S02]  /*7340*/  R2UR UR4, R4 ;  /* 0x00000000040472ca */ /* 0x000fe400000e0000 */
[----:B------:R-:W-:Y:S01]  /*7350*/  R2UR UR5, R0 ;  /* 0x00000000000572ca */ /* 0x000fe200000e0000 */
[----:B-1----:R-:W-:-:S04]  /*7360*/  IMAD R2, R15, R6, RZ ;  /* 0x000000060f027224 */ /* 0x002fc800078e02ff */
[----:B------:R-:W-:Y:S02]  /*7370*/  IMAD R5, R7, UR20, R2 ;  /* 0x0000001407057c24 */ /* 0x000fe4000f8e0202 */
[----:B------:R-:W1:Y:S01]  /*7380*/  LDC.64 R2, c[0x0][0x738] ;  /* 0x0001ce00ff027b82 */ /* 0x000e620000000a00 */
[----:B------:R-:W-:-:S05]  /*7390*/  IMAD.WIDE.U32 R6, R6, UR20, RZ ;  /* 0x0000001406067c25 */ /* 0x000fca000f8e00ff */
[----:B------:R-:W-:Y:S01]  /*73a0*/  IADD3 R7, R7, R5, RZ ;  /* 0x0000000507077210 */ /* 0x000fe20007ffe0ff */
        /* <DEDUP_REMOVED lines=16> */
.L_x_307:
[----:B------:R-:W-:Y:S01]  /*74b0*/  IMAD.IADD R10, R7, 0x1, R3 ;  /* 0x00000001070a7824 */ /* 0x000fe200078e0203 */
[----:B-1----:R-:W-:Y:S01]  /*74c0*/  SHF.L.U32 R0, R2, 0x7, RZ ;  /* 0x0000000702007819 */ /* 0x002fe200000006ff */
[----:B------:R-:W-:Y:S01]  /*74d0*/  IMAD.MOV.U32 R9, RZ, RZ, 0x1 ;  /* 0x00000001ff097424 */ /* 0x000fe200078e00ff */
[----:B------:R-:W-:Y:S06]  /*74e0*/  @P0 BRA `(.L_x_280) ;  /* 0x0000000000180947 */ /* 0x000fec0003800000 */
[----:B------:R-:W1:Y:S01]  /*74f0*/  S2R R4, SR_TID.X ;  /* 0x0000000000047919 */ /* 0x000e620000002100 */
[----:B------:R-:W-:-:S04]  /*7500*/  MOV R2, 0x4200 ;  /* 0x0000420000027802 */ /* 0x000fc80000000f00 */
[----:B------:R2:W-:Y:S01]  /*7510*/  SYNCS.ARRIVE.TRANS64 RZ, [R11+URZ+0x30c10], R2 ;  /* 0x030c10020bff79a7 */ /* 0x0005e2000800003f */
[----:B-1----:R-:W-:-:S13]  /*7520*/  LOP3.LUT P1, RZ, R4, 0x1f, RZ, 0xc0, !PT ;  /* 0x0000001f04ff7812 */ /* 0x002fda000782c0ff */
[----:B--2---:R-:W-:Y:S05]  /*7530*/  @!P1 BRA `(.L_x_280) ;  /* 0x0000000000049947 */ /* 0x004fea0003800000 */
[----:B------:R-:W-:Y:S01]  /*7540*/  BPT.TRAP 0x1 ;  /* 0x000000040000795c */ /* 0x000fe20000300000 */
.L_x_280:
[----:B------:R-:W1:Y:S01]  /*7550*/  LDC.64 R2, c[0x0][0x198] ;  /* 0x00006600ff027b82 */ /* 0x000e620000000a00 */
[----:B------:R-:W-:Y:S01]  /*7560*/  R2UR UR11, R0 ;  /* 0x00000000000b72ca */ /* 0x000fe200000e0000 */
[----:B------:R-:W-:Y:S01]  /*7570*/  UMOV UR14, 0x0 ;  /* 0x00000000000e7882 */ /* 0x000fe20000000000 */
[----:B------:R-:W-:Y:S01]  /*7580*/  R2UR UR8, R11 ;  /* 0x000000000b0872ca */ /* 0x000fe200000e0000 */
[----:B------:R-:W-:Y:S01]  /*7590*/  UMOV UR15, 0x14f00000 ;  /* 0x14f00000000f7882 */ /* 0x000fe20000000000 */
[----:B------:R-:W-:Y:S01]  /*75a0*/  UMOV UR19, URZ ;  /* 0x0000003f00137c82 */ /* 0x000fe20008000000 */
[----:B------:R-:W-:Y:S01]  /*75b0*/  UMOV UR18, URZ ;  /* 0x0000003f00127c82 */ /* 0x000fe20008000000 */
[----:B------:R-:W-:Y:S01]  /*75c0*/  MOV R4, 0x8000 ;  /* 0x0000800000047802 */ /* 0x000fe20000000f00 */
[----:B------:R-:W2:Y:S01]  /*75d0*/  LDC R12, c[0x0][0x280] ;  /* 0x0000a000ff0c7b82 */ /* 0x000ea20000000800 */
[----:B------:R-:W-:Y:S01]  /*75e0*/  UMOV UR25, 0x20 ;  /* 0x0000002000197882 */ /* 0x000fe20000000000 */
[----:B------:R-:W-:Y:S01]  /*75f0*/  UMOV UR22, 0x0 ;  /* 0x0000000000167882 */ /* 0x000fe20000000000 */
[----:B------:R-:W-:Y:S01]  /*7600*/  UMOV UR23, 0x10000000 ;  /* 0x1000000000177882 */ /* 0x000fe20000000000 */
[----:B------:R-:W-:Y:S01]  /*7610*/  UMOV UR13, UR21 ;  /* 0x00000015000d7c82 */ /* 0x000fe20008000000 */
[----:B------:R-:W-:Y:S01]  /*7620*/  UMOV UR10, UR18 ;  /* 0x00000012000a7c82 */ /* 0x000fe20008000000 */
[----:B------:R-:W-:Y:S01]  /*7630*/  UMOV UR28, UR12 ;  /* 0x0000000c001c7c82 */ /* 0x000fe20008000000 */
[----:B------:R-:W-:Y:S01]  /*7640*/  UMOV UR29, UR21 ;  /* 0x00000015001d7c82 */ /* 0x000fe20008000000 */
[----:B------:R-:W-:Y:S01]  /*7650*/  UIADD3 UR16, UR8, 0x10000, URZ ;  /* 0x0001000008107890 */ /* 0x000fe2000fffe03f */
[----:B------:R-:W-:Y:S01]  /*7660*/  IMAD.MOV.U32 R20, RZ, RZ, RZ ;  /* 0x000000ffff147224 */ /* 0x000fe200078e00ff */
[----:B------:R-:W-:Y:S01]  /*7670*/  UIADD3 UR17, UR8, 0x30c10, URZ ;  /* 0x00030c1008117890 */ /* 0x000fe2000fffe03f */
[----:B------:R-:W-:Y:S01]  /*7680*/  MOV R5, RZ ;  /* 0x000000ff00057202 */ /* 0x000fe20000000f00 */
[----:B------:R-:W-:-:S02]  /*7690*/  UIADD3 UR30, UR8, 0x20000, URZ ;  /* 0x00020000081e7890 */ /* 0x000fc4000fffe03f */
[----:B------:R-:W-:Y:S01]  /*76a0*/  UIADD3 UR9, UR8, 0x30c00, URZ ;  /* 0x00030c0008097890 */ /* 0x000fe2000fffe03f */
[----:B-1----:R-:W-:Y:S01]  /*76b0*/  IMAD.MOV.U32 R8, RZ, RZ, R2 ;  /* 0x000000ffff087224 */ /* 0x002fe200078e0002 */
[----:B------:R-:W-:Y:S01]  /*76c0*/  UIADD3 UR24, UR8, 0x4000, URZ ;  /* 0x0000400008187890 */ /* 0x000fe2000fffe03f */
[----:B------:R-:W-:Y:S01]  /*76d0*/  UMOV UR31, UR17 ;  /* 0x00000011001f7c82 */ /* 0x000fe20008000000 */
[----:B------:R-:W-:Y:S02]  /*76e0*/  UMOV UR26, UR18 ;  /* 0x00000012001a7c82 */ /* 0x000fe40008000000 */
[----:B------:R-:W-:Y:S01]  /*76f0*/  IADD3 R0, P1, R8, 0x2f0, RZ ;  /* 0x000002f008007810 */ /* 0x000fe20007f3e0ff */
[----:B------:R-:W-:-:S03]  /*7700*/  UMOV UR27, UR11 ;  /* 0x0000000b001b7c82 */ /* 0x000fc60008000000 */
[----:B------:R-:W-:Y:S02]  /*7710*/  R2UR UR32, R0 ;  /* 0x00000000002072ca */ /* 0x000fe400000e0000 */
[----:B------:R-:W-:-:S04]  /*7720*/  IADD3 R0, P2, R8, 0x3f0, RZ ;  /* 0x000003f008007810 */ /* 0x000fc80007f5e0ff */
[----:B------:R-:W-:Y:S02]  /*7730*/  R2UR UR34, R0 ;  /* 0x00000000002272ca */ /* 0x000fe400000e0000 */
[----:B------:R-:W-:-:S05]  /*7740*/  MOV R0, R3 ;  /* 0x0000000300007202 */ /* 0x000fca0000000f00 */
[----:B------:R-:W-:-:S05]  /*7750*/  IMAD.X R2, RZ, RZ, R0, P1 ;  /* 0x000000ffff027224 */ /* 0x000fca00008e0600 */
[----:B------:R-:W-:Y:S02]  /*7760*/  R2UR UR33, R2 ;  /* 0x00000000022172ca */ /* 0x000fe400000e0000 */
[----:B------:R-:W-:-:S04]  /*7770*/  IADD3.X R2, RZ, R0, RZ, P2, !PT ;  /* 0x00000000ff027210 */ /* 0x000fc800017fe4ff */
[----:B------:R-:W-:Y:S02]  /*7780*/  R2UR UR35, R2 ;  /* 0x00000000022372ca */ /* 0x000fe400000e0000 */
[----:B------:R-:W-:-:S04]  /*7790*/  IADD3 R2, P1, R8, 0xf0, RZ ;  /* 0x000000f008027810 */ /* 0x000fc80007f3e0ff */
[----:B------:R-:W-:Y:S01]  /*77a0*/  R2UR UR6, R2 ;  /* 0x00000000020672ca */ /* 0x000fe200000e0000 */
[----:B------:R-:W-:Y:S01]  /*77b0*/  IMAD.X R3, RZ, RZ, R0, P1 ;  /* 0x000000ffff037224 */ /* 0x000fe200008e0600 */
[----:B--2---:R-:W-:-:S04]  /*77c0*/  ISETP.GE.AND P1, PT, R12, 0x81, PT ;  /* 0x000000810c00780c */ /* 0x004fc80003f26270 */
        /* <DEDUP_REMOVED lines=24> */
.L_x_291:
[----:B------:R-:W-:-:S04]  /*7950*/  SHF.L.U32 R21, R9, 0x1f, RZ ;  /* 0x0000001f09157819 */ /* 0x000fc800000006ff */
[----:B-1----:R-:W1:Y:S02]  /*7960*/  SYNCS.PHASECHK.TRANS64.TRYWAIT P1, [R11+URZ+0x30c40], R21 ;  /* 0x030c40150b0075a7 */ /* 0x002e64000802017f */
[----:B-12---:R-:W-:Y:S05]  /*7970*/  @!P1 BRA `(.L_x_283) ;  /* 0x0000001000a49947 */ /* 0x006fea0003800000 */
.L_x_308:
[----:B------:R-:W-:Y:S05]  /*7980*/  @P0 BRA `(.L_x_284) ;  /* 0x0000000000140947 */ /* 0x000fea0003800000 */
[----:B------:R-:W-:Y:S02]  /*7990*/  ISETP.NE.AND P1, PT, R14, RZ, PT ;  /* 0x000000ff0e00720c */ /* 0x000fe40003f25270 */
[----:B------:R-:W-:-:S04]  /*79a0*/  MOV R0, 0x4200 ;  /* 0x0000420000007802 */ /* 0x000fc80000000f00 */
[----:B------:R2:W-:Y:S07]  /*79b0*/  SYNCS.ARRIVE.TRANS64 RZ, [R11+URZ+0x30c30], R0 ;  /* 0x030c30000bff79a7 */ /* 0x0005ee000800003f */
[----:B------:R-:W-:Y:S05]  /*79c0*/  @!P1 BRA `(.L_x_284) ;  /* 0x0000000000049947 */ /* 0x000fea0003800000 */
[----:B------:R-:W-:Y:S01]  /*79d0*/  BPT.TRAP 0x1 ;  /* 0x000000040000795c */ /* 0x000fe20000300000 */
.L_x_284:
        /* <DEDUP_REMOVED lines=29> */
.L_x_309:
[----:B------:R-:W-:Y:S05]  /*7bb0*/  @P0 BRA `(.L_x_286) ;  /* 0x0000000000140947 */ /* 0x000fea0003800000 */
[----:B------:R-:W-:Y:S01]  /*7bc0*/  ISETP.NE.AND P1, PT, R14, RZ, PT ;  /* 0x000000ff0e00720c */ /* 0x000fe20003f25270 */
[----:B------:R-:W-:-:S04]  /*7bd0*/  IMAD.MOV.U32 R2, RZ, RZ, 0x4200 ;  /* 0x00004200ff027424 */ /* 0x000fc800078e00ff */
[----:B------:R3:W-:Y:S08]  /*7be0*/  SYNCS.ARRIVE.TRANS64 RZ, [R11+URZ+0x30c18], R2 ;  /* 0x030c18020bff79a7 */ /* 0x0007f0000800003f */
[----:B------:R-:W-:Y:S05]  /*7bf0*/  @!P1 BRA `(.L_x_286) ;  /* 0x0000000000049947 */ /* 0x000fea0003800000 */
[----:B------:R-:W-:Y:S01]  /*7c00*/  BPT.TRAP 0x1 ;  /* 0x000000040000795c */ /* 0x000fe20000300000 */
.L_x_286:
        /* <DEDUP_REMOVED lines=20> */
.L_x_310:
        /* <DEDUP_REMOVED lines=9> */
.L_x_288:
        /* <DEDUP_REMOVED lines=24> */
.L_x_312:
[----:B------:R-:W-:Y:S05]  /*7f60*/  @P0 BRA `(.L_x_290) ;  /* 0x0000000000140947 */ /* 0x000fea0003800000 */
[----:B------:R-:W-:Y:S02]  /*7f70*/  ISETP.NE.AND P1, PT, R14, RZ, PT ;  /* 0x000000ff0e00720c */ /* 0x000fe40003f25270 */
[----:B-1----:R-:W-:-:S04]  /*7f80*/  MOV R4, 0x4200 ;  /* 0x0000420000047802 */ /* 0x002fc80000000f00 */
[----:B------:R2:W-:Y:S07]  /*7f90*/  SYNCS.ARRIVE.TRANS64 RZ, [R11+URZ+0x30c10], R4 ;  /* 0x030c10040bff79a7 */ /* 0x0005ee000800003f */
[----:B------:R-:W-:Y:S05]  /*7fa0*/  @!P1 BRA `(.L_x_290) ;  /* 0x0000000000049947 */ /* 0x000fea0003800000 */
[----:B------:R-:W-:Y:S01]  /*7fb0*/  BPT.TRAP 0x1 ;  /* 0x000000040000795c */ /* 0x000fe20000300000 */
.L_x_290:
        /* <DEDUP_REMOVED lines=22> */
.L_x_282:
[----:B------:R-:W-:-:S13]  /*8120*/  ISETP.NE.AND P1, PT, R19, RZ, PT ;  /* 0x000000ff1300720c */ /* 0x000fda0003f25270 */
[----:B------:R-:W-:Y:S05]  /*8130*/  @!P1 BRA `(.L_x_281) ;  /* 0x0000000000f09947 */ /* 0x000fea0003800000 */
[----:B------:R-:W-:-:S04]  /*8140*/  SHF.L.U32 R12, R9, 0x1f, RZ ;  /* 0x0000001f090c7819 */ /* 0x000fc800000006ff */
[----:B------:R-:W3:Y:S02]  /*8150*/  SYNCS.PHASECHK.TRANS64.TRYWAIT P1, [R11+URZ+0x30c40], R12 ;  /* 0x030c400c0b0075a7 */ /* 0x000ee4000802017f */
[----:B---3--:R-:W-:Y:S05]  /*8160*/  @!P1 BRA `(.L_x_292) ;  /* 0x0000000800fc9947 */ /* 0x008fea0003800000 */
.L_x_313:
[----:B------:R-:W-:Y:S05]  /*8170*/  @P0 BRA `(.L_x_293) ;  /* 0x0000000000140947 */ /* 0x000fea0003800000 */
[----:B------:R-:W-:Y:S02]  /*8180*/  ISETP.NE.AND P1, PT, R14, RZ, PT ;  /* 0x000000ff0e00720c */ /* 0x000fe40003f25270 */
[----:B-12---:R-:W-:-:S04]  /*8190*/  MOV R4, 0x4200 ;  /* 0x0000420000047802 */ /* 0x006fc80000000f00 */
[----:B------:R4:W-:Y:S07]  /*81a0*/  SYNCS.ARRIVE.TRANS64 RZ, [R11+URZ+0x30c30], R4 ;  /* 0x030c30040bff79a7 */ /* 0x0009ee000800003f */
[----:B------:R-:W-:Y:S05]  /*81b0*/  @!P1 BRA `(.L_x_293) ;  /* 0x0000000000049947 */ /* 0x000fea0003800000 */
[----:B------:R-:W-:Y:S01]  /*81c0*/  BPT.TRAP 0x1 ;  /* 0x000000040000795c */ /* 0x000fe20000300000 */
.L_x_293:
        /* <DEDUP_REMOVED lines=26> */
.L_x_314:
[----:B------:R-:W-:Y:S05]  /*8370*/  @P0 BRA `(.L_x_295) ;  /* 0x0000000000140947 */ /* 0x000fea0003800000 */
[----:B------:R-:W-:Y:S01]  /*8380*/  ISETP.NE.AND P0, PT, R14, RZ, PT ;  /* 0x000000ff0e00720c */ /* 0x000fe20003f05270 */
[----:B------:R-:W-:-:S04]  /*8390*/  IMAD.MOV.U32 R4, RZ, RZ, 0x4200 ;  /* 0x00004200ff047424 */ /* 0x000fc800078e00ff */
[----:B------:R2:W-:Y:S08]  /*83a0*/  SYNCS.ARRIVE.TRANS64 RZ, [R11+URZ+0x30c18], R4 ;  /* 0x030c18040bff79a7 */ /* 0x0005f0000800003f */
[----:B------:R-:W-:Y:S05]  /*83b0*/  @!P0 BRA `(.L_x_295) ;  /* 0x0000000000048947 */ /* 0x000fea0003800000 */
[----:B------:R-:W-:Y:S01]  /*83c0*/  BPT.TRAP 0x1 ;  /* 0x000000040000795c */ /* 0x000fe20000300000 */
.L_x_295:
        /* <DEDUP_REMOVED lines=19> */
.L_x_281:
[----:B------:R-:W4:Y:S01]  /*8500*/  S2R R2, SR_TID.X ;  /* 0x0000000000027919 */ /* 0x000f220000002100 */
[----:B------:R-:W-:Y:S02]  /*8510*/  LEA R13, R20, R11, 0x3 ;  /* 0x0000000b140d7211 */ /* 0x000fe400078e18ff */
[----:B----4-:R-:W-:Y:S02]  /*8520*/  LOP3.LUT R3, R2, 0x7f, RZ, 0xc0, !PT ;  /* 0x0000007f02037812 */ /* 0x010fe400078ec0ff */
[----:B------:R-:W-:Y:S02]  /*8530*/  SHF.L.U32 R2, R9, 0x1f, RZ ;  /* 0x0000001f09027819 */ /* 0x000fe400000006ff */
[----:B------:R-:W-:Y:S02]  /*8540*/  ISETP.NE.AND P1, PT, R3, RZ, PT ;  /* 0x000000ff0300720c */ /* 0x000fe40003f25270 */
[----:B------:R-:W4:Y:S02]  /*8550*/  SYNCS.PHASECHK.TRANS64.TRYWAIT P0, [R13+URZ+0x30c40], R2 ;  /* 0x030c40020d0075a7 */ /* 0x000f24000800017f */
[----:B----4-:R-:W-:Y:S09]  /*8560*/  @!P0 BRA `(.L_x_296) ;  /* 0x0000000800248947 */ /* 0x010ff20003800000 */
.L_x_315:
[----:B------:R-:W-:Y:S05]  /*8570*/  @P1 BRA `(.L_x_297) ;  /* 0x0000000000181947 */ /* 0x000fea0003800000 */
[----:B------:R-:W5:Y:S01]  /*8580*/  S2R R3, SR_TID.X ;  /* 0x0000000000037919 */ /* 0x000f620000002100 */
[----:B----4-:R-:W-:-:S04]  /*8590*/  IMAD.MOV.U32 R2, RZ, RZ, 0x4200 ;  /* 0x00004200ff027424 */ /* 0x010fc800078e00ff */
[----:B------:R4:W-:Y:S01]  /*85a0*/  SYNCS.ARRIVE.TRANS64 RZ, [R13+URZ+0x30c30], R2 ;  /* 0x030c30020dff79a7 */ /* 0x0009e2000800003f */
[----:B-----5:R-:W-:-:S13]  /*85b0*/  LOP3.LUT P0, RZ, R3, 0x1f, RZ, 0xc0, !PT ;  /* 0x0000001f03ff7812 */ /* 0x020fda000780c0ff */
[----:B----4-:R-:W-:Y:S05]  /*85c0*/  @!P0 BRA `(.L_x_297) ;  /* 0x0000000000048947 */ /* 0x010fea0003800000 */
[----:B--2---:R-:W-:Y:S01]  /*85d0*/  BPT.TRAP 0x1 ;  /* 0x000000040000795c */ /* 0x004fe20000300000 */
.L_x_297:
        /* <DEDUP_REMOVED lines=33> */
.L_x_278:
[----:B------:R-:W-:Y:S05]  /*87f0*/  BSYNC B0 ;  /* 0x0000000000007941 */ /* 0x000fea0003800000 */
.L_x_277:
[----:B------:R-:W-:-:S03]  /*8800*/  UMOV UR6, 0xffffffff ;  /* 0xffffffff00067882 */ /* 0x000fc60000000000 */
[----:B------:R-:W-:Y:S05]  /*8810*/  BRA.DIV UR6, `(.L_x_298) ;  /* 0x00000006068c7947 */ /* 0x000fea000b800000 */
[----:B------:R-:W-:-:S13]  /*8820*/  ELECT P0, URZ, PT ;  /* 0x00000000003f782f */ /* 0x000fda0003800000 */
.L_x_318:
[----:B------:R-:W-:Y:S05]  /*8830*/  @!P0 BRA `(.L_x_232) ;  /* 0x0000000000808947 */ /* 0x000fea0003800000 */
[----:B------:R-:W-:-:S04]  /*8840*/  LOP3.LUT R16, R16, 0x2, RZ, 0xfc, !PT ;  /* 0x0000000210107812 */ /* 0x000fc800078efcff */
[----:B------:R-:W-:-:S13]  /*8850*/  ISETP.NE.AND P0, PT, R16, 0x3, PT ;  /* 0x000000031000780c */ /* 0x000fda0003f05270 */
[----:B------:R-:W-:Y:S05]  /*8860*/  @!P0 BRA `(.L_x_299) ;  /* 0x0000000000048947 */ /* 0x000fea0003800000 */
[----:B------:R-:W-:Y:S01]  /*8870*/  BPT.TRAP 0x1 ;  /* 0x000000040000795c */ /* 0x000fe20000300000 */
.L_x_299:
        /* <DEDUP_REMOVED lines=15> */
.L_x_319:
[----:B------:R-:W2:Y:S02]  /*8970*/  SYNCS.PHASECHK.TRANS64.TRYWAIT P1, [R3+URZ], R2 ;  /* 0x00000002030075a7 */ /* 0x000ea4000802017f */
[----:B--2---:R-:W-:Y:S05]  /*8980*/  @!P1 BRA `(.L_x_301) ;  /* 0x0000000400689947 */ /* 0x004fea0003800000 */
.L_x_320:
[----:B------:R-:W-:Y:S05]  /*8990*/  @!P0 BRA `(.L_x_302) ;  /* 0x0000000000048947 */ /* 0x000fea0003800000 */
[----:B------:R-:W-:Y:S01]  /*89a0*/  BPT.TRAP 0x1 ;  /* 0x000000040000795c */ /* 0x000fe20000300000 */
.L_x_302:
[----:B--2---:R-:W-:-:S05]  /*89b0*/  IADD3 R3, R7, 0x30c40, RZ ;  /* 0x00030c4007037810 */ /* 0x004fca0007ffe0ff */
[----:B------:R-:W-:-:S04]  /*89c0*/  IMAD R0, R0, 0x8, R3 ;  /* 0x0000000800007824 */ /* 0x000fc800078e0203 */
[----:B------:R-:W2:Y:S02]  /*89d0*/  SYNCS.PHASECHK.TRANS64.TRYWAIT P0, [R0+URZ], R5 ;  /* 0x00000005000075a7 */ /* 0x000ea4000800017f */
[----:B--2---:R-:W-:Y:S05]  /*89e0*/  @!P0 BRA `(.L_x_303) ;  /* 0x0000000400648947 */ /* 0x004fea0003800000 */
.L_x_321:
[----:B------:R-:W-:-:S07]  /*89f0*/  LEA R3, R4, R3, 0x3 ;  /* 0x0000000304037211 */ /* 0x000fce00078e18ff */
.L_x_304:
[----:B---3--:R3:W4:Y:S02]  /*8a00*/  SYNCS.PHASECHK.TRANS64.TRYWAIT P0, [R3+URZ], R2 ;  /* 0x00000002030075a7 */ /* 0x008724000800017f */
[----:B----4-:R-:W-:Y:S05]  /*8a10*/  @!P0 NANOSLEEP.SYNCS 0x989680 ;  /* 0x009896800000895d */ /* 0x010fea0003900000 */
[----:B------:R-:W4:Y:S02]  /*8a20*/  @!P0 SYNCS.PHASECHK.TRANS64 P0, [R3+URZ], R2 ;  /* 0x00000002030085a7 */ /* 0x000f24000800007f */
[----:B----4-:R-:W-:Y:S05]  /*8a30*/  @!P0 BRA `(.L_x_304) ;  /* 0xfffffffc00f08947 */ /* 0x010fea000383ffff */
.L_x_232:
[----:B------:R-:W-:Y:S05]  /*8a40*/  BSYNC B6 ;  /* 0x0000000000067941 */ /* 0x000fea0003800000 */
.L_x_229:
[----:B------:R-:W-:Y:S05]  /*8a50*/  EXIT ;  /* 0x000000000000794d */ /* 0x000fea0003800000 */
.L_x_237:
[----:B------:R-:W-:Y:S01]  /*8a60*/  IMAD.MOV.U32 R12, RZ, RZ, RZ ;  /* 0x000000ffff0c7224 */ /* 0x000fe200078e00ff */
[----:B------:R-:W-:Y:S01]  /*8a70*/  MOV R11, 0x1f ;  /* 0x0000001f000b7802 */ /* 0x000fe20000000f00 */
[----:B------:R-:W-:-:S07]  /*8a80*/  IMAD.MOV.U32 R15, RZ, RZ, -0x1 ;  /* 0xffffffffff0f7424 */ /* 0x000fce00078e00ff */
[----:B------:R-:W-:Y:S05]  /*8a90*/  WARPSYNC.COLLECTIVE R15, `(.L_x_305) ;  /* 0x000000000f087348 */ /* 0x000fea0003c00000 */
[----:B------:R1:W2:Y:S02]  /*8aa0*/  SHFL.IDX P6, R14, R13, R12, R11 ;  /* 0x0000000c0d0e7389 */ /* 0x0002a400000c000b */
[----:B-12---:R-:W-:Y:S01]  /*8ab0*/  ENDCOLLECTIVE ;  /* 0x000000000000791b */ /* 0x006fe20003800000 */
.L_x_305:
[----:B------:R-:W-:Y:S05]  /*8ac0*/  BRA `(.L_x_306) ;  /* 0xffffff80001c7947 */ /* 0x000fea000383ffff */
.L_x_239:
[----:B--2---:R2:W3:Y:S02]  /*8ad0*/  SYNCS.PHASECHK.TRANS64.TRYWAIT P0, [R2+URZ+0x30c00], R9 ;  /* 0x030c0009020075a7 */ /* 0x0044e4000800017f */
[----:B---3--:R-:W-:Y:S05]  /*8ae0*/  @!P0 NANOSLEEP.SYNCS 0x989680 ;  /* 0x009896800000895d */ /* 0x008fea0003900000 */
[----:B------:R-:W3:Y:S02]  /*8af0*/  @!P0 SYNCS.PHASECHK.TRANS64 P0, [R2+URZ+0x30c00], R9 ;  /* 0x030c0009020085a7 */ /* 0x000ee4000800007f */
[----:B---3--:R-:W-:Y:S05]  /*8b00*/  @!P0 BRA `(.L_x_239) ;  /* 0xfffffffc00f08947 */ /* 0x008fea000383ffff */
[----:B------:R-:W-:Y:S05]  /*8b10*/  BRA `(.L_x_238) ;  /* 0xffffff80002c7947 */ /* 0x000fea000383ffff */
.L_x_244:
[----:B-1----:R1:W3:Y:S02]  /*8b20*/  SYNCS.PHASECHK.TRANS64.TRYWAIT P1, [R3+URZ+0x30c10], R22 ;  /* 0x030c1016030075a7 */ /* 0x0022e4000802017f */
[----:B---3--:R-:W-:Y:S05]  /*8b30*/  @!P1 NANOSLEEP.SYNCS 0x989680 ;  /* 0x009896800000995d */ /* 0x008fea0003900000 */
[----:B------:R-:W3:Y:S02]  /*8b40*/  @!P1 SYNCS.PHASECHK.TRANS64 P1, [R3+URZ+0x30c10], R22 ;  /* 0x030c1016030095a7 */ /* 0x000ee4000802007f */
[----:B---3--:R-:W-:Y:S05]  /*8b50*/  @!P1 BRA `(.L_x_244) ;  /* 0xfffffffc00f09947 */ /* 0x008fea000383ffff */
[----:B------:R-:W-:Y:S05]  /*8b60*/  BRA `(.L_x_243) ;  /* 0xffffff8800f07947 */ /* 0x000fea000383ffff */
.L_x_248:
[----:B------:R1:W1:Y:S02]  /*8b70*/  SYNCS.PHASECHK.TRANS64.TRYWAIT P1, [R3+URZ+0x30c30], R22 ;  /* 0x030c3016030075a7 */ /* 0x000264000802017f */
[----:B-1----:R-:W-:Y:S05]  /*8b80*/  @!P1 NANOSLEEP.SYNCS 0x989680 ;  /* 0x009896800000995d */ /* 0x002fea0003900000 */
[----:B------:R-:W1:Y:S02]  /*8b90*/  @!P1 SYNCS.PHASECHK.TRANS64 P1, [R3+URZ+0x30c30], R22 ;  /* 0x030c3016030095a7 */ /* 0x000e64000802007f */
[----:B-1----:R-:W-:Y:S05]  /*8ba0*/  @!P1 BRA `(.L_x_248) ;  /* 0xfffffffc00f09947 */ /* 0x002fea000383ffff */
[----:B------:R-:W-:Y:S05]  /*8bb0*/  BRA `(.L_x_247) ;  /* 0xffffff8c00f47947 */ /* 0x000fea000383ffff */
.L_x_279:
[----:B-1----:R1:W2:Y:S02]  /*8bc0*/  SYNCS.PHASECHK.TRANS64.TRYWAIT P1, [R11+URZ+0x30c20], R0 ;  /* 0x030c20000b0075a7 */ /* 0x0022a4000802017f */
[----:B--2---:R-:W-:Y:S05]  /*8bd0*/  @!P1 NANOSLEEP.SYNCS 0x989680 ;  /* 0x009896800000995d */ /* 0x004fea0003900000 */
[----:B------:R-:W2:Y:S02]  /*8be0*/  @!P1 SYNCS.PHASECHK.TRANS64 P1, [R11+URZ+0x30c20], R0 ;  /* 0x030c20000b0095a7 */ /* 0x000ea4000802007f */
[----:B--2---:R-:W-:Y:S05]  /*8bf0*/  @!P1 BRA `(.L_x_279) ;  /* 0xfffffffc00f09947 */ /* 0x004fea000383ffff */
[----:B------:R-:W-:Y:S05]  /*8c00*/  BRA `(.L_x_307) ;  /* 0xffffffe800287947 */ /* 0x000fea000383ffff */
.L_x_283:
[----:B-1----:R1:W2:Y:S02]  /*8c10*/  SYNCS.PHASECHK.TRANS64.TRYWAIT P1, [R11+URZ+0x30c40], R21 ;  /* 0x030c40150b0075a7 */ /* 0x0022a4000802017f */
[----:B--2---:R-:W-:Y:S05]  /*8c20*/  @!P1 NANOSLEEP.SYNCS 0x989680 ;  /* 0x009896800000995d */ /* 0x004fea0003900000 */
[----:B------:R-:W2:Y:S02]  /*8c30*/  @!P1 SYNCS.PHASECHK.TRANS64 P1, [R11+URZ+0x30c40], R21 ;  /* 0x030c40150b0095a7 */ /* 0x000ea4000802007f */
[----:B--2---:R-:W-:Y:S05]  /*8c40*/  @!P1 BRA `(.L_x_283) ;  /* 0xfffffffc00f09947 */ /* 0x004fea000383ffff */
[----:B------:R-:W-:Y:S05]  /*8c50*/  BRA `(.L_x_308) ;  /* 0xffffffec00487947 */ /* 0x000fea000383ffff */
.L_x_285:
[----:B--2---:R2:W3:Y:S02]  /*8c60*/  SYNCS.PHASECHK.TRANS64.TRYWAIT P1, [R11+URZ+0x30c28], R21 ;  /* 0x030c28150b0075a7 */ /* 0x0044e4000802017f */
[----:B---3--:R-:W-:Y:S05]  /*8c70*/  @!P1 NANOSLEEP.SYNCS 0x989680 ;  /* 0x009896800000995d */ /* 0x008fea0003900000 */
[----:B------:R-:W3:Y:S02]  /*8c80*/  @!P1 SYNCS.PHASECHK.TRANS64 P1, [R11+URZ+0x30c28], R21 ;  /* 0x030c28150b0095a7 */ /* 0x000ee4000802007f */
[----:B---3--:R-:W-:Y:S05]  /*8c90*/  @!P1 BRA `(.L_x_285) ;  /* 0xfffffffc00f09947 */ /* 0x008fea000383ffff */
[----:B------:R-:W-:Y:S05]  /*8ca0*/  BRA `(.L_x_309) ;  /* 0xffffffec00c07947 */ /* 0x000fea000383ffff */
.L_x_287:
[----:B---3--:R3:W4:Y:S02]  /*8cb0*/  SYNCS.PHASECHK.TRANS64.TRYWAIT P1, [R11+URZ+0x30c48], R21 ;  /* 0x030c48150b0075a7 */ /* 0x008724000802017f */
[----:B----4-:R-:W-:Y:S05]  /*8cc0*/  @!P1 NANOSLEEP.SYNCS 0x989680 ;  /* 0x009896800000995d */ /* 0x010fea0003900000 */
[----:B------:R-:W4:Y:S02]  /*8cd0*/  @!P1 SYNCS.PHASECHK.TRANS64 P1, [R11+URZ+0x30c48], R21 ;  /* 0x030c48150b0095a7 */ /* 0x000f24000802007f */
[----:B----4-:R-:W-:Y:S05]  /*8ce0*/  @!P1 BRA `(.L_x_287) ;  /* 0xfffffffc00f09947 */ /* 0x010fea000383ffff */
[----:B------:R-:W-:Y:S05]  /*8cf0*/  BRA `(.L_x_310) ;  /* 0xfffffff000147947 */ /* 0x000fea000383ffff */
.L_x_289:
[----:B------:R-:W-:-:S07]  /*8d00*/  SHF.L.U32 R4, R9, 0x1f, RZ ;  /* 0x0000001f09047819 */ /* 0x000fce00000006ff */
.L_x_311:
[----:B-1----:R1:W2:Y:S02]  /*8d10*/  SYNCS.PHASECHK.TRANS64.TRYWAIT P1, [R11+URZ+0x30c20], R4 ;  /* 0x030c20040b0075a7 */ /* 0x0022a4000802017f */
[----:B--2---:R-:W-:Y:S05]  /*8d20*/  @!P1 NANOSLEEP.SYNCS 0x989680 ;  /* 0x009896800000995d */ /* 0x004fea0003900000 */
[----:B------:R-:W2:Y:S02]  /*8d30*/  @!P1 SYNCS.PHASECHK.TRANS64 P1, [R11+URZ+0x30c20], R4 ;  /* 0x030c20040b0095a7 */ /* 0x000ea4000802007f */
[----:B--2---:R-:W-:Y:S05]  /*8d40*/  @!P1 BRA `(.L_x_311) ;  /* 0xfffffffc00f09947 */ /* 0x004fea000383ffff */
[----:B------:R-:W-:Y:S05]  /*8d50*/  BRA `(.L_x_312) ;  /* 0xfffffff000807947 */ /* 0x000fea000383ffff */
.L_x_292:
[----:B---3--:R3:W4:Y:S02]  /*8d60*/  SYNCS.PHASECHK.TRANS64.TRYWAIT P1, [R11+URZ+0x30c40], R12 ;  /* 0x030c400c0b0075a7 */ /* 0x008724000802017f */
[----:B----4-:R-:W-:Y:S05]  /*8d70*/  @!P1 NANOSLEEP.SYNCS 0x989680 ;  /* 0x009896800000995d */ /* 0x010fea0003900000 */
[----:B------:R-:W4:Y:S02]  /*8d80*/  @!P1 SYNCS.PHASECHK.TRANS64 P1, [R11+URZ+0x30c40], R12 ;  /* 0x030c400c0b0095a7 */ /* 0x000f24000802007f */
[----:B----4-:R-:W-:Y:S05]  /*8d90*/  @!P1 BRA `(.L_x_292) ;  /* 0xfffffffc00f09947 */ /* 0x010fea000383ffff */
[----:B------:R-:W-:Y:S05]  /*8da0*/  BRA `(.L_x_313) ;  /* 0xfffffff000f07947 */ /* 0x000fea000383ffff */
.L_x_294:
[----:B-1----:R1:W2:Y:S02]  /*8db0*/  SYNCS.PHASECHK.TRANS64.TRYWAIT P1, [R11+URZ+0x30c28], R12 ;  /* 0x030c280c0b0075a7 */ /* 0x0022a4000802017f */
[----:B--2---:R-:W-:Y:S05]  /*8dc0*/  @!P1 NANOSLEEP.SYNCS 0x989680 ;  /* 0x009896800000995d */ /* 0x004fea0003900000 */
[----:B------:R-:W2:Y:S02]  /*8dd0*/  @!P1 SYNCS.PHASECHK.TRANS64 P1, [R11+URZ+0x30c28], R12 ;  /* 0x030c280c0b0095a7 */ /* 0x000ea4000802007f */
[----:B--2---:R-:W-:Y:S05]  /*8de0*/  @!P1 BRA `(.L_x_294) ;  /* 0xfffffffc00f09947 */ /* 0x004fea000383ffff */
[----:B------:R-:W-:Y:S05]  /*8df0*/  BRA `(.L_x_314) ;  /* 0xfffffff4005c7947 */ /* 0x000fea000383ffff */
.L_x_296:
[----:B----4-:R4:W1:Y:S02]  /*8e00*/  SYNCS.PHASECHK.TRANS64.TRYWAIT P0, [R13+URZ+0x30c40], R2 ;  /* 0x030c40020d0075a7 */ /* 0x010864000800017f */
[----:B-1----:R-:W-:Y:S05]  /*8e10*/  @!P0 NANOSLEEP.SYNCS 0x989680 ;  /* 0x009896800000895d */ /* 0x002fea0003900000 */
[----:B------:R-:W1:Y:S02]  /*8e20*/  @!P0 SYNCS.PHASECHK.TRANS64 P0, [R13+URZ+0x30c40], R2 ;  /* 0x030c40020d0085a7 */ /* 0x000e64000800007f */
[----:B-1----:R-:W-:Y:S05]  /*8e30*/  @!P0 BRA `(.L_x_296) ;  /* 0xfffffffc00f08947 */ /* 0x002fea000383ffff */
[----:B------:R-:W-:Y:S05]  /*8e40*/  BRA `(.L_x_315) ;  /* 0xfffffff400c87947 */ /* 0x000fea000383ffff */
.L_x_298:
[----:B------:R-:W-:Y:S01]  /*8e50*/  BSSY B0, `(.L_x_316) ;  /* 0x0000006000007945 */ /* 0x000fe20003800000 */
[----:B------:R-:W-:-:S07]  /*8e60*/  MOV R15, 0xffffffff ;  /* 0xffffffff000f7802 */ /* 0x000fce0000000f00 */
[----:B------:R-:W-:Y:S05]  /*8e70*/  WARPSYNC.COLLECTIVE R15, `(.L_x_317) ;  /* 0x000000000f0c7348 */ /* 0x000fea0003c00000 */
[----:B------:R-:W-:Y:S02]  /*8e80*/  ELECT P6, UR62, PT ;  /* 0x00000000003e782f */ /* 0x000fe400038c0000 */
[----:B------:R-:W-:Y:S01]  /*8e90*/  MOV R14, UR62 ;  /* 0x0000003e000e7c02 */ /* 0x000fe20008000f00 */
[----:B------:R-:W-:Y:S10]  /*8ea0*/  ENDCOLLECTIVE ;  /* 0x000000000000791b */ /* 0x000ff40003800000 */
.L_x_317:
[----:B------:R-:W-:Y:S05]  /*8eb0*/  BSYNC B0 ;  /* 0x0000000000007941 */ /* 0x000fea0003800000 */
.L_x_316:
[----:B------:R-:W-:Y:S01]  /*8ec0*/  PLOP3.LUT P0, PT, P6, PT, PT, 0x80, 0x0 ;  /* 0x000000000000781c */ /* 0x000fe2000370f070 */
[----:B------:R-:W-:-:S12]  /*8ed0*/  BRA `(.L_x_318) ;  /* 0xfffffff800547947 */ /* 0x000fd8000383ffff */
.L_x_300:
[----:B-1----:R1:W2:Y:S02]  /*8ee0*/  SYNCS.PHASECHK.TRANS64.TRYWAIT P1, [R6+URZ], R5 ;  /* 0x00000005060075a7 */ /* 0x0022a4000802017f */
[----:B--2---:R-:W-:Y:S05]  /*8ef0*/  @!P1 NANOSLEEP.SYNCS 0x989680 ;  /* 0x009896800000995d */ /* 0x004fea0003900000 */
[----:B------:R-:W2:Y:S02]  /*8f00*/  @!P1 SYNCS.PHASECHK.TRANS64 P1, [R6+URZ], R5 ;  /* 0x00000005060095a7 */ /* 0x000ea4000802007f */
[----:B--2---:R-:W-:Y:S05]  /*8f10*/  @!P1 BRA `(.L_x_300) ;  /* 0xfffffffc00f09947 */ /* 0x004fea000383ffff */
[----:B------:R-:W-:Y:S05]  /*8f20*/  BRA `(.L_x_319) ;  /* 0xfffffff800907947 */ /* 0x000fea000383ffff */
.L_x_301:
[----:B--2---:R2:W3:Y:S02]  /*8f30*/  SYNCS.PHASECHK.TRANS64.TRYWAIT P1, [R3+URZ], R2 ;  /* 0x00000002030075a7 */ /* 0x0044e4000802017f */
[----:B---3--:R-:W-:Y:S05]  /*8f40*/  @!P1 NANOSLEEP.SYNCS 0x989680 ;  /* 0x009896800000995d */ /* 0x008fea0003900000 */
[----:B------:R-:W3:Y:S02]  /*8f50*/  @!P1 SYNCS.PHASECHK.TRANS64 P1, [R3+URZ], R2 ;  /* 0x00000002030095a7 */ /* 0x000ee4000802007f */
[----:B---3--:R-:W-:Y:S05]  /*8f60*/  @!P1 BRA `(.L_x_301) ;  /* 0xfffffffc00f09947 */ /* 0x008fea000383ffff */
[----:B------:R-:W-:Y:S05]  /*8f70*/  BRA `(.L_x_320) ;  /* 0xfffffff800847947 */ /* 0x000fea000383ffff */
.L_x_303:
[----:B--2---:R2:W3:Y:S02]  /*8f80*/  SYNCS.PHASECHK.TRANS64.TRYWAIT P0, [R0+URZ], R5 ;  /* 0x00000005000075a7 */ /* 0x0044e4000800017f */
[----:B---3--:R-:W-:Y:S05]  /*8f90*/  @!P0 NANOSLEEP.SYNCS 0x989680 ;  /* 0x009896800000895d */ /* 0x008fea0003900000 */
[----:B------:R-:W3:Y:S02]  /*8fa0*/  @!P0 SYNCS.PHASECHK.TRANS64 P0, [R0+URZ], R5 ;  /* 0x00000005000085a7 */ /* 0x000ee4000800007f */
[----:B---3--:R-:W-:Y:S05]  /*8fb0*/  @!P0 BRA `(.L_x_303) ;  /* 0xfffffffc00f08947 */ /* 0x008fea000383ffff */
[----:B------:R-:W-:Y:S05]  /*8fc0*/  BRA `(.L_x_321) ;  /* 0xfffffff800887947 */ /* 0x000fea000383ffff */
.L_x_322:
        /* <DEDUP_REMOVED lines=11> */
.L_x_3720:


//--------------------- .text._ZN7cutlass13device_kernelIN5flash11enable_sm90INS1_16FlashAttnBwdSm90INS1_25CollectiveMainloopBwdSm90ILi2ELi2ELi2EN4cute5tupleIJNS5_1CILi1EEES8_S8_EEENS6_IJNS7_ILi128EEESA_NS7_ILi64EEEEEENS_6half_tEfNS_4arch4Sm90ELb0ELb0ELb1ELb0ELb1ELb1ELb0ELb0ELi2ELi1ELi2ELi2ELb0EEENS1_24CollectiveEpilogueBwdGQAISC_fSF_Li256ELb0ELb1EEENS1_19SingleTileSchedulerILb0ELb0ELb0ELi128EEEEEEEEEvNT_6ParamsE --------------------------
	.section	.text._ZN7cutlass13device_kernelIN5flash11enable_sm90INS1_16FlashAttnBwdSm90INS1_25CollectiveMainloopBwdSm90ILi2ELi2ELi2EN4cute5tupleIJNS5_1CILi1EEES8_S8_EEENS6_IJNS7_ILi128EEESA_NS7_ILi64EEEEEENS_6half_tEfNS_4arch4Sm90ELb0ELb0ELb1ELb0ELb1ELb1ELb0ELb0ELi2ELi1ELi2ELi2ELb0EEENS1_24CollectiveEpilogueBwdGQAISC_fSF_Li256ELb0ELb1EEENS1_19SingleTileSchedulerILb0ELb0ELb0ELi128EEEEEEEEEvNT_6ParamsE,"ax",@progbits
	.align	128
.text._ZN7cutlass13device_kernelIN5flash11enable_sm90INS1_16FlashAttnBwdSm90INS1_25CollectiveMainloopBwdSm90ILi2ELi2ELi2EN4cute5tupleIJNS5_1CILi1EEES8_S8_EEENS6_IJNS7_ILi128EEESA_NS7_ILi64EEEEEENS_6half_tEfNS_4arch4Sm90ELb0ELb0ELb1ELb0ELb1ELb1ELb0ELb0ELi2ELi1ELi2ELi2ELb0EEENS1_24CollectiveEpilogueBwdGQAISC_fSF_Li256ELb0ELb1EEENS1_19SingleTileSchedulerILb0ELb0ELb0ELi128EEEEEEEEEvNT_6ParamsE:
        .type           _ZN7cutlass13device_kernelIN5flash11enable_sm90INS1_16FlashAttnBwdSm90INS1_25CollectiveMainloopBwdSm90ILi2ELi2ELi2EN4cute5tupleIJNS5_1CILi1EEES8_S8_EEENS6_IJNS7_ILi128EEESA_NS7_ILi64EEEEEENS_6half_tEfNS_4arch4Sm90ELb0ELb0ELb1ELb0ELb1ELb1ELb0ELb0ELi2ELi1ELi2ELi2ELb0EEENS1_24CollectiveEpilogueBwdGQAISC_fSF_Li256ELb0ELb1EEENS1_19SingleTileSchedulerILb0ELb0ELb0ELi128EEEEEEEEEvNT_6ParamsE,@function
        .size           _ZN7cutlass13device_kernelIN5flash11enable_sm90INS1_16FlashAttnBwdSm90INS1_25CollectiveMainloopBwdSm90ILi2ELi2ELi2EN4cute5tupleIJNS5_1CILi1EEES8_S8_EEENS6_IJNS7_ILi128EEESA_NS7_ILi64EEEEEENS_6half_tEfNS_4arch4Sm90ELb0ELb0ELb1ELb0ELb1ELb1ELb0ELb0ELi2ELi1ELi2ELi2ELb0EEENS1_24CollectiveEpilogueBwdGQAISC_fSF_Li256ELb0ELb1EEENS1_19SingleTileSchedulerILb0ELb0ELb0ELi128EEEEEEEEEvNT_6ParamsE,(.L_x_3721 - _ZN7cutlass13device_kernelIN5flash11enable_sm90INS1_16FlashAttnBwdSm90INS1_25CollectiveMainloopBwdSm90ILi2ELi2ELi2EN4cute5tupleIJNS5_1CILi1EEES8_S8_EEENS6_IJNS7_ILi128EEESA_NS7_ILi64EEEEEENS_6half_tEfNS_4arch4Sm90ELb0ELb0ELb1ELb0ELb1ELb1ELb0ELb0ELi2ELi1ELi2ELi2ELb0EEENS1_24CollectiveEpilogueBwdGQAISC_fSF_Li256ELb0ELb1EEENS1_19SingleTileSchedulerILb0ELb0ELb0ELi128EEEEEEEEEvNT_6ParamsE)
        .other          _ZN7cutlass13device_kernelIN5flash11enable_sm90INS1_16FlashAttnBwdSm90INS1_25CollectiveMainloopBwdSm90ILi2ELi2ELi2EN4cute5tupleIJNS5_1CILi1EEES8_S8_EEENS6_IJNS7_ILi128EEESA_NS7_ILi64EEEEEENS_6half_tEfNS_4arch4Sm90ELb0ELb0ELb1ELb0ELb1ELb1ELb0ELb0ELi2ELi1ELi2ELi2ELb0EEENS1_24CollectiveEpilogueBwdGQAISC_fSF_Li256ELb0ELb1EEENS1_19SingleTileSchedulerILb0ELb0ELb0ELi128EEEEEEEEEvNT_6ParamsE,@"STO_CUDA_ENTRY STV_DEFAULT"
_ZN7cutlass13device_kernelIN5flash11enable_sm90INS1_16FlashAttnBwdSm90INS1_25CollectiveMainloopBwdSm90ILi2ELi2ELi2EN4cute5tupleIJNS5_1CILi1EEES8_S8_EEENS6_IJNS7_ILi128EEESA_NS7_ILi64EEEEEENS_6half_tEfNS_4arch4Sm90ELb0ELb0ELb1ELb0ELb1ELb1ELb0ELb0ELi2ELi1ELi2ELi2ELb0EEENS1_24CollectiveEpilogueBwdGQAISC_fSF_Li256ELb0ELb1EEENS1_19SingleTileSchedulerILb0ELb0ELb0ELi128EEEEEEEEEvNT_6ParamsE:
        /* <DEDUP_REMOVED lines=23> */
.L_x_324:
[----:B------:R-:W-:Y:S05]  /*0170*/  BSYNC B0 ;  /* 0x0000000000007941 */ /* 0x000fea0003800000 */
.L_x_323:
        /* <DEDUP_REMOVED lines=34> */
.L_x_325:
        /* <DEDUP_REMOVED lines=22> */
.L_x_326:
[----:B---3--:R-:W-:Y:S01]  /*0500*/  ISETP.NE.AND P0, PT, R2, RZ, PT ;  /* 0x000000ff0200720c */ /* 0x008fe20003f05270 */
[----:B------:R-:W-:Y:S01]  /*0510*/  IMAD.MOV.U32 R16, RZ, RZ, 0x1 ;  /* 0x00000001ff107424 */ /* 0x000fe200078e00ff */
[----:B------:R-:W-:Y:S01]  /*0520*/  NOP ;  /* 0x0000000000007918 */ /* 0x000fe20000000000 */
[----:B------:R-:W-:Y:S01]  /*0530*/  ULDC.64 UR36, c[0x0][0x208] ;  /* 0x0000820000247ab9 */ /* 0x000fe20000000a00 */
[----:B------:R-:W-:Y:S02]  /*0540*/  BSSY B6, `(.L_x_327) ;  /* 0x0000915000067945 */ /* 0x000fe40003800000 */
[----:B------:R-:W-:Y:S01]  /*0550*/  SEL R16, R16, 0x2, !P0 ;  /* 0x0000000210107807 */ /* 0x000fe20004000000 */
[----:B-12-4-:R-:W-:Y:S06]  /*0560*/  BAR.SYNC.DEFER_BLOCKING 0x0 ;  /* 0x0000000000007b1d */ /* 0x016fec0000010000 */
[----:B------:R-:W-:Y:S05]  /*0570*/  @!P0 BRA `(.L_x_328) ;  /* 0x0000006400348947 */ /* 0x000fea0003800000 */
.L_x_329:
        /* <DEDUP_REMOVED lines=35> */
.L_x_332:
        /* <DEDUP_REMOVED lines=15> */
.L_x_331:
        /* <DEDUP_REMOVED lines=22> */
.L_x_334:
        /* <DEDUP_REMOVED lines=15> */
.L_x_333:
[----:B------:R-:W-:Y:S01]  /*0af0*/  SHF.R.S32.HI R3, RZ, 0x1f, R18 ;  /* 0x0000001fff037819 */ /* 0x000fe20000011412 */
[----:B------:R-:W-:-:S03]  /*0b00*/  UMOV UR4, 0xffffffff ;  /* 0xffffffff00047882 */ /* 0x000fc60000000000 */
[----:B------:R-:W-:-:S04]  /*0b10*/  LEA.HI R0, R3, R18, RZ, 0x7 ;  /* 0x0000001203007211 */ /* 0x000fc800078f38ff */
[----:B------:R-:W-:Y:S01]  /*0b20*/  SHF.R.S32.HI R13, RZ, 0x7, R0 ;  /* 0x00000007ff0d7819 */ /* 0x000fe20000011400 */
[----:B------:R-:W-:Y:S06]  /*0b30*/  BRA.DIV UR4, `(.L_x_335) ;  /* 0x0000008a04dc7947 */ /* 0x000fec000b800000 */
[----:B------:R1:W2:Y:S02]  /*0b40*/  SHFL.IDX PT, R14, R13, RZ, 0x1f ;  /* 0x00001fff0d0e7589 */ /* 0x0002a400000e0000 */
.L_x_432:
        /* <DEDUP_REMOVED lines=9> */
.L_x_336:
        /* <DEDUP_REMOVED lines=43> */
[CC--:B--2---:R-:W-:Y:S01]  /*0e90*/  LEA.HI R7, R3.reuse, R18.reuse, RZ, 0x2 ;  /* 0x0000001203077211 */ /* 0x0c4fe200078f10ff */
[----:B------:R-:W3:Y:S01]  /*0ea0*/  LDC R25, c[0x0][0x290] ;  /* 0x0000a400ff197b82 */ /* 0x000ee20000000800 */
[----:B------:R-:W-:Y:S02]  /*0eb0*/  LEA.HI R12, R3, R18, RZ, 0x3 ;  /* 0x00000012030c7211 */ /* 0x000fe400078f18ff */
[----:B------:R-:W-:Y:S02]  /*0ec0*/  CS2R R198, SRZ ;  /* 0x0000000000c67805 */ /* 0x000fe4000001ff00 */
[----:B------:R-:W-:-:S02]  /*0ed0*/  LOP3.LUT R3, R6, 0xffffffe0, RZ, 0xc0, !PT ;  /* 0xffffffe006037812 */ /* 0x000fc400078ec0ff */
[----:B------:R-:W-:Y:S02]  /*0ee0*/  CS2R R196, SRZ ;  /* 0x0000000000c47805 */ /* 0x000fe4000001ff00 */
[----:B------:R-:W-:Y:S02]  /*0ef0*/  SHF.R.S32.HI R6, RZ, 0x5, R6 ;  /* 0x00000005ff067819 */ /* 0x000fe40000011406 */
[----:B------:R-:W-:Y:S02]  /*0f00*/  CS2R R194, SRZ ;  /* 0x0000000000c27805 */ /* 0x000fe4000001ff00 */
[----:B------:R-:W-:Y:S02]  /*0f10*/  IADD3 R14, R14, 0x7f, RZ ;  /* 0x0000007f0e0e7810 */ /* 0x000fe40007ffe0ff */
[----:B------:R-:W-:Y:S02]  /*0f20*/  CS2R R192, SRZ ;  /* 0x0000000000c07805 */ /* 0x000fe4000001ff00 */
[----:B------:R-:W-:Y:S01]  /*0f30*/  SHF.R.S32.HI R9, RZ, 0x4, R8 ;  /* 0x00000004ff097819 */ /* 0x000fe20000011408 */
[----:B------:R-:W-:Y:S01]  /*0f40*/  IMAD.SHL.U32 R6, R6, 0x10, RZ ;  /* 0x0000001006067824 */ /* 0x000fe200078e00ff */
[----:B------:R-:W-:-:S02]  /*0f50*/  LOP3.LUT R7, R7, 0xfffffffc, RZ, 0xc0, !PT ;  /* 0xfffffffc07077812 */ /* 0x000fc400078ec0ff */
[----:B------:R-:W-:Y:S02]  /*0f60*/  CS2R R190, SRZ ;  /* 0x0000000000be7805 */ /* 0x000fe4000001ff00 */
[----:B------:R-:W-:Y:S02]  /*0f70*/  SHF.R.S32.HI R15, RZ, 0x1f, R14 ;  /* 0x0000001fff0f7819 */ /* 0x000fe4000001140e */
[----:B------:R-:W-:Y:S02]  /*0f80*/  CS2R R188, SRZ ;  /* 0x0000000000bc7805 */ /* 0x000fe4000001ff00 */
[----:B------:R-:W-:Y:S01]  /*0f90*/  LOP3.LUT R5, R5, 0x1c0, RZ, 0xc0, !PT ;  /* 0x000001c005057812 */ /* 0x000fe200078ec0ff */
[----:B------:R-:W-:Y:S01]  /*0fa0*/  IMAD.IADD R10, R18, 0x1, -R7 ;  /* 0x00000001120a7824 */ /* 0x000fe200078e0a07 */
[----:B------:R-:W-:Y:S02]  /*0fb0*/  LEA.HI R8, R8, R9, RZ, 0x1 ;  /* 0x0000000908087211 */ /* 0x000fe400078f08ff */
[----:B------:R-:W-:-:S02]  /*0fc0*/  CS2R R186, SRZ ;  /* 0x0000000000ba7805 */ /* 0x000fc4000001ff00 */
[----:B------:R-:W-:Y:S02]  /*0fd0*/  IADD3 R3, R18, -R3, RZ ;  /* 0x8000000312037210 */ /* 0x000fe40007ffe0ff */
[----:B------:R-:W-:Y:S02]  /*0fe0*/  CS2R R184, SRZ ;  /* 0x0000000000b87805 */ /* 0x000fe4000001ff00 */
[----:B------:R-:W-:Y:S02]  /*0ff0*/  LEA.HI R23, R15, R14, RZ, 0x7 ;  /* 0x0000000e0f177211 */ /* 0x000fe400078f38ff */
[----:B------:R-:W-:Y:S02]  /*1000*/  CS2R R182, SRZ ;  /* 0x0000000000b67805 */ /* 0x000fe4000001ff00 */
[----:B------:R-:W-:Y:S02]  /*1010*/  LOP3.LUT R15, R5, 0x30, R6, 0xf8, !PT ;  /* 0x00000030050f7812 */ /* 0x000fe400078ef806 */
[----:B------:R-:W-:-:S02]  /*1020*/  CS2R R180, SRZ ;  /* 0x0000000000b47805 */ /* 0x000fc4000001ff00 */
[----:B------:R-:W-:Y:S02]  /*1030*/  LOP3.LUT R8, R8, 0x7ffffe, RZ, 0xc0, !PT ;  /* 0x007ffffe08087812 */ /* 0x000fe400078ec0ff */
[----:B------:R-:W-:Y:S02]  /*1040*/  CS2R R178, SRZ ;  /* 0x0000000000b27805 */ /* 0x000fe4000001ff00 */
[----:B------:R-:W-:Y:S02]  /*1050*/  LEA.HI R7, R13, R13, RZ, 0x1 ;  /* 0x0000000d0d077211 */ /* 0x000fe400078f08ff */
[----:B------:R-:W-:Y:S02]  /*1060*/  CS2R R176, SRZ ;  /* 0x0000000000b07805 */ /* 0x000fe4000001ff00 */
[----:B------:R-:W-:Y:S01]  /*1070*/  SHF.R.S32.HI R6, RZ, 0x1f, R3 ;  /* 0x0000001fff067819 */ /* 0x000fe20000011403 */
[----:B------:R-:W-:Y:S01]  /*1080*/  IMAD.IADD R14, R9, 0x1, -R8 ;  /* 0x00000001090e7824 */ /* 0x000fe200078e0a08 */
[----:B------:R-:W-:Y:S01]  /*1090*/  LOP3.LUT R15, R15, 0x8, R12, 0xf8, !PT ;  /* 0x000000080f0f7812 */ /* 0x000fe200078ef80c */
[----:B---3--:R-:W-:Y:S01]  /*10a0*/  IMAD R20, R20, -0x80, R25 ;  /* 0xffffff8014147824 */ /* 0x008fe200078e0219 */
[----:B------:R-:W-:-:S02]  /*10b0*/  LOP3.LUT R12, R7, 0xfffffffe, RZ, 0xc0, !PT ;  /* 0xfffffffe070c7812 */ /* 0x000fc400078ec0ff */
[----:B------:R-:W-:Y:S02]  /*10c0*/  CS2R R174, SRZ ;  /* 0x0000000000ae7805 */ /* 0x000fe4000001ff00 */
[CC--:B------:R-:W-:Y:S02]  /*10d0*/  LEA.HI R7, R6.reuse, R3.reuse, RZ, 0x3 ;  /* 0x0000000306077211 */ /* 0x0c0fe400078f18ff */
[----:B------:R-:W-:Y:S02]  /*10e0*/  CS2R R172, SRZ ;  /* 0x0000000000ac7805 */ /* 0x000fe4000001ff00 */
[----:B------:R-:W-:Y:S01]  /*10f0*/  LEA.HI R8, R6, R3, RZ, 0x2 ;  /* 0x0000000306087211 */ /* 0x000fe200078f10ff */
[----:B------:R-:W-:Y:S01]  /*1100*/  IMAD.IADD R21, R13, 0x1, -R12 ;  /* 0x000000010d157824 */ /* 0x000fe200078e0a0c */
[----:B------:R-:W-:Y:S02]  /*1110*/  SHF.R.S32.HI R3, RZ, 0x1f, R4 ;  /* 0x0000001fff037819 */ /* 0x000fe40000011404 */
[----:B------:R-:W-:-:S02]  /*1120*/  CS2R R170, SRZ ;  /* 0x0000000000aa7805 */ /* 0x000fc4000001ff00 */
[----:B------:R-:W-:Y:S02]  /*1130*/  SHF.R.U32.HI R12, RZ, 0x3, R5 ;  /* 0x00000003ff0c7819 */ /* 0x000fe40000011605 */
[----:B------:R-:W-:Y:S02]  /*1140*/  CS2R R168, SRZ ;  /* 0x0000000000a87805 */ /* 0x000fe4000001ff00 */
[----:B------:R-:W-:Y:S02]  /*1150*/  LEA.HI R5, R3, R4, RZ, 0x2 ;  /* 0x0000000403057211 */ /* 0x000fe400078f10ff */
[----:B------:R-:W-:Y:S02]  /*1160*/  CS2R R166, SRZ ;  /* 0x0000000000a67805 */ /* 0x000fe4000001ff00 */
[----:B------:R-:W-:Y:S02]  /*1170*/  LEA R14, R13, R14, 0x4 ;  /* 0x0000000e0d0e7211 */ /* 0x000fe400078e20ff */
[----:B------:R-:W-:-:S02]  /*1180*/  CS2R R164, SRZ ;  /* 0x0000000000a47805 */ /* 0x000fc4000001ff00 */
[----:B------:R-:W-:Y:S02]  /*1190*/  LOP3.LUT R9, R5, 0x7ffffffc, RZ, 0xc0, !PT ;  /* 0x7ffffffc05097812 */ /* 0x000fe400078ec0ff */
[----:B------:R-:W-:Y:S02]  /*11a0*/  CS2R R162, SRZ ;  /* 0x0000000000a27805 */ /* 0x000fe4000001ff00 */
[----:B------:R-:W-:Y:S02]  /*11b0*/  SHF.R.S32.HI R6, RZ, 0x3, R7 ;  /* 0x00000003ff067819 */ /* 0x000fe40000011407 */
[----:B------:R-:W-:Y:S02]  /*11c0*/  CS2R R160, SRZ ;  /* 0x0000000000a07805 */ /* 0x000fe4000001ff00 */
[----:B------:R-:W-:Y:S01]  /*11d0*/  LOP3.LUT R15, R15, R12, RZ, 0x3c, !PT ;  /* 0x0000000c0f0f7212 */ /* 0x000fe200078e3cff */
[----:B------:R-:W-:Y:S01]  /*11e0*/  IMAD.IADD R9, R4, 0x1, -R9 ;  /* 0x0000000104097824 */ /* 0x000fe200078e0a09 */
[----:B------:R-:W-:-:S02]  /*11f0*/  SHF.R.S32.HI R7, RZ, 0x1f, R7 ;  /* 0x0000001fff077819 */ /* 0x000fc40000011407 */
[----:B------:R-:W-:Y:S02]  /*1200*/  CS2R R158, SRZ ;  /* 0x00000000009e7805 */ /* 0x000fe4000001ff00 */
[----:B-1----:R-:W-:Y:S01]  /*1210*/  LEA.HI R13, R3, R4, RZ, 0x5 ;  /* 0x00000004030d7211 */ /* 0x002fe200078f28ff */
[----:B------:R-:W-:Y:S01]  /*1220*/  IMAD.U32 R4, R14, 0x200, R15 ;  /* 0x000002000e047824 */ /* 0x000fe200078e000f */
[----:B------:R-:W-:Y:S02]  /*1230*/  LEA.HI R12, R7, R6, RZ, 0x4 ;  /* 0x00000006070c7211 */ /* 0x000fe400078f20ff */
[----:B------:R-:W-:Y:S02]  /*1240*/  CS2R R156, SRZ ;  /* 0x00000000009c7805 */ /* 0x000fe4000001ff00 */
[----:B------:R-:W-:Y:S02]  /*1250*/  SHF.R.S32.HI R7, RZ, 0x2, R8 ;  /* 0x00000002ff077819 */ /* 0x000fe40000011408 */
[----:B------:R-:W-:Y:S01]  /*1260*/  CS2R R154, SRZ ;  /* 0x00000000009a7805 */ /* 0x000fe2000001ff00 */
[----:B------:R1:W-:Y:S01]  /*1270*/  STL [R1+0x4], R4 ;  /* 0x0000040401007387 */ /* 0x0003e20000100800 */
[----:B------:R-:W-:-:S02]  /*1280*/  LOP3.LUT R3, R12, 0x1ffffff0, RZ, 0xc0, !PT ;  /* 0x1ffffff00c037812 */ /* 0x000fc400078ec0ff */
[----:B------:R-:W-:Y:S02]  /*1290*/  CS2R R152, SRZ ;  /* 0x0000000000987805 */ /* 0x000fe4000001ff00 */
[----:B------:R-:W-:Y:S01]  /*12a0*/  LEA.HI R8, R8, R7, RZ, 0x1 ;  /* 0x0000000708087211 */ /* 0x000fe200078f08ff */
[C---:B------:R-:W-:Y:S01]  /*12b0*/  VIADD R12, R7.reuse, 0x10 ;  /* 0x00000010070c7836 */ /* 0x040fe20000000000 */
[----:B------:R-:W-:Y:S02]  /*12c0*/  IADD3 R15, R7, 0x18, RZ ;  /* 0x00000018070f7810 */ /* 0x000fe40007ffe0ff */
[----:B------:R-:W-:Y:S02]  /*12d0*/  CS2R R150, SRZ ;  /* 0x0000000000967805 */ /* 0x000fe4000001ff00 */
[----:B------:R-:W-:Y:S02]  /*12e0*/  LOP3.LUT R8, R8, 0xfffffffe, RZ, 0xc0, !PT ;  /* 0xfffffffe08087812 */ /* 0x000fe400078ec0ff */
[----:B------:R-:W-:-:S02]  /*12f0*/  CS2R R148, SRZ ;  /* 0x0000000000947805 */ /* 0x000fc4000001ff00 */
[----:B------:R-:W-:Y:S01]  /*1300*/  IADD3 R3, R6, -R3, RZ ;  /* 0x8000000306037210 */ /* 0x000fe20007ffe0ff */
[C---:B-1----:R-:W-:Y:S01]  /*1310*/  VIADD R4, R7.reuse, 0x8 ;  /* 0x0000000807047836 */ /* 0x042fe20000000000 */
[----:B------:R-:W-:Y:S01]  /*1320*/  LEA.HI R14, R12, R12, RZ, 0x1 ;  /* 0x0000000c0c0e7211 */ /* 0x000fe200078f08ff */
[----:B------:R-:W-:Y:S01]  /*1330*/  IMAD.IADD R8, R7, 0x1, -R8 ;  /* 0x0000000107087824 */ /* 0x000fe200078e0a08 */
[----:B------:R-:W-:Y:S02]  /*1340*/  LEA.HI R17, R15, R15, RZ, 0x1 ;  /* 0x0000000f0f117211 */ /* 0x000fe400078f08ff */
[----:B------:R-:W-:Y:S02]  /*1350*/  CS2R R146, SRZ ;  /* 0x0000000000927805 */ /* 0x000fe4000001ff00 */
[----:B------:R-:W-:Y:S01]  /*1360*/  LEA.HI R6, R4, R4, RZ, 0x1 ;  /* 0x0000000404067211 */ /* 0x000fe200078f08ff */
[----:B------:R-:W-:Y:S01]  /*1370*/  IMAD R3, R3, 0x8, R8 ;  /* 0x0000000803037824 */ /* 0x000fe200078e0208 */
[----:B------:R-:W-:-:S02]  /*1380*/  SHF.R.S32.HI R19, RZ, 0x5, R13 ;  /* 0x00000005ff137819 */ /* 0x000fc4000001140d */
[----:B------:R-:W-:Y:S02]  /*1390*/  CS2R R144, SRZ ;  /* 0x0000000000907805 */ /* 0x000fe4000001ff00 */
[----:B------:R-:W-:Y:S02]  /*13a0*/  LOP3.LUT R7, R6, 0xfffffffe, RZ, 0xc0, !PT ;  /* 0xfffffffe06077812 */ /* 0x000fe400078ec0ff */
[----:B------:R-:W-:Y:S02]  /*13b0*/  CS2R R142, SRZ ;  /* 0x00000000008e7805 */ /* 0x000fe4000001ff00 */
[----:B------:R-:W-:Y:S01]  /*13c0*/  LOP3.LUT R13, R14, 0xfffffffe, RZ, 0xc0, !PT ;  /* 0xfffffffe0e0d7812 */ /* 0x000fe200078ec0ff */
[----:B------:R-:W-:Y:S01]  /*13d0*/  IMAD R22, R19, -0x10, R20 ;  /* 0xfffffff013167824 */ /* 0x000fe200078e0214 */
[----:B------:R-:W-:Y:S01]  /*13e0*/  LOP3.LUT R18, R17, 0xfffffffe, RZ, 0xc0, !PT ;  /* 0xfffffffe11127812 */ /* 0x000fe200078ec0ff */
[----:B------:R-:W-:Y:S01]  /*13f0*/  IMAD.IADD R7, R4, 0x1, -R7 ;  /* 0x0000000104077824 */ /* 0x000fe200078e0a07 */
[----:B------:R-:W-:Y:S01]  /*1400*/  IADD3 R12, R12, -R13, RZ ;  /* 0x8000000d0c0c7210 */ /* 0x000fe20007ffe0ff */
[----:B------:R1:W-:Y:S01]  /*1410*/  STL [R1+0x14], R3 ;  /* 0x0000140301007387 */ /* 0x0003e20000100800 */
[----:B------:R-:W-:Y:S01]  /*1420*/  SHF.R.S32.HI R4, RZ, 0x1, R6 ;  /* 0x00000001ff047819 */ /* 0x000fe20000011406 */
        /* <DEDUP_REMOVED lines=8> */
[----:B------:R-:W-:Y:S02]  /*14b0*/  SHF.R.S32.HI R17, RZ, 0x1f, R17 ;  /* 0x0000001fff117819 */ /* 0x000fe40000011411 */
[----:B------:R-:W-:Y:S02]  /*14c0*/  LEA.HI R13, R13, R4, RZ, 0x4 ;  /* 0x000000040d0d7211 */ /* 0x000fe400078f20ff */
[----:B------:R-:W-:Y:S02]  /*14d0*/  LEA.HI R15, R15, R6, RZ, 0x4 ;  /* 0x000000060f0f7211 */ /* 0x000fe400078f20ff */
[----:B------:R-:W-:Y:S02]  /*14e0*/  LEA.HI R17, R17, R14, RZ, 0x4 ;  /* 0x0000000e11117211 */ /* 0x000fe400078f20ff */
[----:B------:R-:W-:Y:S02]  /*14f0*/  LOP3.LUT R13, R13, 0x1ffffff0, RZ, 0xc0, !PT ;  /* 0x1ffffff00d0d7812 */ /* 0x000fe400078ec0ff */
[----:B------:R-:W-:-:S02]  /*1500*/  LOP3.LUT R15, R15, 0x1ffffff0, RZ, 0xc0, !PT ;  /* 0x1ffffff00f0f7812 */ /* 0x000fc400078ec0ff */
[----:B------:R-:W-:Y:S01]  /*1510*/  LOP3.LUT R17, R17, 0x1ffffff0, RZ, 0xc0, !PT ;  /* 0x1ffffff011117812 */ /* 0x000fe200078ec0ff */
[----:B------:R-:W-:Y:S01]  /*1520*/  IMAD.IADD R4, R4, 0x1, -R13 ;  /* 0x0000000104047824 */ /* 0x000fe200078e0a0d */
[----:B------:R-:W-:Y:S02]  /*1530*/  IADD3 R15, R6, -R15, RZ ;  /* 0x8000000f060f7210 */ /* 0x000fe40007ffe0ff */
[----:B------:R-:W-:Y:S01]  /*1540*/  SHF.R.S32.HI R19, RZ, 0x2, R5 ;  /* 0x00000002ff137819 */ /* 0x000fe20000011405 */
[----:B------:R-:W-:Y:S01]  /*1550*/  IMAD.IADD R17, R14, 0x1, -R17 ;  /* 0x000000010e117824 */ /* 0x000fe200078e0a11 */
[----:B------:R-:W-:Y:S02]  /*1560*/  SHF.R.S32.HI R20, RZ, 0x1f, R5 ;  /* 0x0000001fff147819 */ /* 0x000fe40000011405 */
[----:B------:R-:W-:Y:S01]  /*1570*/  LEA R5, R4, R7, 0x3 ;  /* 0x0000000704057211 */ /* 0x000fe200078e18ff */
[----:B------:R-:W-:Y:S01]  /*1580*/  IMAD R4, R15, 0x8, R12 ;  /* 0x000000080f047824 */ /* 0x000fe200078e020c */
[----:B------:R-:W-:Y:S01]  /*1590*/  LEA.HI R20, R20, R19, RZ, 0x3 ;  /* 0x0000001314147211 */ /* 0x000fe200078f18ff */
[----:B-1----:R-:W-:Y:S01]  /*15a0*/  IMAD R3, R17, 0x8, R18 ;  /* 0x0000000811037824 */ /* 0x002fe200078e0212 */
[----:B------:R-:W-:Y:S01]  /*15b0*/  LOP3.LUT R7, R16, 0x1, RZ, 0xfc, !PT ;  /* 0x0000000110077812 */ /* 0x000fe200078efcff */
[----:B------:R-:W-:Y:S01]  /*15c0*/  STL [R1+0x10], R5 ;  /* 0x0000100501007387 */ /* 0x000fe20000100800 */
[----:B------:R-:W-:-:S02]  /*15d0*/  LOP3.LUT R20, R20, 0xfffffff8, RZ, 0xc0, !PT ;  /* 0xfffffff814147812 */ /* 0x000fc400078ec0ff */
[----:B------:R-:W-:Y:S01]  /*15e0*/  MOV R6, RZ ;  /* 0x000000ff00067202 */ /* 0x000fe20000000f00 */
[----:B------:R1:W-:Y:S01]  /*15f0*/  STL [R1+0xc], R4 ;  /* 0x00000c0401007387 */ /* 0x0003e20000100800 */
[----:B------:R-:W-:-:S03]  /*1600*/  IADD3 R20, R22, R20, -R19 ;  /* 0x0000001416147210 */ /* 0x000fc60007ffe813 */
[----:B------:R2:W-:Y:S02]  /*1610*/  STL [R1+0x8], R3 ;  /* 0x0000080301007387 */ /* 0x0005e40000100800 */
[----:B------:R-:W-:Y:S01]  /*1620*/  IMAD R8, R21, -0x40, R20 ;  /* 0xffffffc015087824 */ /* 0x000fe200078e0214 */
[----:B-1----:R-:W-:Y:S02]  /*1630*/  CS2R R4, SRZ ;  /* 0x0000000000047805 */ /* 0x002fe4000001ff00 */
[----:B--2---:R-:W-:-:S05]  /*1640*/  SHF.R.S32.HI R3, RZ, 0x7, R23 ;  /* 0x00000007ff037819 */ /* 0x004fca0000011417 */
[----:B------:R1:W-:Y:S02]  /*1650*/  STL [R1], R3 ;  /* 0x0000000301007387 */ /* 0x0003e40000100800 */
.L_x_349:
[----:B------:R-:W-:-:S13]  /*1660*/  ISETP.NE.AND P0, PT, R7, 0x3, PT ;  /* 0x000000030700780c */ /* 0x000fda0003f05270 */
[----:B------:R-:W-:Y:S05]  /*1670*/  @!P0 BRA `(.L_x_339) ;  /* 0x0000000000048947 */ /* 0x000fea0003800000 */
[----:B------:R-:W-:Y:S01]  /*1680*/  BPT.TRAP 0x1 ;  /* 0x000000040000795c */ /* 0x000fe20000300000 */
.L_x_339:
[----:B------:R-:W-:Y:S01]  /*1690*/  IMAD R21, R4, 0x8, R2 ;  /* 0x0000000804157824 */ /* 0x000fe200078e0202 */
[----:B------:R-:W-:-:S04]  /*16a0*/  SHF.L.U32 R20, R5, 0x1f, RZ ;  /* 0x0000001f05147819 */ /* 0x000fc800000006ff */
[----:B------:R2:W3:Y:S01]  /*16b0*/  SYNCS.PHASECHK.TRANS64.TRYWAIT P1, [R21+URZ+0x30c10], R20 ;  /* 0x030c1014150075a7 */ /* 0x0004e2000802017f */
[----:B------:R-:W-:Y:S05]  /*16c0*/  @!P0 BRA `(.L_x_340) ;  /* 0x0000000000048947 */ /* 0x000fea0003800000 */
[----:B------:R-:W-:Y:S01]  /*16d0*/  BPT.TRAP 0x1 ;  /* 0x000000040000795c */ /* 0x000fe20000300000 */
.L_x_340:
[----:B-1----:R-:W-:-:S05]  /*16e0*/  VIADD R3, R2, 0x10000 ;  /* 0x0001000002037836 */ /* 0x002fca0000000000 */
[----:B------:R-:W-:-:S04]  /*16f0*/  SHF.R.U32.HI R3, RZ, 0x4, R3 ;  /* 0x00000004ff037819 */ /* 0x000fc80000011603 */
[----:B------:R-:W-:Y:S01]  /*1700*/  LOP3.LUT R3, R3, 0x3fff, RZ, 0xc0, !PT ;  /* 0x00003fff03037812 */ /* 0x000fe200078ec0ff */
[----:B---3--:R-:W-:Y:S06]  /*1710*/  @P1 BRA `(.L_x_341) ;  /* 0x0000000000081947 */ /* 0x008fec0003800000 */
[----:B------:R-:W1:Y:S02]  /*1720*/  SYNCS.PHASECHK.TRANS64.TRYWAIT P1, [R21+URZ+0x30c10], R20 ;  /* 0x030c1014150075a7 */ /* 0x000e64000802017f */
[----:B-1----:R-:W-:Y:S05]  /*1730*/  @!P1 BRA `(.L_x_342) ;  /* 0x00000080000c9947 */ /* 0x002fea0003800000 */
.L_x_341:
        /* <DEDUP_REMOVED lines=52> */
[----:B------:R-:W-:-:S04]  /*1a80*/  VIADD R14, R2, 0x20000 ;  /* 0x00020000020e7836 */ /* 0x000fc80000000000 */
[--C-:B------:R-:W-:Y:S01]  /*1a90*/  IMAD R12, R15, 0x4, R14.reuse ;  /* 0x000000040f0c7824 */ /* 0x100fe200078e020e */
[-C--:B------:R-:W-:Y:S01]  /*1aa0*/  LEA R23, R23, R14.reuse, 0x2 ;  /* 0x0000000e17177211 */ /* 0x080fe200078e10ff */
[----:B------:R-:W-:Y:S01]  /*1ab0*/  IMAD R15, R17, 0x4, R14 ;  /* 0x00000004110f7824 */ /* 0x000fe200078e020e */
[----:B------:R-:W-:Y:S01]  /*1ac0*/  LEA R14, R19, R14, 0x2 ;  /* 0x0000000e130e7211 */ /* 0x000fe200078e10ff */
[----:B------:R-:W-:Y:S02]  /*1ad0*/  WARPGROUP.DEPBAR.LE gsb0, 0x0 ;  /* 0x00008000000079c5 */ /* 0x000fe40000010000 */
[----:B------:R-:W2:Y:S04]  /*1ae0*/  LDS R202, [R202+0x20000] ;  /* 0x02000000caca7984 */ /* 0x000ea80000000800 */
[----:B------:R-:W3:Y:S04]  /*1af0*/  LDS R22, [R22+0x20000] ;  /* 0x0200000016167984 */ /* 0x000ee80000000800 */
[----:B------:R-:W4:Y:S04]  /*1b00*/  LDS R16, [R16+0x20000] ;  /* 0x0200000010107984 */ /* 0x000f280000000800 */
[----:B------:R-:W1:Y:S01]  /*1b10*/  LDS R13, [R13+0x20000] ;  /* 0x020000000d0d7984 */ /* 0x000e620000000800 */
[----:B------:R-:W-:Y:S05]  /*1b20*/  @!P0 BRA `(.L_x_343) ;  /* 0x0000000000048947 */ /* 0x000fea0003800000 */
[----:B------:R-:W-:Y:S01]  /*1b30*/  BPT.TRAP 0x1 ;  /* 0x000000040000795c */ /* 0x000fe20000300000 */
.L_x_343:
[----:B------:R1:W1:Y:S01]  /*1b40*/  SYNCS.PHASECHK.TRANS64.TRYWAIT P1, [R21+URZ+0x30c30], R20 ;  /* 0x030c3014150075a7 */ /* 0x000262000802017f */
[----:B------:R-:W-:Y:S05]  /*1b50*/  @!P0 BRA `(.L_x_344) ;  /* 0x0000000000048947 */ /* 0x000fea0003800000 */
[----:B------:R-:W-:Y:S01]  /*1b60*/  BPT.TRAP 0x1 ;  /* 0x000000040000795c */ /* 0x000fe20000300000 */
.L_x_344:
[----:B-1----:R-:W-:Y:S05]  /*1b70*/  @P1 BRA `(.L_x_345) ;  /* 0x0000000000081947 */ /* 0x002fea0003800000 */
[----:B------:R-:W1:Y:S02]  /*1b80*/  SYNCS.PHASECHK.TRANS64.TRYWAIT P1, [R21+URZ+0x30c30], R20 ;  /* 0x030c3014150075a7 */ /* 0x000e64000802017f */
[----:B-1----:R-:W-:Y:S05]  /*1b90*/  @!P1 BRA `(.L_x_346) ;  /* 0x0000007c00089947 */ /* 0x002fea0003800000 */
.L_x_345:
        /* <DEDUP_REMOVED lines=34> */
[----:B------:R-:W-:Y:S01]  /*1dc0*/  FMUL.FTZ R106, R106, UR10 ;  /* 0x0000000a6a6a7c20 */ /* 0x000fe20008410000 */
[----:B------:R-:W2:Y:S01]  /*1dd0*/  MUFU.TANH R17, R17 ;  /* 0x0000001100117308 */ /* 0x000ea20000002400 */
        /* <DEDUP_REMOVED lines=9> */
[----:B-1----:R-:W-:Y:S01]  /*1e70*/  MUFU.TANH R11, R92 ;  /* 0x0000005c000b7308 */ /* 0x002fe20000002400 */
[----:B------:R-:W-:Y:S01]  /*1e80*/  STL [R1+0xa0], R196 ;  /* 0x0000a0c401007387 */ /* 0x000fe20000100800 */
[----:B------:R-:W-:Y:S01]  /*1e90*/  FMUL.FTZ R236, R89, UR10 ;  /* 0x0000000a59ec7c20 */ /* 0x000fe20008410000 */
[----:B------:R-:W-:Y:S01]  /*1ea0*/  FMUL.FTZ R232, R88, UR10 ;  /* 0x0000000a58e87c20 */ /* 0x000fe20008410000 */
[----:B------:R-:W-:Y:S01]  /*1eb0*/  FMUL.FTZ R108, R108, UR10 ;  /* 0x0000000a6c6c7c20 */ /* 0x000fe20008410000 */
[----:B------:R-:W-:Y:S01]  /*1ec0*/  STL [R1+0x9c], R195 ;  /* 0x00009cc301007387 */ /* 0x000fe20000100800 */
[----:B------:R-:W-:Y:S01]  /*1ed0*/  ISETP.GT.AND P2, PT, R8, RZ, PT ;  /* 0x000000ff0800720c */ /* 0x000fe20003f44270 */
[----:B------:R-:W-:Y:S01]  /*1ee0*/  FMUL.FTZ R235, R90, UR10 ;  /* 0x0000000a5aeb7c20 */ /* 0x000fe20008410000 */
[----:B------:R-:W1:Y:S01]  /*1ef0*/  MUFU.TANH R19, R19 ;  /* 0x0000001300137308 */ /* 0x000e620000002400 */
[----:B------:R-:W-:Y:S01]  /*1f00*/  STL [R1+0x98], R194 ;  /* 0x000098c201007387 */ /* 0x000fe20000100800 */
[----:B------:R-:W-:Y:S01]  /*1f10*/  ISETP.GT.AND P1, PT, R8, 0x8, PT ;  /* 0x000000080800780c */ /* 0x000fe20003f24270 */
[----:B------:R-:W-:Y:S01]  /*1f20*/  FMUL.FTZ R231, R91, UR10 ;  /* 0x0000000a5be77c20 */ /* 0x000fe20008410000 */
[----:B------:R-:W-:Y:S01]  /*1f30*/  FMUL.FTZ R101, R101, UR10 ;  /* 0x0000000a65657c20 */ /* 0x000fe20008410000 */
[----:B------:R-:W-:Y:S01]  /*1f40*/  STL [R1+0x94], R193 ;  /* 0x000094c101007387 */ /* 0x000fe20000100800 */
[----:B------:R-:W-:Y:S01]  /*1f50*/  FMUL.FTZ R113, R113, UR10 ;  /* 0x0000000a71717c20 */ /* 0x000fe20008410000 */
[----:B--2---:R-:W-:Y:S01]  /*1f60*/  FSEL R90, R17, -INF , P2 ;  /* 0xff800000115a7808 */ /* 0x004fe20001000000 */
[----:B------:R-:W2:Y:S01]  /*1f70*/  MUFU.TANH R18, R18 ;  /* 0x0000001200127308 */ /* 0x000ea20000002400 */
[----:B------:R-:W-:Y:S01]  /*1f80*/  STL [R1+0x90], R192 ;  /* 0x000090c001007387 */ /* 0x000fe20000100800 */
[----:B------:R-:W-:Y:S01]  /*1f90*/  ULDC UR11, c[0x0][0x744] ;  /* 0x0001d100000b7ab9 */ /* 0x000fe20000000800 */
[----:B------:R-:W-:Y:S01]  /*1fa0*/  FMUL.FTZ R110, R110, UR10 ;  /* 0x0000000a6e6e7c20 */ /* 0x000fe20008410000 */
[----:B------:R-:W-:Y:S01]  /*1fb0*/  FMUL.FTZ R114, R114, UR10 ;  /* 0x0000000a72727c20 */ /* 0x000fe20008410000 */
[----:B------:R-:W-:Y:S01]  /*1fc0*/  STL [R1+0x8c], R191 ;  /* 0x00008cbf01007387 */ /* 0x000fe20000100800 */
[----:B------:R-:W-:Y:S01]  /*1fd0*/  FMUL.FTZ R102, R102, UR10 ;  /* 0x0000000a66667c20 */ /* 0x000fe20008410000 */
[----:B------:R-:W-:Y:S01]  /*1fe0*/  FMUL.FTZ R107, R107, UR10 ;  /* 0x0000000a6b6b7c20 */ /* 0x000fe20008410000 */
[----:B------:R-:W3:Y:S01]  /*1ff0*/  MUFU.TANH R20, R20 ;  /* 0x0000001400147308 */ /* 0x000ee20000002400 */
[----:B------:R-:W-:Y:S01]  /*2000*/  STL [R1+0x88], R190 ;  /* 0x000088be01007387 */ /* 0x000fe20000100800 */
[----:B-1----:R-:W-:Y:S01]  /*2010*/  FSEL R91, R19, -INF , P1 ;  /* 0xff800000135b7808 */ /* 0x002fe20000800000 */
[----:B------:R-:W-:Y:S01]  /*2020*/  FMUL.FTZ R234, R94, UR10 ;  /* 0x0000000a5eea7c20 */ /* 0x000fe20008410000 */
[----:B------:R-:W-:Y:S01]  /*2030*/  FMUL.FTZ R112, R112, UR10 ;  /* 0x0000000a70707c20 */ /* 0x000fe20008410000 */
[----:B------:R1:W-:Y:S01]  /*2040*/  STL [R1+0x84], R189 ;  /* 0x000084bd01007387 */ /* 0x0003e20000100800 */
[----:B------:R-:W-:Y:S01]  /*2050*/  FMUL.FTZ R116, R116, UR10 ;  /* 0x0000000a74747c20 */ /* 0x000fe20008410000 */
[----:B------:R-:W-:Y:S01]  /*2060*/  FMUL.FTZ R93, R93, UR10 ;  /* 0x0000000a5d5d7c20 */ /* 0x000fe20008410000 */
[----:B------:R-:W4:Y:S01]  /*2070*/  MUFU.TANH R21, R21 ;  /* 0x0000001500157308 */ /* 0x000f220000002400 */
[----:B------:R-:W2:Y:S01]  /*2080*/  SHFL.IDX PT, R92, R202, R10, 0x1f ;  /* 0x00001f0aca5c7589 */ /* 0x000ea200000e0000 */
        /* <DEDUP_REMOVED lines=8> */
[----:B------:R-:W-:Y:S01]  /*2110*/  FMUL.FTZ R129, R129, UR10 ;  /* 0x0000000a81817c20 */ /* 0x000fe20008410000 */
[----:B------:R-:W-:Y:S01]  /*2120*/  FMUL.FTZ R217, R135, UR10 ;  /* 0x0000000a87d97c20 */ /* 0x000fe20008410000 */
[----:B------:R-:W-:Y:S01]  /*2130*/  FMUL.FTZ R126, R126, UR10 ;  /* 0x0000000a7e7e7c20 */ /* 0x000fe20008410000 */
[----:B------:R-:W-:Y:S01]  /*2140*/  STL [R1+0x78], R186 ;  /* 0x000078ba01007387 */ /* 0x000fe20000100800 */
[----:B------:R-:W-:Y:S01]  /*2150*/  FMUL.FTZ R96, R96, UR10 ;  /* 0x0000000a60607c20 */ /* 0x000fe20008410000 */
[----:B------:R-:W-:Y:S01]  /*2160*/  FMUL.FTZ R99, R99, UR10 ;  /* 0x0000000a63637c20 */ /* 0x000fe20008410000 */
[----:B------:R-:W4:Y:S01]  /*2170*/  MUFU.TANH R200, R200 ;  /* 0x000000c800c87308 */ /* 0x000f220000002400 */
[----:B-1----:R-:W-:Y:S01]  /*2180*/  IADD3 R106, R10, 0x4, RZ ;  /* 0x000000040a6a7810 */ /* 0x002fe20007ffe0ff */
[----:B------:R1:W-:Y:S01]  /*2190*/  STL [R1+0x74], R185 ;  /* 0x000074b901007387 */ /* 0x0003e20000100800 */
[----:B------:R-:W-:Y:S01]  /*21a0*/  FMUL.FTZ R105, R105, UR10 ;  /* 0x0000000a69697c20 */ /* 0x000fe20008410000 */
[----:B------:R-:W-:Y:S01]  /*21b0*/  FMUL.FTZ R122, R122, UR10 ;  /* 0x0000000a7a7a7c20 */ /* 0x000fe20008410000 */
[----:B------:R-:W-:Y:S01]  /*21c0*/  FMUL.FTZ R100, R100, UR10 ;  /* 0x0000000a64647c20 */ /* 0x000fe20008410000 */
[----:B------:R-:W4:Y:S01]  /*21d0*/  SHFL.IDX PT, R89, R202, R106, 0x1f ;  /* 0x00001f6aca597589 */ /* 0x000f2200000e0000 */
[----:B------:R-:W-:Y:S01]  /*21e0*/  FMUL.FTZ R233, R98, UR10 ;  /* 0x0000000a62e97c20 */ /* 0x000fe20008410000 */
[----:B---3--:R3:W-:Y:S01]  /*21f0*/  MUFU.TANH R187, R108 ;  /* 0x0000006c00bb7308 */ /* 0x0087e20000002400 */
[----:B--2---:R-:W-:Y:S01]  /*2200*/  FFMA.FTZ R91, R91, UR11, -R92 ;  /* 0x0000000b5b5b7c23 */ /* 0x004fe2000801085c */
[----:B------:R-:W-:Y:S01]  /*2210*/  STL [R1+0x70], R184 ;  /* 0x000070b801007387 */ /* 0x000fe20000100800 */
[----:B------:R-:W-:Y:S01]  /*2220*/  FMUL.FTZ R128, R128, UR10 ;  /* 0x0000000a80807c20 */ /* 0x000fe20008410000 */
[----:B------:R-:W-:Y:S01]  /*2230*/  FMUL.FTZ R132, R132, UR10 ;  /* 0x0000000a84847c20 */ /* 0x000fe20008410000 */
[----:B------:R-:W-:Y:S01]  /*2240*/  FMUL.FTZ R104, R104, UR10 ;  /* 0x0000000a68687c20 */ /* 0x000fe20008410000 */
[----:B------:R-:W-:Y:S01]  /*2250*/  STL [R1+0x6c], R183 ;  /* 0x00006cb701007387 */ /* 0x000fe20000100800 */
[----:B------:R-:W-:Y:S01]  /*2260*/  FMUL.FTZ R117, R117, UR10 ;  /* 0x0000000a75757c20 */ /* 0x000fe20008410000 */
[----:B-1----:R1:W-:Y:S01]  /*2270*/  MUFU.TANH R185, R109 ;  /* 0x0000006d00b97308 */ /* 0x0023e20000002400 */
[C---:B---3--:R-:W-:Y:S01]  /*2280*/  VIADD R108, R10.reuse, 0xc ;  /* 0x0000000c0a6c7836 */ /* 0x048fe20000000000 */
[----:B------:R-:W-:Y:S01]  /*2290*/  STL [R1+0x68], R182 ;  /* 0x000068b601007387 */ /* 0x000fe20000100800 */
[----:B------:R-:W-:Y:S01]  /*22a0*/  FMUL.FTZ R119, R119, UR10 ;  /* 0x0000000a77777c20 */ /* 0x000fe20008410000 */
[----:B------:R-:W-:Y:S01]  /*22b0*/  FMUL.FTZ R131, R131, UR10 ;  /* 0x0000000a83837c20 */ /* 0x000fe20008410000 */
[----:B------:R-:W-:Y:S01]  /*22c0*/  FMUL.FTZ R121, R121, UR10 ;  /* 0x0000000a79797c20 */ /* 0x000fe20008410000 */
[----:B------:R2:W-:Y:S01]  /*22d0*/  STL [R1+0x64], R181 ;  /* 0x000064b501007387 */ /* 0x0005e20000100800 */
[----:B------:R-:W-:Y:S01]  /*22e0*/  FMUL.FTZ R127, R127, UR10 ;  /* 0x0000000a7f7f7c20 */ /* 0x000fe20008410000 */
[----:B------:R3:W-:Y:S01]  /*22f0*/  MUFU.TANH R194, R101 ;  /* 0x0000006500c27308 */ /* 0x0007e20000002400 */
[----:B-1----:R-:W-:Y:S01]  /*2300*/  VIADD R109, R10, 0x8 ;  /* 0x000000080a6d7836 */ /* 0x002fe20000000000 */
[----:B------:R-:W-:Y:S01]  /*2310*/  STL [R1+0x60], R180 ;  /* 0x000060b401007387 */ /* 0x000fe20000100800 */
[----:B------:R-:W-:Y:S01]  /*2320*/  FMUL.FTZ R115, R115, UR10 ;  /* 0x0000000a73737c20 */ /* 0x000fe20008410000 */
[----:B------:R-:W-:-:S02]  /*2330*/  IMAD R203, R4, 0x400, R203 ;  /* 0x0000040004cb7824 */ /* 0x000fc400078e02cb */
[----:B------:R-:W-:Y:S01]  /*2340*/  FMUL.FTZ R130, R130, UR10 ;  /* 0x0000000a82827c20 */ /* 0x000fe20008410000 */
[----:B------:R-:W1:Y:S01]  /*2350*/  SHFL.IDX PT, R88, R202, R109, 0x1f ;  /* 0x00001f6dca587589 */ /* 0x000e6200000e0000 */
[----:B------:R-:W-:Y:S01]  /*2360*/  FMUL.FTZ R120, R120, UR10 ;  /* 0x0000000a78787c20 */ /* 0x000fe20008410000 */
[----:B--2---:R2:W-:Y:S01]  /*2370*/  MUFU.TANH R181, R113 ;  /* 0x0000007100b57308 */ /* 0x0045e20000002400 */
[----:B------:R-:W-:Y:S01]  /*2380*/  FMUL.FTZ R123, R123, UR10 ;  /* 0x0000000a7b7b7c20 */ /* 0x000fe20008410000 */
[----:B---3--:R-:W-:Y:S01]  /*2390*/  SHFL.IDX PT, R101, R202, R108, 0x1f ;  /* 0x00001f6cca657589 */ /* 0x008fe200000e0000 */
[----:B------:R-:W-:Y:S01]  /*23a0*/  FMUL.FTZ R124, R124, UR10 ;  /* 0x0000000a7c7c7c20 */ /* 0x000fe20008410000 */
[----:B------:R-:W-:Y:S01]  /*23b0*/  FMUL.FTZ R125, R125, UR10 ;  /* 0x0000000a7d7d7c20 */ /* 0x000fe20008410000 */
[----:B------:R-:W-:Y:S01]  /*23c0*/  FMUL.FTZ R133, R133, UR10 ;  /* 0x0000000a85857c20 */ /* 0x000fe20008410000 */
[----:B------:R3:W-:Y:S01]  /*23d0*/  STL [R1+0x5c], R179 ;  /* 0x00005cb301007387 */ /* 0x0007e20000100800 */
[----:B------:R-:W-:Y:S01]  /*23e0*/  FMUL.FTZ R218, R134, UR10 ;  /* 0x0000000a86da7c20 */ /* 0x000fe20008410000 */
[----:B------:R-:W3:Y:S01]  /*23f0*/  MUFU.TANH R201, R201 ;  /* 0x000000c900c97308 */ /* 0x000ee20000002400 */
[----:B--2---:R-:W-:Y:S01]  /*2400*/  FFMA.FTZ R113, R90, UR11, -R92 ;  /* 0x0000000b5a717c23 */ /* 0x004fe2000801085c */
[----:B------:R-:W-:Y:S01]  /*2410*/  FSEL R90, R18, -INF , P2 ;  /* 0xff800000125a7808 */ /* 0x000fe20001000000 */
[----:B------:R-:W-:Y:S01]  /*2420*/  STL [R1+0x58], R178 ;  /* 0x000058b201007387 */ /* 0x000fe20000100800 */
[----:B------:R-:W-:Y:S01]  /*2430*/  FSEL R92, R20, -INF , P1 ;  /* 0xff800000145c7808 */ /* 0x000fe20000800000 */
[----:B------:R-:W-:Y:S01]  /*2440*/  FFMA.FTZ R19, -R19, R19, 1 ;  /* 0x3f80000013137423 */ /* 0x000fe20000010113 */
[----:B------:R-:W-:Y:S01]  /*2450*/  R2UR UR10, R203 ;  /* 0x00000000cb0a72ca */ /* 0x000fe200000e0000 */
[--C-:B----4-:R-:W-:Y:S01]  /*2460*/  FFMA.FTZ R90, R90, UR11, -R89.reuse ;  /* 0x0000000b5a5a7c23 */ /* 0x110fe20008010859 */
[----:B------:R2:W-:Y:S01]  /*2470*/  MUFU.TANH R186, R110 ;  /* 0x0000006e00ba7308 */ /* 0x0005e20000002400 */
[----:B------:R-:W-:Y:S01]  /*2480*/  FFMA.FTZ R92, R92, UR11, -R89 ;  /* 0x0000000b5c5c7c23 */ /* 0x000fe20008010859 */
[----:B------:R-:W-:Y:S01]  /*2490*/  FSEL R89, R21, -INF , P2 ;  /* 0xff80000015597808 */ /* 0x000fe20001000000 */
[----:B------:R-:W-:Y:S01]  /*24a0*/  STL [R1+0x54], R177 ;  /* 0x000054b101007387 */ /* 0x000fe20000100800 */
[----:B------:R-:W-:-:S03]  /*24b0*/  FFMA.FTZ R20, -R20, R20, 1 ;  /* 0x3f80000014147423 */ /* 0x000fc60000010114 */
[----:B------:R-:W-:Y:S01]  /*24c0*/  STL [R1+0x50], R176 ;  /* 0x000050b001007387 */ /* 0x000fe20000100800 */
[----:B------:R-:W-:Y:S01]  /*24d0*/  MUFU.TANH R221, R221 ;  /* 0x000000dd00dd7308 */ /* 0x000fe20000002400 */
[C---:B--2---:R-:W-:Y:S02]  /*24e0*/  VIADD R110, R10.reuse, 0x14 ;  /* 0x000000140a6e7836 */ /* 0x044fe40000000000 */
[----:B------:R-:W-:Y:S04]  /*24f0*/  STL [R1+0x4c], R175 ;  /* 0x00004caf01007387 */ /* 0x000fe80000100800 */
[----:B------:R-:W-:Y:S01]  /*2500*/  SHFL.IDX PT, R94, R202, R110, 0x1f ;  /* 0x00001f6eca5e7589 */ /* 0x000fe200000e0000 */
[----:B------:R2:W-:Y:S03]  /*2510*/  MUFU.TANH R182, R114 ;  /* 0x0000007200b67308 */ /* 0x0005e60000002400 */
[----:B------:R-:W-:Y:S04]  /*2520*/  STL [R1+0x48], R174 ;  /* 0x000048ae01007387 */ /* 0x000fe80000100800 */
[----:B------:R-:W-:Y:S01]  /*2530*/  STL [R1+0x44], R173 ;  /* 0x000044ad01007387 */ /* 0x000fe20000100800 */
[----:B------:R1:W-:Y:S01]  /*2540*/  MUFU.TANH R193, R102 ;  /* 0x0000006600c17308 */ /* 0x0003e20000002400 */
[----:B--2---:R-:W-:-:S02]  /*2550*/  VIADD R114, R10, 0x1c ;  /* 0x0000001c0a727836 */ /* 0x004fc40000000000 */
[----:B------:R-:W-:Y:S01]  /*2560*/  STL [R1+0x40], R172 ;  /* 0x000040ac01007387 */ /* 0x000fe20000100800 */
[----:B------:R-:W-:Y:S02]  /*2570*/  WARPGROUP.DEPBAR.LE gsb0, 0x0 ;  /* 0x00008000000079c5 */ /* 0x000fe40000010000 */
[----:B------:R-:W-:Y:S01]  /*2580*/  WARPGROUP.ARRIVE ;  /* 0x00000000000079c5 */ /* 0x000fe20000000000 */
[--C-:B-1----:R-:W-:Y:S01]  /*2590*/  FFMA.FTZ R102, R89, UR11, -R88.reuse ;  /* 0x0000000b59667c23 */ /* 0x102fe20008010858 */
[----:B------:R-:W-:Y:S01]  /*25a0*/  MUFU.TANH R219, R219 ;  /* 0x000000db00db7308 */ /* 0x000fe20000002400 */
[----:B------:R-:W-:Y:S01]  /*25b0*/  FSEL R89, R200, -INF , P1 ;  /* 0xff800000c8597808 */ /* 0x000fe20000800000 */
[----:B------:R-:W-:Y:S02]  /*25c0*/  STL [R1+0x3c], R171 ;  /* 0x00003cab01007387 */ /* 0x000fe40000100800 */
[----:B------:R-:W-:Y:S01]  /*25d0*/  HGMMA.64x128x16.F32 R24, gdesc[UR4], R24, gsb0 ;  /* 0x01e00000041879f0 */ /* 0x000fe20008000818 */
[----:B------:R-:W-:Y:S01]  /*25e0*/  UIADD3 UR6, UR8, 0x4, URZ ;  /* 0x0000000408067890 */ /* 0x000fe2000fffe03f */
[----:B------:R-:W-:Y:S01]  /*25f0*/  FFMA.FTZ R97, R89, UR11, -R88 ;  /* 0x0000000b59617c23 */ /* 0x000fe20008010858 */
[----:B------:R-:W-:Y:S01]  /*2600*/  UIADD3 UR4, UR9, 0x4, URZ ;  /* 0x0000000409047890 */ /* 0x000fe2000fffe03f */
[----:B------:R-:W-:Y:S01]  /*2610*/  MUFU.TANH R188, R107 ;  /* 0x0000006b00bc7308 */ /* 0x000fe20000002400 */
[----:B------:R-:W-:Y:S01]  /*2620*/  UMOV UR7, 0x40000040 ;  /* 0x4000004000077882 */ /* 0x000fe20000000000 */
[----:B------:R-:W-:Y:S01]  /*2630*/  UMOV UR5, 0x40000040 ;  /* 0x4000004000057882 */ /* 0x000fe20000000000 */
[----:B---3--:R-:W-:Y:S01]  /*2640*/  FSEL R88, R201, -INF , P2 ;  /* 0xff800000c9587808 */ /* 0x008fe20001000000 */
[----:B------:R-:W-:Y:S04]  /*2650*/  STL [R1+0x38], R170 ;  /* 0x000038aa01007387 */ /* 0x000fe80000100800 */
[----:B------:R-:W-:Y:S01]  /*2660*/  MUFU.TANH R228, R228 ;  /* 0x000000e400e47308 */ /* 0x000fe20000002400 */
[----:B------:R-:W-:Y:S04]  /*2670*/  STL [R1+0x34], R169 ;  /* 0x000034a901007387 */ /* 0x000fe80000100800 */
[----:B------:R-:W-:Y:S03]  /*2680*/  SHFL.IDX PT, R135, R22, R108, 0x1f ;  /* 0x00001f6c16877589 */ /* 0x000fe600000e0000 */
[----:B------:R1:W-:Y:S01]  /*2690*/  MUFU.EX2 R107, R90 ;  /* 0x0000005a006b7308 */ /* 0x0003e20000000800 */
[----:B------:R-:W-:Y:S04]  /*26a0*/  STL [R1+0x30], R168 ;  /* 0x000030a801007387 */ /* 0x000fe80000100800 */
[----:B------:R-:W-:Y:S03]  /*26b0*/  STL [R1+0x2c], R9 ;  /* 0x00002c0901007387 */ /* 0x000fe60000100800 */
[----:B------:R2:W3:Y:S01]  /*26c0*/  MUFU.TANH R184, R112 ;  /* 0x0000007000b87308 */ /* 0x0004e20000002400 */
[----:B-1----:R-:W-:Y:S04]  /*26d0*/  SHFL.IDX PT, R90, R202, R114, 0x1f ;  /* 0x00001f72ca5a7589 */ /* 0x002fe800000e0000 */
[----:B------:R-:W-:Y:S03]  /*26e0*/  STL [R1+0x28], R7 ;  /* 0x0000280701007387 */ /* 0x000fe60000100800 */
[----:B------:R-:W-:Y:S01]  /*26f0*/  MUFU.TANH R230, R230 ;  /* 0x000000e600e67308 */ /* 0x000fe20000002400 */
[----:B--2---:R-:W-:Y:S01]  /*2700*/  IADD3 R112, R10, 0x10, RZ ;  /* 0x000000100a707810 */ /* 0x004fe20007ffe0ff */
[----:B------:R-:W-:Y:S04]  /*2710*/  SHFL.IDX PT, R205, R22, R114, 0x1f ;  /* 0x00001f7216cd7589 */ /* 0x000fe800000e0000 */
[----:B------:R-:W-:Y:S02]  /*2720*/  STL [R1+0x24], R6 ;  /* 0x0000240601007387 */ /* 0x000fe40000100800 */
[----:B------:R1:W2:Y:S01]  /*2730*/  MUFU.TANH R179, R116 ;  /* 0x0000007400b37308 */ /* 0x0002a20000002400 */
[----:B---3--:R-:W-:Y:S01]  /*2740*/  FSEL R214, R184, -INF , P2 ;  /* 0xff800000b8d67808 */ /* 0x008fe20001000000 */
[----:B------:R-:W-:Y:S04]  /*2750*/  STL [R1+0x20], R5 ;  /* 0x0000200501007387 */ /* 0x000fe80000100800 */
[----:B------:R-:W-:Y:S02]  /*2760*/  STL [R1+0x1c], R3 ;  /* 0x00001c0301007387 */ /* 0x000fe40000100800 */
[----:B------:R-:W-:Y:S02]  /*2770*/  MUFU.TANH R227, R227 ;  /* 0x000000e300e37308 */ /* 0x000fe40000002400 */
[----:B-1----:R-:W-:Y:S04]  /*2780*/  SHFL.IDX PT, R116, R22, R10, 0x1f ;  /* 0x00001f0a16747589 */ /* 0x002fe800000e0000 */
[----:B------:R-:W-:Y:S02]  /*2790*/  SHFL.IDX PT, R215, R16, R108, 0x1f ;  /* 0x00001f6c10d77589 */ /* 0x000fe400000e0000 */
[----:B------:R-:W-:Y:S01]  /*27a0*/  MUFU.TANH R232, R232 ;  /* 0x000000e800e87308 */ /* 0x000fe20000002400 */
[----:B--2---:R-:W-:Y:S01]  /*27b0*/  FSEL R208, R179, -INF , P2 ;  /* 0xff800000b3d07808 */ /* 0x004fe20001000000 */
[----:B------:R-:W1:Y:S04]  /*27c0*/  SHFL.IDX PT, R213, R16, R112, 0x1f ;  /* 0x00001f7010d57589 */ /* 0x000e6800000e0000 */
[----:B------:R-:W-:Y:S02]  /*27d0*/  STL [R1+0x18], R0 ;  /* 0x0000180001007387 */ /* 0x000fe40000100800 */
[----:B------:R-:W2:Y:S02]  /*27e0*/  MUFU.TANH R235, R235 ;  /* 0x000000eb00eb7308 */ /* 0x000ea40000002400 */
[----:B------:R-:W-:Y:S06]  /*27f0*/  SHFL.IDX PT, R225, R13, R109, 0x1f ;  /* 0x00001f6d0de17589 */ /* 0x000fec00000e0000 */
[----:B------:R3:W-:Y:S08]  /*2800*/  MUFU.TANH R199, R93 ;  /* 0x0000005d00c77308 */ /* 0x0007f00000002400 */
[----:B------:R4:W-:Y:S01]  /*2810*/  MUFU.TANH R192, R103 ;  /* 0x0000006700c07308 */ /* 0x0009e20000002400 */
[----:B---3--:R-:W3:Y:S01]  /*2820*/  SHFL.IDX PT, R93, R202, R112, 0x1f ;  /* 0x00001f70ca5d7589 */ /* 0x008ee200000e0000 */
[----:B--2---:R-:W-:Y:S01]  /*2830*/  FSEL R98, R235, -INF , P1 ;  /* 0xff800000eb627808 */ /* 0x004fe20000800000 */
[----:B-1----:R-:W-:-:S05]  /*2840*/  FFMA.FTZ R214, R214, UR11, -R213 ;  /* 0x0000000bd6d67c23 */ /* 0x002fca00080108d5 */
[----:B------:R1:W-:Y:S01]  /*2850*/  MUFU.TANH R183, R111 ;  /* 0x0000006f00b77308 */ /* 0x0003e20000002400 */
[----:B----4-:R-:W-:Y:S01]  /*2860*/  FFMA.FTZ R103, R88, UR11, -R101 ;  /* 0x0000000b58677c23 */ /* 0x010fe20008010865 */
[----:B------:R-:W-:-:S05]  /*2870*/  FSEL R88, R221, -INF , P1 ;  /* 0xff800000dd587808 */ /* 0x000fca0000800000 */
[----:B------:R-:W-:Y:S01]  /*2880*/  FFMA.FTZ R101, R88, UR11, -R101 ;  /* 0x0000000b58657c23 */ /* 0x000fe20008010865 */
[----:B------:R-:W-:Y:S01]  /*2890*/  MUFU.TANH R220, R220 ;  /* 0x000000dc00dc7308 */ /* 0x000fe20000002400 */
[----:B-1----:R-:W-:Y:S02]  /*28a0*/  IADD3 R111, R10, 0x18, RZ ;  /* 0x000000180a6f7810 */ /* 0x002fe40007ffe0ff */
[----:B------:R-:W-:-:S03]  /*28b0*/  FSEL R88, R228, -INF , P1 ;  /* 0xff800000e4587808 */ /* 0x000fc60000800000 */
[----:B------:R1:W-:Y:S02]  /*28c0*/  SHFL.IDX PT, R89, R202, R111, 0x1f ;  /* 0x00001f6fca597589 */ /* 0x0003e400000e0000 */
[----:B------:R2:W4:Y:S08]  /*28d0*/  MUFU.TANH R177, R118 ;  /* 0x0000007600b17308 */ /* 0x0005300000002400 */
[----:B------:R-:W-:Y:S01]  /*28e0*/  MUFU.TANH R216, R216 ;  /* 0x000000d800d87308 */ /* 0x000fe20000002400 */
[----:B--2---:R-:W2:Y:S01]  /*28f0*/  SHFL.IDX PT, R118, R22, R109, 0x1f ;  /* 0x00001f6d16767589 */ /* 0x004ea200000e0000 */
[----:B-1----:R-:W-:-:S05]  /*2900*/  FSEL R202, R194, -INF , P2 ;  /* 0xff800000c2ca7808 */ /* 0x002fca0001000000 */
[----:B------:R-:W-:Y:S01]  /*2910*/  FFMA.FTZ R202, R202, UR11, -R205 ;  /* 0x0000000bcaca7c23 */ /* 0x000fe200080108cd */
[----:B------:R1:W-:Y:S01]  /*2920*/  MUFU.TANH R197, R95 ;  /* 0x0000005f00c57308 */ /* 0x0003e20000002400 */
[----:B----4-:R-:W-:-:S07]  /*2930*/  FSEL R207, R177, -INF , P1 ;  /* 0xff800000b1cf7808 */ /* 0x010fce0000800000 */
[----:B------:R4:W-:Y:S01]  /*2940*/  MUFU.TANH R7, R129 ;  /* 0x0000008100077308 */ /* 0x0009e20000002400 */
[C---:B-1----:R-:W-:Y:S01]  /*2950*/  FSEL R95, R220.reuse, -INF , P2 ;  /* 0xff800000dc5f7808 */ /* 0x042fe20001000000 */
[----:B------:R-:W-:Y:S02]  /*2960*/  WARPGROUP.DEPBAR.LE gsb0, 0x0 ;  /* 0x00008000000079c5 */ /* 0x000fe40000010000 */
[----:B------:R-:W-:Y:S01]  /*2970*/  WARPGROUP.ARRIVE ;  /* 0x00000000000079c5 */ /* 0x000fe20000000000 */
[----:B------:R-:W-:Y:S01]  /*2980*/  FFMA.FTZ R220, -R220, R220, 1 ;  /* 0x3f800000dcdc7423 */ /* 0x000fe200000101dc */
[----:B---3--:R-:W-:Y:S02]  /*2990*/  FFMA.FTZ R95, R95, UR11, -R93 ;  /* 0x0000000b5f5f7c23 */ /* 0x008fe4000801085d */
[----:B------:R1:W-:Y:S01]  /*29a0*/  MUFU.TANH R169, R126 ;  /* 0x0000007e00a97308 */ /* 0x0003e20000002400 */
[----:B----4-:R-:W-:Y:S01]  /*29b0*/  SHFL.IDX PT, R129, R22, R110, 0x1f ;  /* 0x00001f6e16817589 */ /* 0x010fe200000e0000 */
[----:B------:R-:W-:Y:S01]  /*29c0*/  HGMMA.64x128x16.F32 R24, gdesc[UR4], R24, gsb0 ;  /* 0x01e00000041879f0 */ /* 0x000fe20008000818 */
[----:B------:R-:W-:-:S02]  /*29d0*/  UIADD3 UR6, UR8, 0x6, URZ ;  /* 0x0000000608067890 */ /* 0x000fc4000fffe03f */
[----:B------:R-:W-:Y:S01]  /*29e0*/  UIADD3 UR4, UR9, 0x6, URZ ;  /* 0x0000000609047890 */ /* 0x000fe2000fffe03f */
[----:B------:R-:W-:Y:S01]  /*29f0*/  UMOV UR7, 0x40000040 ;  /* 0x4000004000077882 */ /* 0x000fe20000000000 */
[----:B------:R-:W-:Y:S01]  /*2a00*/  UMOV UR5, 0x40000040 ;  /* 0x4000004000057882 */ /* 0x000fe20000000000 */
[----:B------:R-:W-:Y:S01]  /*2a10*/  MUFU.TANH R234, R234 ;  /* 0x000000ea00ea7308 */ /* 0x000fe20000002400 */
[----:B-1----:R-:W-:Y:S07]  /*2a20*/  SHFL.IDX PT, R126, R16, R109, 0x1f ;  /* 0x00001f6d107e7589 */ /* 0x002fee00000e0000 */
[----:B------:R1:W3:Y:S08]  /*2a30*/  MUFU.TANH R198, R96 ;  /* 0x0000006000c67308 */ /* 0x0002f00000002400 */
[----:B------:R-:W-:Y:S01]  /*2a40*/  MUFU.TANH R237, R237 ;  /* 0x000000ed00ed7308 */ /* 0x000fe20000002400 */
[----:B-1----:R-:W-:-:S05]  /*2a50*/  FSEL R96, R219, -INF , P2 ;  /* 0xff800000db607808 */ /* 0x002fca0001000000 */
[--C-:B------:R-:W-:Y:S01]  /*2a60*/  FFMA.FTZ R96, R96, UR11, -R94.reuse ;  /* 0x0000000b60607c23 */ /* 0x100fe2000801085e */
[----:B------:R-:W-:Y:S01]  /*2a70*/  FFMA.FTZ R94, R88, UR11, -R94 ;  /* 0x0000000b585e7c23 */ /* 0x000fe2000801085e */
[----:B------:R1:W-:Y:S01]  /*2a80*/  MUFU.TANH R196, R99 ;  /* 0x0000006300c47308 */ /* 0x0003e20000002400 */
[C---:B------:R-:W-:Y:S01]  /*2a90*/  FSEL R88, R232.reuse, -INF , P2 ;  /* 0xff800000e8587808 */ /* 0x040fe20001000000 */
[----:B------:R-:W-:Y:S01]  /*2aa0*/  FFMA.FTZ R232, -R232, R232, 1 ;  /* 0x3f800000e8e87423 */ /* 0x000fe200000101e8 */
[----:B---3--:R-:W-:-:S03]  /*2ab0*/  FSEL R224, R198, -INF , P2 ;  /* 0xff800000c6e07808 */ /* 0x008fc60001000000 */
[--C-:B------:R-:W-:Y:S01]  /*2ac0*/  FFMA.FTZ R88, R88, UR11, -R116.reuse ;  /* 0x0000000b58587c23 */ /* 0x100fe20008010874 */
[----:B------:R-:W-:Y:S01]  /*2ad0*/  FFMA.FTZ R116, R98, UR11, -R116 ;  /* 0x0000000b62747c23 */ /* 0x000fe20008010874 */
[----:B------:R-:W-:Y:S01]  /*2ae0*/  MUFU.TANH R222, R222 ;  /* 0x000000de00de7308 */ /* 0x000fe20000002400 */
[C---:B-1----:R-:W-:Y:S01]  /*2af0*/  FSEL R99, R227.reuse, -INF , P1 ;  /* 0xff800000e3637808 */ /* 0x042fe20000800000 */
[----:B------:R-:W-:Y:S01]  /*2b00*/  FFMA.FTZ R227, -R227, R227, 1 ;  /* 0x3f800000e3e37423 */ /* 0x000fe200000101e3 */
[----:B------:R-:W-:-:S05]  /*2b10*/  FSEL R98, R11, -INF , P2 ;  /* 0xff8000000b627808 */ /* 0x000fca0001000000 */
[----:B------:R-:W-:Y:S01]  /*2b20*/  MUFU.TANH R229, R229 ;  /* 0x000000e500e57308 */ /* 0x000fe20000002400 */
[----:B--2---:R-:W-:-:S07]  /*2b30*/  FFMA.FTZ R98, R98, UR11, -R118 ;  /* 0x0000000b62627c23 */ /* 0x004fce0008010876 */
        /* <DEDUP_REMOVED lines=21> */
[----:B--2---:R-:W-:Y:S01]  /*2c90*/  FSEL R22, R233, -INF , P1 ;  /* 0xff800000e9167808 */ /* 0x004fe20000800000 */
[----:B------:R-:W-:-:S02]  /*2ca0*/  WARPGROUP.DEPBAR.LE gsb0, 0x0 ;  /* 0x00008000000079c5 */ /* 0x000fc40000010000 */
[----:B------:R-:W-:-:S04]  /*2cb0*/  WARPGROUP.ARRIVE ;  /* 0x00000000000079c5 */ /* 0x000fc80000000000 */
[----:B------:R2:W-:Y:S01]  /*2cc0*/  MUFU.EX2 R104, R91 ;  /* 0x0000005b00687308 */ /* 0x0005e20000000800 */
[----:B----4-:R-:W-:Y:S01]  /*2cd0*/  FSEL R117, R197, -INF , P1 ;  /* 0xff800000c5757808 */ /* 0x010fe20000800000 */
[----:B------:R-:W-:Y:S01]  /*2ce0*/  FFMA.FTZ R122, R22, UR11, -R122 ;  /* 0x0000000b167a7c23 */ /* 0x000fe2000801087a */
[----:B------:R-:W-:Y:S01]  /*2cf0*/  FSEL R22, R193, -INF , P1 ;  /* 0xff800000c1167808 */ /* 0x000fe20000800000 */
[----:B------:R-:W-:Y:S02]  /*2d00*/  HGMMA.64x128x16.F32 R24, gdesc[UR4], R24, gsb0 ;  /* 0x01e00000041879f0 */ /* 0x000fe40008000818 */
        /* <DEDUP_REMOVED lines=29> */
[----:B------:R3:W-:Y:S01]  /*2ee0*/  MUFU.TANH R175, R120 ;  /* 0x0000007800af7308 */ /* 0x0007e20000002400 */
        /* <DEDUP_REMOVED lines=22> */
[----:B------:R-:W-:Y:S01]  /*3050*/  MUFU.EX2 R113, R113 ;  /* 0x0000007100717308 */ /* 0x000fe20000000800 */
[----:B-1----:R-:W-:Y:S03]  /*3060*/  SHFL.IDX PT, R124, R13, R10, 0x1f ;  /* 0x00001f0a0d7c7589 */ /* 0x002fe600000e0000 */
[----:B------:R-:W-:Y:S01]  /*3070*/  FFMA.FTZ R213, R116, UR11, -R213 ;  /* 0x0000000b74d57c23 */ /* 0x000fe200080108d5 */
[----:B------:R-:W-:-:S03]  /*3080*/  FSEL R116, R178, -INF , P2 ;  /* 0xff800000b2747808 */ /* 0x000fc60001000000 */
[----:B------:R-:W-:Y:S08]  /*3090*/  MUFU.EX2 R97, R97 ;  /* 0x0000006100617308 */ /* 0x000ff00000000800 */
[----:B------:R-:W-:Y:S08]  /*30a0*/  MUFU.EX2 R103, R103 ;  /* 0x0000006700677308 */ /* 0x000ff00000000800 */
[----:B------:R-:W-:Y:S01]  /*30b0*/  MUFU.EX2 R91, R91 ;  /* 0x0000005b005b7308 */ /* 0x000fe20000000800 */
[----:B------:R-:W-:-:S02]  /*30c0*/  WARPGROUP.DEPBAR.LE gsb0, 0x0 ;  /* 0x00008000000079c5 */ /* 0x000fc40000010000 */
[----:B------:R1:W2:Y:S05]  /*30d0*/  LDS R211, [R23+0x400] ;  /* 0x0004000017d37984 */ /* 0x0002aa0000000800 */
[----:B------:R-:W3:Y:S01]  /*30e0*/  MUFU.EX2 R102, R102 ;  /* 0x0000006600667308 */ /* 0x000ee20000000800 */
[----:B------:R-:W-:Y:S01]  /*30f0*/  LDS R12, [R12+0x400] ;  /* 0x000400000c0c7984 */ /* 0x000fe20000000800 */
[----:B-1----:R-:W-:-:S06]  /*3100*/  FSEL R23, R196, -INF , P1 ;  /* 0xff800000c4177808 */ /* 0x002fcc0000800000 */
[----:B------:R-:W-:Y:S01]  /*3110*/  MUFU.TANH R218, R218 ;  /* 0x000000da00da7308 */ /* 0x000fe20000002400 */
[----:B------:R-:W-:Y:S01]  /*3120*/  FFMA.FTZ R129, R23, UR11, -R129 ;  /* 0x0000000b17817c23 */ /* 0x000fe20008010881 */
[----:B------:R-:W-:-:S05]  /*3130*/  FSEL R23, R192, -INF , P1 ;  /* 0xff800000c0177808 */ /* 0x000fca0000800000 */
[----:B------:R-:W-:Y:S01]  /*3140*/  FFMA.FTZ R205, R23, UR11, -R205 ;  /* 0x0000000b17cd7c23 */ /* 0x000fe200080108cd */
[----:B------:R-:W-:Y:S01]  /*3150*/  FSEL R23, R188, -INF , P1 ;  /* 0xff800000bc177808 */ /* 0x000fe20000800000 */
[----:B------:R-:W-:Y:S04]  /*3160*/  MUFU.TANH R217, R217 ;  /* 0x000000d900d97308 */ /* 0x000fe80000002400 */
[----:B------:R-:W-:-:S04]  /*3170*/  FFMA.FTZ R128, R23, UR11, -R128 ;  /* 0x0000000b17807c23 */ /* 0x000fc80008010880 */
[----:B------:R1:W-:Y:S08]  /*3180*/  MUFU.EX2 R23, R115 ;  /* 0x0000007300177308 */ /* 0x0003f00000000800 */
[----:B------:R-:W4:Y:S01]  /*3190*/  MUFU.EX2 R94, R94 ;  /* 0x0000005e005e7308 */ /* 0x000f220000000800 */
[----:B-1----:R1:W3:Y:S04]  /*31a0*/  SHFL.IDX PT, R115, R16, R114, 0x1f ;  /* 0x00001f7210737589 */ /* 0x0022e800000e0000 */
[----:B--2---:R-:W2:Y:S03]  /*31b0*/  SHFL.IDX PT, R203, R211, R109, 0x1f ;  /* 0x00001f6dd3cb7589 */ /* 0x004ea600000e0000 */
[----:B------:R-:W4:Y:S01]  /*31c0*/  MUFU.EX2 R101, R101 ;  /* 0x0000006500657308 */ /* 0x000f220000000800 */
[----:B------:R-:W4:Y:S01]  /*31d0*/  SHFL.IDX PT, R212, R211, R108, 0x1f ;  /* 0x00001f6cd3d47589 */ /* 0x000f2200000e0000 */
[----:B-1----:R-:W-:-:S03]  /*31e0*/  FSEL R16, R180, -INF , P1 ;  /* 0xff800000b4107808 */ /* 0x002fc60000800000 */
[----:B------:R-:W1:Y:S02]  /*31f0*/  SHFL.IDX PT, R206, R211, R10, 0x1f ;  /* 0x00001f0ad3ce7589 */ /* 0x000e6400000e0000 */
[----:B------:R-:W-:Y:S02]  /*3200*/  FFMA.FTZ R119, R16, UR11, -R119 ;  /* 0x0000000b10777c23 */ /* 0x000fe40008010877 */
[----:B------:R-:W1:Y:S01]  /*3210*/  SHFL.IDX PT, R204, R211, R106, 0x1f ;  /* 0x00001f6ad3cc7589 */ /* 0x000e6200000e0000 */
[----:B------:R2:W-:Y:S03]  /*3220*/  MUFU.EX2 R16, R118 ;  /* 0x0000007600107308 */ /* 0x0005e60000000800 */
[----:B------:R-:W1:Y:S04]  /*3230*/  SHFL.IDX PT, R226, R211, R112, 0x1f ;  /* 0x00001f70d3e27589 */ /* 0x000e6800000e0000 */
[----:B------:R-:W-:Y:S01]  /*3240*/  SHFL.IDX PT, R223, R211, R110, 0x1f ;  /* 0x00001f6ed3df7589 */ /* 0x000fe200000e0000 */
[----:B---3--:R-:W-:Y:S01]  /*3250*/  FFMA.FTZ R116, R116, UR11, -R115 ;  /* 0x0000000b74747c23 */ /* 0x008fe20008010873 */
[--C-:B--2---:R-:W-:Y:S01]  /*3260*/  FFMA.FTZ R118, R208, UR11, -R117.reuse ;  /* 0x0000000bd0767c23 */ /* 0x104fe20008010875 */
[----:B------:R-:W-:Y:S01]  /*3270*/  FFMA.FTZ R117, R207, UR11, -R117 ;  /* 0x0000000bcf757c23 */ /* 0x000fe20008010875 */
[----:B------:R-:W-:Y:S01]  /*3280*/  FADD.FTZ R207, R28, -R203 ;  /* 0x800000cb1ccf7221 */ /* 0x000fe20000010000 */
[----:B------:R-:W-:Y:S01]  /*3290*/  FFMA.FTZ R115, R123, UR11, -R115 ;  /* 0x0000000b7b737c23 */ /* 0x000fe20008010873 */
[----:B------:R2:W-:Y:S01]  /*32a0*/  MUFU.EX2 R28, R135 ;  /* 0x00000087001c7308 */ /* 0x0005e20000000800 */
[----:B------:R-:W3:Y:S01]  /*32b0*/  SHFL.IDX PT, R123, R13, R106, 0x1f ;  /* 0x00001f6a0d7b7589 */ /* 0x000ee200000e0000 */
[----:B----4-:R-:W-:Y:S01]  /*32c0*/  FADD.FTZ R208, R29, -R212 ;  /* 0x800000d41dd07221 */ /* 0x010fe20000010000 */
[----:B------:R-:W-:Y:S01]  /*32d0*/  FADD.FTZ R203, R30, -R203 ;  /* 0x800000cb1ecb7221 */ /* 0x000fe20000010000 */
[----:B------:R-:W-:Y:S01]  /*32e0*/  FMUL.FTZ R207, R102, R207 ;  /* 0x000000cf66cf7220 */ /* 0x000fe20000410000 */
[--C-:B-1----:R-:W-:Y:S01]  /*32f0*/  FADD.FTZ R210, R24, -R206.reuse ;  /* 0x800000ce18d27221 */ /* 0x102fe20000010000 */
[----:B------:R-:W-:-:S02]  /*3300*/  FADD.FTZ R206, R26, -R206 ;  /* 0x800000ce1ace7221 */ /* 0x000fc40000010000 */
[----:B------:R1:W-:Y:S01]  /*3310*/  MUFU.EX2 R30, R224 ;  /* 0x000000e0001e7308 */ /* 0x0003e20000000800 */
[----:B--2---:R-:W-:Y:S01]  /*3320*/  FADD.FTZ R135, R31, -R212 ;  /* 0x800000d41f877221 */ /* 0x004fe20000010000 */
[--C-:B------:R-:W-:Y:S01]  /*3330*/  FADD.FTZ R209, R25, -R204.reuse ;  /* 0x800000cc19d17221 */ /* 0x100fe20000010000 */
[----:B------:R-:W-:Y:S01]  /*3340*/  SHFL.IDX PT, R212, R211, R111, 0x1f ;  /* 0x00001f6fd3d47589 */ /* 0x000fe200000e0000 */
[----:B------:R-:W-:Y:S01]  /*3350*/  FADD.FTZ R204, R27, -R204 ;  /* 0x800000cc1bcc7221 */ /* 0x000fe20000010000 */
[----:B------:R-:W-:Y:S01]  /*3360*/  FSEL R27, R175, -INF , P2 ;  /* 0xff800000af1b7808 */ /* 0x000fe20001000000 */
[----:B------:R-:W-:Y:S01]  /*3370*/  FMUL.FTZ R206, R104, R206 ;  /* 0x000000ce68ce7220 */ /* 0x000fe20000410000 */
[----:B------:R-:W2:Y:S01]  /*3380*/  SHFL.IDX PT, R211, R211, R114, 0x1f ;  /* 0x00001f72d3d37589 */ /* 0x000ea200000e0000 */
[----:B------:R-:W-:Y:S01]  /*3390*/  FSEL R26, R173, -INF , P1 ;  /* 0xff800000ad1a7808 */ /* 0x000fe20000800000 */
[--C-:B-1----:R-:W-:Y:S01]  /*33a0*/  FADD.FTZ R224, R32, -R226.reuse ;  /* 0x800000e220e07221 */ /* 0x102fe20000010000 */
[----:B------:R-:W-:Y:S01]  /*33b0*/  FADD.FTZ R226, R34, -R226 ;  /* 0x800000e222e27221 */ /* 0x000fe20000010000 */
[----:B------:R-:W1:Y:S01]  /*33c0*/  SHFL.IDX PT, R31, R13, R108, 0x1f ;  /* 0x00001f6c0d1f7589 */ /* 0x000e6200000e0000 */
[----:B------:R-:W-:Y:S01]  /*33d0*/  FSEL R25, R174, -INF , P2 ;  /* 0xff800000ae197808 */ /* 0x000fe20001000000 */
[----:B------:R4:W-:Y:S01]  /*33e0*/  MUFU.EX2 R29, R122 ;  /* 0x0000007a001d7308 */ /* 0x0009e20000000800 */
[----:B------:R-:W-:Y:S01]  /*33f0*/  FSEL R24, R172, -INF , P1 ;  /* 0xff800000ac187808 */ /* 0x000fe20000800000 */
[----:B------:R-:W-:Y:S01]  /*3400*/  SHFL.IDX PT, R34, R13, R110, 0x1f ;  /* 0x00001f6e0d227589 */ /* 0x000fe200000e0000 */
[--C-:B------:R-:W-:Y:S01]  /*3410*/  FFMA.FTZ R27, R27, UR11, -R124.reuse ;  /* 0x0000000b1b1b7c23 */ /* 0x100fe2000801087c */
[----:B------:R-:W-:Y:S01]  /*3420*/  FFMA.FTZ R26, R26, UR11, -R124 ;  /* 0x0000000b1a1a7c23 */ /* 0x000fe2000801087c */
[--C-:B---3--:R-:W-:Y:S01]  /*3430*/  FFMA.FTZ R25, R25, UR11, -R123.reuse ;  /* 0x0000000b19197c23 */ /* 0x108fe2000801087b */
[----:B------:R-:W-:Y:S01]  /*3440*/  FFMA.FTZ R24, R24, UR11, -R123 ;  /* 0x0000000b18187c23 */ /* 0x000fe2000801087b */
[----:B------:R-:W-:Y:S01]  /*3450*/  FSEL R124, R171, -INF , P2 ;  /* 0xff800000ab7c7808 */ /* 0x000fe20001000000 */
[----:B------:R3:W-:Y:S01]  /*3460*/  MUFU.EX2 R32, R121 ;  /* 0x0000007900207308 */ /* 0x0007e20000000800 */
[----:B----4-:R-:W-:Y:S01]  /*3470*/  FSEL R122, R170, -INF , P2 ;  /* 0xff800000aa7a7808 */ /* 0x010fe20001000000 */
[----:B------:R-:W-:Y:S01]  /*3480*/  FADD.FTZ R33, R33, -R223 ;  /* 0x800000df21217221 */ /* 0x000fe20000010000 */
[----:B------:R-:W-:Y:S01]  /*3490*/  FSEL R123, R169, -INF , P1 ;  /* 0xff800000a97b7808 */ /* 0x000fe20000800000 */
[----:B------:R-:W-:Y:S01]  /*34a0*/  FFMA.FTZ R124, R124, UR11, -R225 ;  /* 0x0000000b7c7c7c23 */ /* 0x000fe200080108e1 */
[----:B------:R-:W-:Y:S01]  /*34b0*/  FADD.FTZ R223, R35, -R223 ;  /* 0x800000df23df7221 */ /* 0x000fe20000010000 */
[----:B------:R-:W-:Y:S01]  /*34c0*/  FMUL.FTZ R210, R113, R210 ;  /* 0x000000d271d27220 */ /* 0x000fe20000410000 */
[----:B------:R-:W4:Y:S01]  /*34d0*/  SHFL.IDX PT, R35, R13, R111, 0x1f ;  /* 0x00001f6f0d237589 */ /* 0x000f2200000e0000 */
[----:B------:R-:W-:Y:S01]  /*34e0*/  FFMA.FTZ R123, R123, UR11, -R225 ;  /* 0x0000000b7b7b7c23 */ /* 0x000fe200080108e1 */
[----:B---3--:R-:W-:Y:S01]  /*34f0*/  FSEL R121, R168, -INF , P1 ;  /* 0xff800000a8797808 */ /* 0x008fe20000800000 */
[--C-:B--2---:R-:W-:Y:S01]  /*3500*/  FADD.FTZ R37, R37, -R211.reuse ;  /* 0x800000d325257221 */ /* 0x104fe20000010000 */
[----:B------:R-:W-:Y:S01]  /*3510*/  FADD.FTZ R39, R39, -R211 ;  /* 0x800000d327277221 */ /* 0x000fe20000010000 */
[--C-:B------:R-:W-:Y:S01]  /*3520*/  FADD.FTZ R225, R36, -R212.reuse ;  /* 0x800000d424e17221 */ /* 0x100fe20000010000 */
[----:B------:R-:W2:Y:S01]  /*3530*/  SHFL.IDX PT, R211, R13, R112, 0x1f ;  /* 0x00001f700dd37589 */ /* 0x000ea200000e0000 */
[--C-:B-1----:R-:W-:Y:S01]  /*3540*/  FFMA.FTZ R122, R122, UR11, -R31.reuse ;  /* 0x0000000b7a7a7c23 */ /* 0x102fe2000801081f */
[----:B------:R-:W-:Y:S01]  /*3550*/  FFMA.FTZ R121, R121, UR11, -R31 ;  /* 0x0000000b79797c23 */ /* 0x000fe2000801081f */
[----:B------:R-:W-:Y:S01]  /*3560*/  FMUL.FTZ R36, R105, R204 ;  /* 0x000000cc69247220 */ /* 0x000fe20000410000 */
[----:B------:R1:W-:Y:S01]  /*3570*/  MUFU.EX2 R31, R129 ;  /* 0x00000081001f7308 */ /* 0x0003e20000000800 */
[----:B------:R-:W-:Y:S01]  /*3580*/  FADD.FTZ R38, R38, -R212 ;  /* 0x800000d426267221 */ /* 0x000fe20000010000 */
[----:B------:R-:W-:Y:S01]  /*3590*/  FSEL R212, R9, -INF , P2 ;  /* 0xff80000009d47808 */ /* 0x000fe20001000000 */
[----:B------:R-:W-:Y:S01]  /*35a0*/  FMUL.FTZ R203, R97, R203 ;  /* 0x000000cb61cb7220 */ /* 0x000fe20000410000 */
[----:B------:R-:W-:Y:S01]  /*35b0*/  FFMA.FTZ R204, -R21, R21, 1 ;  /* 0x3f80000015cc7423 */ /* 0x000fe20000010115 */
[----:B------:R-:W-:Y:S01]  /*35c0*/  FMUL.FTZ R223, R94, R223 ;  /* 0x000000df5edf7220 */ /* 0x000fe20000410000 */
[----:B------:R-:W-:Y:S01]  /*35d0*/  FMUL.FTZ R135, R101, R135 ;  /* 0x0000008765877220 */ /* 0x000fe20000410000 */
[----:B------:R-:W-:Y:S01]  /*35e0*/  FMUL.FTZ R209, R107, R209 ;  /* 0x000000d16bd17220 */ /* 0x000fe20000410000 */
[----:B------:R3:W-:Y:S01]  /*35f0*/  MUFU.EX2 R21, R131 ;  /* 0x0000008300157308 */ /* 0x0007e20000000800 */
[----:B-1----:R-:W-:Y:S01]  /*3600*/  FFMA.FTZ R129, -R17, R17, 1 ;  /* 0x3f80000011817423 */ /* 0x002fe20000010111 */
[----:B------:R-:W-:Y:S01]  /*3610*/  FMUL.FTZ R204, R204, R207 ;  /* 0x000000cfcccc7220 */ /* 0x000fe20000410000 */
[----:B------:R-:W-:-:S02]  /*3620*/  FSEL R207, R3, -INF , P2 ;  /* 0xff80000003cf7808 */ /* 0x000fc40001000000 */
[----:B------:R-:W-:Y:S01]  /*3630*/  FMUL.FTZ R129, R129, R210 ;  /* 0x000000d281817220 */ /* 0x000fe20000410000 */
[----:B------:R-:W-:Y:S02]  /*3640*/  FSEL R210, R7, -INF , P2 ;  /* 0xff80000007d27808 */ /* 0x000fe40001000000 */
[----:B------:R1:W-:Y:S01]  /*3650*/  MUFU.EX2 R17, R134 ;  /* 0x0000008600117308 */ /* 0x0003e20000000800 */
[----:B---3--:R-:W-:Y:S01]  /*3660*/  FFMA.FTZ R131, -R216, R216, 1 ;  /* 0x3f800000d8837423 */ /* 0x008fe200000101d8 */
[----:B----4-:R-:W-:Y:S01]  /*3670*/  FFMA.FTZ R207, R207, UR11, -R35 ;  /* 0x0000000bcfcf7c23 */ /* 0x010fe20008010823 */
[----:B------:R-:W-:Y:S01]  /*3680*/  FFMA.FTZ R210, R210, UR11, -R34 ;  /* 0x0000000bd2d27c23 */ /* 0x000fe20008010822 */
[----:B--2---:R-:W-:Y:S01]  /*3690*/  FFMA.FTZ R212, R212, UR11, -R211 ;  /* 0x0000000bd4d47c23 */ /* 0x004fe200080108d3 */
        /* <DEDUP_REMOVED lines=21> */
[----:B--2---:R-:W-:Y:S01]  /*37f0*/  FMUL.FTZ R38, R89, R38 ;  /* 0x0000002659267220 */ /* 0x004fe20000410000 */
[----:B------:R-:W-:-:S03]  /*3800*/  FFMA.FTZ R209, R209, UR11, -R19 ;  /* 0x0000000bd1d17c23 */ /* 0x000fc60008010813 */
        /* <DEDUP_REMOVED lines=20> */
[----:B------:R-:W1:Y:S01]  /*3950*/  MUFU.EX2 R90, R90 ;  /* 0x0000005a005a7308 */ /* 0x000e620000000800 */
        /* <DEDUP_REMOVED lines=10> */
[----:B------:R-:W-:Y:S01]  /*3a00*/  FMUL.FTZ R39, R90, R39 ;  /* 0x000000275a277220 */ /* 0x000fe20000410000 */
[----:B------:R-:W-:Y:S01]  /*3a10*/  FMUL.FTZ R130, R130, R223 ;  /* 0x000000df82827220 */ /* 0x000fe20000410000 */
[----:B------:R-:W-:Y:S01]  /*3a20*/  FADD.FTZ R41, R41, -R219 ;  /* 0x800000db29297221 */ /* 0x000fe20000010000 */
[----:B------:R-:W1:Y:S01]  /*3a30*/  SHFL.IDX PT, R223, R12, R112, 0x1f ;  /* 0x00001f700cdf7589 */ /* 0x000e6200000e0000 */
[----:B------:R-:W3:Y:S01]  /*3a40*/  MUFU.EX2 R100, R100 ;  /* 0x0000006400647308 */ /* 0x000ee20000000800 */
[----:B----4-:R-:W-:Y:S01]  /*3a50*/  FADD.FTZ R44, R44, -R220 ;  /* 0x800000dc2c2c7221 */ /* 0x010fe20000010000 */
[----:B------:R-:W-:Y:S01]  /*3a60*/  FADD.FTZ R49, R49, -R224 ;  /* 0x800000e031317221 */ /* 0x000fe20000010000 */
[----:B------:R-:W-:-:S05]  /*3a70*/  FMUL.FTZ R41, R23, R41 ;  /* 0x0000002917297220 */ /* 0x000fca0000410000 */
[----:B------:R-:W4:Y:S01]  /*3a80*/  MUFU.EX2 R98, R98 ;  /* 0x0000006200627308 */ /* 0x000f220000000800 */
[----:B--2---:R-:W-:-:S07]  /*3a90*/  FMUL.FTZ R40, R88, R40 ;  /* 0x0000002858287220 */ /* 0x004fce0000410000 */
[----:B------:R-:W2:Y:S01]  /*3aa0*/  MUFU.EX2 R99, R99 ;  /* 0x0000006300637308 */ /* 0x000ea20000000800 */
[----:B---3--:R-:W-:Y:S01]  /*3ab0*/  FMUL.FTZ R43, R100, R43 ;  /* 0x0000002b642b7220 */ /* 0x008fe20000410000 */
[----:B------:R-:W-:Y:S01]  /*3ac0*/  FFMA.FTZ R233, -R233, R233, 1 ;  /* 0x3f800000e9e97423 */ /* 0x000fe200000101e9 */
[----:B------:R-:W-:Y:S01]  /*3ad0*/  FFMA.FTZ R237, -R237, R237, 1 ;  /* 0x3f800000eded7423 */ /* 0x000fe200000101ed */
[----:B------:R-:W-:Y:S01]  /*3ae0*/  FADD.FTZ R46, R46, -R220 ;  /* 0x800000dc2e2e7221 */ /* 0x000fe20000010000 */
[----:B------:R-:W-:Y:S01]  /*3af0*/  FADD.FTZ R47, R47, -R225 ;  /* 0x800000e12f2f7221 */ /* 0x000fe20000010000 */
[----:B------:R-:W-:Y:S01]  /*3b00*/  FADD.FTZ R51, R51, -R224 ;  /* 0x800000e033337221 */ /* 0x000fe20000010000 */
[--C-:B-1----:R-:W-:Y:S01]  /*3b10*/  FADD.FTZ R50, R50, -R223.reuse ;  /* 0x800000df32327221 */ /* 0x102fe20000010000 */
[----:B------:R1:W-:Y:S01]  /*3b20*/  MUFU.EX2 R33, R128 ;  /* 0x0000008000217308 */ /* 0x0003e20000000800 */
[----:B------:R-:W-:Y:S01]  /*3b30*/  FADD.FTZ R48, R48, -R223 ;  /* 0x800000df30307221 */ /* 0x000fe20000010000 */
[----:B------:R-:W-:-:S06]  /*3b40*/  FADD.FTZ R52, R52, -R221 ;  /* 0x800000dd34347221 */ /* 0x000fcc0000010000 */
[----:B------:R3:W-:Y:S01]  /*3b50*/  MUFU.EX2 R19, R127 ;  /* 0x0000007f00137308 */ /* 0x0007e20000000800 */
[----:B-1----:R-:W-:Y:S01]  /*3b60*/  FFMA.FTZ R128, -R222, R222, 1 ;  /* 0x3f800000de807423 */ /* 0x002fe200000101de */
[----:B------:R-:W-:Y:S01]  /*3b70*/  FMUL.FTZ R50, R29, R50 ;  /* 0x000000321d327220 */ /* 0x000fe20000410000 */
[----:B------:R1:W1:Y:S01]  /*3b80*/  SHFL.IDX PT, R222, R12, R114, 0x1f ;  /* 0x00001f720cde7589 */ /* 0x00026200000e0000 */
[----:B----4-:R-:W-:Y:S01]  /*3b90*/  FMUL.FTZ R44, R98, R44 ;  /* 0x0000002c622c7220 */ /* 0x010fe20000410000 */
[----:B------:R-:W-:-:S03]  /*3ba0*/  FMUL.FTZ R128, R128, R20 ;  /* 0x0000001480807220 */ /* 0x000fc60000410000 */
[----:B------:R4:W4:Y:S01]  /*3bb0*/  MUFU.EX2 R15, R214 ;  /* 0x000000d6000f7308 */ /* 0x0009220000000800 */
[----:B---3--:R-:W-:Y:S01]  /*3bc0*/  FFMA.FTZ R127, -R230, R230, 1 ;  /* 0x3f800000e67f7423 */ /* 0x008fe200000101e6 */
[----:B--2---:R-:W-:Y:S01]  /*3bd0*/  FMUL.FTZ R216, R99, R216 ;  /* 0x000000d863d87220 */ /* 0x004fe20000410000 */
[----:B------:R-:W-:Y:S02]  /*3be0*/  FADD.FTZ R221, R54, -R221 ;  /* 0x800000dd36dd7221 */ /* 0x000fe40000010000 */
[----:B------:R-:W-:-:S03]  /*3bf0*/  FMUL.FTZ R127, R127, R37 ;  /* 0x000000257f7f7220 */ /* 0x000fc60000410000 */
[----:B-1----:R1:W-:Y:S01]  /*3c00*/  MUFU.EX2 R12, R126 ;  /* 0x0000007e000c7308 */ /* 0x0023e20000000800 */
[----:B----4-:R-:W-:-:S07]  /*3c10*/  FMUL.FTZ R214, R232, R40 ;  /* 0x00000028e8d67220 */ /* 0x010fce0000410000 */
[----:B------:R2:W-:Y:S01]  /*3c20*/  MUFU.EX2 R20, R125 ;  /* 0x0000007d00147308 */ /* 0x0005e20000000800 */
[----:B-1----:R-:W-:Y:S01]  /*3c30*/  FFMA.FTZ R126, -R229, R229, 1 ;  /* 0x3f800000e57e7423 */ /* 0x002fe200000101e5 */
[----:B------:R-:W-:Y:S01]  /*3c40*/  FMUL.FTZ R46, R16, R46 ;  /* 0x0000002e102e7220 */ /* 0x000fe20000410000 */
[--C-:B------:R-:W-:Y:S01]  /*3c50*/  FADD.FTZ R219, R53, -R222.reuse ;  /* 0x800000de35db7221 */ /* 0x100fe20000010000 */
[----:B------:R-:W-:Y:S01]  /*3c60*/  FADD.FTZ R222, R55, -R222 ;  /* 0x800000de37de7221 */ /* 0x000fe20000010000 */
[----:B------:R-:W-:-:S03]  /*3c70*/  FMUL.FTZ R126, R126, R38 ;  /* 0x000000267e7e7220 */ /* 0x000fc60000410000 */
[----:B------:R1:W-:Y:S01]  /*3c80*/  MUFU.EX2 R38, R213 ;  /* 0x000000d500267308 */ /* 0x0003e20000000800 */
[----:B--2---:R-:W-:-:S07]  /*3c90*/  FMUL.FTZ R125, R227, R39 ;  /* 0x00000027e37d7220 */ /* 0x004fce0000410000 */
[----:B------:R2:W-:Y:S01]  /*3ca0*/  MUFU.EX2 R37, R215 ;  /* 0x000000d700257308 */ /* 0x0005e20000000800 */
[----:B-1----:R-:W-:-:S04]  /*3cb0*/  FFMA.FTZ R213, -R235, R235, 1 ;  /* 0x3f800000ebd57423 */ /* 0x002fc800000101eb */
[----:B------:R-:W-:Y:S01]  /*3cc0*/  FMUL.FTZ R213, R213, R42 ;  /* 0x0000002ad5d57220 */ /* 0x000fe20000410000 */
[----:B------:R-:W-:Y:S02]  /*3cd0*/  FFMA.FTZ R42, -R11, R11, 1 ;  /* 0x3f8000000b2a7423 */ /* 0x000fe4000001010b */
[----:B------:R1:W-:Y:S01]  /*3ce0*/  MUFU.EX2 R39, R120 ;  /* 0x0000007800277308 */ /* 0x0003e20000000800 */
[----:B--2---:R-:W-:Y:S01]  /*3cf0*/  FFMA.FTZ R215, -R236, R236, 1 ;  /* 0x3f800000ecd77423 */ /* 0x004fe200000101ec */
[----:B------:R-:W-:Y:S01]  /*3d00*/  FMUL.FTZ R47, R28, R47 ;  /* 0x0000002f1c2f7220 */ /* 0x000fe20000410000 */
[----:B------:R-:W-:Y:S01]  /*3d10*/  FMUL.FTZ R48, R30, R48 ;  /* 0x000000301e307220 */ /* 0x000fe20000410000 */
[----:B------:R-:W-:Y:S01]  /*3d20*/  FMUL.FTZ R51, R31, R51 ;  /* 0x000000331f337220 */ /* 0x000fe20000410000 */
[----:B------:R-:W-:-:S03]  /*3d30*/  FMUL.FTZ R215, R215, R41 ;  /* 0x00000029d7d77220 */ /* 0x000fc60000410000 */
[----:B------:R2:W-:Y:S01]  /*3d40*/  MUFU.EX2 R40, R119 ;  /* 0x0000007700287308 */ /* 0x0005e20000000800 */
[----:B-1----:R-:W-:Y:S01]  /*3d50*/  FMUL.FTZ R120, R231, R43 ;  /* 0x0000002be7787220 */ /* 0x002fe20000410000 */
[----:B------:R-:W-:Y:S01]  /*3d60*/  FMUL.FTZ R43, R32, R49 ;  /* 0x00000031202b7220 */ /* 0x000fe20000410000 */
[----:B------:R-:W-:Y:S01]  /*3d70*/  FFMA.FTZ R41, -R199, R199, 1 ;  /* 0x3f800000c7297423 */ /* 0x000fe200000101c7 */
[----:B------:R-:W-:Y:S01]  /*3d80*/  FMUL.FTZ R49, R233, R50 ;  /* 0x00000032e9317220 */ /* 0x000fe20000410000 */
[----:B------:R-:W-:Y:S01]  /*3d90*/  FFMA.FTZ R55, -R234, R234, 1 ;  /* 0x3f800000ea377423 */ /* 0x000fe200000101ea */
[----:B------:R-:W-:Y:S01]  /*3da0*/  FMUL.FTZ R50, R237, R43 ;  /* 0x0000002bed327220 */ /* 0x000fe20000410000 */
[----:B------:R-:W-:Y:S01]  /*3db0*/  FFMA.FTZ R43, -R196, R196, 1 ;  /* 0x3f800000c42b7423 */ /* 0x000fe200000101c4 */
[----:B------:R-:W-:Y:S01]  /*3dc0*/  FFMA.FTZ R54, -R198, R198, 1 ;  /* 0x3f800000c6367423 */ /* 0x000fe200000101c6 */
[----:B--2---:R-:W-:Y:S01]  /*3dd0*/  FMUL.FTZ R119, R42, R44 ;  /* 0x0000002c2a777220 */ /* 0x004fe20000410000 */
[----:B------:R-:W-:Y:S01]  /*3de0*/  FFMA.FTZ R42, -R197, R197, 1 ;  /* 0x3f800000c52a7423 */ /* 0x000fe200000101c5 */
[----:B------:R-:W-:Y:S01]  /*3df0*/  FMUL.FTZ R216, R41, R216 ;  /* 0x000000d829d87220 */ /* 0x000fe20000410000 */
[----:B------:R-:W-:Y:S01]  /*3e00*/  FMUL.FTZ R51, R43, R51 ;  /* 0x000000332b337220 */ /* 0x000fe20000410000 */
[----:B------:R1:W-:Y:S01]  /*3e10*/  MUFU.EX2 R41, R118 ;  /* 0x0000007600297308 */ /* 0x0003e20000000800 */
[----:B------:R-:W-:Y:S01]  /*3e20*/  FMUL.FTZ R55, R55, R46 ;  /* 0x0000002e37377220 */ /* 0x000fe20000410000 */
[----:B------:R-:W-:Y:S01]  /*3e30*/  FMUL.FTZ R54, R54, R48 ;  /* 0x0000003036367220 */ /* 0x000fe20000410000 */
[----:B------:R-:W2:Y:S04]  /*3e40*/  SHFL.IDX PT, R46, R45, R10, 0x1f ;  /* 0x00001f0a2d2e7589 */ /* 0x000ea800000e0000 */
[----:B------:R-:W3:Y:S01]  /*3e50*/  SHFL.IDX PT, R48, R45, R109, 0x1f ;  /* 0x00001f6d2d307589 */ /* 0x000ee200000e0000 */
[----:B------:R4:W-:Y:S01]  /*3e60*/  MUFU.EX2 R43, R116 ;  /* 0x00000074002b7308 */ /* 0x0009e20000000800 */
[----:B-1----:R-:W-:-:S02]  /*3e70*/  FMUL.FTZ R118, R42, R47 ;  /* 0x0000002f2a767220 */ /* 0x002fc40000410000 */
[----:B------:R-:W1:Y:S04]  /*3e80*/  SHFL.IDX PT, R47, R45, R106, 0x1f ;  /* 0x00001f6a2d2f7589 */ /* 0x000e6800000e0000 */
[----:B------:R-:W-:Y:S01]  /*3e90*/  SHFL.IDX PT, R224, R45, R108, 0x1f ;  /* 0x00001f6c2de07589 */ /* 0x000fe200000e0000 */
[----:B------:R2:W-:Y:S03]  /*3ea0*/  MUFU.EX2 R42, R117 ;  /* 0x00000075002a7308 */ /* 0x0005e60000000800 */
[----:B------:R-:W-:Y:S04]  /*3eb0*/  SHFL.IDX PT, R223, R45, R110, 0x1f ;  /* 0x00001f6e2ddf7589 */ /* 0x000fe800000e0000 */
[----:B----4-:R-:W-:Y:S01]  /*3ec0*/  SHFL.IDX PT, R116, R45, R111, 0x1f ;  /* 0x00001f6f2d747589 */ /* 0x010fe200000e0000 */
[----:B------:R4:W-:Y:S03]  /*3ed0*/  MUFU.EX2 R44, R115 ;  /* 0x00000073002c7308 */ /* 0x0009e60000000800 */
[----:B--2---:R-:W2:Y:S04]  /*3ee0*/  SHFL.IDX PT, R117, R45, R112, 0x1f ;  /* 0x00001f702d757589 */ /* 0x004ea800000e0000 */
[----:B------:R1:W-:Y:S01]  /*3ef0*/  SHFL.IDX PT, R220, R45, R114, 0x1f ;  /* 0x00001f722ddc7589 */ /* 0x0003e200000e0000 */
[----:B------:R-:W2:Y:S01]  /*3f00*/  MUFU.EX2 R93, R93 ;  /* 0x0000005d005d7308 */ /* 0x000ea20000000800 */
[----:B----4-:R-:W-:Y:S01]  /*3f10*/  FMUL.FTZ R115, R13, R219 ;  /* 0x000000db0d737220 */ /* 0x010fe20000410000 */
[----:B------:R-:W-:Y:S01]  /*3f20*/  FFMA.FTZ R219, -R192, R192, 1 ;  /* 0x3f800000c0db7423 */ /* 0x000fe200000101c0 */
[----:B------:R-:W-:Y:S01]  /*3f30*/  FMUL.FTZ R222, R36, R222 ;  /* 0x000000de24de7220 */ /* 0x000fe20000410000 */
[----:B------:R-:W4:Y:S01]  /*3f40*/  LDL.LU R11, [R1+0xb0] ;  /* 0x0000b000010b7983 */ /* 0x000f220000300800 */
[----:B------:R-:W-:Y:S01]  /*3f50*/  FADD.FTZ R56, R56, -R46 ;  /* 0x8000002e38387221 */ /* 0x000fe20000010000 */
[----:B---3--:R-:W-:Y:S01]  /*3f60*/  FADD.FTZ R60, R60, -R48 ;  /* 0x800000303c3c7221 */ /* 0x008fe20000010000 */
[----:B-1----:R-:W-:Y:S01]  /*3f70*/  FFMA.FTZ R45, -R194, R194, 1 ;  /* 0x3f800000c22d7423 */ /* 0x002fe200000101c2 */
[----:B------:R-:W-:Y:S01]  /*3f80*/  FADD.FTZ R57, R57, -R47 ;  /* 0x8000002f39397221 */ /* 0x000fe20000010000 */
[----:B------:R1:W5:Y:S02]  /*3f90*/  LDL.LU R199, [R1+0xac] ;  /* 0x0000ac0001c77983 */ /* 0x0003640000300800 */
[----:B------:R-:W-:-:S02]  /*3fa0*/  FMUL.FTZ R115, R45, R115 ;  /* 0x000000732d737220 */ /* 0x000fc40000410000 */
[----:B------:R3:W1:Y:S01]  /*3fb0*/  MUFU.EX2 R45, R27 ;  /* 0x0000001b002d7308 */ /* 0x0006620000000800 */
[----:B--2---:R-:W-:Y:S01]  /*3fc0*/  FADD.FTZ R64, R64, -R117 ;  /* 0x8000007540407221 */ /* 0x004fe20000010000 */
[----:B------:R-:W-:Y:S01]  /*3fd0*/  FADD.FTZ R48, R62, -R48 ;  /* 0x800000303e307221 */ /* 0x000fe20000010000 */
[----:B------:R-:W-:Y:S01]  /*3fe0*/  FFMA.FTZ R53, -R195, R195, 1 ;  /* 0x3f800000c3357423 */ /* 0x000fe200000101c3 */
[----:B------:R-:W-:Y:S01]  /*3ff0*/  FMUL.FTZ R52, R17, R52 ;  /* 0x0000003411347220 */ /* 0x000fe20000410000 */
[----:B------:R-:W-:Y:S01]  /*4000*/  FADD.FTZ R58, R58, -R46 ;  /* 0x8000002e3a3a7221 */ /* 0x000fe20000010000 */
[----:B---3--:R-:W-:Y:S01]  /*4010*/  FMUL.FTZ R27, R219, R222 ;  /* 0x000000dedb1b7220 */ /* 0x008fe20000410000 */
[----:B------:R2:W5:Y:S01]  /*4020*/  LDL.LU R198, [R1+0xa8] ;  /* 0x0000a80001c67983 */ /* 0x0005620000300800 */
[----:B------:R-:W-:Y:S01]  /*4030*/  FADD.FTZ R59, R59, -R47 ;  /* 0x8000002f3b3b7221 */ /* 0x000fe20000010000 */
[--C-:B------:R-:W-:Y:S01]  /*4040*/  FADD.FTZ R63, R63, -R224.reuse ;  /* 0x800000e03f3f7221 */ /* 0x100fe20000010000 */
[----:B------:R-:W-:Y:S01]  /*4050*/  FADD.FTZ R67, R67, -R223 ;  /* 0x800000df43437221 */ /* 0x000fe20000010000 */
[----:B------:R3:W1:Y:S01]  /*4060*/  LDS R219, [R14+0x400] ;  /* 0x000400000edb7984 */ /* 0x0006620000000800 */
[----:B------:R-:W-:Y:S01]  /*4070*/  FMUL.FTZ R64, R15, R64 ;  /* 0x000000400f407220 */ /* 0x000fe20000410000 */
[----:B------:R-:W-:Y:S01]  /*4080*/  FADD.FTZ R62, R61, -R224 ;  /* 0x800000e03d3e7221 */ /* 0x000fe20000010000 */
[----:B------:R2:W-:Y:S01]  /*4090*/  MUFU.EX2 R46, R26 ;  /* 0x0000001a002e7308 */ /* 0x0005e20000000800 */
[----:B------:R1:W5:Y:S01]  /*40a0*/  LDL.LU R197, [R1+0xa4] ;  /* 0x0000a40001c57983 */ /* 0x0003620000300800 */
[----:B------:R-:W-:Y:S01]  /*40b0*/  FMUL.FTZ R221, R18, R221 ;  /* 0x000000dd12dd7220 */ /* 0x000fe20000410000 */
[----:B------:R-:W-:-:S05]  /*40c0*/  FMUL.FTZ R226, R93, R226 ;  /* 0x000000e25de27220 */ /* 0x000fca0000410000 */
[----:B---3--:R3:W-:Y:S01]  /*40d0*/  MUFU.EX2 R14, R24 ;  /* 0x00000018000e7308 */ /* 0x0087e20000000800 */
[----:B------:R-:W-:Y:S01]  /*40e0*/  FADD.FTZ R61, R68, -R116 ;  /* 0x80000074443d7221 */ /* 0x000fe20000010000 */
[----:B--2---:R-:W-:Y:S01]  /*40f0*/  FADD.FTZ R26, R65, -R223 ;  /* 0x800000df411a7221 */ /* 0x004fe20000010000 */
[----:B------:R-:W-:Y:S01]  /*4100*/  FMUL.FTZ R56, R34, R56 ;  /* 0x0000003822387220 */ /* 0x000fe20000410000 */
[----:B------:R2:W5:Y:S01]  /*4110*/  LDL.LU R196, [R1+0xa0] ;  /* 0x0000a00001c47983 */ /* 0x0005620000300800 */
[----:B------:R-:W-:Y:S01]  /*4120*/  FMUL.FTZ R57, R35, R57 ;  /* 0x0000003923397220 */ /* 0x000fe20000410000 */
[----:B------:R-:W-:Y:S01]  /*4130*/  FMUL.FTZ R53, R53, R52 ;  /* 0x0000003435357220 */ /* 0x000fe20000410000 */
[----:B------:R-:W-:Y:S01]  /*4140*/  FADD.FTZ R117, R66, -R117 ;  /* 0x8000007542757221 */ /* 0x000fe20000010000 */
[----:B------:R2:W1:Y:S01]  /*4150*/  MUFU.EX2 R47, R25 ;  /* 0x00000019002f7308 */ /* 0x0004620000000800 */
[----:B---3--:R-:W-:Y:S01]  /*4160*/  FFMA.FTZ R24, -R184, R184, 1 ;  /* 0x3f800000b8187423 */ /* 0x008fe200000101b8 */
[----:B------:R-:W-:Y:S01]  /*4170*/  FFMA.FTZ R68, -R191, R191, 1 ;  /* 0x3f800000bf447423 */ /* 0x000fe200000101bf */
[----:B------:R-:W-:Y:S01]  /*4180*/  FFMA.FTZ R65, -R190, R190, 1 ;  /* 0x3f800000be417423 */ /* 0x000fe200000101be */
[----:B------:R3:W5:Y:S01]  /*4190*/  LDL.LU R195, [R1+0x9c] ;  /* 0x00009c0001c37983 */ /* 0x0007620000300800 */
[----:B------:R-:W-:Y:S01]  /*41a0*/  FMUL.FTZ R64, R24, R64 ;  /* 0x0000004018407220 */ /* 0x000fe20000410000 */
[----:B------:R-:W-:Y:S01]  /*41b0*/  FFMA.FTZ R52, -R193, R193, 1 ;  /* 0x3f800000c1347423 */ /* 0x000fe200000101c1 */
[----:B------:R-:W-:Y:S01]  /*41c0*/  FMUL.FTZ R58, R21, R58 ;  /* 0x0000003a153a7220 */ /* 0x000fe20000410000 */
[----:B------:R3:W5:Y:S01]  /*41d0*/  LDL.LU R194, [R1+0x98] ;  /* 0x0000980001c27983 */ /* 0x0007620000300800 */
[----:B--2---:R-:W-:Y:S01]  /*41e0*/  FFMA.FTZ R25, -R189, R189, 1 ;  /* 0x3f800000bd197423 */ /* 0x004fe200000101bd */
[----:B------:R-:W-:Y:S01]  /*41f0*/  FMUL.FTZ R68, R68, R56 ;  /* 0x0000003844447220 */ /* 0x000fe20000410000 */
[----:B------:R-:W-:Y:S01]  /*4200*/  FMUL.FTZ R62, R20, R62 ;  /* 0x0000003e143e7220 */ /* 0x000fe20000410000 */
[----:B------:R3:W5:Y:S01]  /*4210*/  LDL.LU R193, [R1+0x94] ;  /* 0x0000940001c17983 */ /* 0x0007620000300800 */
[----:B------:R-:W-:Y:S01]  /*4220*/  FMUL.FTZ R60, R19, R60 ;  /* 0x0000003c133c7220 */ /* 0x000fe20000410000 */
[----:B------:R-:W-:Y:S01]  /*4230*/  FMUL.FTZ R59, R33, R59 ;  /* 0x0000003b213b7220 */ /* 0x000fe20000410000 */
[----:B------:R-:W-:Y:S01]  /*4240*/  FMUL.FTZ R63, R37, R63 ;  /* 0x0000003f253f7220 */ /* 0x000fe20000410000 */
[----:B------:R3:W5:Y:S01]  /*4250*/  LDL.LU R192, [R1+0x90] ;  /* 0x0000900001c07983 */ /* 0x0007620000300800 */
[----:B------:R-:W-:Y:S01]  /*4260*/  FMUL.FTZ R48, R12, R48 ;  /* 0x000000300c307220 */ /* 0x000fe20000410000 */
[----:B------:R-:W-:Y:S01]  /*4270*/  FMUL.FTZ R67, R40, R67 ;  /* 0x0000004328437220 */ /* 0x000fe20000410000 */
[----:B------:R-:W2:Y:S08]  /*4280*/  MUFU.EX2 R211, R211 ;  /* 0x000000d300d37308 */ /* 0x000eb00000000800 */
[----:B------:R-:W-:Y:S01]  /*4290*/  MUFU.EX2 R207, R207 ;  /* 0x000000cf00cf7308 */ /* 0x000fe20000000800 */
[----:B-1----:R-:W1:Y:S04]  /*42a0*/  SHFL.IDX PT, R24, R219, R10, 0x1f ;  /* 0x00001f0adb187589 */ /* 0x002e6800000e0000 */
[----:B------:R-:W3:Y:S04]  /*42b0*/  SHFL.IDX PT, R108, R219, R108, 0x1f ;  /* 0x00001f6cdb6c7589 */ /* 0x000ee800000e0000 */
[----:B------:R-:W2:Y:S04]  /*42c0*/  SHFL.IDX PT, R106, R219, R106, 0x1f ;  /* 0x00001f6adb6a7589 */ /* 0x000ea800000e0000 */
[----:B------:R-:W2:Y:S04]  /*42d0*/  SHFL.IDX PT, R111, R219, R111, 0x1f ;  /* 0x00001f6fdb6f7589 */ /* 0x000ea800000e0000 */
[----:B------:R-:W2:Y:S01]  /*42e0*/  SHFL.IDX PT, R112, R219, R112, 0x1f ;  /* 0x00001f70db707589 */ /* 0x000ea200000e0000 */
[----:B------:R-:W-:-:S03]  /*42f0*/  FMUL.FTZ R56, R65, R57 ;  /* 0x0000003941387220 */ /* 0x000fc60000410000 */
[----:B------:R-:W2:Y:S01]  /*4300*/  SHFL.IDX PT, R109, R219, R109, 0x1f ;  /* 0x00001f6ddb6d7589 */ /* 0x000ea200000e0000 */
[----:B------:R-:W-:-:S03]  /*4310*/  FADD.FTZ R116, R70, -R116 ;  /* 0x8000007446747221 */ /* 0x000fc60000010000 */
[----:B------:R-:W2:Y:S01]  /*4320*/  SHFL.IDX PT, R110, R219, R110, 0x1f ;  /* 0x00001f6edb6e7589 */ /* 0x000ea200000e0000 */
[----:B------:R-:W-:Y:S01]  /*4330*/  FFMA.FTZ R57, -R185, R185, 1 ;  /* 0x3f800000b9397423 */ /* 0x000fe200000101b9 */
[--C-:B------:R-:W-:Y:S01]  /*4340*/  FADD.FTZ R66, R69, -R220.reuse ;  /* 0x800000dc45427221 */ /* 0x100fe20000010000 */
[----:B------:R-:W-:Y:S01]  /*4350*/  FMUL.FTZ R25, R25, R58 ;  /* 0x0000003a19197220 */ /* 0x000fe20000410000 */
[----:B------:R1:W5:Y:S01]  /*4360*/  LDL.LU R191, [R1+0x8c] ;  /* 0x00008c0001bf7983 */ /* 0x0003620000300800 */
[----:B------:R-:W-:Y:S01]  /*4370*/  FFMA.FTZ R70, -R187, R187, 1 ;  /* 0x3f800000bb467423 */ /* 0x000fe200000101bb */
[----:B------:R-:W-:Y:S01]  /*4380*/  FFMA.FTZ R65, -R182, R182, 1 ;  /* 0x3f800000b6417423 */ /* 0x000fe200000101b6 */
[----:B------:R-:W-:Y:S01]  /*4390*/  FMUL.FTZ R117, R38, R117 ;  /* 0x0000007526757220 */ /* 0x000fe20000410000 */
[----:B------:R-:W2:Y:S01]  /*43a0*/  SHFL.IDX PT, R114, R219, R114, 0x1f ;  /* 0x00001f72db727589 */ /* 0x000ea200000e0000 */
[----:B------:R-:W-:Y:S01]  /*43b0*/  FADD.FTZ R220, R71, -R220 ;  /* 0x800000dc47dc7221 */ /* 0x000fe20000010000 */
[----:B------:R-:W-:Y:S01]  /*43c0*/  FFMA.FTZ R69, -R188, R188, 1 ;  /* 0x3f800000bc457423 */ /* 0x000fe200000101bc */
[----:B------:R-:W-:Y:S01]  /*43d0*/  FFMA.FTZ R58, -R183, R183, 1 ;  /* 0x3f800000b73a7423 */ /* 0x000fe200000101b7 */
[----:B------:R1:W5:Y:S01]  /*43e0*/  LDL.LU R190, [R1+0x88] ;  /* 0x0000880001be7983 */ /* 0x0003620000300800 */
[----:B------:R-:W-:Y:S01]  /*43f0*/  FFMA.FTZ R71, -R186, R186, 1 ;  /* 0x3f800000ba477423 */ /* 0x000fe200000101ba */
[----:B------:R-:W-:Y:S01]  /*4400*/  FMUL.FTZ R57, R57, R62 ;  /* 0x0000003e39397220 */ /* 0x000fe20000410000 */
[----:B------:R-:W2:Y:S01]  /*4410*/  MUFU.EX2 R205, R205 ;  /* 0x000000cd00cd7308 */ /* 0x000ea20000000800 */
[----:B------:R1:W5:Y:S01]  /*4420*/  LDL.LU R189, [R1+0x84] ;  /* 0x0000840001bd7983 */ /* 0x0003620000300800 */
[----:B------:R-:W-:Y:S01]  /*4430*/  FMUL.FTZ R70, R70, R60 ;  /* 0x0000003c46467220 */ /* 0x000fe20000410000 */
[----:B------:R-:W-:-:S05]  /*4440*/  FMUL.FTZ R65, R65, R117 ;  /* 0x0000007541417220 */ /* 0x000fca0000410000 */
[----:B------:R-:W2:Y:S01]  /*4450*/  MUFU.EX2 R209, R209 ;  /* 0x000000d100d17308 */ /* 0x000ea20000000800 */
[----:B------:R1:W5:Y:S01]  /*4460*/  LDL.LU R188, [R1+0x80] ;  /* 0x0000800001bc7983 */ /* 0x0003620000300800 */
[----:B------:R-:W-:Y:S01]  /*4470*/  FFMA.FTZ R62, -R179, R179, 1 ;  /* 0x3f800000b33e7423 */ /* 0x000fe200000101b3 */
[----:B------:R-:W-:-:S05]  /*4480*/  FMUL.FTZ R61, R41, R61 ;  /* 0x0000003d293d7220 */ /* 0x000fca0000410000 */
[----:B------:R-:W-:Y:S01]  /*4490*/  MUFU.EX2 R210, R210 ;  /* 0x000000d200d27308 */ /* 0x000fe20000000800 */
        /* <DEDUP_REMOVED lines=14> */
[----:B-1----:R-:W-:Y:S01]  /*4580*/  FADD.FTZ R72, R72, -R24 ;  /* 0x8000001848487221 */ /* 0x002fe20000010000 */
[----:B------:R-:W-:Y:S01]  /*4590*/  FMUL.FTZ R66, R62, R61 ;  /* 0x0000003d3e427220 */ /* 0x000fe20000410000 */
[----:B------:R1:W5:Y:S01]  /*45a0*/  LDL.LU R183, [R1+0x6c] ;  /* 0x00006c0001b77983 */ /* 0x0003620000300800 */
[----:B------:R-:W-:Y:S01]  /*45b0*/  FMUL.FTZ R61, R60, R117 ;  /* 0x000000753c3d7220 */ /* 0x000fe20000410000 */
[----:B------:R-:W-:Y:S01]  /*45c0*/  FMUL.FTZ R59, R59, R26 ;  /* 0x0000001a3b3b7220 */ /* 0x000fe20000410000 */
[----:B------:R-:W1:Y:S01]  /*45d0*/  MUFU.EX2 R208, R208 ;  /* 0x000000d000d07308 */ /* 0x000e620000000800 */
[----:B------:R1:W5:Y:S01]  /*45e0*/  LDL.LU R182, [R1+0x68] ;  /* 0x0000680001b67983 */ /* 0x0003620000300800 */
[----:B------:R-:W-:Y:S01]  /*45f0*/  FMUL.FTZ R60, R63, R220 ;  /* 0x000000dc3f3c7220 */ /* 0x000fe20000410000 */
[----:B------:R-:W-:-:S05]  /*4600*/  FMUL.FTZ R26, R48, R67 ;  /* 0x00000043301a7220 */ /* 0x000fca0000410000 */
[----:B------:R-:W-:Y:S01]  /*4610*/  MUFU.EX2 R206, R206 ;  /* 0x000000ce00ce7308 */ /* 0x000fe20000000800 */
[----:B------:R1:W5:Y:S01]  /*4620*/  LDL.LU R181, [R1+0x64] ;  /* 0x0000640001b57983 */ /* 0x0003620000300800 */
[----:B------:R-:W-:Y:S01]  /*4630*/  FFMA.FTZ R62, -R175, R175, 1 ;  /* 0x3f800000af3e7423 */ /* 0x000fe200000101af */
[----:B------:R-:W-:-:S05]  /*4640*/  FMUL.FTZ R63, R45, R72 ;  /* 0x000000482d3f7220 */ /* 0x000fca0000410000 */
[----:B------:R-:W-:Y:S01]  /*4650*/  MUFU.EX2 R124, R124 ;  /* 0x0000007c007c7308 */ /* 0x000fe20000000800 */
[----:B------:R1:W5:Y:S01]  /*4660*/  LDL.LU R180, [R1+0x60] ;  /* 0x0000600001b47983 */ /* 0x0003620000300800 */
[----:B------:R-:W-:-:S06]  /*4670*/  FFMA.FTZ R67, -R177, R177, 1 ;  /* 0x3f800000b1437423 */ /* 0x000fcc00000101b1 */
[----:B------:R-:W-:Y:S01]  /*4680*/  MUFU.EX2 R123, R123 ;  /* 0x0000007b007b7308 */ /* 0x000fe20000000800 */
[----:B------:R1:W5:Y:S01]  /*4690*/  LDL.LU R179, [R1+0x5c] ;  /* 0x00005c0001b37983 */ /* 0x0003620000300800 */
[--C-:B---3--:R-:W-:Y:S01]  /*46a0*/  FADD.FTZ R77, R77, -R108.reuse ;  /* 0x8000006c4d4d7221 */ /* 0x108fe20000010000 */
[----:B------:R-:W-:-:S05]  /*46b0*/  FADD.FTZ R79, R79, -R108 ;  /* 0x8000006c4f4f7221 */ /* 0x000fca0000010000 */
[----:B------:R-:W-:Y:S01]  /*46c0*/  MUFU.EX2 R122, R122 ;  /* 0x0000007a007a7308 */ /* 0x000fe20000000800 */
[----:B------:R3:W5:Y:S01]  /*46d0*/  LDL.LU R178, [R1+0x58] ;  /* 0x0000580001b27983 */ /* 0x0007620000300800 */
[----:B------:R-:W-:Y:S01]  /*46e0*/  FMUL.FTZ R62, R62, R63 ;  /* 0x0000003f3e3e7220 */ /* 0x000fe20000410000 */
[----:B------:R-:W-:-:S05]  /*46f0*/  FFMA.FTZ R108, -R174, R174, 1 ;  /* 0x3f800000ae6c7423 */ /* 0x000fca00000101ae */
[----:B------:R-:W-:Y:S01]  /*4700*/  MUFU.EX2 R121, R121 ;  /* 0x0000007900797308 */ /* 0x000fe20000000800 */
[----:B------:R3:W5:Y:S01]  /*4710*/  LDL.LU R177, [R1+0x54] ;  /* 0x0000540001b17983 */ /* 0x0007620000300800 */
[--C-:B--2---:R-:W-:Y:S01]  /*4720*/  FADD.FTZ R73, R73, -R106.reuse ;  /* 0x8000006a49497221 */ /* 0x104fe20000010000 */
[----:B------:R-:W-:Y:S01]  /*4730*/  FADD.FTZ R75, R75, -R106 ;  /* 0x8000006a4b4b7221 */ /* 0x000fe20000010000 */
[----:B------:R-:W-:Y:S01]  /*4740*/  FFMA.FTZ R218, -R218, R218, 1 ;  /* 0x3f800000dada7423 */ /* 0x000fe200000101da */
[----:B------:R3:W5:Y:S01]  /*4750*/  LDL.LU R176, [R1+0x50] ;  /* 0x0000500001b07983 */ /* 0x0007620000300800 */
[----:B------:R-:W-:Y:S01]  /*4760*/  FFMA.FTZ R63, -R173, R173, 1 ;  /* 0x3f800000ad3f7423 */ /* 0x000fe200000101ad */
[--C-:B------:R-:W-:Y:S01]  /*4770*/  FADD.FTZ R84, R84, -R111.reuse ;  /* 0x8000006f54547221 */ /* 0x100fe20000010000 */
[----:B------:R-:W-:Y:S01]  /*4780*/  FMUL.FTZ R131, R131, R226 ;  /* 0x000000e283837220 */ /* 0x000fe20000410000 */
        /* <DEDUP_REMOVED lines=17> */
[----:B------:R-:W-:-:S02]  /*48a0*/  FFMA.FTZ R110, -R168, R168, 1 ;  /* 0x3f800000a86e7423 */ /* 0x000fc400000101a8 */
[----:B------:R3:W5:Y:S01]  /*48b0*/  LDL.LU R170, [R1+0x38] ;  /* 0x0000380001aa7983 */ /* 0x0007620000300800 */
[----:B------:R2:W3:Y:S01]  /*48c0*/  MUFU.EX2 R48, R212 ;  /* 0x000000d400307308 */ /* 0x0004e20000000800 */
[----:B------:R-:W-:Y:S02]  /*48d0*/  FFMA.FTZ R117, -R9, R9, 1 ;  /* 0x3f80000009757423 */ /* 0x000fe40000010109 */
[----:B------:R1:W5:Y:S01]  /*48e0*/  LDL.LU R169, [R1+0x34] ;  /* 0x0000340001a97983 */ /* 0x0003620000300800 */
[--C-:B------:R-:W-:Y:S01]  /*48f0*/  FADD.FTZ R85, R85, -R114.reuse ;  /* 0x8000007255557221 */ /* 0x100fe20000010000 */
[----:B------:R-:W-:Y:S02]  /*4900*/  FADD.FTZ R87, R87, -R114 ;  /* 0x8000007257577221 */ /* 0x000fe40000010000 */
[----:B------:R1:W5:Y:S01]  /*4910*/  LDL.LU R168, [R1+0x30] ;  /* 0x0000300001a87983 */ /* 0x0003620000300800 */
[----:B------:R-:W-:Y:S01]  /*4920*/  FMUL.FTZ R67, R67, R116 ;  /* 0x0000007443437220 */ /* 0x000fe20000410000 */
[----:B--2---:R-:W-:Y:S01]  /*4930*/  FFMA.FTZ R212, -R7, R7, 1 ;  /* 0x3f80000007d47423 */ /* 0x004fe20000010107 */
[----:B------:R-:W-:Y:S01]  /*4940*/  FFMA.FTZ R114, -R6, R6, 1 ;  /* 0x3f80000006727423 */ /* 0x000fe20000010106 */
[----:B------:R2:W5:Y:S01]  /*4950*/  LDL.LU R9, [R1+0x2c] ;  /* 0x00002c0001097983 */ /* 0x0005620000300800 */
[----:B------:R-:W-:Y:S01]  /*4960*/  FFMA.FTZ R116, -R5, R5, 1 ;  /* 0x3f80000005747423 */ /* 0x000fe20000010105 */
[----:B------:R-:W-:-:S02]  /*4970*/  FFMA.FTZ R219, -R3, R3, 1 ;  /* 0x3f80000003db7423 */ /* 0x000fc40000010103 */
[----:B------:R2:W5:Y:S01]  /*4980*/  LDL.LU R7, [R1+0x28] ;  /* 0x0000280001077983 */ /* 0x0005620000300800 */
[----:B------:R-:W-:-:S03]  /*4990*/  FFMA.FTZ R220, -R0, R0, 1 ;  /* 0x3f80000000dc7423 */ /* 0x000fc60000010100 */
        /* <DEDUP_REMOVED lines=10> */
[----:B------:R-:W-:Y:S02]  /*4a40*/  FMUL.FTZ R73, R211, R82 ;  /* 0x00000052d3497220 */ /* 0x000fe40000410000 */
[----:B------:R-:W-:Y:S01]  /*4a50*/  FMUL.FTZ R63, R63, R24 ;  /* 0x000000183f3f7220 */ /* 0x000fe20000410000 */
[----:B------:R-:W-:Y:S01]  /*4a60*/  FFMA.FTZ R24, -R217, R217, 1 ;  /* 0x3f800000d9187423 */ /* 0x000fe200000101d9 */
[----:B------:R-:W-:Y:S01]  /*4a70*/  FMUL.FTZ R217, R205, R86 ;  /* 0x00000056cdd97220 */ /* 0x000fe20000410000 */
[----:B------:R-:W-:Y:S01]  /*4a80*/  F2FP.F16.F32.PACK_AB R69, R69, R25 ;  /* 0x000000194545723e */ /* 0x000fe200000000ff */
[----:B------:R-:W-:Y:S01]  /*4a90*/  FMUL.FTZ R84, R207, R84 ;  /* 0x00000054cf547220 */ /* 0x000fe20000410000 */
[----:B------:R-:W-:Y:S01]  /*4aa0*/  FMUL.FTZ R85, R209, R85 ;  /* 0x00000055d1557220 */ /* 0x000fe20000410000 */
[----:B-1----:R-:W-:Y:S01]  /*4ab0*/  FMUL.FTZ R87, R208, R87 ;  /* 0x00000057d0577220 */ /* 0x002fe20000410000 */
[----:B------:R-:W-:Y:S01]  /*4ac0*/  FMUL.FTZ R75, R14, R75 ;  /* 0x0000004b0e4b7220 */ /* 0x000fe20000410000 */
[----:B---3--:R-:W-:Y:S01]  /*4ad0*/  FMUL.FTZ R80, R48, R80 ;  /* 0x0000005030507220 */ /* 0x008fe20000410000 */
        /* <DEDUP_REMOVED lines=59> */
[----:B--2---:R-:W-:-:S05]  /*4e90*/  IMAD R25, R4, 0x4000, R221 ;  /* 0x0000400004197824 */ /* 0x004fca00078e02dd */
        /* <DEDUP_REMOVED lines=68> */
[----:B----4-:R-:W-:Y:S01]  /*52e0*/  IMAD R12, R11, 0x2000, R50 ;  /* 0x000020000b0c7824 */ /* 0x010fe200078e0232 */
[----:B------:R-:W-:Y:S01]  /*52f0*/  F2FP.F16.F32.PACK_AB R48, R210, R48 ;  /* 0x00000030d230723e */ /* 0x000fe200000000ff */
[----:B------:R-:W-:Y:S01]  /*5300*/  UIADD3 UR10, UR10, 0x380, URZ ;  /* 0x000003800a0a7890 */ /* 0x000fe2000fffe03f */
[----:B-1----:R-:W-:Y:S02]  /*5310*/  F2FP.F16.F32.PACK_AB R49, R206, R211 ;  /* 0x000000d3ce31723e */ /* 0x002fe400000000ff */
[----:B------:R-:W-:Y:S02]  /*5320*/  F2FP.F16.F32.PACK_AB R50, R209, R207 ;  /* 0x000000cfd132723e */ /* 0x000fe400000000ff */
[----:B------:R-:W-:Y:S01]  /*5330*/  F2FP.F16.F32.PACK_AB R51, R208, R205 ;  /* 0x000000cdd033723e */ /* 0x000fe200000000ff */
[----:B------:R-:W-:Y:S01]  /*5340*/  UMOV UR11, 0x40000040 ;  /* 0x40000040000b7882 */ /* 0x000fe20000000000 */
[----:B------:R-:W-:-:S02]  /*5350*/  WARPGROUP.DEPBAR.LE gsb0, 0x0 ;  /* 0x00008000000079c5 */ /* 0x000fc40000010000 */
[----:B------:R-:W-:-:S06]  /*5360*/  WARPGROUP.ARRIVE ;  /* 0x00000000000079c5 */ /* 0x000fcc0000000000 */
[----:B------:R-:W-:Y:S01]  /*5370*/  HGMMA.64x64x16.F32 R136, R48, gdesc[UR8].tnspB, R136, gsb0 ;  /* 0x40e0000830887df0 */ /* 0x000fe20008000888 */
[----:B------:R-:W-:Y:S02]  /*5380*/  SHF.R.U32.HI R12, RZ, 0x4, R12 ;  /* 0x00000004ff0c7819 */ /* 0x000fe4000001160c */
[----:B------:R-:W-:Y:S02]  /*5390*/  R2UR UR4, R2 ;  /* 0x00000000020472ca */ /* 0x000fe400000e0000 */
[----:B------:R-:W-:-:S04]  /*53a0*/  LOP3.LUT R12, R12, 0x3fff, RZ, 0xc0, !PT ;  /* 0x00003fff0c0c7812 */ /* 0x000fc800078ec0ff */
[----:B------:R-:W-:-:S04]  /*53b0*/  LOP3.LUT R13, R12, 0x10000, RZ, 0xfc, !PT ;  /* 0x000100000c0d7812 */ /* 0x000fc800078efcff */
[----:B------:R-:W-:-:S04]  /*53c0*/  LEA R13, R4, R13, 0xb ;  /* 0x0000000d040d7211 */ /* 0x000fc800078e58ff */
[----:B------:R-:W-:Y:S01]  /*53d0*/  R2UR UR8, R13 ;  /* 0x000000000d0872ca */ /* 0x000fe200000e0000 */
[----:B------:R-:W-:-:S04]  /*53e0*/  USHF.R.U32.HI UR4, URZ, 0x4, UR4 ;  /* 0x000000043f047899 */ /* 0x000fc80008011604 */
[----:B------:R-:W-:Y:S01]  /*53f0*/  ULOP3.LUT UR9, UR4, 0x3fff, URZ, 0xc0, !UPT ;  /* 0x00003fff04097892 */ /* 0x000fe2000f8ec03f */
[----:B------:R-:W-:Y:S01]  /*5400*/  UMOV UR5, 0x40000040 ;  /* 0x4000004000057882 */ /* 0x000fe20000000000 */
[----:B------:R-:W-:Y:S01]  /*5410*/  UMOV UR7, 0x40000040 ;  /* 0x4000004000077882 */ /* 0x000fe20000000000 */
[----:B------:R-:W-:Y:S02]  /*5420*/  WARPGROUP.DEPBAR.LE gsb0, 0x0 ;  /* 0x00008000000079c5 */ /* 0x000fe40000010000 */
[----:B------:R1:W-:Y:S06]  /*5430*/  MEMBAR.ALL.CTA ;  /* 0x0000000000007992 */ /* 0x0003ec0000008000 */
[----:B-1----:R-:W1:Y:S02]  /*5440*/  FENCE.VIEW.ASYNC.S ;  /* 0x00000000000073c6 */ /* 0x002e640000000000 */
[----:B-1----:R-:W-:Y:S06]  /*5450*/  BAR.SYNC.DEFER_BLOCKING 0x9, 0x100 ;  /* 0x0244000000007b1d */ /* 0x002fec0000010000 */
[----:B------:R-:W-:Y:S01]  /*5460*/  UMOV UR4, UR8 ;  /* 0x0000000800047c82 */ /* 0x000fe20008000000 */
[----:B------:R-:W-:Y:S01]  /*5470*/  UMOV UR6, UR9 ;  /* 0x0000000900067c82 */ /* 0x000fe20008000000 */
        /* <DEDUP_REMOVED lines=52> */
[----:B------:R-:W-:Y:S05]  /*57c0*/  @!P0 BRA `(.L_x_347) ;  /* 0x0000000000048947 */ /* 0x000fea0003800000 */
[----:B------:R-:W-:Y:S01]  /*57d0*/  BPT.TRAP 0x1 ;  /* 0x000000040000795c */ /* 0x000fe20000300000 */
.L_x_347:
[C---:B-----5:R-:W-:Y:S01]  /*57e0*/  IMAD R3, R4.reuse, 0x400, R3 ;  /* 0x0000040004037824 */ /* 0x060fe200078e0203 */
[----:B------:R-:W-:Y:S01]  /*57f0*/  UMOV UR7, 0x40000040 ;  /* 0x4000004000077882 */ /* 0x000fe20000000000 */
[----:B------:R-:W-:Y:S01]  /*5800*/  IMAD R13, R4, 0x8, R2 ;  /* 0x00000008040d7824 */ /* 0x000fe200078e0202 */
[----:B------:R-:W1:Y:S02]  /*5810*/  S2R R12, SR_TID.X ;  /* 0x00000000000c7919 */ /* 0x000e640000002100 */
        /* <DEDUP_REMOVED lines=65> */
.L_x_348:
        /* <DEDUP_REMOVED lines=8> */
[----:B--2---:R-:W-:Y:S02]  /*5cb0*/  ISETP.GE.AND P1, PT, R6, R12, PT ;  /* 0x0000000c0600720c */ /* 0x004fe40003f26270 */
[----:B------:R-:W-:-:S04]  /*5cc0*/  SEL R12, RZ, 0x1, P0 ;  /* 0x00000001ff0c7807 */ /* 0x000fc80000000000 */
[----:B------:R-:W-:-:S07]  /*5cd0*/  LOP3.LUT R5, R5, R12, RZ, 0x3c, !PT ;  /* 0x0000000c05057212 */ /* 0x000fce00078e3cff */
[----:B---3--:R-:W-:Y:S05]  /*5ce0*/  @!P1 BRA `(.L_x_349) ;  /* 0xffffffb8005c9947 */ /* 0x008fea000383ffff */
.L_x_338:
[----:B------:R-:W3:Y:S01]  /*5cf0*/  LDC R15, c[0x0][0x850] ;  /* 0x00021400ff0f7b82 */ /* 0x000ee20000000800 */
[----:B------:R-:W4:Y:S01]  /*5d00*/  S2R R10, SR_CTAID.Y ;  /* 0x00000000000a7919 */ /* 0x000f220000002600 */
[----:B------:R-:W-:Y:S01]  /*5d10*/  ULDC.64 UR4, c[0x0][0x818] ;  /* 0x0002060000047ab9 */ /* 0x000fe20000000a00 */
[----:B------:R-:W-:Y:S01]  /*5d20*/  ULDC.64 UR6, c[0x0][0x840] ;  /* 0x0002100000067ab9 */ /* 0x000fe20000000a00 */
[----:B------:R-:W5:Y:S01]  /*5d30*/  S2R R20, SR_CTAID.X ;  /* 0x0000000000147919 */ /* 0x000f620000002500 */
[----:B------:R-:W1:Y:S01]  /*5d40*/  S2R R21, SR_CTAID.Z ;  /* 0x0000000000157919 */ /* 0x000e620000002700 */
[----:B---3--:R-:W-:-:S13]  /*5d50*/  ISETP.NE.AND P0, PT, R15, 0x1, PT ;  /* 0x000000010f00780c */ /* 0x008fda0003f05270 */
[----:B------:R-:W4:Y:S01]  /*5d60*/  @P0 LDC R3, c[0x0][0x854] ;  /* 0x00021500ff030b82 */ /* 0x000f220000000800 */
[----:B-----5:R-:W-:-:S05]  /*5d70*/  IMAD.SHL.U32 R6, R20, 0x2000, RZ ;  /* 0x0000200014067824 */ /* 0x020fca00078e00ff */
[----:B--2---:R-:W-:Y:S02]  /*5d80*/  SHF.R.S32.HI R7, RZ, 0x1f, R6 ;  /* 0x0000001fff077819 */ /* 0x004fe40000011406 */
[----:B------:R-:W2:Y:S01]  /*5d90*/  @P0 LDC R5, c[0x0][0x858] ;  /* 0x00021600ff050b82 */ /* 0x000ea20000000800 */
[----:B----4-:R-:W-:Y:S01]  /*5da0*/  @P0 IMAD.HI.U32 R4, R10, R3, RZ ;  /* 0x000000030a040227 */ /* 0x010fe200078e00ff */
[----:B------:R-:W-:-:S04]  /*5db0*/  MOV R3, R10 ;  /* 0x0000000a00037202 */ /* 0x000fc80000000f00 */
[----:B--2---:R-:W-:-:S04]  /*5dc0*/  @P0 SHF.R.U32.HI R3, RZ, R5, R4 ;  /* 0x00000005ff030219 */ /* 0x004fc80000011604 */
[----:B------:R-:W-:Y:S01]  /*5dd0*/  SHF.R.S32.HI R11, RZ, 0x1f, R3 ;  /* 0x0000001fff0b7819 */ /* 0x000fe20000011403 */
[----:B------:R-:W-:-:S04]  /*5de0*/  IMAD.WIDE.U32 R4, R3, UR4, R6 ;  /* 0x0000000403047c25 */ /* 0x000fc8000f8e0006 */
[C---:B------:R-:W-:Y:S02]  /*5df0*/  IMAD R8, R11.reuse, UR4, RZ ;  /* 0x000000040b087c24 */ /* 0x040fe4000f8e02ff */
[----:B------:R-:W-:Y:S02]  /*5e00*/  IMAD R12, R11, UR6, RZ ;  /* 0x000000060b0c7c24 */ /* 0x000fe4000f8e02ff */
[C---:B------:R-:W-:Y:S01]  /*5e10*/  IMAD R9, R3.reuse, UR5, R8 ;  /* 0x0000000503097c24 */ /* 0x040fe2000f8e0208 */
[----:B-1----:R-:W-:Y:S01]  /*5e20*/  SHF.R.S32.HI R8, RZ, 0x1f, R21 ;  /* 0x0000001fff087819 */ /* 0x002fe20000011415 */
[----:B------:R-:W-:Y:S01]  /*5e30*/  IMAD.WIDE.U32 R6, R3, UR6, R6 ;  /* 0x0000000603067c25 */ /* 0x000fe2000f8e0006 */
[----:B------:R-:W-:-:S03]  /*5e40*/  ULDC.64 UR4, c[0x0][0x820] ;  /* 0x0002080000047ab9 */ /* 0x000fc60000000a00 */
[----:B------:R-:W-:Y:S01]  /*5e50*/  IMAD R13, R3, UR7, R12 ;  /* 0x00000007030d7c24 */ /* 0x000fe2000f8e020c */
[----:B------:R-:W-:Y:S01]  /*5e60*/  ULDC.64 UR6, c[0x0][0x848] ;  /* 0x0002120000067ab9 */ /* 0x000fe20000000a00 */
[----:B------:R-:W-:Y:S02]  /*5e70*/  IMAD.IADD R5, R5, 0x1, R9 ;  /* 0x0000000105057824 */ /* 0x000fe400078e0209 */
[C---:B------:R-:W-:Y:S01]  /*5e80*/  IMAD R9, R8.reuse, UR4, RZ ;  /* 0x0000000408097c24 */ /* 0x040fe2000f8e02ff */
[----:B------:R-:W-:Y:S01]  /*5e90*/  IADD3 R7, R7, R13, RZ ;  /* 0x0000000d07077210 */ /* 0x000fe20007ffe0ff */
[----:B------:R-:W-:Y:S02]  /*5ea0*/  IMAD R8, R8, UR6, RZ ;  /* 0x0000000608087c24 */ /* 0x000fe4000f8e02ff */
[----:B------:R-:W-:Y:S01]  /*5eb0*/  IMAD.WIDE.U32 R4, R21, UR4, R4 ;  /* 0x0000000415047c25 */ /* 0x000fe2000f8e0004 */
[----:B------:R-:W-:-:S03]  /*5ec0*/  ULDC UR4, c[0x0][0x740] ;  /* 0x0001d00000047ab9 */ /* 0x000fc60000000800 */
[----:B------:R-:W-:Y:S01]  /*5ed0*/  FMUL.FTZ R168, R168, UR4 ;  /* 0x00000004a8a87c20 */ /* 0x000fe20008410000 */
[----:B------:R-:W-:Y:S02]  /*5ee0*/  IMAD R13, R21, UR7, R8 ;  /* 0x00000007150d7c24 */ /* 0x000fe4000f8e0208 */
[----:B------:R-:W-:Y:S01]  /*5ef0*/  FMUL.FTZ R169, R169, UR4 ;  /* 0x00000004a9a97c20 */ /* 0x000fe20008410000 */
[----:B------:R-:W1:Y:S01]  /*5f00*/  S2R R8, SR_TID.X ;  /* 0x0000000000087919 */ /* 0x000e620000002100 */
[C---:B------:R-:W-:Y:S02]  /*5f10*/  IMAD R9, R21.reuse, UR5, R9 ;  /* 0x0000000515097c24 */ /* 0x040fe4000f8e0209 */
        /* <DEDUP_REMOVED lines=32> */
[----:B------:R-:W-:-:S02]  /*6120*/  IMAD.IADD R14, R5, 0x1, R9 ;  /* 0x00000001050e7824 */ /* 0x000fc400078e0209 */
[----:B------:R-:W-:Y:S01]  /*6130*/  IMAD.IADD R13, R7, 0x1, R13 ;  /* 0x00000001070d7824 */ /* 0x000fe200078e020d */
[----:B------:R-:W-:Y:S01]  /*6140*/  BAR.SYNC.DEFER_BLOCKING 0x1, 0x100 ;  /* 0x0044000000007b1d */ /* 0x000fe20000010000 */
[----:B-1----:R-:W-:-:S05]  /*6150*/  ISETP.NE.AND P1, PT, R8, 0x80, PT ;  /* 0x000000800800780c */ /* 0x002fca0003f25270 */
[----:B------:R-:W-:Y:S02]  /*6160*/  ULDC UR4, c[0x0][0x870] ;  /* 0x00021c0000047ab9 */ /* 0x000fe40000000800 */
[----:B------:R-:W1:Y:S01]  /*6170*/  LDC.64 R16, c[0x0][0x800] ;  /* 0x00020000ff107b82 */ /* 0x000e620000000a00 */
[----:B------:R-:W-:Y:S01]  /*6180*/  IMAD R9, R20, UR4, RZ ;  /* 0x0000000414097c24 */ /* 0x000fe2000f8e02ff */
[----:B------:R-:W-:Y:S01]  /*6190*/  ULDC UR4, c[0x0][0x80c] ;  /* 0x0002030000047ab9 */ /* 0x000fe20000000800 */
[----:B------:R-:W-:Y:S01]  /*61a0*/  BSSY B0, `(.L_x_350) ;  /* 0x000001f000007945 */ /* 0x000fe20003800000 */
[----:B------:R-:W-:Y:S02]  /*61b0*/  IMAD R8, R21, UR4, RZ ;  /* 0x0000000415087c24 */ /* 0x000fe4000f8e02ff */
[----:B------:R-:W-:Y:S01]  /*61c0*/  IMAD R9, R9, UR4, RZ ;  /* 0x0000000409097c24 */ /* 0x000fe2000f8e02ff */
[----:B------:R-:W-:Y:S01]  /*61d0*/  ULDC.64 UR4, c[0x0][0x868] ;  /* 0x00021a0000047ab9 */ /* 0x000fe20000000a00 */
[----:B------:R-:W2:Y:S01]  /*61e0*/  LDC.64 R18, c[0x0][0x828] ;  /* 0x00020a00ff127b82 */ /* 0x000ea20000000a00 */
[----:B------:R-:W-:-:S02]  /*61f0*/  SHF.R.S32.HI R12, RZ, 0x1f, R8 ;  /* 0x0000001fff0c7819 */ /* 0x000fc40000011408 */
[--C-:B------:R-:W-:Y:S01]  /*6200*/  IADD3 R8, P0, P2, R9, R8, R3.reuse ;  /* 0x0000000809087210 */ /* 0x100fe20007a1e003 */
[----:B------:R-:W-:Y:S01]  /*6210*/  IMAD.MOV R3, RZ, RZ, -R3 ;  /* 0x000000ffff037224 */ /* 0x000fe200078e0a03 */
[----:B------:R-:W-:-:S03]  /*6220*/  SHF.R.S32.HI R9, RZ, 0x1f, R9 ;  /* 0x0000001fff097819 */ /* 0x000fc60000011409 */
[----:B------:R-:W-:Y:S01]  /*6230*/  IMAD R10, R15, R3, R10 ;  /* 0x000000030f0a7224 */ /* 0x000fe200078e020a */
[----:B------:R3:W-:Y:S01]  /*6240*/  STS.128 [R0], R136 ;  /* 0x0000008800007388 */ /* 0x0007e20000000c00 */
[----:B------:R-:W-:Y:S02]  /*6250*/  IADD3.X R9, R9, R12, R11, P0, P2 ;  /* 0x0000000c09097210 */ /* 0x000fe400007e440b */
[C---:B------:R-:W-:Y:S01]  /*6260*/  SHF.L.U32 R12, R8.reuse, 0x2, RZ ;  /* 0x00000002080c7819 */ /* 0x040fe200000006ff */
[----:B------:R3:W-:Y:S01]  /*6270*/  STS.128 [R0+0x800], R140 ;  /* 0x0008008c00007388 */ /* 0x0007e20000000c00 */
[----:B------:R-:W-:Y:S02]  /*6280*/  SHF.L.U64.HI R11, R8, 0x2, R9 ;  /* 0x00000002080b7819 */ /* 0x000fe40000010209 */
[----:B------:R-:W-:Y:S01]  /*6290*/  IADD3 R8, P3, R12, UR4, RZ ;  /* 0x000000040c087c10 */ /* 0x000fe2000ff7e0ff */
[----:B------:R3:W-:Y:S01]  /*62a0*/  STS.128 [R0+0x1000], R144 ;  /* 0x0010009000007388 */ /* 0x0007e20000000c00 */
[----:B-1----:R-:W-:-:S02]  /*62b0*/  LEA R16, P2, R4, R16, 0x2 ;  /* 0x0000001004107211 */ /* 0x002fc400078410ff */
[----:B------:R-:W-:Y:S01]  /*62c0*/  IADD3.X R9, R11, UR5, RZ, P3, !PT ;  /* 0x000000050b097c10 */ /* 0x000fe20009ffe4ff */
[----:B------:R3:W-:Y:S01]  /*62d0*/  STS.128 [R0+0x1800], R148 ;  /* 0x0018009400007388 */ /* 0x0007e20000000c00 */
[----:B--2---:R-:W-:-:S03]  /*62e0*/  LEA R18, P0, R6, R18, 0x2 ;  /* 0x0000001206127211 */ /* 0x004fc600078010ff */
[----:B------:R3:W-:Y:S04]  /*62f0*/  STS.128 [R0+0x2000], R152 ;  /* 0x0020009800007388 */ /* 0x0007e80000000c00 */
[----:B------:R3:W-:Y:S04]  /*6300*/  STS.128 [R0+0x2800], R156 ;  /* 0x0028009c00007388 */ /* 0x0007e80000000c00 */
[----:B------:R3:W-:Y:S04]  /*6310*/  STS.128 [R0+0x3000], R160 ;  /* 0x003000a000007388 */ /* 0x0007e80000000c00 */
[----:B------:R3:W-:Y:S01]  /*6320*/  STS.128 [R0+0x3800], R164 ;  /* 0x003800a400007388 */ /* 0x0007e20000000c00 */
[----:B------:R-:W-:Y:S05]  /*6330*/  @P1 BRA `(.L_x_351) ;  /* 0x0000000000141947 */ /* 0x000fea0003800000 */
.L_x_352:
[----:B------:R-:W2:Y:S04]  /*6340*/  LDG.E.STRONG.GPU R3, desc[UR36][R8.64] ;  /* 0x0000002408037981 */ /* 0x000ea8000c1ef900 */
[----:B--2---:R-:W-:Y:S01]  /*6350*/  CCTL.IVALL ;  /* 0x00000000ff00798f */ /* 0x004fe20002000000 */
[----:B------:R-:W-:Y:S05]  /*6360*/  YIELD ;  /* 0x0000000000007946 */ /* 0x000fea0003800000 */
[----:B------:R-:W-:-:S13]  /*6370*/  ISETP.NE.AND P3, PT, R3, R10, PT ;  /* 0x0000000a0300720c */ /* 0x000fda0003f65270 */
[----:B------:R-:W-:Y:S05]  /*6380*/  @P3 BRA `(.L_x_352) ;  /* 0xfffffffc00ec3947 */ /* 0x000fea000383ffff */
.L_x_351:
[----:B------:R-:W-:Y:S05]  /*6390*/  BSYNC B0 ;  /* 0x0000000000007941 */ /* 0x000fea0003800000 */
.L_x_350:
[----:B------:R-:W-:Y:S01]  /*63a0*/  UMOV UR4, 0xffffffff ;  /* 0xffffffff00047882 */ /* 0x000fe20000000000 */
[----:B------:R-:W-:Y:S02]  /*63b0*/  LEA.HI.X R14, R4, R17, R14, 0x2, P2 ;  /* 0x00000011040e7211 */ /* 0x000fe400010f140e */
[----:B------:R-:W-:Y:S01]  /*63c0*/  LEA.HI.X R13, R6, R19, R13, 0x2, P0 ;  /* 0x00000013060d7211 */ /* 0x000fe200000f140d */
[----:B------:R-:W-:Y:S06]  /*63d0*/  BRA.DIV UR4, `(.L_x_353) ;  /* 0x00000036040c7947 */ /* 0x000fec000b800000 */
[----:B------:R-:W-:Y:S01]  /*63e0*/  NOP ;  /* 0x0000000000007918 */ /* 0x000fe20000000000 */
.L_x_435:
[----:B------:R-:W-:Y:S01]  /*63f0*/  @!PT LDS RZ, [RZ] ;  /* 0x00000000fffff984 */ /* 0x000fe20000000800 */
[----:B------:R-:W-:Y:S01]  /*6400*/  @!PT LDS RZ, [RZ] ;  /* 0x00000000fffff984 */ /* 0x000fe20000000800 */
[----:B------:R-:W-:Y:S01]  /*6410*/  @!PT LDS RZ, [RZ] ;  /* 0x00000000fffff984 */ /* 0x000fe20000000800 */
[----:B------:R-:W-:Y:S01]  /*6420*/  @!PT LDS RZ, [RZ] ;  /* 0x00000000fffff984 */ /* 0x000fe20000000800 */
[----:B------:R1:W-:Y:S06]  /*6430*/  MEMBAR.ALL.CTA ;  /* 0x0000000000007992 */ /* 0x0003ec0000008000 */
[----:B-1----:R-:W1:Y:S01]  /*6440*/  FENCE.VIEW.ASYNC.S ;  /* 0x00000000000073c6 */ /* 0x002e620000000000 */
[----:B------:R-:W-:Y:S05]  /*6450*/  WARPSYNC.ALL ;  /* 0x0000000000007948 */ /* 0x000fea0003800000 */
[----:B------:R-:W-:Y:S01]  /*6460*/  BSSY B0, `(.L_x_354) ;  /* 0x0000011000007945 */ /* 0x000fe20003800000 */
        /* <DEDUP_REMOVED lines=9> */
.L_x_356:
[----:B------:R-:W-:Y:S01]  /*6500*/  @P0 ELECT P2, URZ, PT ;  /* 0x00000000003f082f */ /* 0x000fe20003840000 */
[----:B------:R1:W-:-:S12]  /*6510*/  UBLKRED.G.S.ADD.F32.RN [UR4], [UR6], UR7, desc[UR8] ;  /* 0x00000804060073bb */ /* 0x0003d800080a1407 */
[----:B------:R-:W-:Y:S02]  /*6520*/  @P2 PLOP3.LUT P0, PT, P2, PT, PT, 0x8, 0x0 ;  /* 0x000000000000281c */ /* 0x000fe4000170e170 */
[----:B------:R-:W-:-:S11]  /*6530*/  PLOP3.LUT P2, PT, PT, PT, PT, 0x8, 0x0 ;  /* 0x000000000000781c */ /* 0x000fd60003f4e170 */
[----:B-1----:R-:W-:Y:S05]  /*6540*/  @P0 BRA.U.ANY `(.L_x_356) ;  /* 0xfffffffd00ec0947 */ /* 0x002fea000393ffff */
[----:B------:R0:W-:Y:S01]  /*6550*/  UTMACMDFLUSH ;  /* 0x00000000000079b7 */ /* 0x0001e20000000000 */
[----:B------:R-:W-:-:S04]  /*6560*/  DEPBAR.LE SB0, 0x0 ;  /* 0x000080000000791a */ /* 0x000fc80000000000 */
.L_x_355:
[----:B------:R-:W-:Y:S05]  /*6570*/  BSYNC B0 ;  /* 0x0000000000007941 */ /* 0x000fea0003800000 */
.L_x_354:
        /* <DEDUP_REMOVED lines=12> */
[----:B------:R-:W-:-:S05]  /*6640*/  IMAD.MOV.U32 R3, RZ, RZ, 0x1 ;  /* 0x00000001ff037424 */ /* 0x000fca00078e00ff */
[----:B------:R1:W-:Y:S02]  /*6650*/  REDG.E.ADD.S32.STRONG.GPU desc[UR36][R8.64], R3 ;  /* 0x000000030800798e */ /* 0x0003e4000c10e3a4 */
.L_x_358:
[----:B------:R-:W-:Y:S05]  /*6660*/  BSYNC B0 ;  /* 0x0000000000007941 */ /* 0x000fea0003800000 */
.L_x_357:
[----:B------:R-:W-:Y:S06]  /*6670*/  BAR.SYNC.DEFER_BLOCKING 0x1, 0x100 ;  /* 0x0044000000007b1d */ /* 0x000fec0000010000 */
[----:B------:R-:W-:Y:S01]  /*6680*/  ULDC.64 UR4, c[0x0][0x860] ;  /* 0x0002180000047ab9 */ /* 0x000fe20000000a00 */
[----:B------:R-:W-:Y:S01]  /*6690*/  BSSY B0, `(.L_x_359) ;  /* 0x0000011000007945 */ /* 0x000fe20003800000 */
[----:B------:R-:W-:-:S04]  /*66a0*/  IADD3 R4, P0, R12, UR4, RZ ;  /* 0x000000040c047c10 */ /* 0x000fc8000ff1e0ff */
[----:B------:R-:W-:Y:S01]  /*66b0*/  IADD3.X R5, R11, UR5, RZ, P0, !PT ;  /* 0x000000050b057c10 */ /* 0x000fe200087fe4ff */
        /* <DEDUP_REMOVED lines=8> */
[----:B------:R-:W-:Y:S05]  /*6740*/  @P1 BRA `(.L_x_360) ;  /* 0x0000000000141947 */ /* 0x000fea0003800000 */
.L_x_361:
[----:B--23--:R-:W2:Y:S04]  /*6750*/  LDG.E.STRONG.GPU R0, desc[UR36][R4.64] ;  /* 0x0000002404007981 */ /* 0x00cea8000c1ef900 */
[----:B--2---:R-:W-:Y:S01]  /*6760*/  CCTL.IVALL ;  /* 0x00000000ff00798f */ /* 0x004fe20002000000 */
[----:B------:R-:W-:Y:S05]  /*6770*/  YIELD ;  /* 0x0000000000007946 */ /* 0x000fea0003800000 */
[----:B------:R-:W-:-:S13]  /*6780*/  ISETP.NE.AND P0, PT, R0, R10, PT ;  /* 0x0000000a0000720c */ /* 0x000fda0003f05270 */
[----:B------:R-:W-:Y:S05]  /*6790*/  @P0 BRA `(.L_x_361) ;  /* 0xfffffffc00ec0947 */ /* 0x000fea000383ffff */
.L_x_360:
[----:B------:R-:W-:Y:S05]  /*67a0*/  BSYNC B0 ;  /* 0x0000000000007941 */ /* 0x000fea0003800000 */
.L_x_359:
[----:B------:R-:W-:-:S03]  /*67b0*/  UMOV UR4, 0xffffffff ;  /* 0xffffffff00047882 */ /* 0x000fc60000000000 */
[----:B------:R-:W-:Y:S05]  /*67c0*/  BRA.DIV UR4, `(.L_x_362) ;  /* 0x00000032042c7947 */ /* 0x000fea000b800000 */
[----:B------:R-:W-:Y:S01]  /*67d0*/  NOP ;  /* 0x0000000000007918 */ /* 0x000fe20000000000 */
.L_x_438:
[----:B------:R-:W-:Y:S01]  /*67e0*/  @!PT LDS RZ, [RZ] ;  /* 0x00000000fffff984 */ /* 0x000fe20000000800 */
[----:B------:R-:W-:Y:S01]  /*67f0*/  @!PT LDS RZ, [RZ] ;  /* 0x00000000fffff984 */ /* 0x000fe20000000800 */
[----:B------:R-:W-:Y:S01]  /*6800*/  @!PT LDS RZ, [RZ] ;  /* 0x00000000fffff984 */ /* 0x000fe20000000800 */
[----:B------:R-:W-:Y:S01]  /*6810*/  @!PT LDS RZ, [RZ] ;  /* 0x00000000fffff984 */ /* 0x000fe20000000800 */
[----:B------:R4:W-:Y:S06]  /*6820*/  MEMBAR.ALL.CTA ;  /* 0x0000000000007992 */ /* 0x0009ec0000008000 */
[----:B----4-:R-:W4:Y:S01]  /*6830*/  FENCE.VIEW.ASYNC.S ;  /* 0x00000000000073c6 */ /* 0x010f220000000000 */
[----:B------:R-:W-:Y:S05]  /*6840*/  WARPSYNC.ALL ;  /* 0x0000000000007948 */ /* 0x000fea0003800000 */
[----:B------:R-:W-:Y:S01]  /*6850*/  BSSY B0, `(.L_x_363) ;  /* 0x0000011000007945 */ /* 0x000fe20003800000 */
[----:B----4-:R-:W-:Y:S06]  /*6860*/  BAR.SYNC.DEFER_BLOCKING 0x1, 0x100 ;  /* 0x0044000000007b1d */ /* 0x010fec0000010000 */
        /* <DEDUP_REMOVED lines=8> */
.L_x_365:
[----:B------:R-:W-:Y:S01]  /*68f0*/  @P0 ELECT P2, URZ, PT ;  /* 0x00000000003f082f */ /* 0x000fe20003840000 */
[----:B------:R4:W-:-:S12]  /*6900*/  UBLKRED.G.S.ADD.F32.RN [UR4], [UR6], UR7, desc[UR8] ;  /* 0x00000804060073bb */ /* 0x0009d800080a1407 */
[----:B------:R-:W-:Y:S02]  /*6910*/  @P2 PLOP3.LUT P0, PT, P2, PT, PT, 0x8, 0x0 ;  /* 0x000000000000281c */ /* 0x000fe4000170e170 */
[----:B------:R-:W-:-:S11]  /*6920*/  PLOP3.LUT P2, PT, PT, PT, PT, 0x8, 0x0 ;  /* 0x000000000000781c */ /* 0x000fd60003f4e170 */
[----:B----4-:R-:W-:Y:S05]  /*6930*/  @P0 BRA.U.ANY `(.L_x_365) ;  /* 0xfffffffd00ec0947 */ /* 0x010fea000393ffff */
[----:B------:R0:W-:Y:S01]  /*6940*/  UTMACMDFLUSH ;  /* 0x00000000000079b7 */ /* 0x0001e20000000000 */
[----:B------:R-:W-:-:S04]  /*6950*/  DEPBAR.LE SB0, 0x0 ;  /* 0x000080000000791a */ /* 0x000fc80000000000 */
.L_x_364:
[----:B------:R-:W-:Y:S05]  /*6960*/  BSYNC B0 ;  /* 0x0000000000007941 */ /* 0x000fea0003800000 */
.L_x_363:
[----:B------:R-:W-:Y:S01]  /*6970*/  NOP ;  /* 0x0000000000007918 */ /* 0x000fe20000000000 */
[----:B------:R-:W-:Y:S05]  /*6980*/  @P1 BRA `(.L_x_330) ;  /* 0x0000002c00401947 */ /* 0x000fea0003800000 */
[----:B-1----:R-:W-:Y:S01]  /*6990*/  MOV R3, 0x1 ;  /* 0x0000000100037802 */ /* 0x002fe20000000f00 */
        /* <DEDUP_REMOVED lines=8> */
[----:B012345:R-:W-:Y:S04]  /*6a20*/  CCTL.IVALL ;  /* 0x00000000ff00798f */ /* 0x03ffe80002000000 */
[----:B------:R1:W-:Y:S01]  /*6a30*/  REDG.E.ADD.S32.STRONG.GPU desc[UR36][R4.64], R3 ;  /* 0x000000030400798e */ /* 0x0003e2000c10e3a4 */
[----:B------:R-:W-:Y:S05]  /*6a40*/  BRA `(.L_x_330) ;  /* 0x0000002c00107947 */ /* 0x000fea0003800000 */
.L_x_328:
        /* <DEDUP_REMOVED lines=20> */
[----:B------:R-:W-:Y:S02]  /*6b90*/  UIMAD UR6, UR8, UR10, URZ ;  /* 0x0000000a080672a4 */ /* 0x000fe4000f8e023f */
[----:B------:R-:W-:Y:S01]  /*6ba0*/  USHF.R.S32.HI UR10, URZ, 0x1f, UR7 ;  /* 0x0000001f3f0a7899 */ /* 0x000fe20008011407 */
[----:B--2---:R-:W-:Y:S01]  /*6bb0*/  ISETP.GE.AND P1, PT, R4, 0x1, PT ;  /* 0x000000010400780c */ /* 0x004fe20003f26270 */
[----:B------:R-:W-:Y:S02]  /*6bc0*/  UIMAD UR6, UR9, UR11, UR6 ;  /* 0x0000000b090672a4 */ /* 0x000fe4000f8e0206 */
[----:B------:R-:W-:-:S02]  /*6bd0*/  UIMAD UR11, UR7, UR13, URZ ;  /* 0x0000000d070b72a4 */ /* 0x000fc4000f8e023f */
[----:B------:R-:W-:Y:S02]  /*6be0*/  UIADD3 UR5, UR5, UR6, URZ ;  /* 0x0000000605057290 */ /* 0x000fe4000fffe03f */
[----:B------:R-:W-:Y:S02]  /*6bf0*/  UIMAD UR6, UR10, UR14, URZ ;  /* 0x0000000e0a0672a4 */ /* 0x000fe4000f8e023f */
[----:B------:R-:W-:Y:S02]  /*6c00*/  UIADD3 UR10, UP0, UR11, UR9, URZ ;  /* 0x000000090b0a7290 */ /* 0x000fe4000ff1e03f */
        /* <DEDUP_REMOVED lines=13> */
[----:B------:R-:W-:-:S04]  /*6ce0*/  LEA.HI R3, R3, R0, RZ, 0x7 ;  /* 0x0000000003037211 */ /* 0x000fc800078f38ff */
        /* <DEDUP_REMOVED lines=17> */
.L_x_392:
        /* <DEDUP_REMOVED lines=17> */
.L_x_370:
[----:B------:R-:W2:Y:S04]  /*6f10*/  LDG.E.STRONG.GPU R6, desc[UR36][R2.64] ;  /* 0x0000002402067981 */ /* 0x000ea8000c1ef900 */
[----:B--2---:R-:W-:Y:S01]  /*6f20*/  CCTL.IVALL ;  /* 0x00000000ff00798f */ /* 0x004fe20002000000 */
[----:B------:R-:W-:Y:S05]  /*6f30*/  YIELD ;  /* 0x0000000000007946 */ /* 0x000fea0003800000 */
[----:B------:R-:W-:-:S13]  /*6f40*/  ISETP.NE.AND P3, PT, R6, UR26, PT ;  /* 0x0000001a06007c0c */ /* 0x000fda000bf65270 */
[----:B------:R-:W-:Y:S05]  /*6f50*/  @P3 BRA `(.L_x_370) ;  /* 0xfffffffc00ec3947 */ /* 0x000fea000383ffff */
.L_x_369:
[----:B------:R-:W-:Y:S05]  /*6f60*/  BSYNC B0 ;  /* 0x0000000000007941 */ /* 0x000fea0003800000 */
.L_x_368:
[----:B------:R-:W-:-:S03]  /*6f70*/  UMOV UR23, 0xffffffff ;  /* 0xffffffff00177882 */ /* 0x000fc60000000000 */
[----:B------:R-:W-:Y:S05]  /*6f80*/  BRA.DIV UR23, `(.L_x_371) ;  /* 0x0000002a17587947 */ /* 0x000fea000b800000 */
[----:B------:R-:W-:Y:S01]  /*6f90*/  NOP ;  /* 0x0000000000007918 */ /* 0x000fe20000000000 */
.L_x_441:
        /* <DEDUP_REMOVED lines=19> */
.L_x_373:
[----:B------:R-:W-:Y:S05]  /*70d0*/  BSYNC B0 ;  /* 0x0000000000007941 */ /* 0x000fea0003800000 */
.L_x_372:
        /* <DEDUP_REMOVED lines=13> */
.L_x_375:
[----:B------:R-:W-:Y:S05]  /*71b0*/  BSYNC B0 ;  /* 0x0000000000007941 */ /* 0x000fea0003800000 */
.L_x_374:
[----:B------:R-:W-:Y:S06]  /*71c0*/  BAR.ARV 0xa, 0xa0 ;  /* 0x0282800000007b1d */ /* 0x000fec0000002000 */
[----:B------:R-:W-:Y:S04]  /*71d0*/  BSSY B0, `(.L_x_376) ;  /* 0x0000003000007945 */ /* 0x000fe80003800000 */
[----:B------:R-:W-:Y:S05]  /*71e0*/  @!P0 BRA `(.L_x_377) ;  /* 0x0000000000048947 */ /* 0x000fea0003800000 */
[----:B------:R-:W-:-:S04]  /*71f0*/  DEPBAR.LE SB0, 0x0 ;  /* 0x000080000000791a */ /* 0x000fc80000000000 */
.L_x_377:
[----:B------:R-:W-:Y:S05]  /*7200*/  BSYNC B0 ;  /* 0x0000000000007941 */ /* 0x000fea0003800000 */
.L_x_376:
        /* <DEDUP_REMOVED lines=19> */
.L_x_379:
[----:B------:R-:W-:Y:S05]  /*7340*/  BSYNC B0 ;  /* 0x0000000000007941 */ /* 0x000fea0003800000 */
.L_x_378:
        /* <DEDUP_REMOVED lines=9> */
.L_x_382:
[----:B------:R-:W2:Y:S04]  /*73e0*/  LDG.E.STRONG.GPU R6, desc[UR36][R2.64] ;  /* 0x0000002402067981 */ /* 0x000ea8000c1ef900 */
[----:B--2---:R-:W-:Y:S01]  /*73f0*/  CCTL.IVALL ;  /* 0x00000000ff00798f */ /* 0x004fe20002000000 */
[----:B------:R-:W-:Y:S05]  /*7400*/  YIELD ;  /* 0x0000000000007946 */ /* 0x000fea0003800000 */
[----:B------:R-:W-:-:S13]  /*7410*/  ISETP.NE.AND P3, PT, R6, UR26, PT ;  /* 0x0000001a06007c0c */ /* 0x000fda000bf65270 */
[----:B------:R-:W-:Y:S05]  /*7420*/  @P3 BRA `(.L_x_382) ;  /* 0xfffffffc00ec3947 */ /* 0x000fea000383ffff */
.L_x_381:
[----:B------:R-:W-:Y:S05]  /*7430*/  BSYNC B0 ;  /* 0x0000000000007941 */ /* 0x000fea0003800000 */
.L_x_380:
[----:B------:R-:W-:-:S03]  /*7440*/  UMOV UR8, 0xffffffff ;  /* 0xffffffff00087882 */ /* 0x000fc60000000000 */
[----:B------:R-:W-:Y:S05]  /*7450*/  BRA.DIV UR8, `(.L_x_383) ;  /* 0x0000002608407947 */ /* 0x000fea000b800000 */
[----:B------:R-:W-:Y:S01]  /*7460*/  NOP ;  /* 0x0000000000007918 */ /* 0x000fe20000000000 */
.L_x_444:
        /* <DEDUP_REMOVED lines=13> */
.L_x_385:
[----:B------:R-:W-:Y:S05]  /*7540*/  BSYNC B0 ;  /* 0x0000000000007941 */ /* 0x000fea0003800000 */
.L_x_384:
        /* <DEDUP_REMOVED lines=13> */
.L_x_387:
[----:B------:R-:W-:Y:S05]  /*7620*/  BSYNC B0 ;  /* 0x0000000000007941 */ /* 0x000fea0003800000 */
.L_x_386:
[----:B------:R-:W-:Y:S06]  /*7630*/  BAR.ARV 0xa, 0xa0 ;  /* 0x0282800000007b1d */ /* 0x000fec0000002000 */
[----:B------:R-:W-:Y:S04]  /*7640*/  BSSY B0, `(.L_x_388) ;  /* 0x0000003000007945 */ /* 0x000fe80003800000 */
[----:B------:R-:W-:Y:S05]  /*7650*/  @!P0 BRA `(.L_x_389) ;  /* 0x0000000000048947 */ /* 0x000fea0003800000 */
[----:B------:R-:W-:-:S04]  /*7660*/  DEPBAR.LE SB0, 0x0 ;  /* 0x000080000000791a */ /* 0x000fc80000000000 */
.L_x_389:
[----:B------:R-:W-:Y:S05]  /*7670*/  BSYNC B0 ;  /* 0x0000000000007941 */ /* 0x000fea0003800000 */
.L_x_388:
        /* <DEDUP_REMOVED lines=19> */
.L_x_391:
[----:B------:R-:W-:Y:S05]  /*77b0*/  BSYNC B0 ;  /* 0x0000000000007941 */ /* 0x000fea0003800000 */
.L_x_390:
[----:B------:R-:W-:Y:S02]  /*77c0*/  UIADD3 UR4, UR4, 0x2, URZ ;  /* 0x0000000204047890 */ /* 0x000fe4000fffe03f */
[----:B------:R-:W-:Y:S01]  /*77d0*/  UIADD3 UR5, UR5, 0x1, URZ ;  /* 0x0000000105057890 */ /* 0x000fe2000fffe03f */
[----:B------:R-:W-:Y:S11]  /*77e0*/  @P2 BRA `(.L_x_392) ;  /* 0xfffffff400842947 */ /* 0x000ff6000383ffff */
.L_x_367:
        /* <DEDUP_REMOVED lines=13> */
.L_x_395:
[----:B------:R-:W2:Y:S04]  /*78c0*/  LDG.E.STRONG.GPU R0, desc[UR36][R2.64] ;  /* 0x0000002402007981 */ /* 0x000ea8000c1ef900 */
[----:B--2---:R-:W-:Y:S01]  /*78d0*/  CCTL.IVALL ;  /* 0x00000000ff00798f */ /* 0x004fe20002000000 */
[----:B------:R-:W-:Y:S05]  /*78e0*/  YIELD ;  /* 0x0000000000007946 */ /* 0x000fea0003800000 */
[----:B------:R-:W-:-:S13]  /*78f0*/  ISETP.NE.AND P2, PT, R0, UR26, PT ;  /* 0x0000001a00007c0c */ /* 0x000fda000bf45270 */
[----:B------:R-:W-:Y:S05]  /*7900*/  @P2 BRA `(.L_x_395) ;  /* 0xfffffffc00ec2947 */ /* 0x000fea000383ffff */
.L_x_394:
[----:B------:R-:W-:Y:S05]  /*7910*/  BSYNC B0 ;  /* 0x0000000000007941 */ /* 0x000fea0003800000 */
.L_x_393:
[----:B------:R-:W-:-:S03]  /*7920*/  UMOV UR5, 0xffffffff ;  /* 0xffffffff00057882 */ /* 0x000fc60000000000 */
[----:B------:R-:W-:Y:S05]  /*7930*/  BRA.DIV UR5, `(.L_x_396) ;  /* 0x0000002205247947 */ /* 0x000fea000b800000 */
[----:B------:R-:W-:Y:S01]  /*7940*/  NOP ;  /* 0x0000000000007918 */ /* 0x000fe20000000000 */
.L_x_447:
        /* <DEDUP_REMOVED lines=22> */
.L_x_398:
[----:B------:R-:W-:Y:S05]  /*7ab0*/  BSYNC B0 ;  /* 0x0000000000007941 */ /* 0x000fea0003800000 */
.L_x_397:
        /* <DEDUP_REMOVED lines=20> */
.L_x_400:
[----:B------:R-:W-:Y:S05]  /*7c00*/  BSYNC B0 ;  /* 0x0000000000007941 */ /* 0x000fea0003800000 */
.L_x_399:
[----:B------:R-:W-:Y:S06]  /*7c10*/  BAR.ARV 0xa, 0xa0 ;  /* 0x0282800000007b1d */ /* 0x000fec0000002000 */
[----:B------:R-:W-:Y:S04]  /*7c20*/  BSSY B0, `(.L_x_401) ;  /* 0x0000003000007945 */ /* 0x000fe80003800000 */
[----:B------:R-:W-:Y:S05]  /*7c30*/  @!P0 BRA `(.L_x_402) ;  /* 0x0000000000048947 */ /* 0x000fea0003800000 */
[----:B------:R-:W-:-:S04]  /*7c40*/  DEPBAR.LE SB0, 0x0 ;  /* 0x000080000000791a */ /* 0x000fc80000000000 */
.L_x_402:
[----:B------:R-:W-:Y:S05]  /*7c50*/  BSYNC B0 ;  /* 0x0000000000007941 */ /* 0x000fea0003800000 */
.L_x_401:
        /* <DEDUP_REMOVED lines=19> */
.L_x_366:
        /* <DEDUP_REMOVED lines=55> */
.L_x_448:
[----:B------:R-:W-:Y:S01]  /*8100*/  IMAD.IADD R10, R7, 0x1, R3 ;  /* 0x00000001070a7824 */ /* 0x000fe200078e0203 */
[----:B------:R-:W-:Y:S01]  /*8110*/  MOV R9, 0x1 ;  /* 0x0000000100097802 */ /* 0x000fe20000000f00 */
[----:B-1----:R-:W-:Y:S01]  /*8120*/  IMAD.SHL.U32 R0, R2, 0x80, RZ ;  /* 0x0000008002007824 */ /* 0x002fe200078e00ff */
[----:B------:R-:W-:Y:S06]  /*8130*/  @P0 BRA `(.L_x_406) ;  /* 0x0000000000180947 */ /* 0x000fec0003800000 */
[----:B------:R-:W1:Y:S01]  /*8140*/  S2R R4, SR_TID.X ;  /* 0x0000000000047919 */ /* 0x000e620000002100 */
[----:B------:R-:W-:-:S04]  /*8150*/  IMAD.MOV.U32 R2, RZ, RZ, 0x4200 ;  /* 0x00004200ff027424 */ /* 0x000fc800078e00ff */
[----:B------:R2:W-:Y:S01]  /*8160*/  SYNCS.ARRIVE.TRANS64 RZ, [R11+URZ+0x30c10], R2 ;  /* 0x030c10020bff79a7 */ /* 0x0005e2000800003f */
[----:B-1----:R-:W-:-:S13]  /*8170*/  LOP3.LUT P1, RZ, R4, 0x1f, RZ, 0xc0, !PT ;  /* 0x0000001f04ff7812 */ /* 0x002fda000782c0ff */
[----:B--2---:R-:W-:Y:S05]  /*8180*/  @!P1 BRA `(.L_x_406) ;  /* 0x0000000000049947 */ /* 0x004fea0003800000 */
[----:B------:R-:W-:Y:S01]  /*8190*/  BPT.TRAP 0x1 ;  /* 0x000000040000795c */ /* 0x000fe20000300000 */
.L_x_406:
[----:B------:R-:W1:Y:S01]  /*81a0*/  LDC.64 R2, c[0x0][0x198] ;  /* 0x00006600ff027b82 */ /* 0x000e620000000a00 */
[----:B------:R-:W-:Y:S01]  /*81b0*/  R2UR UR11, R0 ;  /* 0x00000000000b72ca */ /* 0x000fe200000e0000 */
[----:B------:R-:W-:Y:S01]  /*81c0*/  UMOV UR14, 0x0 ;  /* 0x00000000000e7882 */ /* 0x000fe20000000000 */
[----:B------:R-:W-:Y:S01]  /*81d0*/  R2UR UR8, R11 ;  /* 0x000000000b0872ca */ /* 0x000fe200000e0000 */
[----:B------:R-:W-:Y:S01]  /*81e0*/  UMOV UR15, 0x14f00000 ;  /* 0x14f00000000f7882 */ /* 0x000fe20000000000 */
[----:B------:R-:W-:Y:S01]  /*81f0*/  UMOV UR19, URZ ;  /* 0x0000003f00137c82 */ /* 0x000fe20008000000 */
[----:B------:R-:W-:Y:S01]  /*8200*/  UMOV UR18, URZ ;  /* 0x0000003f00127c82 */ /* 0x000fe20008000000 */
[----:B------:R-:W-:Y:S01]  /*8210*/  IMAD.MOV.U32 R4, RZ, RZ, 0x8000 ;  /* 0x00008000ff047424 */ /* 0x000fe200078e00ff */
        /* <DEDUP_REMOVED lines=32> */
[----:B--2---:R-:W-:-:S11]  /*8420*/  ISETP.GE.AND P1, PT, R12, 0x81, PT ;  /* 0x000000810c00780c */ /* 0x004fd60003f26270 */
        /* <DEDUP_REMOVED lines=23> */
.L_x_417:
[----:B------:R-:W-:-:S04]  /*85a0*/  SHF.L.U32 R21, R9, 0x1f, RZ ;  /* 0x0000001f09157819 */ /* 0x000fc800000006ff */
[----:B-1----:R-:W1:Y:S02]  /*85b0*/  SYNCS.PHASECHK.TRANS64.TRYWAIT P1, [R11+URZ+0x30c40], R21 ;  /* 0x030c40150b0075a7 */ /* 0x002e64000802017f */
[----:B-12---:R-:W-:Y:S05]  /*85c0*/  @!P1 BRA `(.L_x_409) ;  /* 0x0000001400309947 */ /* 0x006fea0003800000 */
.L_x_449:
[----:B------:R-:W-:Y:S05]  /*85d0*/  @P0 BRA `(.L_x_410) ;  /* 0x0000000000140947 */ /* 0x000fea0003800000 */
[----:B------:R-:W-:Y:S01]  /*85e0*/  ISETP.NE.AND P1, PT, R14, RZ, PT ;  /* 0x000000ff0e00720c */ /* 0x000fe20003f25270 */
[----:B------:R-:W-:-:S04]  /*85f0*/  IMAD.MOV.U32 R0, RZ, RZ, 0x4200 ;  /* 0x00004200ff007424 */ /* 0x000fc800078e00ff */
[----:B------:R2:W-:Y:S08]  /*8600*/  SYNCS.ARRIVE.TRANS64 RZ, [R11+URZ+0x30c30], R0 ;  /* 0x030c30000bff79a7 */ /* 0x0005f0000800003f */
[----:B------:R-:W-:Y:S05]  /*8610*/  @!P1 BRA `(.L_x_410) ;  /* 0x0000000000049947 */ /* 0x000fea0003800000 */
[----:B------:R-:W-:Y:S01]  /*8620*/  BPT.TRAP 0x1 ;  /* 0x000000040000795c */ /* 0x000fe20000300000 */
.L_x_410:
        /* <DEDUP_REMOVED lines=20> */
[----:B------:R-:W-:Y:S02]  /*8770*/  R2UR UR9, R0 ;  /* 0x00000000000972ca */ /* 0x000fe400000e0000 */
[----:B------:R-:W-:Y:S02]  /*8780*/  MOV R0, R5 ;  /* 0x0000000500007202 */ /* 0x000fe40000000f00 */
[----:B------:R-:W-:-:S03]  /*8790*/  R2UR UR10, R4 ;  /* 0x00000000040a72ca */ /* 0x000fc600000e0000 */
[----:B------:R-:W-:-:S05]  /*87a0*/  IMAD.X R5, RZ, RZ, R0, P1 ;  /* 0x000000ffff057224 */ /* 0x000fca00008e0600 */
[----:B------:R-:W-:-:S13]  /*87b0*/  R2UR UR11, R5 ;  /* 0x00000000050b72ca */ /* 0x000fda00000e0000 */
[----:B------:R2:W-:Y:S01]  /*87c0*/  UTMALDG.4D [UR16], [UR10], desc[UR14] ;  /* 0x00000e100a0075b4 */ /* 0x0005e20008019000 */
[----:B------:R2:W-:Y:S01]  /*87d0*/  UBLKCP.S.G [UR6], [UR8], UR13 ;  /* 0x00000006080073ba */ /* 0x0005e2000800020d */
[----:B------:R-:W3:Y:S02]  /*87e0*/  SYNCS.PHASECHK.TRANS64.TRYWAIT P1, [R11+URZ+0x30c28], R21 ;  /* 0x030c28150b0075a7 */ /* 0x000ee4000802017f */
[----:B--23--:R-:W-:Y:S05]  /*87f0*/  @!P1 BRA `(.L_x_411) ;  /* 0x0000001000b89947 */ /* 0x00cfea0003800000 */
.L_x_450:
[----:B------:R-:W-:Y:S05]  /*8800*/  @P0 BRA `(.L_x_412) ;  /* 0x0000000000140947 */ /* 0x000fea0003800000 */
[----:B------:R-:W-:Y:S02]  /*8810*/  ISETP.NE.AND P1, PT, R14, RZ, PT ;  /* 0x000000ff0e00720c */ /* 0x000fe40003f25270 */
[----:B------:R-:W-:-:S04]  /*8820*/  MOV R2, 0x4200 ;  /* 0x0000420000027802 */ /* 0x000fc80000000f00 */
[----:B------:R3:W-:Y:S07]  /*8830*/  SYNCS.ARRIVE.TRANS64 RZ, [R11+URZ+0x30c18], R2 ;  /* 0x030c18020bff79a7 */ /* 0x0007ee000800003f */
[----:B------:R-:W-:Y:S05]  /*8840*/  @!P1 BRA `(.L_x_412) ;  /* 0x0000000000049947 */ /* 0x000fea0003800000 */
[----:B------:R-:W-:Y:S01]  /*8850*/  BPT.TRAP 0x1 ;  /* 0x000000040000795c */ /* 0x000fe20000300000 */
.L_x_412:
        /* <DEDUP_REMOVED lines=20> */
.L_x_451:
        /* <DEDUP_REMOVED lines=9> */
.L_x_414:
[C---:B------:R-:W-:Y:S01]  /*8a30*/  R2UR UR19, R17.reuse ;  /* 0x00000000111372ca */ /* 0x040fe200000e0000 */
[----:B------:R-:W-:Y:S01]  /*8a40*/  UMOV UR8, 0x0 ;  /* 0x0000000000087882 */ /* 0x000fe20000000000 */
[----:B------:R-:W-:Y:S01]  /*8a50*/  IADD3 R17, P1, R17, R6, RZ ;  /* 0x0000000611117210 */ /* 0x000fe20007f3e0ff */
[----:B------:R-:W-:Y:S01]  /*8a60*/  UMOV UR9, 0x14f00000 ;  /* 0x14f0000000097882 */ /* 0x000fe20000000000 */
[----:B------:R-:W-:Y:S01]  /*8a70*/  R2UR UR10, R11 ;  /* 0x000000000b0a72ca */ /* 0x000fe200000e0000 */
[----:B------:R-:W-:Y:S01]  /*8a80*/  UMOV UR18, URZ ;  /* 0x0000003f00127c82 */ /* 0x000fe20008000000 */
[----:B------:R-:W-:Y:S01]  /*8a90*/  IADD3.X R21, R21, R10, RZ, P1, !PT ;  /* 0x0000000a15157210 */ /* 0x000fe20000ffe4ff */
[----:B------:R-:W-:Y:S01]  /*8aa0*/  UMOV UR13, 0x20 ;  /* 0x00000020000d7882 */ /* 0x000fe20000000000 */
[----:B------:R-:W-:Y:S02]  /*8ab0*/  LEA R12, P1, R17, R12, 0x2 ;  /* 0x0000000c110c7211 */ /* 0x000fe400078210ff */
[----:B------:R-:W-:-:S02]  /*8ac0*/  R2UR UR6, R4 ;  /* 0x00000000040672ca */ /* 0x000fc400000e0000 */
[----:B------:R-:W-:Y:S02]  /*8ad0*/  LEA.HI.X R21, R17, R13, R21, 0x2, P1 ;  /* 0x0000000d11157211 */ /* 0x000fe400008f1415 */
[----:B------:R-:W-:Y:S02]  /*8ae0*/  R2UR UR7, R5 ;  /* 0x00000000050772ca */ /* 0x000fe400000e0000 */
[----:B------:R-:W-:Y:S01]  /*8af0*/  R2UR UR14, R12 ;  /* 0x000000000c0e72ca */ /* 0x000fe200000e0000 */
[----:B------:R-:W-:Y:S01]  /*8b00*/  UIADD3 UR16, UR10, 0x1c000, URZ ;  /* 0x0001c0000a107890 */ /* 0x000fe2000fffe03f */
[----:B------:R-:W-:Y:S01]  /*8b10*/  R2UR UR15, R21 ;  /* 0x00000000150f72ca */ /* 0x000fe200000e0000 */
[----:B------:R-:W-:Y:S01]  /*8b20*/  UIADD3 UR17, UR10, 0x30c38, URZ ;  /* 0x00030c380a117890 */ /* 0x000fe2000fffe03f */
[----:B------:R-:W-:Y:S01]  /*8b30*/  LOP3.LUT R9, R9, 0x1, RZ, 0x3c, !PT ;  /* 0x0000000109097812 */ /* 0x000fe200078e3cff */
[----:B------:R-:W-:-:S03]  /*8b40*/  UIADD3 UR10, UR10, 0x20600, URZ ;  /* 0x000206000a0a7890 */ /* 0x000fc6000fffe03f */
[----:B------:R-:W-:Y:S02]  /*8b50*/  SHF.L.U32 R4, R9, 0x1f, RZ ;  /* 0x0000001f09047819 */ /* 0x000fe400000006ff */
[----:B------:R-:W-:Y:S02]  /*8b60*/  UMOV UR11, UR17 ;  /* 0x00000011000b7c82 */ /* 0x000fe40008000000 */
[----:B------:R1:W-:Y:S03]  /*8b70*/  UTMALDG.4D [UR16], [UR6], desc[UR8] ;  /* 0x00000810060075b4 */ /* 0x0003e60008019000 */
[----:B------:R1:W-:Y:S01]  /*8b80*/  UBLKCP.S.G [UR10], [UR14], UR13 ;  /* 0x0000000a0e0073ba */ /* 0x0003e2000800020d */
[----:B------:R-:W2:Y:S02]  /*8b90*/  SYNCS.PHASECHK.TRANS64.TRYWAIT P1, [R11+URZ+0x30c20], R4 ;  /* 0x030c20040b0075a7 */ /* 0x000ea4000802017f */
[----:B-12---:R-:W-:Y:S05]  /*8ba0*/  @!P1 BRA `(.L_x_415) ;  /* 0x0000000c00f49947 */ /* 0x006fea0003800000 */
.L_x_453:
[----:B------:R-:W-:Y:S05]  /*8bb0*/  @P0 BRA `(.L_x_416) ;  /* 0x0000000000140947 */ /* 0x000fea0003800000 */
[----:B------:R-:W-:Y:S01]  /*8bc0*/  ISETP.NE.AND P1, PT, R14, RZ, PT ;  /* 0x000000ff0e00720c */ /* 0x000fe20003f25270 */
[----:B-1----:R-:W-:-:S04]  /*8bd0*/  IMAD.MOV.U32 R4, RZ, RZ, 0x4200 ;  /* 0x00004200ff047424 */ /* 0x002fc800078e00ff */
[----:B------:R2:W-:Y:S08]  /*8be0*/  SYNCS.ARRIVE.TRANS64 RZ, [R11+URZ+0x30c10], R4 ;  /* 0x030c10040bff79a7 */ /* 0x0005f0000800003f */
[----:B------:R-:W-:Y:S05]  /*8bf0*/  @!P1 BRA `(.L_x_416) ;  /* 0x0000000000049947 */ /* 0x000fea0003800000 */
[----:B------:R-:W-:Y:S01]  /*8c00*/  BPT.TRAP 0x1 ;  /* 0x000000040000795c */ /* 0x000fe20000300000 */
.L_x_416:
[----:B------:R-:W-:Y:S01]  /*8c10*/  R2UR UR6, R15 ;  /* 0x000000000f0672ca */ /* 0x000fe200000e0000 */
[----:B------:R-:W-:Y:S01]  /*8c20*/  UMOV UR22, 0x0 ;  /* 0x0000000000167882 */ /* 0x000fe20000000000 */
[----:B------:R-:W-:Y:S01]  /*8c30*/  R2UR UR17, R11 ;  /* 0x000000000b1172ca */ /* 0x000fe200000e0000 */
[----:B------:R-:W-:Y:S01]  /*8c40*/  UMOV UR23, 0x14f00000 ;  /* 0x14f0000000177882 */ /* 0x000fe20000000000 */
[----:B------:R-:W-:Y:S01]  /*8c50*/  IADD3 R18, R18, -0x2, RZ ;  /* 0xfffffffe12127810 */ /* 0x000fe20007ffe0ff */
[----:B------:R-:W-:Y:S01]  /*8c60*/  UMOV UR18, URZ ;  /* 0x0000003f00127c82 */ /* 0x000fe20008000000 */
[----:B------:R-:W-:Y:S01]  /*8c70*/  R2UR UR14, R2 ;  /* 0x00000000020e72ca */ /* 0x000fe200000e0000 */
[----:B------:R-:W-:Y:S01]  /*8c80*/  UMOV UR7, 0x20 ;  /* 0x0000002000077882 */ /* 0x000fe20000000000 */
[----:B------:R-:W-:Y:S02]  /*8c90*/  R2UR UR15, R3 ;  /* 0x00000000030f72ca */ /* 0x000fe400000e0000 */
[----:B------:R-:W-:-:S03]  /*8ca0*/  ISETP.NE.AND P1, PT, R18, RZ, PT ;  /* 0x000000ff1200720c */ /* 0x000fc60003f25270 */
        /* <DEDUP_REMOVED lines=12> */
.L_x_408:
[----:B------:R-:W-:-:S13]  /*8d70*/  ISETP.NE.AND P1, PT, R19, RZ, PT ;  /* 0x000000ff1300720c */ /* 0x000fda0003f25270 */
[----:B------:R-:W-:Y:S05]  /*8d80*/  @!P1 BRA `(.L_x_407) ;  /* 0x0000000000f09947 */ /* 0x000fea0003800000 */
[----:B------:R-:W-:-:S04]  /*8d90*/  SHF.L.U32 R12, R9, 0x1f, RZ ;  /* 0x0000001f090c7819 */ /* 0x000fc800000006ff */
[----:B------:R-:W3:Y:S02]  /*8da0*/  SYNCS.PHASECHK.TRANS64.TRYWAIT P1, [R11+URZ+0x30c40], R12 ;  /* 0x030c400c0b0075a7 */ /* 0x000ee4000802017f */
[----:B---3--:R-:W-:Y:S05]  /*8db0*/  @!P1 BRA `(.L_x_418) ;  /* 0x0000000c00889947 */ /* 0x008fea0003800000 */
.L_x_454:
[----:B------:R-:W-:Y:S05]  /*8dc0*/  @P0 BRA `(.L_x_419) ;  /* 0x0000000000140947 */ /* 0x000fea0003800000 */
[----:B------:R-:W-:Y:S01]  /*8dd0*/  ISETP.NE.AND P1, PT, R14, RZ, PT ;  /* 0x000000ff0e00720c */ /* 0x000fe20003f25270 */
[----:B-12---:R-:W-:-:S04]  /*8de0*/  IMAD.MOV.U32 R4, RZ, RZ, 0x4200 ;  /* 0x00004200ff047424 */ /* 0x006fc800078e00ff */
[----:B------:R4:W-:Y:S08]  /*8df0*/  SYNCS.ARRIVE.TRANS64 RZ, [R11+URZ+0x30c30], R4 ;  /* 0x030c30040bff79a7 */ /* 0x0009f0000800003f */
[----:B------:R-:W-:Y:S05]  /*8e00*/  @!P1 BRA `(.L_x_419) ;  /* 0x0000000000049947 */ /* 0x000fea0003800000 */
[----:B------:R-:W-:Y:S01]  /*8e10*/  BPT.TRAP 0x1 ;  /* 0x000000040000795c */ /* 0x000fe20000300000 */
.L_x_419:
[----:B-12-4-:R-:W1:Y:S01]  /*8e20*/  LDC.64 R4, c[0x0][0x728] ;  /* 0x0001ca00ff047b82 */ /* 0x016e620000000a00 */
[----:B------:R-:W-:Y:S01]  /*8e30*/  SHF.L.U32 R15, R15, 0x7, RZ ;  /* 0x000000070f0f7819 */ /* 0x000fe200000006ff */
[----:B------:R-:W-:Y:S01]  /*8e40*/  UMOV UR8, 0x0 ;  /* 0x0000000000087882 */ /* 0x000fe20000000000 */
[----:B------:R-:W-:Y:S01]  /*8e50*/  R2UR UR10, R11 ;  /* 0x000000000b0a72ca */ /* 0x000fe200000e0000 */
[----:B------:R-:W-:Y:S01]  /*8e60*/  UMOV UR9, 0x14f00000 ;  /* 0x14f0000000097882 */ /* 0x000fe20000000000 */
[C---:B------:R-:W-:Y:S01]  /*8e70*/  IADD3 R13, P1, R15.reuse, R6, RZ ;  /* 0x000000060f0d7210 */ /* 0x040fe20007f3e0ff */
[----:B------:R-:W-:Y:S01]  /*8e80*/  UMOV UR18, URZ ;  /* 0x0000003f00127c82 */ /* 0x000fe20008000000 */
[----:B------:R-:W-:Y:S01]  /*8e90*/  R2UR UR19, R15 ;  /* 0x000000000f1372ca */ /* 0x000fe200000e0000 */
[----:B------:R-:W-:-:S08]  /*8ea0*/  UMOV UR13, 0x20 ;  /* 0x00000020000d7882 */ /* 0x000fd00000000000 */
        /* <DEDUP_REMOVED lines=10> */
[----:B------:R-:W-:Y:S01]  /*8f50*/  R2UR UR6, R4 ;  /* 0x00000000040672ca */ /* 0x000fe200000e0000 */
[----:B------:R-:W-:-:S05]  /*8f60*/  IMAD.X R4, RZ, RZ, R0, P1 ;  /* 0x000000ffff047224 */ /* 0x000fca00008e0600 */
[----:B------:R-:W-:-:S13]  /*8f70*/  R2UR UR7, R4 ;  /* 0x00000000040772ca */ /* 0x000fda00000e0000 */
[----:B------:R1:W-:Y:S01]  /*8f80*/  UTMALDG.4D [UR16], [UR6], desc[UR8] ;  /* 0x00000810060075b4 */ /* 0x0003e20008019000 */
[----:B------:R1:W-:Y:S01]  /*8f90*/  UBLKCP.S.G [UR10], [UR14], UR13 ;  /* 0x0000000a0e0073ba */ /* 0x0003e2000800020d */
[----:B------:R-:W2:Y:S02]  /*8fa0*/  SYNCS.PHASECHK.TRANS64.TRYWAIT P1, [R11+URZ+0x30c28], R12 ;  /* 0x030c280c0b0075a7 */ /* 0x000ea4000802017f */
[----:B-12---:R-:W-:Y:S05]  /*8fb0*/  @!P1 BRA `(.L_x_420) ;  /* 0x0000000c001c9947 */ /* 0x006fea0003800000 */
.L_x_455:
[----:B------:R-:W-:Y:S05]  /*8fc0*/  @P0 BRA `(.L_x_421) ;  /* 0x0000000000140947 */ /* 0x000fea0003800000 */
[----:B------:R-:W-:Y:S02]  /*8fd0*/  ISETP.NE.AND P0, PT, R14, RZ, PT ;  /* 0x000000ff0e00720c */ /* 0x000fe40003f05270 */
[----:B------:R-:W-:-:S04]  /*8fe0*/  MOV R4, 0x4200 ;  /* 0x0000420000047802 */ /* 0x000fc80000000f00 */
[----:B------:R2:W-:Y:S07]  /*8ff0*/  SYNCS.ARRIVE.TRANS64 RZ, [R11+URZ+0x30c18], R4 ;  /* 0x030c18040bff79a7 */ /* 0x0005ee000800003f */
[----:B------:R-:W-:Y:S05]  /*9000*/  @!P0 BRA `(.L_x_421) ;  /* 0x0000000000048947 */ /* 0x000fea0003800000 */
[----:B------:R-:W-:Y:S01]  /*9010*/  BPT.TRAP 0x1 ;  /* 0x000000040000795c */ /* 0x000fe20000300000 */
.L_x_421:
        /* <DEDUP_REMOVED lines=19> */
.L_x_407:
[----:B------:R-:W4:Y:S01]  /*9150*/  S2R R2, SR_TID.X ;  /* 0x0000000000027919 */ /* 0x000f220000002100 */
[----:B------:R-:W-:Y:S01]  /*9160*/  IMAD R13, R20, 0x8, R11 ;  /* 0x00000008140d7824 */ /* 0x000fe200078e020b */
[----:B----4-:R-:W-:Y:S02]  /*9170*/  LOP3.LUT R3, R2, 0x7f, RZ, 0xc0, !PT ;  /* 0x0000007f02037812 */ /* 0x010fe400078ec0ff */
[----:B------:R-:W-:Y:S02]  /*9180*/  SHF.L.U32 R2, R9, 0x1f, RZ ;  /* 0x0000001f09027819 */ /* 0x000fe400000006ff */
[----:B------:R-:W-:Y:S02]  /*9190*/  ISETP.NE.AND P1, PT, R3, RZ, PT ;  /* 0x000000ff0300720c */ /* 0x000fe40003f25270 */
[----:B------:R-:W4:Y:S02]  /*91a0*/  SYNCS.PHASECHK.TRANS64.TRYWAIT P0, [R13+URZ+0x30c40], R2 ;  /* 0x030c40020d0075a7 */ /* 0x000f24000800017f */
[----:B----4-:R-:W-:Y:S09]  /*91b0*/  @!P0 BRA `(.L_x_422) ;  /* 0x0000000800b08947 */ /* 0x010ff20003800000 */
.L_x_456:
[----:B------:R-:W-:Y:S05]  /*91c0*/  @P1 BRA `(.L_x_423) ;  /* 0x0000000000181947 */ /* 0x000fea0003800000 */
[----:B------:R-:W5:Y:S01]  /*91d0*/  S2R R3, SR_TID.X ;  /* 0x0000000000037919 */ /* 0x000f620000002100 */
[----:B----4-:R-:W-:-:S04]  /*91e0*/  MOV R2, 0x4200 ;  /* 0x0000420000027802 */ /* 0x010fc80000000f00 */
[----:B------:R4:W-:Y:S01]  /*91f0*/  SYNCS.ARRIVE.TRANS64 RZ, [R13+URZ+0x30c30], R2 ;  /* 0x030c30020dff79a7 */ /* 0x0009e2000800003f */
[----:B-----5:R-:W-:-:S13]  /*9200*/  LOP3.LUT P0, RZ, R3, 0x1f, RZ, 0xc0, !PT ;  /* 0x0000001f03ff7812 */ /* 0x020fda000780c0ff */
[----:B----4-:R-:W-:Y:S05]  /*9210*/  @!P0 BRA `(.L_x_423) ;  /* 0x0000000000048947 */ /* 0x010fea0003800000 */
[----:B--2---:R-:W-:Y:S01]  /*9220*/  BPT.TRAP 0x1 ;  /* 0x000000040000795c */ /* 0x004fe20000300000 */
.L_x_423:
        /* <DEDUP_REMOVED lines=33> */
.L_x_404:
[----:B------:R-:W-:Y:S05]  /*9440*/  BSYNC B0 ;  /* 0x0000000000007941 */ /* 0x000fea0003800000 */
.L_x_403:
[----:B------:R-:W-:-:S03]  /*9450*/  UMOV UR6, 0xffffffff ;  /* 0xffffffff00067882 */ /* 0x000fc60000000000 */
[----:B------:R-:W-:Y:S05]  /*9460*/  BRA.DIV UR6, `(.L_x_424) ;  /* 0x0000000a06187947 */ /* 0x000fea000b800000 */
[----:B------:R-:W-:-:S13]  /*9470*/  ELECT P0, URZ, PT ;  /* 0x00000000003f782f */ /* 0x000fda0003800000 */
.L_x_459:
[----:B------:R-:W-:Y:S05]  /*9480*/  @!P0 BRA `(.L_x_330) ;  /* 0x0000000000808947 */ /* 0x000fea0003800000 */
[----:B------:R-:W-:-:S04]  /*9490*/  LOP3.LUT R16, R16, 0x2, RZ, 0xfc, !PT ;  /* 0x0000000210107812 */ /* 0x000fc800078efcff */
[----:B------:R-:W-:-:S13]  /*94a0*/  ISETP.NE.AND P0, PT, R16, 0x3, PT ;  /* 0x000000031000780c */ /* 0x000fda0003f05270 */
[----:B------:R-:W-:Y:S05]  /*94b0*/  @!P0 BRA `(.L_x_425) ;  /* 0x0000000000048947 */ /* 0x000fea0003800000 */
[----:B------:R-:W-:Y:S01]  /*94c0*/  BPT.TRAP 0x1 ;  /* 0x000000040000795c */ /* 0x000fe20000300000 */
.L_x_425:
        /* <DEDUP_REMOVED lines=15> */
.L_x_460:
[----:B------:R-:W2:Y:S02]  /*95c0*/  SYNCS.PHASECHK.TRANS64.TRYWAIT P1, [R3+URZ], R2 ;  /* 0x00000002030075a7 */ /* 0x000ea4000802017f */
[----:B--2---:R-:W-:Y:S05]  /*95d0*/  @!P1 BRA `(.L_x_427) ;  /* 0x0000000400f49947 */ /* 0x004fea0003800000 */
.L_x_461:
[----:B------:R-:W-:Y:S05]  /*95e0*/  @!P0 BRA `(.L_x_428) ;  /* 0x0000000000048947 */ /* 0x000fea0003800000 */
[----:B------:R-:W-:Y:S01]  /*95f0*/  BPT.TRAP 0x1 ;  /* 0x000000040000795c */ /* 0x000fe20000300000 */
.L_x_428:
[----:B--2---:R-:W-:-:S05]  /*9600*/  VIADD R3, R7, 0x30c40 ;  /* 0x00030c4007037836 */ /* 0x004fca0000000000 */
[----:B------:R-:W-:-:S04]  /*9610*/  LEA R0, R0, R3, 0x3 ;  /* 0x0000000300007211 */ /* 0x000fc800078e18ff */
[----:B------:R-:W2:Y:S02]  /*9620*/  SYNCS.PHASECHK.TRANS64.TRYWAIT P0, [R0+URZ], R5 ;  /* 0x00000005000075a7 */ /* 0x000ea4000800017f */
[----:B--2---:R-:W-:Y:S05]  /*9630*/  @!P0 BRA `(.L_x_429) ;  /* 0x0000000400f08947 */ /* 0x004fea0003800000 */
.L_x_462:
[----:B------:R-:W-:-:S07]  /*9640*/  IMAD R3, R4, 0x8, R3 ;  /* 0x0000000804037824 */ /* 0x000fce00078e0203 */
.L_x_430:
[----:B---3--:R3:W4:Y:S02]  /*9650*/  SYNCS.PHASECHK.TRANS64.TRYWAIT P0, [R3+URZ], R2 ;  /* 0x00000002030075a7 */ /* 0x008724000800017f */
[----:B----4-:R-:W-:Y:S05]  /*9660*/  @!P0 NANOSLEEP.SYNCS 0x989680 ;  /* 0x009896800000895d */ /* 0x010fea0003900000 */
[----:B------:R-:W4:Y:S02]  /*9670*/  @!P0 SYNCS.PHASECHK.TRANS64 P0, [R3+URZ], R2 ;  /* 0x00000002030085a7 */ /* 0x000f24000800007f */
[----:B----4-:R-:W-:Y:S05]  /*9680*/  @!P0 BRA `(.L_x_430) ;  /* 0xfffffffc00f08947 */ /* 0x010fea000383ffff */
.L_x_330:
[----:B------:R-:W-:Y:S05]  /*9690*/  BSYNC B6 ;  /* 0x0000000000067941 */ /* 0x000fea0003800000 */
.L_x_327:
[----:B------:R-:W-:Y:S05]  /*96a0*/  EXIT ;  /* 0x000000000000794d */ /* 0x000fea0003800000 */
.L_x_335:
[----:B------:R-:W-:Y:S01]  /*96b0*/  MOV R12, RZ ;  /* 0x000000ff000c7202 */ /* 0x000fe20000000f00 */
[----:B------:R-:W-:Y:S01]  /*96c0*/  IMAD.MOV.U32 R11, RZ, RZ, 0x1f ;  /* 0x0000001fff0b7424 */ /* 0x000fe200078e00ff */
[----:B------:R-:W-:-:S07]  /*96d0*/  MOV R15, 0xffffffff ;  /* 0xffffffff000f7802 */ /* 0x000fce0000000f00 */
[----:B------:R-:W-:Y:S05]  /*96e0*/  WARPSYNC.COLLECTIVE R15, `(.L_x_431) ;  /* 0x000000000f087348 */ /* 0x000fea0003c00000 */
[----:B------:R1:W2:Y:S02]  /*96f0*/  SHFL.IDX P6, R14, R13, R12, R11 ;  /* 0x0000000c0d0e7389 */ /* 0x0002a400000c000b */
[----:B-12---:R-:W-:Y:S01]  /*9700*/  ENDCOLLECTIVE ;  /* 0x000000000000791b */ /* 0x006fe20003800000 */
.L_x_431:
[----:B------:R-:W-:Y:S05]  /*9710*/  BRA `(.L_x_432) ;  /* 0xffffff74000c7947 */ /* 0x000fea000383ffff */
.L_x_337:
[----:B--2---:R2:W3:Y:S02]  /*9720*/  SYNCS.PHASECHK.TRANS64.TRYWAIT P0, [R2+URZ+0x30c00], R7 ;  /* 0x030c0007020075a7 */ /* 0x0044e4000800017f */
[----:B---3--:R-:W-:Y:S05]  /*9730*/  @!P0 NANOSLEEP.SYNCS 0x989680 ;  /* 0x009896800000895d */ /* 0x008fea0003900000 */
[----:B------:R-:W3:Y:S02]  /*9740*/  @!P0 SYNCS.PHASECHK.TRANS64 P0, [R2+URZ+0x30c00], R7 ;  /* 0x030c0007020085a7 */ /* 0x000ee4000800007f */
[----:B---3--:R-:W-:Y:S05]  /*9750*/  @!P0 BRA `(.L_x_337) ;  /* 0xfffffffc00f08947 */ /* 0x008fea000383ffff */
[----:B------:R-:W-:Y:S05]  /*9760*/  BRA `(.L_x_336) ;  /* 0xffffff74001c7947 */ /* 0x000fea000383ffff */
.L_x_342:
[----:B-1----:R1:W3:Y:S02]  /*9770*/  SYNCS.PHASECHK.TRANS64.TRYWAIT P1, [R21+URZ+0x30c10], R20 ;  /* 0x030c1014150075a7 */ /* 0x0022e4000802017f */
[----:B---3--:R-:W-:Y:S05]  /*9780*/  @!P1 NANOSLEEP.SYNCS 0x989680 ;  /* 0x009896800000995d */ /* 0x008fea0003900000 */
[----:B------:R-:W3:Y:S02]  /*9790*/  @!P1 SYNCS.PHASECHK.TRANS64 P1, [R21+URZ+0x30c10], R20 ;  /* 0x030c1014150095a7 */ /* 0x000ee4000802007f */
[----:B---3--:R-:W-:Y:S05]  /*97a0*/  @!P1 BRA `(.L_x_342) ;  /* 0xfffffffc00f09947 */ /* 0x008fea000383ffff */
[----:B------:R-:W-:Y:S05]  /*97b0*/  BRA `(.L_x_341) ;  /* 0xffffff7c00e07947 */ /* 0x000fea000383ffff */
.L_x_346:
[----:B------:R1:W1:Y:S02]  /*97c0*/  SYNCS.PHASECHK.TRANS64.TRYWAIT P1, [R21+URZ+0x30c30], R20 ;  /* 0x030c3014150075a7 */ /* 0x000264000802017f */
[----:B-1----:R-:W-:Y:S05]  /*97d0*/  @!P1 NANOSLEEP.SYNCS 0x989680 ;  /* 0x009896800000995d */ /* 0x002fea0003900000 */
[----:B------:R-:W1:Y:S02]  /*97e0*/  @!P1 SYNCS.PHASECHK.TRANS64 P1, [R21+URZ+0x30c30], R20 ;  /* 0x030c3014150095a7 */ /* 0x000e64000802007f */
[----:B-1----:R-:W-:Y:S05]  /*97f0*/  @!P1 BRA `(.L_x_346) ;  /* 0xfffffffc00f09947 */ /* 0x002fea000383ffff */
[----:B------:R-:W-:Y:S05]  /*9800*/  BRA `(.L_x_345) ;  /* 0xffffff8000e47947 */ /* 0x000fea000383ffff */
.L_x_353:
[----:B------:R-:W-:Y:S01]  /*9810*/  BSSY B0, `(.L_x_433) ;  /* 0x0000005000007945 */ /* 0x000fe20003800000 */
[----:B------:R-:W-:-:S07]  /*9820*/  IMAD.MOV.U32 R15, RZ, RZ, -0x1 ;  /* 0xffffffffff0f7424 */ /* 0x000fce00078e00ff */
[----:B---3--:R-:W-:Y:S05]  /*9830*/  WARPSYNC.COLLECTIVE R15, `(.L_x_434) ;  /* 0x000000000f087348 */ /* 0x008fea0003c00000 */
[----:B------:R-:W-:Y:S01]  /*9840*/  NOP ;  /* 0x0000000000007918 */ /* 0x000fe20000000000 */
[----:B---3--:R-:W-:Y:S01]  /*9850*/  ENDCOLLECTIVE ;  /* 0x000000000000791b */ /* 0x008fe20003800000 */
.L_x_434:
[----:B------:R-:W-:Y:S05]  /*9860*/  BSYNC B0 ;  /* 0x0000000000007941 */ /* 0x000fea0003800000 */
.L_x_433:
[----:B------:R-:W-:Y:S05]  /*9870*/  BRA `(.L_x_435) ;  /* 0xffffffc800dc7947 */ /* 0x000fea000383ffff */
.L_x_362:
[----:B------:R-:W-:Y:S01]  /*9880*/  BSSY B0, `(.L_x_436) ;  /* 0x0000005000007945 */ /* 0x000fe20003800000 */
[----:B------:R-:W-:-:S07]  /*9890*/  MOV R15, 0xffffffff ;  /* 0xffffffff000f7802 */ /* 0x000fce0000000f00 */
[----:B-123--:R-:W-:Y:S05]  /*98a0*/  WARPSYNC.COLLECTIVE R15, `(.L_x_437) ;  /* 0x000000000f087348 */ /* 0x00efea0003c00000 */
[----:B------:R-:W-:Y:S01]  /*98b0*/  NOP ;  /* 0x0000000000007918 */ /* 0x000fe20000000000 */
[----:B-123--:R-:W-:Y:S01]  /*98c0*/  ENDCOLLECTIVE ;  /* 0x000000000000791b */ /* 0x00efe20003800000 */
.L_x_437:
[----:B------:R-:W-:Y:S05]  /*98d0*/  BSYNC B0 ;  /* 0x0000000000007941 */ /* 0x000fea0003800000 */
.L_x_436:
[----:B------:R-:W-:Y:S05]  /*98e0*/  BRA `(.L_x_438) ;  /* 0xffffffcc00bc7947 */ /* 0x000fea000383ffff */
.L_x_371:
[----:B------:R-:W-:Y:S01]  /*98f0*/  BSSY B0, `(.L_x_439) ;  /* 0x0000005000007945 */ /* 0x000fe20003800000 */
[----:B------:R-:W-:-:S07]  /*9900*/  IMAD.MOV.U32 R15, RZ, RZ, -0x1 ;  /* 0xffffffffff0f7424 */ /* 0x000fce00078e00ff */
[----:B------:R-:W-:Y:S05]  /*9910*/  WARPSYNC.COLLECTIVE R15, `(.L_x_440) ;  /* 0x000000000f087348 */ /* 0x000fea0003c00000 */
[----:B------:R-:W-:Y:S01]  /*9920*/  NOP ;  /* 0x0000000000007918 */ /* 0x000fe20000000000 */
[----:B------:R-:W-:Y:S01]  /*9930*/  ENDCOLLECTIVE ;  /* 0x000000000000791b */ /* 0x000fe20003800000 */
.L_x_440:
[----:B------:R-:W-:Y:S05]  /*9940*/  BSYNC B0 ;  /* 0x0000000000007941 */ /* 0x000fea0003800000 */
.L_x_439:
[----:B------:R-:W-:Y:S05]  /*9950*/  BRA `(.L_x_441) ;  /* 0xffffffd400907947 */ /* 0x000fea000383ffff */
.L_x_383:
[----:B------:R-:W-:Y:S01]  /*9960*/  BSSY B0, `(.L_x_442) ;  /* 0x0000005000007945 */ /* 0x000fe20003800000 */
[----:B------:R-:W-:-:S07]  /*9970*/  MOV R15, 0xffffffff ;  /* 0xffffffff000f7802 */ /* 0x000fce0000000f00 */
[----:B------:R-:W-:Y:S05]  /*9980*/  WARPSYNC.COLLECTIVE R15, `(.L_x_443) ;  /* 0x000000000f087348 */ /* 0x000fea0003c00000 */
[----:B------:R-:W-:Y:S01]  /*9990*/  NOP ;  /* 0x0000000000007918 */ /* 0x000fe20000000000 */
[----:B------:R-:W-:Y:S01]  /*99a0*/  ENDCOLLECTIVE ;  /* 0x000000000000791b */ /* 0x000fe20003800000 */
.L_x_443:
[----:B------:R-:W-:Y:S05]  /*99b0*/  BSYNC B0 ;  /* 0x0000000000007941 */ /* 0x000fea0003800000 */
.L_x_442:
[----:B------:R-:W-:Y:S05]  /*99c0*/  BRA `(.L_x_444) ;  /* 0xffffffd800a87947 */ /* 0x000fea000383ffff */
.L_x_396:
[----:B------:R-:W-:Y:S01]  /*99d0*/  BSSY B0, `(.L_x_445) ;  /* 0x0000005000007945 */ /* 0x000fe20003800000 */
[----:B------:R-:W-:-:S07]  /*99e0*/  IMAD.MOV.U32 R15, RZ, RZ, -0x1 ;  /* 0xffffffffff0f7424 */ /* 0x000fce00078e00ff */
[----:B------:R-:W-:Y:S05]  /*99f0*/  WARPSYNC.COLLECTIVE R15, `(.L_x_446) ;  /* 0x000000000f087348 */ /* 0x000fea0003c00000 */
[----:B------:R-:W-:Y:S01]  /*9a00*/  NOP ;  /* 0x0000000000007918 */ /* 0x000fe20000000000 */
[----:B------:R-:W-:Y:S01]  /*9a10*/  ENDCOLLECTIVE ;  /* 0x000000000000791b */ /* 0x000fe20003800000 */
.L_x_446:
[----:B------:R-:W-:Y:S05]  /*9a20*/  BSYNC B0 ;  /* 0x0000000000007941 */ /* 0x000fea0003800000 */
.L_x_445:
[----:B------:R-:W-:Y:S05]  /*9a30*/  BRA `(.L_x_447) ;  /* 0xffffffdc00c47947 */ /* 0x000fea000383ffff */
.L_x_405:
[----:B-1----:R1:W2:Y:S02]  /*9a40*/  SYNCS.PHASECHK.TRANS64.TRYWAIT P1, [R11+URZ+0x30c20], R0 ;  /* 0x030c20000b0075a7 */ /* 0x0022a4000802017f */
[----:B--2---:R-:W-:Y:S05]  /*9a50*/  @!P1 NANOSLEEP.SYNCS 0x989680 ;  /* 0x009896800000995d */ /* 0x004fea0003900000 */
[----:B------:R-:W2:Y:S02]  /*9a60*/  @!P1 SYNCS.PHASECHK.TRANS64 P1, [R11+URZ+0x30c20], R0 ;  /* 0x030c20000b0095a7 */ /* 0x000ea4000802007f */
[----:B--2---:R-:W-:Y:S05]  /*9a70*/  @!P1 BRA `(.L_x_405) ;  /* 0xfffffffc00f09947 */ /* 0x004fea000383ffff */
[----:B------:R-:W-:Y:S05]  /*9a80*/  BRA `(.L_x_448) ;  /* 0xffffffe4009c7947 */ /* 0x000fea000383ffff */
.L_x_409:
[----:B-1----:R1:W2:Y:S02]  /*9a90*/  SYNCS.PHASECHK.TRANS64.TRYWAIT P1, [R11+URZ+0x30c40], R21 ;  /* 0x030c40150b0075a7 */ /* 0x0022a4000802017f */
[----:B--2---:R-:W-:Y:S05]  /*9aa0*/  @!P1 NANOSLEEP.SYNCS 0x989680 ;  /* 0x009896800000995d */ /* 0x004fea0003900000 */
[----:B------:R-:W2:Y:S02]  /*9ab0*/  @!P1 SYNCS.PHASECHK.TRANS64 P1, [R11+URZ+0x30c40], R21 ;  /* 0x030c40150b0095a7 */ /* 0x000ea4000802007f */
[----:B--2---:R-:W-:Y:S05]  /*9ac0*/  @!P1 BRA `(.L_x_409) ;  /* 0xfffffffc00f09947 */ /* 0x004fea000383ffff */
[----:B------:R-:W-:Y:S05]  /*9ad0*/  BRA `(.L_x_449) ;  /* 0xffffffe800bc7947 */ /* 0x000fea000383ffff */
.L_x_411:
[----:B--2---:R2:W3:Y:S02]  /*9ae0*/  SYNCS.PHASECHK.TRANS64.TRYWAIT P1, [R11+URZ+0x30c28], R21 ;  /* 0x030c28150b0075a7 */ /* 0x0044e4000802017f */
[----:B---3--:R-:W-:Y:S05]  /*9af0*/  @!P1 NANOSLEEP.SYNCS 0x989680 ;  /* 0x009896800000995d */ /* 0x008fea0003900000 */
[----:B------:R-:W3:Y:S02]  /*9b00*/  @!P1 SYNCS.PHASECHK.TRANS64 P1, [R11+URZ+0x30c28], R21 ;  /* 0x030c28150b0095a7 */ /* 0x000ee4000802007f */
[----:B---3--:R-:W-:Y:S05]  /*9b10*/  @!P1 BRA `(.L_x_411) ;  /* 0xfffffffc00f09947 */ /* 0x008fea000383ffff */
[----:B------:R-:W-:Y:S05]  /*9b20*/  BRA `(.L_x_450) ;  /* 0xffffffec00347947 */ /* 0x000fea000383ffff */
.L_x_413:
[----:B---3--:R3:W4:Y:S02]  /*9b30*/  SYNCS.PHASECHK.TRANS64.TRYWAIT P1, [R11+URZ+0x30c48], R21 ;  /* 0x030c48150b0075a7 */ /* 0x008724000802017f */
[----:B----4-:R-:W-:Y:S05]  /*9b40*/  @!P1 NANOSLEEP.SYNCS 0x989680 ;  /* 0x009896800000995d */ /* 0x010fea0003900000 */
[----:B------:R-:W4:Y:S02]  /*9b50*/  @!P1 SYNCS.PHASECHK.TRANS64 P1, [R11+URZ+0x30c48], R21 ;  /* 0x030c48150b0095a7 */ /* 0x000f24000802007f */
[----:B----4-:R-:W-:Y:S05]  /*9b60*/  @!P1 BRA `(.L_x_413) ;  /* 0xfffffffc00f09947 */ /* 0x010fea000383ffff */
[----:B------:R-:W-:Y:S05]  /*9b70*/  BRA `(.L_x_451) ;  /* 0xffffffec00887947 */ /* 0x000fea000383ffff */
.L_x_415:
[----:B------:R-:W-:-:S07]  /*9b80*/  SHF.L.U32 R4, R9, 0x1f, RZ ;  /* 0x0000001f09047819 */ /* 0x000fce00000006ff */
.L_x_452:
[----:B-1----:R1:W2:Y:S02]  /*9b90*/  SYNCS.PHASECHK.TRANS64.TRYWAIT P1, [R11+URZ+0x30c20], R4 ;  /* 0x030c20040b0075a7 */ /* 0x0022a4000802017f */
[----:B--2---:R-:W-:Y:S05]  /*9ba0*/  @!P1 NANOSLEEP.SYNCS 0x989680 ;  /* 0x009896800000995d */ /* 0x004fea0003900000 */
[----:B------:R-:W2:Y:S02]  /*9bb0*/  @!P1 SYNCS.PHASECHK.TRANS64 P1, [R11+URZ+0x30c20], R4 ;  /* 0x030c20040b0095a7 */ /* 0x000ea4000802007f */
[----:B--2---:R-:W-:Y:S05]  /*9bc0*/  @!P1 BRA `(.L_x_452) ;  /* 0xfffffffc00f09947 */ /* 0x004fea000383ffff */
[----:B------:R-:W-:Y:S05]  /*9bd0*/  BRA `(.L_x_453) ;  /* 0xffffffec00f47947 */ /* 0x000fea000383ffff */
.L_x_418:
[----:B---3--:R3:W4:Y:S02]  /*9be0*/  SYNCS.PHASECHK.TRANS64.TRYWAIT P1, [R11+URZ+0x30c40], R12 ;  /* 0x030c400c0b0075a7 */ /* 0x008724000802017f */
[----:B----4-:R-:W-:Y:S05]  /*9bf0*/  @!P1 NANOSLEEP.SYNCS 0x989680 ;  /* 0x009896800000995d */ /* 0x010fea0003900000 */
[----:B------:R-:W4:Y:S02]  /*9c00*/  @!P1 SYNCS.PHASECHK.TRANS64 P1, [R11+URZ+0x30c40], R12 ;  /* 0x030c400c0b0095a7 */ /* 0x000f24000802007f */
[----:B----4-:R-:W-:Y:S05]  /*9c10*/  @!P1 BRA `(.L_x_418) ;  /* 0xfffffffc00f09947 */ /* 0x010fea000383ffff */
[----:B------:R-:W-:Y:S05]  /*9c20*/  BRA `(.L_x_454) ;  /* 0xfffffff000647947 */ /* 0x000fea000383ffff */
.L_x_420:
[----:B-1----:R1:W2:Y:S02]  /*9c30*/  SYNCS.PHASECHK.TRANS64.TRYWAIT P1, [R11+URZ+0x30c28], R12 ;  /* 0x030c280c0b0075a7 */ /* 0x0022a4000802017f */
[----:B--2---:R-:W-:Y:S05]  /*9c40*/  @!P1 NANOSLEEP.SYNCS 0x989680 ;  /* 0x009896800000995d */ /* 0x004fea0003900000 */
[----:B------:R-:W2:Y:S02]  /*9c50*/  @!P1 SYNCS.PHASECHK.TRANS64 P1, [R11+URZ+0x30c28], R12 ;  /* 0x030c280c0b0095a7 */ /* 0x000ea4000802007f */
[----:B--2---:R-:W-:Y:S05]  /*9c60*/  @!P1 BRA `(.L_x_420) ;  /* 0xfffffffc00f09947 */ /* 0x004fea000383ffff */
[----:B------:R-:W-:Y:S05]  /*9c70*/  BRA `(.L_x_455) ;  /* 0xfffffff000d07947 */ /* 0x000fea000383ffff */
.L_x_422:
[----:B----4-:R4:W1:Y:S02]  /*9c80*/  SYNCS.PHASECHK.TRANS64.TRYWAIT P0, [R13+URZ+0x30c40], R2 ;  /* 0x030c40020d0075a7 */ /* 0x010864000800017f */
[----:B-1----:R-:W-:Y:S05]  /*9c90*/  @!P0 NANOSLEEP.SYNCS 0x989680 ;  /* 0x009896800000895d */ /* 0x002fea0003900000 */
[----:B------:R-:W1:Y:S02]  /*9ca0*/  @!P0 SYNCS.PHASECHK.TRANS64 P0, [R13+URZ+0x30c40], R2 ;  /* 0x030c40020d0085a7 */ /* 0x000e64000800007f */
[----:B-1----:R-:W-:Y:S05]  /*9cb0*/  @!P0 BRA `(.L_x_422) ;  /* 0xfffffffc00f08947 */ /* 0x002fea000383ffff */
[----:B------:R-:W-:Y:S05]  /*9cc0*/  BRA `(.L_x_456) ;  /* 0xfffffff4003c7947 */ /* 0x000fea000383ffff */
.L_x_424:
[----:B------:R-:W-:Y:S01]  /*9cd0*/  BSSY B0, `(.L_x_457) ;  /* 0x0000006000007945 */ /* 0x000fe20003800000 */
[----:B------:R-:W-:-:S07]  /*9ce0*/  MOV R15, 0xffffffff ;  /* 0xffffffff000f7802 */ /* 0x000fce0000000f00 */
[----:B------:R-:W-:Y:S05]  /*9cf0*/  WARPSYNC.COLLECTIVE R15, `(.L_x_458) ;  /* 0x000000000f0c7348 */ /* 0x000fea0003c00000 */
[----:B------:R-:W-:Y:S02]  /*9d00*/  ELECT P6, UR62, PT ;  /* 0x00000000003e782f */ /* 0x000fe400038c0000 */
[----:B------:R-:W-:Y:S01]  /*9d10*/  MOV R14, UR62 ;  /* 0x0000003e000e7c02 */ /* 0x000fe20008000f00 */
[----:B------:R-:W-:Y:S10]  /*9d20*/  ENDCOLLECTIVE ;  /* 0x000000000000791b */ /* 0x000ff40003800000 */
.L_x_458:
[----:B------:R-:W-:Y:S05]  /*9d30*/  BSYNC B0 ;  /* 0x0000000000007941 */ /* 0x000fea0003800000 */
.L_x_457:
[----:B------:R-:W-:Y:S01]  /*9d40*/  PLOP3.LUT P0, PT, P6, PT, PT, 0x80, 0x0 ;  /* 0x000000000000781c */ /* 0x000fe2000370f070 */
[----:B------:R-:W-:-:S12]  /*9d50*/  BRA `(.L_x_459) ;  /* 0xfffffff400c87947 */ /* 0x000fd8000383ffff */
.L_x_426:
[----:B-1----:R1:W2:Y:S02]  /*9d60*/  SYNCS.PHASECHK.TRANS64.TRYWAIT P1, [R6+URZ], R5 ;  /* 0x00000005060075a7 */ /* 0x0022a4000802017f */
[----:B--2---:R-:W-:Y:S05]  /*9d70*/  @!P1 NANOSLEEP.SYNCS 0x989680 ;  /* 0x009896800000995d */ /* 0x004fea0003900000 */
[----:B------:R-:W2:Y:S02]  /*9d80*/  @!P1 SYNCS.PHASECHK.TRANS64 P1, [R6+URZ], R5 ;  /* 0x00000005060095a7 */ /* 0x000ea4000802007f */
[----:B--2---:R-:W-:Y:S05]  /*9d90*/  @!P1 BRA `(.L_x_426) ;  /* 0xfffffffc00f09947 */ /* 0x004fea000383ffff */
[----:B------:R-:W-:Y:S05]  /*9da0*/  BRA `(.L_x_460) ;  /* 0xfffffff800047947 */ /* 0x000fea000383ffff */
.L_x_427:
[----:B--2---:R2:W3:Y:S02]  /*9db0*/  SYNCS.PHASECHK.TRANS64.TRYWAIT P1, [R3+URZ], R2 ;  /* 0x00000002030075a7 */ /* 0x0044e4000802017f */
[----:B---3--:R-:W-:Y:S05]  /*9dc0*/  @!P1 NANOSLEEP.SYNCS 0x989680 ;  /* 0x009896800000995d */ /* 0x008fea0003900000 */
[----:B------:R-:W3:Y:S02]  /*9dd0*/  @!P1 SYNCS.PHASECHK.TRANS64 P1, [R3+URZ], R2 ;  /* 0x00000002030095a7 */ /* 0x000ee4000802007f */
[----:B---3--:R-:W-:Y:S05]  /*9de0*/  @!P1 BRA `(.L_x_427) ;  /* 0xfffffffc00f09947 */ /* 0x008fea000383ffff */
[----:B------:R-:W-:Y:S05]  /*9df0*/  BRA `(.L_x_461) ;  /* 0xfffffff400f87947 */ /* 0x000fea000383ffff */
.L_x_429:
[----:B--2---:R2:W3:Y:S02]  /*9e00*/  SYNCS.PHASECHK.TRANS64.TRYWAIT P0, [R0+URZ], R5 ;  /* 0x00000005000075a7 */ /* 0x0044e4000800017f */
[----:B---3--:R-:W-:Y:S05]  /*9e10*/  @!P0 NANOSLEEP.SYNCS 0x989680 ;  /* 0x009896800000895d */ /* 0x008fea0003900000 */
[----:B------:R-:W3:Y:S02]  /*9e20*/  @!P0 SYNCS.PHASECHK.TRANS64 P0, [R0+URZ], R5 ;  /* 0x00000005000085a7 */ /* 0x000ee4000800007f */
[----:B---3--:R-:W-:Y:S05]  /*9e30*/  @!P0 BRA `(.L_x_429) ;  /* 0xfffffffc00f08947 */ /* 0x008fea000383ffff */
[----:B------:R-:W-:Y:S05]  /*9e40*/  BRA `(.L_x_462) ;  /* 0xfffffff400fc7947 */ /* 0x000fea000383ffff */
.L_x_463:
        /* <DEDUP_REMOVED lines=11> */
.L_x_3721:


//--------------------- .text._ZN7cutlass13device_kernelIN5flash11enable_sm90INS1_16FlashAttnBwdSm90INS1_25CollectiveMainloopBwdSm90ILi2ELi2ELi2EN4cute5tupleIJNS5_1CILi1EEES8_S8_EEENS6_IJNS7_ILi128EEESA_NS7_ILi64EEEEEENS_6half_tEfNS_4arch4Sm90ELb0ELb0ELb1ELb1ELb0ELb1ELb0ELb0ELi2ELi1ELi2ELi2ELb0EEENS1_21CollectiveEpilogueBwdISC_SD_SF_Li256ELb1ELb0ELi1EEENS1_19SingleTileSchedulerILb1ELb0ELb0ELi128EEEEEEEEEvNT_6ParamsE --------------------------
	.section	.text._ZN7cutlass13device_kernelIN5flash11enable_sm90INS1_16FlashAttnBwdSm90INS1_25CollectiveMainloopBwdSm90ILi2ELi2ELi2EN4cute5tupleIJNS5_1CILi1EEES8_S8_EEENS6_IJNS7_ILi128EEESA_NS7_ILi64EEEEEENS_6half_tEfNS_4arch4Sm90ELb0ELb0ELb1ELb1ELb0ELb1ELb0ELb0ELi2ELi1ELi2ELi2ELb0EEENS1_21CollectiveEpilogueBwdISC_SD_SF_Li256ELb1ELb0ELi1EEENS1_19SingleTileSchedulerILb1ELb0ELb0ELi128EEEEEEEEEvNT_6ParamsE,"ax",@progbits
	.align	128
.text._ZN7cutlass13device_kernelIN5flash11enable_sm90INS1_16FlashAttnBwdSm90INS1_25CollectiveMainloopBwdSm90ILi2ELi2ELi2EN4cute5tupleIJNS5_1CILi1EEES8_S8_EEENS6_IJNS7_ILi128EEESA_NS7_ILi64EEEEEENS_6half_tEfNS_4arch4Sm90ELb0ELb0ELb1ELb1ELb0ELb1ELb0ELb0ELi2ELi1ELi2ELi2ELb0EEENS1_21CollectiveEpilogueBwdISC_SD_SF_Li256ELb1ELb0ELi1EEENS1_19SingleTileSchedulerILb1ELb0ELb0ELi128EEEEEEEEEvNT_6ParamsE:
        .type           _ZN7cutlass13device_kernelIN5flash11enable_sm90INS1_16FlashAttnBwdSm90INS1_25CollectiveMainloopBwdSm90ILi2ELi2ELi2EN4cute5tupleIJNS5_1CILi1EEES8_S8_EEENS6_IJNS7_ILi128EEESA_NS7_ILi64EEEEEENS_6half_tEfNS_4arch4Sm90ELb0ELb0ELb1ELb1ELb0ELb1ELb0ELb0ELi2ELi1ELi2ELi2ELb0EEENS1_21CollectiveEpilogueBwdISC_SD_SF_Li256ELb1ELb0ELi1EEENS1_19SingleTileSchedulerILb1ELb0ELb0ELi128EEEEEEEEEvNT_6ParamsE,@function
        .size           _ZN7cutlass13device_kernelIN5flash11enable_sm90INS1_16FlashAttnBwdSm90INS1_25CollectiveMainloopBwdSm90ILi2ELi2ELi2EN4cute5tupleIJNS5_1CILi1EEES8_S8_EEENS6_IJNS7_ILi128EEESA_NS7_ILi64EEEEEENS_6half_tEfNS_4arch4Sm90ELb0ELb0ELb1ELb1ELb0ELb1ELb0ELb0ELi2ELi1ELi2ELi2ELb0EEENS1_21CollectiveEpilogueBwdISC_SD_SF_Li256ELb1ELb0ELi1EEENS1_19SingleTileSchedulerILb1ELb0ELb0ELi128EEEEEEEEEvNT_6ParamsE,(.L_x_3722 - _ZN7cutlass13device_kernelIN5flash11enable_sm90INS1_16FlashAttnBwdSm90INS1_25CollectiveMainloopBwdSm90ILi2ELi2ELi2EN4cute5tupleIJNS5_1CILi1EEES8_S8_EEENS6_IJNS7_ILi128EEESA_NS7_ILi64EEEEEENS_6half_tEfNS_4arch4Sm90ELb0ELb0ELb1ELb1ELb0ELb1ELb0ELb0ELi2ELi1ELi2ELi2ELb0EEENS1_21CollectiveEpilogueBwdISC_SD_SF_Li256ELb1ELb0ELi1EEENS1_19SingleTileSchedulerILb1ELb0ELb0ELi128EEEEEEEEEvNT_6ParamsE)
        .other          _ZN7cutlass13device_kernelIN5flash11enable_sm90INS1_16FlashAttnBwdSm90INS1_25CollectiveMainloopBwdSm90ILi2ELi2ELi2EN4cute5tupleIJNS5_1CILi1EEES8_S8_EEENS6_IJNS7_ILi128EEESA_NS7_ILi64EEEEEENS_6half_tEfNS_4arch4Sm90ELb0ELb0ELb1ELb1ELb0ELb1ELb0ELb0ELi2ELi1ELi2ELi2ELb0EEENS1_21CollectiveEpilogueBwdISC_SD_SF_Li256ELb1ELb0ELi1EEENS1_19SingleTileSchedulerILb1ELb0ELb0ELi128EEEEEEEEEvNT_6ParamsE,@"STO_CUDA_ENTRY STV_DEFAULT"
_ZN7cutlass13device_kernelIN5flash11enable_sm90INS1_16FlashAttnBwdSm90INS1_25CollectiveMainloopBwdSm90ILi2ELi2ELi2EN4cute5tupleIJNS5_1CILi1EEES8_S8_EEENS6_IJNS7_ILi128EEESA_NS7_ILi64EEEEEENS_6half_tEfNS_4arch4Sm90ELb0ELb0ELb1ELb1ELb0ELb1ELb0ELb0ELi2ELi1ELi2ELi2ELb0EEENS1_21CollectiveEpilogueBwdISC_SD_SF_Li256ELb1ELb0ELi1EEENS1_19SingleTileSchedulerILb1ELb0ELb0ELi128EEEEEEEEEvNT_6ParamsE:
        /* <DEDUP_REMOVED lines=23> */
.L_x_465:
[----:B------:R-:W-:Y:S05]  /*0170*/  BSYNC B0 ;  /* 0x0000000000007941 */ /* 0x000fea0003800000 */
.L_x_464:
        /* <DEDUP_REMOVED lines=34> */
.L_x_466:
        /* <DEDUP_REMOVED lines=22> */
.L_x_467:
[----:B---3--:R-:W-:Y:S01]  /*0500*/  ISETP.NE.AND P0, PT, R2, RZ, PT ;  /* 0x000000ff0200720c */ /* 0x008fe20003f05270 */
[----:B------:R-:W-:Y:S01]  /*0510*/  IMAD.MOV.U32 R2, RZ, RZ, 0x1 ;  /* 0x00000001ff027424 */ /* 0x000fe200078e00ff */
[----:B------:R-:W-:Y:S01]  /*0520*/  NOP ;  /* 0x0000000000007918 */ /* 0x000fe20000000000 */
[----:B------:R-:W-:Y:S01]  /*0530*/  ULDC.64 UR38, c[0x0][0x208] ;  /* 0x0000820000267ab9 */ /* 0x000fe20000000a00 */
[----:B------:R-:W-:Y:S02]  /*0540*/  BSSY B6, `(.L_x_468) ;  /* 0x0000a6b000067945 */ /* 0x000fe40003800000 */
[----:B------:R-:W-:-:S05]  /*0550*/  SEL R2, R2, 0x2, !P0 ;  /* 0x0000000202027807 */ /* 0x000fca0004000000 */
[----:B------:R3:W-:Y:S01]  /*0560*/  STL [R1], R2 ;  /* 0x0000000201007387 */ /* 0x0007e20000100800 */
[----:B-12-4-:R-:W-:Y:S06]  /*0570*/  BAR.SYNC.DEFER_BLOCKING 0x0 ;  /* 0x0000000000007b1d */ /* 0x016fec0000010000 */
[----:B------:R-:W-:Y:S05]  /*0580*/  @!P0 BRA `(.L_x_469) ;  /* 0x0000007800208947 */ /* 0x000fea0003800000 */
.L_x_470:
[----:B------:R-:W-:-:S08]  /*0590*/  NOP ;  /* 0x0000000000007918 */ /* 0x000fd00000000000 */
[----:B------:R-:W1:Y:S02]  /*05a0*/  USETMAXREG.TRY_ALLOC.CTAPOOL UP0, 0xf0 ;  /* 0x000000f0000079c8 */ /* 0x000e640008000600 */
[----:B-1----:R-:W-:-:S13]  /*05b0*/  PLOP3.LUT P0, PT, PT, PT, UP0, 0x80, 0x0 ;  /* 0x000000000000781c */ /* 0x002fda0003f0f008 */
[----:B------:R-:W-:Y:S05]  /*05c0*/  @!P0 BRA `(.L_x_470) ;  /* 0xfffffffc00f08947 */ /* 0x000fea000383ffff */
[----:B------:R-:W-:Y:S01]  /*05d0*/  LOP3.LUT R0, R0, 0x3, RZ, 0xc0, !PT ;  /* 0x0000000300007812 */ /* 0x000fe200078ec0ff */
[----:B---3--:R-:W1:Y:S01]  /*05e0*/  S2R R2, SR_TID.X ;  /* 0x0000000000027919 */ /* 0x008e620000002100 */
[----:B------:R-:W-:Y:S01]  /*05f0*/  ULDC.64 UR4, c[0x0][0x8d8] ;  /* 0x0002360000047ab9 */ /* 0x000fe20000000a00 */
[----:B------:R-:W2:Y:S03]  /*0600*/  S2R R7, SR_CTAID.Z ;  /* 0x0000000000077919 */ /* 0x000ea60000002700 */
[----:B------:R-:W3:Y:S02]  /*0610*/  SHFL.IDX PT, R0, R0, RZ, 0x1f ;  /* 0x00001fff00007589 */ /* 0x000ee400000e0000 */
[----:B---3--:R-:W-:Y:S02]  /*0620*/  ISETP.NE.AND P0, PT, R0, RZ, PT ;  /* 0x000000ff0000720c */ /* 0x008fe40003f05270 */
[----:B-1----:R-:W-:-:S11]  /*0630*/  SHF.R.U32.HI R2, RZ, 0x7, R2 ;  /* 0x00000007ff027819 */ /* 0x002fd60000011602 */
[----:B------:R-:W-:-:S05]  /*0640*/  @!P0 VIADD R2, R2, 0x9 ;  /* 0x0000000902028836 */ /* 0x000fca0000000000 */
[----:B------:R1:W-:Y:S06]  /*0650*/  @!P0 BAR.ARV R2, 0xa0 ;  /* 0x000280020000851d */ /* 0x0003ec0000002000 */
[----:B------:R-:W-:-:S04]  /*0660*/  ISETP.NE.U32.AND P0, PT, RZ, UR4, PT ;  /* 0x00000004ff007c0c */ /* 0x000fc8000bf05070 */
[----:B------:R-:W-:-:S13]  /*0670*/  ISETP.NE.AND.EX P0, PT, RZ, UR5, PT, P0 ;  /* 0x00000005ff007c0c */ /* 0x000fda000bf05300 */
[----:B-12---:R-:W-:Y:S05]  /*0680*/  @!P0 BRA `(.L_x_471) ;  /* 0x0000000000108947 */ /* 0x006fea0003800000 */
[----:B------:R-:W1:Y:S02]  /*0690*/  LDC.64 R2, c[0x0][0x8d8] ;  /* 0x00023600ff027b82 */ /* 0x000e640000000a00 */
[----:B-1----:R-:W-:-:S05]  /*06a0*/  IMAD.WIDE R2, R7, 0x4, R2 ;  /* 0x0000000407027825 */ /* 0x002fca00078e0202 */
[----:B------:R1:W5:Y:S01]  /*06b0*/  LDG.E R0, desc[UR38][R2.64] ;  /* 0x0000002602007981 */ /* 0x000362000c1e1900 */
[----:B------:R-:W-:Y:S05]  /*06c0*/  BRA `(.L_x_472) ;  /* 0x00000000002c7947 */ /* 0x000fea0003800000 */
.L_x_471:
[----:B------:R-:W-:Y:S02]  /*06d0*/  ULDC.64 UR4, c[0x0][0x8d0] ;  /* 0x0002340000047ab9 */ /* 0x000fe40000000a00 */
[----:B------:R-:W-:-:S04]  /*06e0*/  ISETP.NE.U32.AND P0, PT, RZ, UR4, PT ;  /* 0x00000004ff007c0c */ /* 0x000fc8000bf05070 */
[----:B------:R-:W-:-:S13]  /*06f0*/  ISETP.NE.AND.EX P0, PT, RZ, UR5, PT, P0 ;  /* 0x00000005ff007c0c */ /* 0x000fda000bf05300 */
[----:B------:R-:W-:Y:S05]  /*0700*/  @!P0 BRA `(.L_x_473) ;  /* 0x0000000000188947 */ /* 0x000fea0003800000 */
[----:B------:R-:W1:Y:S02]  /*0710*/  LDC.64 R2, c[0x0][0x8d0] ;  /* 0x00023400ff027b82 */ /* 0x000e640000000a00 */
[----:B-1----:R-:W-:-:S05]  /*0720*/  IMAD.WIDE R2, R7, 0x4, R2 ;  /* 0x0000000407027825 */ /* 0x002fca00078e0202 */
[----:B------:R-:W2:Y:S04]  /*0730*/  LDG.E R0, desc[UR38][R2.64] ;  /* 0x0000002602007981 */ /* 0x000ea8000c1e1900 */
[----:B------:R-:W2:Y:S02]  /*0740*/  LDG.E R5, desc[UR38][R2.64+0x4] ;  /* 0x0000042602057981 */ /* 0x000ea4000c1e1900 */
[----:B--2---:R-:W-:Y:S01]  /*0750*/  IADD3 R0, -R0, R5, RZ ;  /* 0x0000000500007210 */ /* 0x004fe20007ffe1ff */
[----:B------:R-:W-:Y:S06]  /*0760*/  BRA `(.L_x_472) ;  /* 0x0000000000047947 */ /* 0x000fec0003800000 */
.L_x_473:
[----:B------:R-:W2:Y:S02]  /*0770*/  LDC R0, c[0x0][0x8bc] ;  /* 0x00022f00ff007b82 */ /* 0x000ea40000000800 */
.L_x_472:
[----:B------:R-:W3:Y:S02]  /*0780*/  S2R R19, SR_CTAID.X ;  /* 0x0000000000137919 */ /* 0x000ee40000002500 */
[----:B---3--:R-:W-:-:S05]  /*0790*/  IMAD.SHL.U32 R19, R19, 0x80, RZ ;  /* 0x0000008013137824 */ /* 0x008fca00078e00ff */
[----:B--2--5:R-:W-:-:S04]  /*07a0*/  ISETP.GE.AND P0, PT, R19, R0, PT ;  /* 0x000000001300720c */ /* 0x024fc80003f06270 */
[----:B------:R-:W-:-:S04]  /*07b0*/  SEL R4, R7, 0xffffffff, !P0 ;  /* 0xffffffff07047807 */ /* 0x000fc80004000000 */
[----:B------:R-:W-:Y:S01]  /*07c0*/  ISETP.GE.AND P0, PT, R4, RZ, PT ;  /* 0x000000ff0400720c */ /* 0x000fe20003f06270 */
[----:B------:R2:W-:-:S12]  /*07d0*/  STL [R1+0x20], R4 ;  /* 0x0000200401007387 */ /* 0x0005d80000100800 */
[----:B--2---:R-:W-:Y:S05]  /*07e0*/  @!P0 BRA `(.L_x_474) ;  /* 0x000000a400008947 */ /* 0x004fea0003800000 */
[----:B-1----:R-:W1:Y:S01]  /*07f0*/  S2R R2, SR_TID.X ;  /* 0x0000000000027919 */ /* 0x002e620000002100 */
[----:B------:R-:W-:Y:S02]  /*0800*/  ULDC.64 UR4, c[0x0][0x780] ;  /* 0x0001e00000047ab9 */ /* 0x000fe40000000a00 */
[----:B------:R-:W-:Y:S01]  /*0810*/  ISETP.NE.U32.AND P0, PT, RZ, UR4, PT ;  /* 0x00000004ff007c0c */ /* 0x000fe2000bf05070 */
[----:B------:R-:W-:Y:S02]  /*0820*/  ULDC UR4, c[0x0][0x290] ;  /* 0x0000a40000047ab9 */ /* 0x000fe40000000800 */
[----:B------:R-:W-:Y:S01]  /*0830*/  IMAD.U32 R22, RZ, RZ, UR4 ;  /* 0x00000004ff167e24 */ /* 0x000fe2000f8e00ff */
[----:B------:R-:W-:Y:S01]  /*0840*/  ISETP.NE.AND.EX P0, PT, RZ, UR5, PT, P0 ;  /* 0x00000005ff007c0c */ /* 0x000fe2000bf05300 */
[----:B-1----:R-:W-:-:S12]  /*0850*/  VIADD R18, R2, 0xffffff80 ;  /* 0xffffff8002127836 */ /* 0x002fd80000000000 */
[----:B------:R-:W-:Y:S05]  /*0860*/  @!P0 BRA `(.L_x_475) ;  /* 0x0000000000108947 */ /* 0x000fea0003800000 */
[----:B------:R-:W1:Y:S02]  /*0870*/  LDC.64 R2, c[0x0][0x780] ;  /* 0x0001e000ff027b82 */ /* 0x000e640000000a00 */
[----:B-1----:R-:W-:-:S05]  /*0880*/  IMAD.WIDE R2, R4, 0x4, R2 ;  /* 0x0000000404027825 */ /* 0x002fca00078e0202 */
[----:B------:R1:W5:Y:S01]  /*0890*/  LDG.E R23, desc[UR38][R2.64] ;  /* 0x0000002602177981 */ /* 0x000362000c1e1900 */
[----:B------:R-:W-:Y:S05]  /*08a0*/  BRA `(.L_x_476) ;  /* 0x0000000000287947 */ /* 0x000fea0003800000 */
.L_x_475:
[----:B------:R-:W-:Y:S01]  /*08b0*/  ULDC.64 UR4, c[0x0][0x770] ;  /* 0x0001dc0000047ab9 */ /* 0x000fe20000000a00 */
[----:B------:R-:W2:Y:S01]  /*08c0*/  LDC R23, c[0x0][0x280] ;  /* 0x0000a000ff177b82 */ /* 0x000ea20000000800 */
[----:B------:R-:W-:-:S04]  /*08d0*/  ISETP.NE.U32.AND P0, PT, RZ, UR4, PT ;  /* 0x00000004ff007c0c */ /* 0x000fc8000bf05070 */
[----:B------:R-:W-:-:S13]  /*08e0*/  ISETP.NE.AND.EX P0, PT, RZ, UR5, PT, P0 ;  /* 0x00000005ff007c0c */ /* 0x000fda000bf05300 */
[----:B------:R-:W-:Y:S05]  /*08f0*/  @!P0 BRA `(.L_x_476) ;  /* 0x0000000000148947 */ /* 0x000fea0003800000 */
[----:B------:R-:W1:Y:S02]  /*0900*/  LDC.64 R2, c[0x0][0x770] ;  /* 0x0001dc00ff027b82 */ /* 0x000e640000000a00 */
[----:B-1----:R-:W-:-:S05]  /*0910*/  IMAD.WIDE R2, R4, 0x4, R2 ;  /* 0x0000000404027825 */ /* 0x002fca00078e0202 */
[----:B--2---:R-:W2:Y:S04]  /*0920*/  LDG.E R23, desc[UR38][R2.64] ;  /* 0x0000002602177981 */ /* 0x004ea8000c1e1900 */
[----:B------:R-:W2:Y:S02]  /*0930*/  LDG.E R0, desc[UR38][R2.64+0x4] ;  /* 0x0000042602007981 */ /* 0x000ea4000c1e1900 */
[----:B--2---:R-:W-:-:S07]  /*0940*/  IADD3 R23, -R23, R0, RZ ;  /* 0x0000000017177210 */ /* 0x004fce0007ffe1ff */
.L_x_476:
[----:B------:R-:W-:Y:S02]  /*0950*/  ULDC.64 UR4, c[0x0][0x788] ;  /* 0x0001e20000047ab9 */ /* 0x000fe40000000a00 */
[----:B------:R-:W-:-:S04]  /*0960*/  ISETP.NE.U32.AND P0, PT, RZ, UR4, PT ;  /* 0x00000004ff007c0c */ /* 0x000fc8000bf05070 */
[----:B------:R-:W-:-:S13]  /*0970*/  ISETP.NE.AND.EX P0, PT, RZ, UR5, PT, P0 ;  /* 0x00000005ff007c0c */ /* 0x000fda000bf05300 */
[----:B------:R-:W-:Y:S05]  /*0980*/  @!P0 BRA `(.L_x_477) ;  /* 0x0000000000108947 */ /* 0x000fea0003800000 */
[----:B-1----:R-:W1:Y:S02]  /*0990*/  LDC.64 R2, c[0x0][0x788] ;  /* 0x0001e200ff027b82 */ /* 0x002e640000000a00 */
[----:B-1----:R-:W-:-:S05]  /*09a0*/  IMAD.WIDE R2, R4, 0x4, R2 ;  /* 0x0000000404027825 */ /* 0x002fca00078e0202 */
[----:B------:R1:W5:Y:S01]  /*09b0*/  LDG.E R22, desc[UR38][R2.64] ;  /* 0x0000002602167981 */ /* 0x000362000c1e1900 */
[----:B------:R-:W-:Y:S05]  /*09c0*/  BRA `(.L_x_478) ;  /* 0x0000000000247947 */ /* 0x000fea0003800000 */
.L_x_477:
[----:B------:R-:W-:Y:S02]  /*09d0*/  ULDC.64 UR4, c[0x0][0x778] ;  /* 0x0001de0000047ab9 */ /* 0x000fe40000000a00 */
[----:B------:R-:W-:-:S04]  /*09e0*/  ISETP.NE.U32.AND P0, PT, RZ, UR4, PT ;  /* 0x00000004ff007c0c */ /* 0x000fc8000bf05070 */
[----:B------:R-:W-:-:S13]  /*09f0*/  ISETP.NE.AND.EX P0, PT, RZ, UR5, PT, P0 ;  /* 0x00000005ff007c0c */ /* 0x000fda000bf05300 */
[----:B------:R-:W-:Y:S05]  /*0a00*/  @!P0 BRA `(.L_x_478) ;  /* 0x0000000000148947 */ /* 0x000fea0003800000 */
[----:B-1----:R-:W1:Y:S02]  /*0a10*/  LDC.64 R2, c[0x0][0x778] ;  /* 0x0001de00ff027b82 */ /* 0x002e640000000a00 */
[----:B-1----:R-:W-:-:S05]  /*0a20*/  IMAD.WIDE R2, R4, 0x4, R2 ;  /* 0x0000000404027825 */ /* 0x002fca00078e0202 */
[----:B------:R-:W3:Y:S04]  /*0a30*/  LDG.E R22, desc[UR38][R2.64] ;  /* 0x0000002602167981 */ /* 0x000ee8000c1e1900 */
[----:B------:R-:W3:Y:S02]  /*0a40*/  LDG.E R5, desc[UR38][R2.64+0x4] ;  /* 0x0000042602057981 */ /* 0x000ee4000c1e1900 */
[----:B---3--:R-:W-:-:S07]  /*0a50*/  IMAD.IADD R22, R5, 0x1, -R22 ;  /* 0x0000000105167824 */ /* 0x008fce00078e0a16 */
.L_x_478:
[----:B--2--5:R-:W-:Y:S02]  /*0a60*/  ISETP.GE.AND P1, PT, R23, 0x1, PT ;  /* 0x000000011700780c */ /* 0x024fe40003f26270 */
[----:B------:R-:W-:Y:S02]  /*0a70*/  CS2R R182, SRZ ;  /* 0x0000000000b67805 */ /* 0x000fe4000001ff00 */
[----:B------:R-:W-:Y:S02]  /*0a80*/  PLOP3.LUT P0, PT, PT, PT, PT, 0x80, 0x0 ;  /* 0x000000000000781c */ /* 0x000fe40003f0f070 */
        /* <DEDUP_REMOVED lines=30> */
[----:B------:R-:W-:Y:S01]  /*0c70*/  CS2R R184, SRZ ;  /* 0x0000000000b87805 */ /* 0x000fe2000001ff00 */
[----:B------:R-:W-:Y:S06]  /*0c80*/  @!P1 BRA `(.L_x_479) ;  /* 0x0000005000a89947 */ /* 0x000fec0003800000 */
[----:B------:R-:W-:Y:S01]  /*0c90*/  MOV R0, RZ ;  /* 0x000000ff00007202 */ /* 0x000fe20000000f00 */
[----:B------:R-:W-:Y:S01]  /*0ca0*/  ULDC UR36, c[0x0][0x75c] ;  /* 0x0001d70000247ab9 */ /* 0x000fe20000000800 */
[----:B------:R-:W-:Y:S02]  /*0cb0*/  ULDC UR37, c[0x0][0x744] ;  /* 0x0001d10000257ab9 */ /* 0x000fe40000000800 */
[----:B------:R-:W-:-:S13]  /*0cc0*/  LOP3.LUT P0, RZ, R0, 0x3ff, RZ, 0xc0, !PT ;  /* 0x000003ff00ff7812 */ /* 0x000fda000780c0ff */
[----:B------:R-:W-:Y:S05]  /*0cd0*/  @!P0 BRA `(.L_x_480) ;  /* 0x00000000007c8947 */ /* 0x000fea0003800000 */
[----:B-1----:R-:W-:Y:S01]  /*0ce0*/  MOV R2, 0x0 ;  /* 0x0000000000027802 */ /* 0x002fe20000000f00 */
[----:B------:R-:W-:Y:S01]  /*0cf0*/  ULDC.64 UR4, c[0x4][0x90] ;  /* 0x0100240000047ab9 */ /* 0x000fe20000000a00 */
[----:B------:R-:W-:Y:S01]  /*0d00*/  ULDC.64 UR6, c[0x4][0x28] ;  /* 0x01000a0000067ab9 */ /* 0x000fe20000000a00 */
[----:B------:R-:W-:Y:S01]  /*0d10*/  IMAD.U32 R4, RZ, RZ, UR4 ;  /* 0x00000004ff047e24 */ /* 0x000fe2000f8e00ff */
        /* <DEDUP_REMOVED lines=12> */
.L_x_481:
        /* <DEDUP_REMOVED lines=8> */
[----:B------:R-:W-:Y:S02]  /*0e60*/  IMAD.U32 R7, RZ, RZ, UR7 ;  /* 0x00000007ff077e24 */ /* 0x000fe4000f8e00ff */
[----:B------:R-:W-:-:S02]  /*0e70*/  IMAD.U32 R10, RZ, RZ, UR4 ;  /* 0x00000004ff0a7e24 */ /* 0x000fc4000f8e00ff */
[----:B------:R-:W-:Y:S02]  /*0e80*/  IMAD.MOV.U32 R8, RZ, RZ, 0x70 ;  /* 0x00000070ff087424 */ /* 0x000fe400078e00ff */
[----:B------:R-:W-:Y:S02]  /*0e90*/  IMAD.MOV.U32 R12, RZ, RZ, 0x1 ;  /* 0x00000001ff0c7424 */ /* 0x000fe400078e00ff */
[----:B------:R-:W-:-:S07]  /*0ea0*/  IMAD.MOV.U32 R13, RZ, RZ, RZ ;  /* 0x000000ffff0d7224 */ /* 0x000fce00078e00ff */
[----:B------:R-:W-:-:S07]  /*0eb0*/  LEPC R20, `(.L_x_480) ;  /* 0x000000001014794e */ /* 0x000fce0000000000 */
[----:B-1----:R-:W-:Y:S05]  /*0ec0*/  CALL.ABS.NOINC R2 ;  /* 0x0000000002007343 */ /* 0x002fea0003c00000 */
.L_x_480:
[----:B-1----:R-:W1:Y:S01]  /*0ed0*/  S2R R3, SR_CgaCtaId ;  /* 0x0000000000037919 */ /* 0x002e620000008800 */
[----:B------:R-:W-:-:S04]  /*0ee0*/  MOV R2, 0x400 ;  /* 0x0000040000027802 */ /* 0x000fc80000000f00 */
[----:B-1----:R-:W-:-:S04]  /*0ef0*/  LEA R2, R3, R2, 0x18 ;  /* 0x0000000203027211 */ /* 0x002fc800078ec0ff */
[----:B------:R-:W-:-:S04]  /*0f00*/  IADD3 R0, R2, 0x20c00, RZ ;  /* 0x00020c0002007810 */ /* 0x000fc80007ffe0ff */
[----:B------:R-:W-:-:S13]  /*0f10*/  LOP3.LUT P0, RZ, R0, 0x3ff, RZ, 0xc0, !PT ;  /* 0x000003ff00ff7812 */ /* 0x000fda000780c0ff */
[----:B------:R-:W-:Y:S05]  /*0f20*/  @!P0 BRA `(.L_x_482) ;  /* 0x00000000007c8947 */ /* 0x000fea0003800000 */
[----:B------:R-:W-:Y:S01]  /*0f30*/  MOV R16, 0x0 ;  /* 0x0000000000107802 */ /* 0x000fe20000000f00 */
        /* <DEDUP_REMOVED lines=15> */
.L_x_483:
[----:B------:R-:W1:Y:S01]  /*1030*/  LDC.64 R16, c[0x4][R16] ;  /* 0x0100000010107b82 */ /* 0x000e620000000a00 */
[----:B------:R-:W-:Y:S01]  /*1040*/  ULDC.64 UR4, c[0x4][0x90] ;  /* 0x0100240000047ab9 */ /* 0x000fe20000000a00 */
[----:B------:R-:W-:Y:S01]  /*1050*/  ULDC.64 UR6, c[0x4][0x30] ;  /* 0x01000c0000067ab9 */ /* 0x000fe20000000a00 */
[----:B------:R-:W-:Y:S01]  /*1060*/  IMAD.U32 R4, RZ, RZ, UR4 ;  /* 0x00000004ff047e24 */ /* 0x000fe2000f8e00ff */
[----:B------:R-:W-:Y:S01]  /*1070*/  MOV R8, 0x70 ;  /* 0x0000007000087802 */ /* 0x000fe20000000f00 */
[----:B------:R-:W-:Y:S01]  /*1080*/  IMAD.U32 R5, RZ, RZ, UR5 ;  /* 0x00000005ff057e24 */ /* 0x000fe2000f8e00ff */
[----:B------:R-:W-:Y:S01]  /*1090*/  ULDC.64 UR4, c[0x4][0x98] ;  /* 0x0100260000047ab9 */ /* 0x000fe20000000a00 */
[----:B------:R-:W-:Y:S01]  /*10a0*/  IMAD.U32 R10, RZ, RZ, UR6 ;  /* 0x00000006ff0a7e24 */ /* 0x000fe2000f8e00ff */
[----:B------:R-:W-:Y:S01]  /*10b0*/  MOV R6, UR4 ;  /* 0x0000000400067c02 */ /* 0x000fe20008000f00 */
[----:B------:R-:W-:Y:S02]  /*10c0*/  IMAD.U32 R7, RZ, RZ, UR5 ;  /* 0x00000005ff077e24 */ /* 0x000fe4000f8e00ff */
[----:B------:R-:W-:-:S02]  /*10d0*/  IMAD.U32 R11, RZ, RZ, UR7 ;  /* 0x00000007ff0b7e24 */ /* 0x000fc4000f8e00ff */
[----:B------:R-:W-:Y:S02]  /*10e0*/  IMAD.MOV.U32 R12, RZ, RZ, 0x1 ;  /* 0x00000001ff0c7424 */ /* 0x000fe400078e00ff */
[----:B------:R-:W-:-:S07]  /*10f0*/  IMAD.MOV.U32 R13, RZ, RZ, RZ ;  /* 0x000000ffff0d7224 */ /* 0x000fce00078e00ff */
[----:B------:R-:W-:-:S07]  /*1100*/  LEPC R20, `(.L_x_482) ;  /* 0x000000001014794e */ /* 0x000fce0000000000 */
[----:B-1----:R-:W-:Y:S05]  /*1110*/  CALL.ABS.NOINC R16 ;  /* 0x0000000010007343 */ /* 0x002fea0003c00000 */
.L_x_482:
[----:B------:R-:W-:Y:S01]  /*1120*/  SHF.R.S32.HI R3, RZ, 0x1f, R18 ;  /* 0x0000001fff037819 */ /* 0x000fe20000011412 */
[----:B------:R-:W-:-:S03]  /*1130*/  UMOV UR4, 0xffffffff ;  /* 0xffffffff00047882 */ /* 0x000fc60000000000 */
[----:B------:R-:W-:-:S04]  /*1140*/  LEA.HI R0, R3, R18, RZ, 0x7 ;  /* 0x0000001203007211 */ /* 0x000fc800078f38ff */
[----:B------:R-:W-:Y:S01]  /*1150*/  SHF.R.S32.HI R13, RZ, 0x7, R0 ;  /* 0x00000007ff0d7819 */ /* 0x000fe20000011400 */
[----:B------:R-:W-:Y:S06]  /*1160*/  BRA.DIV UR4, `(.L_x_484) ;  /* 0x0000009a04a87947 */ /* 0x000fec000b800000 */
[----:B------:R1:W2:Y:S02]  /*1170*/  SHFL.IDX PT, R14, R13, RZ, 0x1f ;  /* 0x00001fff0d0e7589 */ /* 0x0002a400000e0000 */
.L_x_587:
[----:B------:R-:W-:Y:S01]  /*1180*/  SHF.L.U32 R9, RZ, 0x1f, RZ ;  /* 0x0000001fff097819 */ /* 0x000fe200000006ff */
[----:B------:R-:W-:Y:S01]  /*1190*/  VIADD R23, R23, 0x7f ;  /* 0x0000007f17177836 */ /* 0x000fe20000000000 */
[----:B--2---:R-:W-:Y:S01]  /*11a0*/  LEA.HI R4, R14, R14, RZ, 0x1 ;  /* 0x0000000e0e047211 */ /* 0x004fe200078f08ff */
[----:B------:R-:W-:Y:S01]  /*11b0*/  IMAD.IADD R22, R22, 0x1, -R19 ;  /* 0x0000000116167824 */ /* 0x000fe200078e0a13 */
[----:B------:R-:W2:Y:S01]  /*11c0*/  SYNCS.PHASECHK.TRANS64.TRYWAIT P0, [R2+URZ+0x30c00], R9 ;  /* 0x030c0009020075a7 */ /* 0x000ea2000800017f */
[CC--:B------:R-:W-:Y:S02]  /*11d0*/  LEA.HI R6, R3.reuse, R18.reuse, RZ, 0x3 ;  /* 0x0000001203067211 */ /* 0x0c0fe400078f18ff */
[----:B------:R-:W-:Y:S02]  /*11e0*/  LOP3.LUT R5, R4, 0xffffe, RZ, 0xc0, !PT ;  /* 0x000ffffe04057812 */ /* 0x000fe400078ec0ff */
[----:B------:R-:W-:Y:S02]  /*11f0*/  LEA.HI R4, R3, R18, RZ, 0x5 ;  /* 0x0000001203047211 */ /* 0x000fe400078f28ff */
[----:B------:R-:W-:-:S02]  /*1200*/  IADD3 R12, R14, -R5, RZ ;  /* 0x800000050e0c7210 */ /* 0x000fc40007ffe0ff */
[----:B------:R-:W-:Y:S02]  /*1210*/  LOP3.LUT R5, R0, 0xffffff80, RZ, 0xc0, !PT ;  /* 0xffffff8000057812 */ /* 0x000fe400078ec0ff */
[CC--:B------:R-:W-:Y:S02]  /*1220*/  LEA.HI R0, R3.reuse, R18.reuse, RZ, 0x2 ;  /* 0x0000001203007211 */ /* 0x0c0fe400078f10ff */
[----:B------:R-:W-:Y:S02]  /*1230*/  LOP3.LUT R7, R4, 0xffffffe0, RZ, 0xc0, !PT ;  /* 0xffffffe004077812 */ /* 0x000fe400078ec0ff */
[----:B------:R-:W-:Y:S01]  /*1240*/  LOP3.LUT R11, R0, 0xfffffffc, RZ, 0xc0, !PT ;  /* 0xfffffffc000b7812 */ /* 0x000fe200078ec0ff */
[C---:B------:R-:W-:Y:S01]  /*1250*/  IMAD.IADD R0, R18.reuse, 0x1, -R5 ;  /* 0x0000000112007824 */ /* 0x040fe200078e0a05 */
[----:B------:R-:W-:Y:S01]  /*1260*/  LEA.HI R8, R3, R18, RZ, 0x4 ;  /* 0x0000001203087211 */ /* 0x000fe200078f20ff */
[C---:B------:R-:W-:Y:S01]  /*1270*/  IMAD.IADD R7, R18.reuse, 0x1, -R7 ;  /* 0x0000000112077824 */ /* 0x040fe200078e0a07 */
[C---:B------:R-:W-:Y:S01]  /*1280*/  IADD3 R11, R18.reuse, -R11, RZ ;  /* 0x8000000b120b7210 */ /* 0x040fe20007ffe0ff */
[----:B------:R-:W-:Y:S01]  /*1290*/  IMAD.SHL.U32 R18, R18, 0x40, RZ ;  /* 0x0000004012127824 */ /* 0x000fe200078e00ff */
[----:B------:R-:W-:-:S02]  /*12a0*/  SHF.R.S32.HI R3, RZ, 0x5, R4 ;  /* 0x00000005ff037819 */ /* 0x000fc40000011404 */
[----:B------:R-:W-:Y:S02]  /*12b0*/  SHF.R.S32.HI R4, RZ, 0x1f, R23 ;  /* 0x0000001fff047819 */ /* 0x000fe40000011417 */
[----:B------:R-:W-:Y:S01]  /*12c0*/  SHF.R.S32.HI R15, RZ, 0x4, R8 ;  /* 0x00000004ff0f7819 */ /* 0x000fe20000011408 */
[----:B------:R-:W-:Y:S01]  /*12d0*/  IMAD.SHL.U32 R5, R3, 0x10, RZ ;  /* 0x0000001003057824 */ /* 0x000fe200078e00ff */
[----:B------:R-:W-:Y:S02]  /*12e0*/  LOP3.LUT R18, R18, 0x1c0, RZ, 0xc0, !PT ;  /* 0x000001c012127812 */ /* 0x000fe400078ec0ff */
[----:B------:R-:W-:Y:S02]  /*12f0*/  LEA.HI R23, R4, R23, RZ, 0x7 ;  /* 0x0000001704177211 */ /* 0x000fe400078f38ff */
[----:B------:R-:W-:Y:S02]  /*1300*/  LEA.HI R8, R8, R15, RZ, 0x1 ;  /* 0x0000000f08087211 */ /* 0x000fe400078f08ff */
[----:B------:R-:W-:-:S02]  /*1310*/  SHF.R.S32.HI R3, RZ, 0x1f, R0 ;  /* 0x0000001fff037819 */ /* 0x000fc40000011400 */
[----:B------:R-:W-:Y:S01]  /*1320*/  LOP3.LUT R5, R18, 0x30, R5, 0xf8, !PT ;  /* 0x0000003012057812 */ /* 0x000fe200078ef805 */
[----:B--2---:R-:W-:Y:S06]  /*1330*/  @P0 BRA `(.L_x_485) ;  /* 0x0000000000080947 */ /* 0x004fec0003800000 */
[----:B------:R-:W2:Y:S02]  /*1340*/  SYNCS.PHASECHK.TRANS64.TRYWAIT P0, [R2+URZ+0x30c00], R9 ;  /* 0x030c0009020075a7 */ /* 0x000ea4000800017f */
[----:B--2---:R-:W-:Y:S05]  /*1350*/  @!P0 BRA `(.L_x_486) ;  /* 0x0000009800488947 */ /* 0x004fea0003800000 */
.L_x_485:
[----:B------:R-:W3:Y:S01]  /*1360*/  LDL.LU R21, [R1] ;  /* 0x0000000001157983 */ /* 0x000ee20000300800 */
[----:B------:R-:W-:Y:S01]  /*1370*/  LOP3.LUT R8, R8, 0x7ffffe, RZ, 0xc0, !PT ;  /* 0x007ffffe08087812 */ /* 0x000fe200078ec0ff */
[----:B------:R-:W-:Y:S01]  /*1380*/  IMAD R20, R13, 0x400, R0 ;  /* 0x000004000d147824 */ /* 0x000fe200078e0200 */
[----:B--2---:R-:W-:Y:S02]  /*1390*/  LOP3.LUT R9, R5, 0x8, R6, 0xf8, !PT ;  /* 0x0000000805097812 */ /* 0x004fe400078ef806 */
[----:B------:R-:W-:Y:S01]  /*13a0*/  SHF.R.S32.HI R4, RZ, 0x1f, R7 ;  /* 0x0000001fff047819 */ /* 0x000fe20000011407 */
[----:B------:R-:W-:Y:S01]  /*13b0*/  IMAD.IADD R16, R15, 0x1, -R8 ;  /* 0x000000010f107824 */ /* 0x000fe200078e0a08 */
[----:B------:R-:W-:Y:S02]  /*13c0*/  SHF.R.U32.HI R18, RZ, 0x3, R18 ;  /* 0x00000003ff127819 */ /* 0x000fe40000011612 */
[CC--:B------:R-:W-:Y:S02]  /*13d0*/  LEA.HI R5, R3.reuse, R0.reuse, RZ, 0x5 ;  /* 0x0000000003057211 */ /* 0x0c0fe400078f28ff */
[----:B------:R-:W-:-:S02]  /*13e0*/  LEA.HI R3, R3, R0, RZ, 0x2 ;  /* 0x0000000003037211 */ /* 0x000fc400078f10ff */
[CC--:B------:R-:W-:Y:S02]  /*13f0*/  LEA.HI R6, R4.reuse, R7.reuse, RZ, 0x3 ;  /* 0x0000000704067211 */ /* 0x0c0fe400078f18ff */
[----:B------:R-:W-:Y:S02]  /*1400*/  LOP3.LUT R18, R9, R18, RZ, 0x3c, !PT ;  /* 0x0000001209127212 */ /* 0x000fe400078e3cff */
[----:B------:R-:W-:Y:S02]  /*1410*/  LEA.HI R4, R4, R7, RZ, 0x2 ;  /* 0x0000000704047211 */ /* 0x000fe400078f10ff */
[----:B------:R-:W-:Y:S02]  /*1420*/  LEA.HI R9, R13, R13, RZ, 0x1 ;  /* 0x0000000d0d097211 */ /* 0x000fe400078f08ff */
[----:B------:R-:W-:Y:S02]  /*1430*/  SHF.R.S32.HI R5, RZ, 0x5, R5 ;  /* 0x00000005ff057819 */ /* 0x000fe40000011405 */
[----:B------:R-:W-:-:S02]  /*1440*/  SHF.R.S32.HI R7, RZ, 0x2, R3 ;  /* 0x00000002ff077819 */ /* 0x000fc40000011403 */
[----:B------:R-:W-:Y:S01]  /*1450*/  SHF.R.S32.HI R8, RZ, 0x1f, R3 ;  /* 0x0000001fff087819 */ /* 0x000fe20000011403 */
[----:B------:R-:W-:Y:S01]  /*1460*/  IMAD R22, R5, -0x10, R22 ;  /* 0xfffffff005167824 */ /* 0x000fe200078e0216 */
[----:B------:R-:W-:Y:S02]  /*1470*/  LOP3.LUT R14, R9, 0xfffffffe, RZ, 0xc0, !PT ;  /* 0xfffffffe090e7812 */ /* 0x000fe400078ec0ff */
[----:B------:R-:W-:Y:S02]  /*1480*/  LEA.HI R8, R8, R7, RZ, 0x3 ;  /* 0x0000000708087211 */ /* 0x000fe400078f18ff */
[----:B------:R-:W-:Y:S01]  /*1490*/  LOP3.LUT R5, R3, 0x7ffffffc, RZ, 0xc0, !PT ;  /* 0x7ffffffc03057812 */ /* 0x000fe200078ec0ff */
[C---:B------:R-:W-:Y:S01]  /*14a0*/  IMAD.IADD R9, R13.reuse, 0x1, -R14 ;  /* 0x000000010d097824 */ /* 0x040fe200078e0a0e */
[----:B------:R-:W-:Y:S01]  /*14b0*/  LOP3.LUT R8, R8, 0xfffffff8, RZ, 0xc0, !PT ;  /* 0xfffffff808087812 */ /* 0x000fe200078ec0ff */
[----:B-1----:R-:W-:Y:S01]  /*14c0*/  IMAD R13, R13, 0x10, R16 ;  /* 0x000000100d0d7824 */ /* 0x002fe200078e0210 */
[----:B------:R-:W-:-:S02]  /*14d0*/  IADD3 R10, R0, -R5, RZ ;  /* 0x80000005000a7210 */ /* 0x000fc40007ffe0ff */
[--C-:B------:R-:W-:Y:S02]  /*14e0*/  SHF.R.S32.HI R0, RZ, 0x3, R6.reuse ;  /* 0x00000003ff007819 */ /* 0x100fe40000011406 */
[----:B------:R-:W-:Y:S02]  /*14f0*/  SHF.R.S32.HI R5, RZ, 0x1f, R6 ;  /* 0x0000001fff057819 */ /* 0x000fe40000011406 */
[----:B------:R-:W-:Y:S02]  /*1500*/  SHF.R.S32.HI R3, RZ, 0x2, R4 ;  /* 0x00000002ff037819 */ /* 0x000fe40000011404 */
[----:B------:R-:W-:Y:S01]  /*1510*/  IADD3 R8, R22, R8, -R7 ;  /* 0x0000000816087210 */ /* 0x000fe20007ffe807 */
[----:B------:R-:W-:Y:S01]  /*1520*/  IMAD.U32 R7, R13, 0x200, R18 ;  /* 0x000002000d077824 */ /* 0x000fe200078e0012 */
[----:B------:R-:W-:Y:S02]  /*1530*/  LEA.HI R5, R5, R0, RZ, 0x4 ;  /* 0x0000000005057211 */ /* 0x000fe400078f20ff */
[----:B------:R-:W-:-:S02]  /*1540*/  IADD3 R6, R3, 0x8, RZ ;  /* 0x0000000803067810 */ /* 0x000fc40007ffe0ff */
[----:B------:R-:W-:Y:S01]  /*1550*/  LEA.HI R4, R4, R3, RZ, 0x1 ;  /* 0x0000000304047211 */ /* 0x000fe200078f08ff */
[----:B------:R1:W-:Y:S01]  /*1560*/  STL [R1+0xc], R7 ;  /* 0x00000c0701007387 */ /* 0x0003e20000100800 */
[----:B------:R-:W-:Y:S01]  /*1570*/  LOP3.LUT R5, R5, 0x1ffffff0, RZ, 0xc0, !PT ;  /* 0x1ffffff005057812 */ /* 0x000fe200078ec0ff */
[----:B------:R-:W-:Y:S01]  /*1580*/  IMAD R9, R9, -0x40, R8 ;  /* 0xffffffc009097824 */ /* 0x000fe200078e0208 */
[----:B------:R-:W-:Y:S01]  /*1590*/  LOP3.LUT R4, R4, 0xfffffffe, RZ, 0xc0, !PT ;  /* 0xfffffffe04047812 */ /* 0x000fe200078ec0ff */
[C---:B------:R-:W-:Y:S01]  /*15a0*/  VIADD R8, R3.reuse, 0x10 ;  /* 0x0000001003087836 */ /* 0x040fe20000000000 */
[C---:B------:R-:W-:Y:S02]  /*15b0*/  IADD3 R14, R3.reuse, 0x18, RZ ;  /* 0x00000018030e7810 */ /* 0x040fe40007ffe0ff */
[----:B-1----:R-:W-:Y:S01]  /*15c0*/  LEA.HI R7, R6, R6, RZ, 0x1 ;  /* 0x0000000606077211 */ /* 0x002fe200078f08ff */
[----:B------:R-:W-:Y:S02]  /*15d0*/  IMAD.IADD R5, R0, 0x1, -R5 ;  /* 0x0000000100057824 */ /* 0x000fe400078e0a05 */
[----:B------:R-:W-:Y:S01]  /*15e0*/  IMAD.IADD R4, R3, 0x1, -R4 ;  /* 0x0000000103047824 */ /* 0x000fe200078e0a04 */
[----:B------:R-:W-:-:S02]  /*15f0*/  LOP3.LUT R13, R7, 0xfffffffe, RZ, 0xc0, !PT ;  /* 0xfffffffe070d7812 */ /* 0x000fc400078ec0ff */
[----:B------:R-:W-:Y:S02]  /*1600*/  LEA.HI R3, R8, R8, RZ, 0x1 ;  /* 0x0000000808037211 */ /* 0x000fe400078f08ff */
[--C-:B------:R-:W-:Y:S02]  /*1610*/  SHF.R.S32.HI R0, RZ, 0x1, R7.reuse ;  /* 0x00000001ff007819 */ /* 0x100fe40000011407 */
[----:B------:R-:W-:Y:S01]  /*1620*/  SHF.R.S32.HI R7, RZ, 0x1f, R7 ;  /* 0x0000001fff077819 */ /* 0x000fe20000011407 */
[----:B------:R-:W-:Y:S01]  /*1630*/  IMAD.IADD R13, R6, 0x1, -R13 ;  /* 0x00000001060d7824 */ /* 0x000fe200078e0a0d */
[----:B------:R-:W-:Y:S02]  /*1640*/  LOP3.LUT R15, R3, 0xfffffffe, RZ, 0xc0, !PT ;  /* 0xfffffffe030f7812 */ /* 0x000fe400078ec0ff */
[----:B------:R-:W-:Y:S02]  /*1650*/  SHF.R.S32.HI R6, RZ, 0x1, R3 ;  /* 0x00000001ff067819 */ /* 0x000fe40000011403 */
[----:B------:R-:W-:-:S02]  /*1660*/  LEA.HI R16, R14, R14, RZ, 0x1 ;  /* 0x0000000e0e107211 */ /* 0x000fc400078f08ff */
[----:B------:R-:W-:Y:S02]  /*1670*/  SHF.R.S32.HI R3, RZ, 0x1f, R3 ;  /* 0x0000001fff037819 */ /* 0x000fe40000011403 */
[----:B------:R-:W-:Y:S02]  /*1680*/  LEA.HI R7, R7, R0, RZ, 0x4 ;  /* 0x0000000007077211 */ /* 0x000fe400078f20ff */
[--C-:B------:R-:W-:Y:S02]  /*1690*/  SHF.R.S32.HI R17, RZ, 0x1, R16.reuse ;  /* 0x00000001ff117819 */ /* 0x100fe40000011410 */
[----:B------:R-:W-:Y:S02]  /*16a0*/  SHF.R.S32.HI R18, RZ, 0x1f, R16 ;  /* 0x0000001fff127819 */ /* 0x000fe40000011410 */
[----:B------:R-:W-:Y:S02]  /*16b0*/  LEA.HI R3, R3, R6, RZ, 0x4 ;  /* 0x0000000603037211 */ /* 0x000fe400078f20ff */
[----:B------:R-:W-:-:S02]  /*16c0*/  LOP3.LUT R7, R7, 0x1ffffff0, RZ, 0xc0, !PT ;  /* 0x1ffffff007077812 */ /* 0x000fc400078ec0ff */
[----:B------:R-:W-:Y:S02]  /*16d0*/  LEA.HI R18, R18, R17, RZ, 0x4 ;  /* 0x0000001112127211 */ /* 0x000fe400078f20ff */
[----:B------:R-:W-:Y:S01]  /*16e0*/  LOP3.LUT R3, R3, 0x1ffffff0, RZ, 0xc0, !PT ;  /* 0x1ffffff003037812 */ /* 0x000fe200078ec0ff */
[----:B------:R-:W-:Y:S01]  /*16f0*/  IMAD.IADD R0, R0, 0x1, -R7 ;  /* 0x0000000100007824 */ /* 0x000fe200078e0a07 */
[----:B------:R-:W-:Y:S02]  /*1700*/  LOP3.LUT R19, R16, 0xfffffffe, RZ, 0xc0, !PT ;  /* 0xfffffffe10137812 */ /* 0x000fe400078ec0ff */
[----:B------:R-:W-:Y:S01]  /*1710*/  LOP3.LUT R18, R18, 0x1ffffff0, RZ, 0xc0, !PT ;  /* 0x1ffffff012127812 */ /* 0x000fe200078ec0ff */
[----:B------:R-:W-:Y:S01]  /*1720*/  IMAD.IADD R6, R6, 0x1, -R3 ;  /* 0x0000000106067824 */ /* 0x000fe200078e0a03 */
[----:B------:R-:W-:Y:S01]  /*1730*/  LEA R3, R5, R4, 0x3 ;  /* 0x0000000405037211 */ /* 0x000fe200078e18ff */
[----:B------:R-:W-:Y:S01]  /*1740*/  IMAD R0, R0, 0x8, R13 ;  /* 0x0000000800007824 */ /* 0x000fe200078e020d */
[----:B------:R-:W-:Y:S01]  /*1750*/  IADD3 R19, R14, -R19, RZ ;  /* 0x800000130e137210 */ /* 0x000fe20007ffe0ff */
[----:B------:R-:W-:-:S02]  /*1760*/  IMAD.IADD R15, R8, 0x1, -R15 ;  /* 0x00000001080f7824 */ /* 0x000fc400078e0a0f */
[----:B------:R-:W-:Y:S01]  /*1770*/  IMAD.IADD R18, R17, 0x1, -R18 ;  /* 0x0000000111127824 */ /* 0x000fe200078e0a12 */
[----:B------:R1:W-:Y:S04]  /*1780*/  STL [R1+0x18], R0 ;  /* 0x0000180001007387 */ /* 0x0003e80000100800 */
[----:B------:R2:W-:Y:S01]  /*1790*/  STL [R1+0x1c], R3 ;  /* 0x00001c0301007387 */ /* 0x0005e20000100800 */
[----:B-1----:R-:W-:Y:S02]  /*17a0*/  IMAD R0, R18, 0x8, R19 ;  /* 0x0000000812007824 */ /* 0x002fe400078e0213 */
[----:B--2---:R-:W-:-:S05]  /*17b0*/  IMAD R3, R6, 0x8, R15 ;  /* 0x0000000806037824 */ /* 0x004fca00078e020f */
[----:B------:R-:W-:Y:S04]  /*17c0*/  STL [R1+0x14], R3 ;  /* 0x0000140301007387 */ /* 0x000fe80000100800 */
[----:B------:R1:W-:Y:S02]  /*17d0*/  STL [R1+0x10], R0 ;  /* 0x0000100001007387 */ /* 0x0003e40000100800 */
[----:B-1----:R-:W-:-:S05]  /*17e0*/  SHF.R.S32.HI R0, RZ, 0x7, R23 ;  /* 0x00000007ff007819 */ /* 0x002fca0000011417 */
[----:B------:R1:W-:Y:S01]  /*17f0*/  STL [R1+0x8], R0 ;  /* 0x0000080001007387 */ /* 0x0003e20000100800 */
[----:B------:R-:W-:Y:S01]  /*1800*/  IMAD.SHL.U32 R3, R20, 0x4, RZ ;  /* 0x0000000414037824 */ /* 0x000fe200078e00ff */
[----:B------:R-:W-:Y:S02]  /*1810*/  CS2R R6, SRZ ;  /* 0x0000000000067805 */ /* 0x000fe4000001ff00 */
[----:B------:R-:W-:Y:S02]  /*1820*/  MOV R5, RZ ;  /* 0x000000ff00057202 */ /* 0x000fe40000000f00 */
        /* <DEDUP_REMOVED lines=33> */
[----:B-1-3--:R-:W-:-:S07]  /*1a40*/  LOP3.LUT R8, R21, 0x1, RZ, 0xfc, !PT ;  /* 0x0000000115087812 */ /* 0x00afce00078efcff */
.L_x_497:
[----:B------:R-:W-:-:S13]  /*1a50*/  ISETP.NE.AND P0, PT, R8, 0x3, PT ;  /* 0x000000030800780c */ /* 0x000fda0003f05270 */
[----:B------:R-:W-:Y:S05]  /*1a60*/  @!P0 BRA `(.L_x_487) ;  /* 0x0000000000048947 */ /* 0x000fea0003800000 */
[----:B------:R-:W-:Y:S01]  /*1a70*/  BPT.TRAP 0x1 ;  /* 0x000000040000795c */ /* 0x000fe20000300000 */
.L_x_487:
[----:B------:R-:W-:Y:S01]  /*1a80*/  IMAD R3, R5, 0x8, R2 ;  /* 0x0000000805037824 */ /* 0x000fe200078e0202 */
[----:B------:R-:W-:-:S04]  /*1a90*/  SHF.L.U32 R22, R6, 0x1f, RZ ;  /* 0x0000001f06167819 */ /* 0x000fc800000006ff */
[----:B------:R1:W2:Y:S01]  /*1aa0*/  SYNCS.PHASECHK.TRANS64.TRYWAIT P1, [R3+URZ+0x30c10], R22 ;  /* 0x030c1016030075a7 */ /* 0x0002a2000802017f */
[----:B------:R-:W-:Y:S05]  /*1ab0*/  @!P0 BRA `(.L_x_488) ;  /* 0x0000000000048947 */ /* 0x000fea0003800000 */
[----:B------:R-:W-:Y:S01]  /*1ac0*/  BPT.TRAP 0x1 ;  /* 0x000000040000795c */ /* 0x000fe20000300000 */
.L_x_488:
[----:B------:R-:W-:-:S04]  /*1ad0*/  IADD3 R0, R2, 0x10000, RZ ;  /* 0x0001000002007810 */ /* 0x000fc80007ffe0ff */
[----:B------:R-:W-:-:S04]  /*1ae0*/  SHF.R.U32.HI R0, RZ, 0x4, R0 ;  /* 0x00000004ff007819 */ /* 0x000fc80000011600 */
[----:B------:R-:W-:Y:S01]  /*1af0*/  LOP3.LUT R0, R0, 0x3fff, RZ, 0xc0, !PT ;  /* 0x00003fff00007812 */ /* 0x000fe200078ec0ff */
[----:B--2---:R-:W-:Y:S06]  /*1b00*/  @P1 BRA `(.L_x_489) ;  /* 0x0000000000081947 */ /* 0x004fec0003800000 */
[----:B------:R-:W2:Y:S02]  /*1b10*/  SYNCS.PHASECHK.TRANS64.TRYWAIT P1, [R3+URZ+0x30c10], R22 ;  /* 0x030c1016030075a7 */ /* 0x000ea4000802017f */
[----:B--2---:R-:W-:Y:S05]  /*1b20*/  @!P1 BRA `(.L_x_490) ;  /* 0x0000009000689947 */ /* 0x004fea0003800000 */
.L_x_489:
        /* <DEDUP_REMOVED lines=9> */
[----:B------:R-:W2:Y:S01]  /*1bc0*/  LDL R15, [R1+0x10] ;  /* 0x00001000010f7983 */ /* 0x000ea20000100800 */
[----:B------:R-:W-:Y:S01]  /*1bd0*/  WARPGROUP.ARRIVE ;  /* 0x00000000000079c5 */ /* 0x000fe20000000000 */
[----:B------:R-:W-:Y:S01]  /*1be0*/  USHF.R.U32.HI UR4, URZ, 0x4, UR9 ;  /* 0x000000043f047899 */ /* 0x000fe20008011609 */
[----:B------:R-:W-:Y:S01]  /*1bf0*/  UMOV UR7, 0x40000040 ;  /* 0x4000004000077882 */ /* 0x000fe20000000000 */
[----:B------:R-:W-:-:S02]  /*1c00*/  UMOV UR5, 0x40000040 ;  /* 0x4000004000057882 */ /* 0x000fc40000000000 */
[----:B------:R-:W-:Y:S02]  /*1c10*/  ULOP3.LUT UR4, UR4, 0x3fff, URZ, 0xc0, !UPT ;  /* 0x00003fff04047892 */ /* 0x000fe4000f8ec03f */
[----:B------:R-:W-:Y:S02]  /*1c20*/  UMOV UR6, UR8 ;  /* 0x0000000800067c82 */ /* 0x000fe40008000000 */
[----:B------:R-:W-:-:S07]  /*1c30*/  ULOP3.LUT UR10, UR4, 0x10000, URZ, 0xfc, !UPT ;  /* 0x00010000040a7892 */ /* 0x000fce000f8efc3f */
        /* <DEDUP_REMOVED lines=15> */
[----:B------:R-:W-:Y:S02]  /*1d30*/  WARPGROUP.DEPBAR.LE gsb0, 0x0 ;  /* 0x00008000000079c5 */ /* 0x000fe40000010000 */
[----:B------:R-:W-:Y:S01]  /*1d40*/  WARPGROUP.ARRIVE ;  /* 0x00000000000079c5 */ /* 0x000fe20000000000 */
[C---:B-----5:R-:W-:Y:S01]  /*1d50*/  IMAD R19, R5.reuse, 0x80, R16 ;  /* 0x0000008005137824 */ /* 0x060fe200078e0210 */
[----:B------:R-:W-:Y:S01]  /*1d60*/  LEA R17, R10, R17, 0x1 ;  /* 0x000000110a117211 */ /* 0x000fe200078e08ff */
[----:B--2---:R-:W-:-:S02]  /*1d70*/  IMAD R21, R5, 0x80, R15 ;  /* 0x0000008005157824 */ /* 0x004fc400078e020f */
[C---:B------:R-:W-:Y:S01]  /*1d80*/  IMAD R15, R10.reuse, 0x2, R13 ;  /* 0x000000020a0f7824 */ /* 0x040fe200078e020d */
[----:B------:R-:W-:Y:S01]  /*1d90*/  HGMMA.64x128x16.F32 R88, gdesc[UR4], R88, gsb0 ;  /* 0x01e00000045879f0 */ /* 0x000fe20008000858 */
[----:B------:R-:W-:Y:S01]  /*1da0*/  UIADD3 UR6, UR8, 0x6, URZ ;  /* 0x0000000608067890 */ /* 0x000fe2000fffe03f */
[C---:B------:R-:W-:Y:S01]  /*1db0*/  IMAD R19, R10.reuse, 0x2, R19 ;  /* 0x000000020a137824 */ /* 0x040fe200078e0213 */
[----:B------:R-:W-:Y:S01]  /*1dc0*/  UIADD3 UR4, UR10, 0x6, URZ ;  /* 0x000000060a047890 */ /* 0x000fe2000fffe03f */
[----:B------:R-:W-:Y:S01]  /*1dd0*/  IMAD R23, R10, 0x2, R21 ;  /* 0x000000020a177824 */ /* 0x000fe200078e0215 */
[----:B------:R-:W-:Y:S01]  /*1de0*/  UMOV UR7, 0x40000040 ;  /* 0x4000004000077882 */ /* 0x000fe20000000000 */
[----:B------:R-:W-:Y:S01]  /*1df0*/  UMOV UR5, 0x40000040 ;  /* 0x4000004000057882 */ /* 0x000fe20000000000 */
[--C-:B------:R-:W-:Y:S01]  /*1e00*/  IMAD R21, R15, 0x4, R2.reuse ;  /* 0x000000040f157824 */ /* 0x100fe200078e0202 */
[----:B------:R-:W-:Y:S01]  /*1e10*/  LEA R13, R17, R2, 0x2 ;  /* 0x00000002110d7211 */ /* 0x000fe200078e10ff */
[----:B------:R-:W-:-:S02]  /*1e20*/  IMAD R14, R19, 0x4, R2 ;  /* 0x00000004130e7824 */ /* 0x000fc400078e0202 */
[----:B------:R-:W-:Y:S02]  /*1e30*/  IMAD R20, R23, 0x4, R2 ;  /* 0x0000000417147824 */ /* 0x000fe400078e0202 */
[----:B------:R-:W-:-:S04]  /*1e40*/  VIADD R16, R2, 0x20000 ;  /* 0x0002000002107836 */ /* 0x000fc80000000000 */
[--C-:B------:R-:W-:Y:S01]  /*1e50*/  IMAD R18, R17, 0x4, R16.reuse ;  /* 0x0000000411127824 */ /* 0x100fe200078e0210 */
[----:B------:R-:W-:Y:S01]  /*1e60*/  LEA R15, R15, R16, 0x2 ;  /* 0x000000100f0f7211 */ /* 0x000fe200078e10ff */
[--C-:B------:R-:W-:Y:S02]  /*1e70*/  IMAD R17, R19, 0x4, R16.reuse ;  /* 0x0000000413117824 */ /* 0x100fe400078e0210 */
[----:B------:R-:W-:Y:S01]  /*1e80*/  IMAD R16, R23, 0x4, R16 ;  /* 0x0000000417107824 */ /* 0x000fe200078e0210 */
[----:B------:R-:W-:Y:S02]  /*1e90*/  WARPGROUP.DEPBAR.LE gsb0, 0x0 ;  /* 0x00008000000079c5 */ /* 0x000fe40000010000 */
[----:B------:R-:W-:-:S06]  /*1ea0*/  WARPGROUP.ARRIVE ;  /* 0x00000000000079c5 */ /* 0x000fcc0000000000 */
[----:B------:R-:W-:Y:S03]  /*1eb0*/  HGMMA.64x128x16.F32 R88, gdesc[UR4], R88, gsb0 ;  /* 0x01e00000045879f0 */ /* 0x000fe60008000858 */
[----:B------:R-:W-:Y:S02]  /*1ec0*/  WARPGROUP.DEPBAR.LE gsb0, 0x0 ;  /* 0x00008000000079c5 */ /* 0x000fe40000010000 */
[----:B------:R-:W2:Y:S04]  /*1ed0*/  LDS R21, [R21+0x20000] ;  /* 0x0200000015157984 */ /* 0x000ea80000000800 */
[----:B------:R-:W3:Y:S04]  /*1ee0*/  LDS R13, [R13+0x20000] ;  /* 0x020000000d0d7984 */ /* 0x000ee80000000800 */
[----:B------:R-:W4:Y:S04]  /*1ef0*/  LDS R14, [R14+0x20000] ;  /* 0x020000000e0e7984 */ /* 0x000f280000000800 */
[----:B------:R-:W1:Y:S01]  /*1f00*/  LDS R20, [R20+0x20000] ;  /* 0x0200000014147984 */ /* 0x000e620000000800 */
[----:B------:R-:W-:Y:S05]  /*1f10*/  @!P0 BRA `(.L_x_491) ;  /* 0x0000000000048947 */ /* 0x000fea0003800000 */
[----:B------:R-:W-:Y:S01]  /*1f20*/  BPT.TRAP 0x1 ;  /* 0x000000040000795c */ /* 0x000fe20000300000 */
.L_x_491:
[----:B------:R1:W1:Y:S01]  /*1f30*/  SYNCS.PHASECHK.TRANS64.TRYWAIT P1, [R3+URZ+0x30c30], R22 ;  /* 0x030c3016030075a7 */ /* 0x000262000802017f */
[----:B------:R-:W-:Y:S05]  /*1f40*/  @!P0 BRA `(.L_x_492) ;  /* 0x0000000000048947 */ /* 0x000fea0003800000 */
[----:B------:R-:W-:Y:S01]  /*1f50*/  BPT.TRAP 0x1 ;  /* 0x000000040000795c */ /* 0x000fe20000300000 */
.L_x_492:
[----:B------:R-:W-:-:S04]  /*1f60*/  IADD3 R19, R2, 0x18000, RZ ;  /* 0x0001800002137810 */ /* 0x000fc80007ffe0ff */
[----:B------:R-:W-:-:S04]  /*1f70*/  SHF.R.U32.HI R19, RZ, 0x4, R19 ;  /* 0x00000004ff137819 */ /* 0x000fc80000011613 */
[----:B------:R-:W-:-:S04]  /*1f80*/  LOP3.LUT R19, R19, 0x3fff, RZ, 0xc0, !PT ;  /* 0x00003fff13137812 */ /* 0x000fc800078ec0ff */
[----:B------:R-:W-:Y:S01]  /*1f90*/  LOP3.LUT R24, R19, 0x10000, RZ, 0xfc, !PT ;  /* 0x0001000013187812 */ /* 0x000fe200078efcff */
[----:B-1----:R-:W-:Y:S06]  /*1fa0*/  @P1 BRA `(.L_x_493) ;  /* 0x0000000000081947 */ /* 0x002fec0003800000 */
[----:B------:R-:W1:Y:S02]  /*1fb0*/  SYNCS.PHASECHK.TRANS64.TRYWAIT P1, [R3+URZ+0x30c30], R22 ;  /* 0x030c3016030075a7 */ /* 0x000e64000802017f */
[----:B-1----:R-:W-:Y:S05]  /*1fc0*/  @!P1 BRA `(.L_x_494) ;  /* 0x0000008c00549947 */ /* 0x002fea0003800000 */
.L_x_493:
[----:B------:R-:W-:Y:S01]  /*1fd0*/  UIADD3 UR9, UR9, 0x4000, URZ ;  /* 0x0000400009097890 */ /* 0x000fe2000fffe03f */
[----:B------:R-:W-:Y:S01]  /*1fe0*/  IMAD R24, R5, 0x400, R24 ;  /* 0x0000040005187824 */ /* 0x000fe200078e0218 */
[----:B------:R-:W-:Y:S01]  /*1ff0*/  UMOV UR7, 0x40000040 ;  /* 0x4000004000077882 */ /* 0x000fe20000000000 */
[----:B------:R-:W-:Y:S01]  /*2000*/  UMOV UR5, 0x40000040 ;  /* 0x4000004000057882 */ /* 0x000fe20000000000 */
[----:B------:R-:W-:Y:S01]  /*2010*/  USHF.R.U32.HI UR9, URZ, 0x4, UR9 ;  /* 0x000000043f097899 */ /* 0x000fe20008011609 */
[----:B------:R-:W-:Y:S01]  /*2020*/  FMUL.FTZ R22, R88, UR36 ;  /* 0x0000002458167c20 */ /* 0x000fe20008410000 */
[----:B------:R-:W-:Y:S01]  /*2030*/  R2UR UR8, R24 ;  /* 0x00000000180872ca */ /* 0x000fe200000e0000 */
[----:B------:R-:W-:Y:S01]  /*2040*/  FMUL.FTZ R88, R90, UR36 ;  /* 0x000000245a587c20 */ /* 0x000fe20008410000 */
[----:B------:R-:W-:Y:S01]  /*2050*/  ULOP3.LUT UR9, UR9, 0x3fff, URZ, 0xc0, !UPT ;  /* 0x00003fff09097892 */ /* 0x000fe2000f8ec03f */
[----:B------:R-:W-:Y:S01]  /*2060*/  WARPGROUP.ARRIVE ;  /* 0x00000000000079c5 */ /* 0x000fe20000000000 */
[----:B------:R-:W-:Y:S01]  /*2070*/  FMUL.FTZ R90, R92, UR36 ;  /* 0x000000245c5a7c20 */ /* 0x000fe20008410000 */
[----:B------:R-:W-:Y:S01]  /*2080*/  FMUL.FTZ R92, R94, UR36 ;  /* 0x000000245e5c7c20 */ /* 0x000fe20008410000 */
[----:B------:R-:W-:Y:S01]  /*2090*/  ULOP3.LUT UR9, UR9, 0x10000, URZ, 0xfc, !UPT ;  /* 0x0001000009097892 */ /* 0x000fe2000f8efc3f */
[----:B------:R-:W-:Y:S01]  /*20a0*/  FMUL.FTZ R94, R96, UR36 ;  /* 0x00000024605e7c20 */ /* 0x000fe20008410000 */
[----:B------:R-:W-:Y:S01]  /*20b0*/  FMUL.FTZ R96, R98, UR36 ;  /* 0x0000002462607c20 */ /* 0x000fe20008410000 */
[----:B------:R-:W-:Y:S01]  /*20c0*/  FMUL.FTZ R98, R100, UR36 ;  /* 0x0000002464627c20 */ /* 0x000fe20008410000 */
[----:B------:R-:W-:Y:S01]  /*20d0*/  FMUL.FTZ R100, R102, UR36 ;  /* 0x0000002466647c20 */ /* 0x000fe20008410000 */
[----:B------:R-:W-:Y:S01]  /*20e0*/  FMUL.FTZ R102, R104, UR36 ;  /* 0x0000002468667c20 */ /* 0x000fe20008410000 */
[----:B------:R-:W-:Y:S01]  /*20f0*/  FMUL.FTZ R104, R106, UR36 ;  /* 0x000000246a687c20 */ /* 0x000fe20008410000 */
[----:B------:R-:W-:Y:S01]  /*2100*/  UMOV UR6, UR8 ;  /* 0x0000000800067c82 */ /* 0x000fe20008000000 */
[----:B------:R-:W-:Y:S01]  /*2110*/  UMOV UR4, UR9 ;  /* 0x0000000900047c82 */ /* 0x000fe20008000000 */
[----:B------:R-:W-:Y:S01]  /*2120*/  FMUL.FTZ R106, R108, UR36 ;  /* 0x000000246c6a7c20 */ /* 0x000fe20008410000 */
[----:B------:R-:W-:Y:S01]  /*2130*/  HGMMA.64x128x16.F32 R24, gdesc[UR4], RZ, !UPT, gsb0 ;  /* 0x01e00000041879f0 */ /* 0x000fe2000c0008ff */
[----:B------:R-:W-:Y:S01]  /*2140*/  UIADD3 UR6, UR8, 0x2, URZ ;  /* 0x0000000208067890 */ /* 0x000fe2000fffe03f */
[----:B------:R-:W-:Y:S01]  /*2150*/  FMUL.FTZ R236, R127, UR36 ;  /* 0x000000247fec7c20 */ /* 0x000fe20008410000 */
[----:B------:R-:W-:Y:S01]  /*2160*/  UIADD3 UR4, UR9, 0x2, URZ ;  /* 0x0000000209047890 */ /* 0x000fe2000fffe03f */
[----:B------:R-:W-:Y:S01]  /*2170*/  FMUL.FTZ R108, R110, UR36 ;  /* 0x000000246e6c7c20 */ /* 0x000fe20008410000 */
[----:B------:R-:W-:Y:S01]  /*2180*/  UMOV UR7, 0x40000040 ;  /* 0x4000004000077882 */ /* 0x000fe20000000000 */
[----:B------:R-:W-:Y:S01]  /*2190*/  UMOV UR5, 0x40000040 ;  /* 0x4000004000057882 */ /* 0x000fe20000000000 */
[----:B------:R-:W-:Y:S01]  /*21a0*/  FMUL.FTZ R217, R122, UR36 ;  /* 0x000000247ad97c20 */ /* 0x000fe20008410000 */
[----:B------:R-:W-:Y:S01]  /*21b0*/  FMUL.FTZ R127, R130, UR36 ;  /* 0x00000024827f7c20 */ /* 0x000fe20008410000 */
[----:B------:R-:W-:Y:S01]  /*21c0*/  FMUL.FTZ R110, R112, UR36 ;  /* 0x00000024706e7c20 */ /* 0x000fe20008410000 */
[----:B--2---:R-:W1:Y:S01]  /*21d0*/  SHFL.IDX PT, R122, R21, R11, 0x1f ;  /* 0x00001f0b157a7589 */ /* 0x004e6200000e0000 */
[----:B------:R-:W-:-:S02]  /*21e0*/  VIADD R130, R11, 0x4 ;  /* 0x000000040b827836 */ /* 0x000fc40000000000 */
[----:B------:R-:W-:Y:S01]  /*21f0*/  FMUL.FTZ R23, R89, UR36 ;  /* 0x0000002459177c20 */ /* 0x000fe20008410000 */
[----:B------:R-:W-:Y:S01]  /*2200*/  FMUL.FTZ R112, R114, UR36 ;  /* 0x0000002472707c20 */ /* 0x000fe20008410000 */
[----:B------:R-:W2:Y:S01]  /*2210*/  MUFU.TANH R22, R22 ;  /* 0x0000001600167308 */ /* 0x000ea20000002400 */
[----:B------:R-:W-:Y:S01]  /*2220*/  FMUL.FTZ R114, R116, UR36 ;  /* 0x0000002474727c20 */ /* 0x000fe20008410000 */
[----:B------:R-:W-:Y:S01]  /*2230*/  FMUL.FTZ R134, R134, UR36 ;  /* 0x0000002486867c20 */ /* 0x000fe20008410000 */
[----:B------:R-:W-:Y:S01]  /*2240*/  FMUL.FTZ R116, R118, UR36 ;  /* 0x0000002476747c20 */ /* 0x000fe20008410000 */
[----:B------:R-:W-:Y:S01]  /*2250*/  STL [R1+0x4c], R155 ;  /* 0x00004c9b01007387 */ /* 0x000fe20000100800 */
[----:B------:R-:W-:Y:S01]  /*2260*/  FMUL.FTZ R89, R91, UR36 ;  /* 0x000000245b597c20 */ /* 0x000fe20008410000 */
[----:B------:R-:W-:Y:S01]  /*2270*/  FMUL.FTZ R118, R120, UR36 ;  /* 0x0000002478767c20 */ /* 0x000fe20008410000 */
[----:B------:R-:W-:Y:S01]  /*2280*/  FMUL.FTZ R91, R93, UR36 ;  /* 0x000000245d5b7c20 */ /* 0x000fe20008410000 */
[----:B------:R3:W-:Y:S01]  /*2290*/  STL [R1+0x48], R154 ;  /* 0x0000489a01007387 */ /* 0x0007e20000100800 */
[----:B------:R-:W-:Y:S01]  /*22a0*/  FMUL.FTZ R93, R95, UR36 ;  /* 0x000000245f5d7c20 */ /* 0x000fe20008410000 */
[----:B------:R-:W4:Y:S01]  /*22b0*/  MUFU.TANH R23, R23 ;  /* 0x0000001700177308 */ /* 0x000f220000002400 */
[----:B------:R-:W-:Y:S01]  /*22c0*/  FMUL.FTZ R95, R97, UR36 ;  /* 0x00000024615f7c20 */ /* 0x000fe20008410000 */
[----:B------:R-:W4:Y:S01]  /*22d0*/  SHFL.IDX PT, R120, R21, R130, 0x1f ;  /* 0x00001f8215787589 */ /* 0x000f2200000e0000 */
[----:B------:R-:W-:Y:S01]  /*22e0*/  FMUL.FTZ R97, R99, UR36 ;  /* 0x0000002463617c20 */ /* 0x000fe20008410000 */
[----:B------:R-:W-:Y:S01]  /*22f0*/  FMUL.FTZ R99, R101, UR36 ;  /* 0x0000002465637c20 */ /* 0x000fe20008410000 */
[----:B------:R-:W-:Y:S01]  /*2300*/  FMUL.FTZ R133, R133, UR36 ;  /* 0x0000002485857c20 */ /* 0x000fe20008410000 */
[----:B------:R-:W-:Y:S01]  /*2310*/  FMUL.FTZ R101, R103, UR36 ;  /* 0x0000002467657c20 */ /* 0x000fe20008410000 */
[----:B------:R-:W-:Y:S01]  /*2320*/  FMUL.FTZ R103, R105, UR36 ;  /* 0x0000002469677c20 */ /* 0x000fe20008410000 */
[----:B---3--:R3:W-:Y:S01]  /*2330*/  MUFU.TANH R154, R134 ;  /* 0x00000086009a7308 */ /* 0x0087e20000002400 */
[----:B------:R-:W-:Y:S01]  /*2340*/  FMUL.FTZ R216, R121, UR36 ;  /* 0x0000002479d87c20 */ /* 0x000fe20008410000 */
[----:B------:R-:W-:Y:S01]  /*2350*/  FMUL.FTZ R231, R128, UR36 ;  /* 0x0000002480e77c20 */ /* 0x000fe20008410000 */
[----:B------:R1:W-:Y:S01]  /*2360*/  STL [R1+0x44], R153 ;  /* 0x0000449901007387 */ /* 0x0003e20000100800 */
[----:B------:R-:W-:Y:S01]  /*2370*/  FMUL.FTZ R105, R107, UR36 ;  /* 0x000000246b697c20 */ /* 0x000fe20008410000 */
[----:B------:R-:W-:Y:S01]  /*2380*/  FMUL.FTZ R128, R148, UR36 ;  /* 0x0000002494807c20 */ /* 0x000fe20008410000 */
[----:B------:R-:W-:Y:S01]  /*2390*/  FMUL.FTZ R107, R109, UR36 ;  /* 0x000000246d6b7c20 */ /* 0x000fe20008410000 */
[----:B------:R-:W-:Y:S01]  /*23a0*/  FMUL.FTZ R109, R111, UR36 ;  /* 0x000000246f6d7c20 */ /* 0x000fe20008410000 */
[----:B------:R-:W4:Y:S01]  /*23b0*/  MUFU.TANH R88, R88 ;  /* 0x0000005800587308 */ /* 0x000f220000002400 */
[----:B---3--:R-:W-:-:S02]  /*23c0*/  VIADD R134, R11, 0x8 ;  /* 0x000000080b867836 */ /* 0x008fc40000000000 */
[----:B------:R-:W-:Y:S01]  /*23d0*/  FMUL.FTZ R111, R113, UR36 ;  /* 0x00000024716f7c20 */ /* 0x000fe20008410000 */
[----:B------:R-:W-:Y:S01]  /*23e0*/  ISETP.GT.AND P2, PT, R9, RZ, PT ;  /* 0x000000ff0900720c */ /* 0x000fe20003f44270 */
[----:B------:R-:W-:Y:S01]  /*23f0*/  FMUL.FTZ R113, R115, UR36 ;  /* 0x0000002473717c20 */ /* 0x000fe20008410000 */
[----:B------:R-:W-:Y:S01]  /*2400*/  FMUL.FTZ R115, R117, UR36 ;  /* 0x0000002475737c20 */ /* 0x000fe20008410000 */
[----:B------:R-:W3:Y:S01]  /*2410*/  SHFL.IDX PT, R121, R21, R134, 0x1f ;  /* 0x00001f8615797589 */ /* 0x000ee200000e0000 */
[----:B------:R-:W-:Y:S01]  /*2420*/  FMUL.FTZ R117, R119, UR36 ;  /* 0x0000002477757c20 */ /* 0x000fe20008410000 */
[----:B------:R-:W-:Y:S01]  /*2430*/  MUFU.TANH R89, R89 ;  /* 0x0000005900597308 */ /* 0x000fe20000002400 */
[----:B------:R-:W-:Y:S01]  /*2440*/  FMUL.FTZ R227, R124, UR36 ;  /* 0x000000247ce37c20 */ /* 0x000fe20008410000 */
[----:B--2---:R-:W-:Y:S01]  /*2450*/  FSEL R119, R22, -INF , P2 ;  /* 0xff80000016777808 */ /* 0x004fe20001000000 */
[----:B------:R-:W-:Y:S01]  /*2460*/  FMUL.FTZ R218, R123, UR36 ;  /* 0x000000247bda7c20 */ /* 0x000fe20008410000 */
[----:B------:R-:W-:Y:S01]  /*2470*/  ISETP.GT.AND P1, PT, R9, 0x8, PT ;  /* 0x000000080900780c */ /* 0x000fe20003f24270 */
[----:B------:R-:W-:Y:S01]  /*2480*/  FMUL.FTZ R234, R135, UR36 ;  /* 0x0000002487ea7c20 */ /* 0x000fe20008410000 */
[----:B------:R-:W-:Y:S01]  /*2490*/  FMUL.FTZ R132, R132, UR36 ;  /* 0x0000002484847c20 */ /* 0x000fe20008410000 */
[--C-:B-1----:R-:W-:Y:S01]  /*24a0*/  FFMA.FTZ R135, R119, UR37, -R122.reuse ;  /* 0x0000002577877c23 */ /* 0x102fe2000801087a */
[----:B------:R1:W-:Y:S01]  /*24b0*/  MUFU.TANH R153, R133 ;  /* 0x0000008500997308 */ /* 0x0003e20000002400 */
[----:B----4-:R-:W-:Y:S01]  /*24c0*/  FSEL R123, R23, -INF , P2 ;  /* 0xff800000177b7808 */ /* 0x010fe20001000000 */
[----:B------:R-:W-:Y:S01]  /*24d0*/  STL [R1+0x40], R152 ;  /* 0x0000409801007387 */ /* 0x000fe20000100800 */
[----:B------:R-:W-:Y:S01]  /*24e0*/  FSEL R119, R88, -INF , P1 ;  /* 0xff80000058777808 */ /* 0x000fe20000800000 */
[----:B------:R-:W-:Y:S01]  /*24f0*/  FMUL.FTZ R137, R137, UR36 ;  /* 0x0000002489897c20 */ /* 0x000fe20008410000 */
[----:B------:R-:W-:Y:S01]  /*2500*/  FMUL.FTZ R139, R139, UR36 ;  /* 0x000000248b8b7c20 */ /* 0x000fe20008410000 */
[----:B------:R-:W-:Y:S01]  /*2510*/  STL [R1+0x3c], R10 ;  /* 0x00003c0a01007387 */ /* 0x000fe20000100800 */
[----:B------:R-:W-:Y:S01]  /*2520*/  FMUL.FTZ R136, R136, UR36 ;  /* 0x0000002488887c20 */ /* 0x000fe20008410000 */
[----:B------:R-:W2:Y:S01]  /*2530*/  MUFU.TANH R90, R90 ;  /* 0x0000005a005a7308 */ /* 0x000ea20000002400 */
[----:B-1----:R-:W-:Y:S01]  /*2540*/  IADD3 R133, R11, 0xc, RZ ;  /* 0x0000000c0b857810 */ /* 0x002fe20007ffe0ff */
[----:B------:R1:W-:Y:S01]  /*2550*/  STL [R1+0x38], R8 ;  /* 0x0000380801007387 */ /* 0x0003e20000100800 */
[----:B------:R-:W-:Y:S01]  /*2560*/  FFMA.FTZ R119, R119, UR37, -R122 ;  /* 0x0000002577777c23 */ /* 0x000fe2000801087a */
[----:B------:R-:W-:Y:S01]  /*2570*/  FMUL.FTZ R141, R141, UR36 ;  /* 0x000000248d8d7c20 */ /* 0x000fe20008410000 */
[----:B------:R-:W-:Y:S01]  /*2580*/  FMUL.FTZ R140, R140, UR36 ;  /* 0x000000248c8c7c20 */ /* 0x000fe20008410000 */
[----:B------:R-:W4:Y:S01]  /*2590*/  SHFL.IDX PT, R124, R21, R133, 0x1f ;  /* 0x00001f85157c7589 */ /* 0x000f2200000e0000 */
[----:B------:R-:W-:Y:S01]  /*25a0*/  FMUL.FTZ R129, R129, UR36 ;  /* 0x0000002481817c20 */ /* 0x000fe20008410000 */
[----:B------:R-:W3:Y:S01]  /*25b0*/  MUFU.TANH R92, R92 ;  /* 0x0000005c005c7308 */ /* 0x000ee20000002400 */
[----:B------:R-:W-:Y:S01]  /*25c0*/  FMUL.FTZ R138, R138, UR36 ;  /* 0x000000248a8a7c20 */ /* 0x000fe20008410000 */
[----:B------:R3:W-:Y:S01]  /*25d0*/  STL [R1+0x34], R7 ;  /* 0x0000340701007387 */ /* 0x0007e20000100800 */
[----:B------:R-:W-:Y:S01]  /*25e0*/  FMUL.FTZ R226, R125, UR36 ;  /* 0x000000247de27c20 */ /* 0x000fe20008410000 */
[----:B------:R-:W-:Y:S01]  /*25f0*/  FMUL.FTZ R142, R142, UR36 ;  /* 0x000000248e8e7c20 */ /* 0x000fe20008410000 */
[----:B------:R-:W-:Y:S01]  /*2600*/  FMUL.FTZ R235, R131, UR36 ;  /* 0x0000002483eb7c20 */ /* 0x000fe20008410000 */
[----:B------:R-:W-:Y:S01]  /*2610*/  STL [R1+0x30], R6 ;  /* 0x0000300601007387 */ /* 0x000fe20000100800 */
[----:B------:R-:W-:Y:S01]  /*2620*/  FMUL.FTZ R143, R143, UR36 ;  /* 0x000000248f8f7c20 */ /* 0x000fe20008410000 */
[----:B------:R-:W4:Y:S01]  /*2630*/  MUFU.TANH R91, R91 ;  /* 0x0000005b005b7308 */ /* 0x000f220000002400 */
[----:B--2---:R-:W-:Y:S01]  /*2640*/  FSEL R122, R90, -INF , P2 ;  /* 0xff8000005a7a7808 */ /* 0x004fe20001000000 */
[----:B------:R-:W-:Y:S01]  /*2650*/  STL [R1+0x2c], R4 ;  /* 0x00002c0401007387 */ /* 0x000fe20000100800 */
[----:B------:R-:W-:Y:S01]  /*2660*/  FMUL.FTZ R131, R150, UR36 ;  /* 0x0000002496837c20 */ /* 0x000fe20008410000 */
[----:B------:R-:W-:Y:S01]  /*2670*/  FMUL.FTZ R237, R144, UR36 ;  /* 0x0000002490ed7c20 */ /* 0x000fe20008410000 */
[----:B------:R-:W-:Y:S01]  /*2680*/  FMUL.FTZ R232, R145, UR36 ;  /* 0x0000002491e87c20 */ /* 0x000fe20008410000 */
[----:B------:R2:W-:Y:S01]  /*2690*/  STL [R1+0x28], R3 ;  /* 0x0000280301007387 */ /* 0x0005e20000100800 */
[----:B------:R-:W-:Y:S01]  /*26a0*/  FMUL.FTZ R229, R146, UR36 ;  /* 0x0000002492e57c20 */ /* 0x000fe20008410000 */
[----:B------:R3:W-:Y:S01]  /*26b0*/  MUFU.TANH R155, R132 ;  /* 0x00000084009b7308 */ /* 0x0007e20000002400 */
[----:B------:R-:W-:Y:S01]  /*26c0*/  FMUL.FTZ R228, R147, UR36 ;  /* 0x0000002493e47c20 */ /* 0x000fe20008410000 */
[----:B------:R4:W-:Y:S01]  /*26d0*/  STL [R1+0x24], R0 ;  /* 0x0000240001007387 */ /* 0x0009e20000100800 */
[----:B------:R-:W-:-:S03]  /*26e0*/  FMUL.FTZ R126, R126, UR36 ;  /* 0x000000247e7e7c20 */ /* 0x000fc60008410000 */
[----:B------:R-:W-:Y:S02]  /*26f0*/  SHFL.IDX PT, R219, R13, R11, 0x1f ;  /* 0x00001f0b0ddb7589 */ /* 0x000fe400000e0000 */
[----:B-1----:R1:W-:Y:S01]  /*2700*/  MUFU.TANH R8, R137 ;  /* 0x0000008900087308 */ /* 0x0023e20000002400 */
[--C-:B---3--:R-:W-:Y:S01]  /*2710*/  FFMA.FTZ R132, R123, UR37, -R120.reuse ;  /* 0x000000257b847c23 */ /* 0x108fe20008010878 */
[----:B------:R-:W-:Y:S01]  /*2720*/  FSEL R123, R89, -INF , P1 ;  /* 0xff800000597b7808 */ /* 0x000fe20000800000 */
[----:B------:R-:W-:Y:S04]  /*2730*/  SHFL.IDX PT, R222, R13, R130, 0x1f ;  /* 0x00001f820dde7589 */ /* 0x000fe800000e0000 */
[----:B------:R-:W-:Y:S01]  /*2740*/  FFMA.FTZ R120, R123, UR37, -R120 ;  /* 0x000000257b787c23 */ /* 0x000fe20008010878 */
[----:B------:R3:W-:Y:S01]  /*2750*/  MUFU.TANH R7, R139 ;  /* 0x0000008b00077308 */ /* 0x0007e20000002400 */
[----:B-1----:R-:W-:-:S02]  /*2760*/  VIADD R137, R11, 0x14 ;  /* 0x000000140b897836 */ /* 0x002fc40000000000 */
[--C-:B------:R-:W-:Y:S01]  /*2770*/  FFMA.FTZ R123, R122, UR37, -R121.reuse ;  /* 0x000000257a7b7c23 */ /* 0x100fe20008010879 */
[----:B------:R-:W-:Y:S01]  /*2780*/  FSEL R122, R92, -INF , P1 ;  /* 0xff8000005c7a7808 */ /* 0x000fe20000800000 */
[----:B------:R-:W-:Y:S03]  /*2790*/  SHFL.IDX PT, R225, R13, R134, 0x1f ;  /* 0x00001f860de17589 */ /* 0x000fe600000e0000 */
[----:B------:R-:W-:Y:S01]  /*27a0*/  MUFU.TANH R93, R93 ;  /* 0x0000005d005d7308 */ /* 0x000fe20000002400 */
[----:B---3--:R-:W-:Y:S02]  /*27b0*/  VIADD R139, R11, 0x10 ;  /* 0x000000100b8b7836 */ /* 0x008fe40000000000 */
[----:B------:R-:W-:Y:S01]  /*27c0*/  FFMA.FTZ R121, R122, UR37, -R121 ;  /* 0x000000257a797c23 */ /* 0x000fe20008010879 */
[----:B------:R-:W-:Y:S04]  /*27d0*/  SHFL.IDX PT, R230, R13, R133, 0x1f ;  /* 0x00001f850de67589 */ /* 0x000fe800000e0000 */
[----:B------:R-:W-:Y:S01]  /*27e0*/  SHFL.IDX PT, R125, R21, R139, 0x1f ;  /* 0x00001f8b157d7589 */ /* 0x000fe200000e0000 */
[----:B------:R1:W-:Y:S08]  /*27f0*/  MUFU.TANH R152, R136 ;  /* 0x0000008800987308 */ /* 0x0003f00000002400 */
[----:B--2---:R4:W-:Y:S01]  /*2800*/  MUFU.TANH R3, R141 ;  /* 0x0000008d00037308 */ /* 0x0049e20000002400 */
[----:B-1----:R-:W-:-:S02]  /*2810*/  FMUL.FTZ R136, R151, UR36 ;  /* 0x0000002497887c20 */ /* 0x002fc40008410000 */
[----:B------:R-:W1:Y:S01]  /*2820*/  SHFL.IDX PT, R151, R21, R137, 0x1f ;  /* 0x00001f8915977589 */ /* 0x000e6200000e0000 */
[----:B------:R-:W-:Y:S02]  /*2830*/  WARPGROUP.DEPBAR.LE gsb0, 0x0 ;  /* 0x00008000000079c5 */ /* 0x000fe40000010000 */
[----:B------:R-:W-:Y:S02]  /*2840*/  WARPGROUP.ARRIVE ;  /* 0x00000000000079c5 */ /* 0x000fe40000000000 */
[----:B------:R2:W-:Y:S01]  /*2850*/  MUFU.TANH R6, R140 ;  /* 0x0000008c00067308 */ /* 0x0005e20000002400 */
[----:B----4-:R-:W-:-:S03]  /*2860*/  FSEL R141, R91, -INF , P2 ;  /* 0xff8000005b8d7808 */ /* 0x010fc60001000000 */
[----:B------:R-:W-:Y:S01]  /*2870*/  HGMMA.64x128x16.F32 R24, gdesc[UR4], R24, gsb0 ;  /* 0x01e00000041879f0 */ /* 0x000fe20008000818 */
[----:B------:R-:W-:Y:S01]  /*2880*/  UIADD3 UR6, UR8, 0x4, URZ ;  /* 0x0000000408067890 */ /* 0x000fe2000fffe03f */
[----:B------:R-:W-:Y:S01]  /*2890*/  FFMA.FTZ R122, R141, UR37, -R124 ;  /* 0x000000258d7a7c23 */ /* 0x000fe2000801087c */
[----:B------:R-:W-:Y:S01]  /*28a0*/  UIADD3 UR4, UR9, 0x4, URZ ;  /* 0x0000000409047890 */ /* 0x000fe2000fffe03f */
[----:B------:R3:W4:Y:S01]  /*28b0*/  MUFU.TANH R0, R129 ;  /* 0x0000008100007308 */ /* 0x0007220000002400 */
[----:B------:R-:W-:Y:S01]  /*28c0*/  UMOV UR7, 0x40000040 ;  /* 0x4000004000077882 */ /* 0x000fe20000000000 */
[----:B------:R-:W-:Y:S01]  /*28d0*/  UMOV UR5, 0x40000040 ;  /* 0x4000004000057882 */ /* 0x000fe20000000000 */
[----:B--2---:R-:W-:-:S05]  /*28e0*/  IADD3 R140, R11, 0x1c, RZ ;  /* 0x0000001c0b8c7810 */ /* 0x004fca0007ffe0ff */
[----:B------:R2:W-:Y:S01]  /*28f0*/  MUFU.TANH R10, R138 ;  /* 0x0000008a000a7308 */ /* 0x0005e20000002400 */
[----:B------:R-:W1:Y:S01]  /*2900*/  SHFL.IDX PT, R141, R21, R140, 0x1f ;  /* 0x00001f8c158d7589 */ /* 0x000e6200000e0000 */
[----:B---3--:R-:W-:Y:S01]  /*2910*/  FMUL.FTZ R129, R149, UR36 ;  /* 0x0000002495817c20 */ /* 0x008fe20008410000 */
[----:B------:R-:W-:-:S05]  /*2920*/  IMAD R149, R5, 0x400, R19 ;  /* 0x0000040005957824 */ /* 0x000fca00078e0213 */
[----:B------:R-:W-:Y:S01]  /*2930*/  MUFU.TANH R94, R94 ;  /* 0x0000005e005e7308 */ /* 0x000fe20000002400 */
[----:B--2---:R-:W-:Y:S01]  /*2940*/  VIADD R138, R11, 0x18 ;  /* 0x000000180b8a7836 */ /* 0x004fe20000000000 */
[----:B----4-:R-:W-:Y:S06]  /*2950*/  STL [R1+0x4], R0 ;  /* 0x0000040001007387 */ /* 0x010fec0000100800 */
[----:B------:R-:W-:Y:S08]  /*2960*/  MUFU.TANH R95, R95 ;  /* 0x0000005f005f7308 */ /* 0x000ff00000002400 */
[----:B------:R-:W2:Y:S08]  /*2970*/  MUFU.TANH R96, R96 ;  /* 0x0000006000607308 */ /* 0x000eb00000002400 */
[----:B------:R-:W-:Y:S08]  /*2980*/  MUFU.TANH R97, R97 ;  /* 0x0000006100617308 */ /* 0x000ff00000002400 */
[----:B------:R3:W-:Y:S01]  /*2990*/  MUFU.TANH R4, R142 ;  /* 0x0000008e00047308 */ /* 0x0007e20000002400 */
[----:B--2---:R-:W-:-:S07]  /*29a0*/  FSEL R144, R96, -INF , P1 ;  /* 0xff80000060907808 */ /* 0x004fce0000800000 */
[----:B------:R-:W2:Y:S01]  /*29b0*/  MUFU.TANH R99, R99 ;  /* 0x0000006300637308 */ /* 0x000ea20000002400 */
[----:B---3--:R3:W4:Y:S07]  /*29c0*/  SHFL.IDX PT, R142, R21, R138, 0x1f ;  /* 0x00001f8a158e7589 */ /* 0x00872e00000e0000 */
[----:B------:R-:W-:Y:S01]  /*29d0*/  MUFU.TANH R98, R98 ;  /* 0x0000006200627308 */ /* 0x000fe20000002400 */
[----:B---3--:R-:W-:-:S07]  /*29e0*/  FSEL R21, R95, -INF , P2 ;  /* 0xff8000005f157808 */ /* 0x008fce0001000000 */
[----:B------:R-:W-:Y:S01]  /*29f0*/  MUFU.TANH R101, R101 ;  /* 0x0000006500657308 */ /* 0x000fe20000002400 */
[----:B-1----:R-:W-:Y:S01]  /*2a00*/  FFMA.FTZ R21, R21, UR37, -R151 ;  /* 0x0000002515157c23 */ /* 0x002fe20008010897 */
[----:B--2---:R-:W-:-:S05]  /*2a10*/  FSEL R233, R99, -INF , P2 ;  /* 0xff80000063e97808 */ /* 0x004fca0001000000 */
[----:B------:R-:W-:Y:S01]  /*2a20*/  FFMA.FTZ R233, R233, UR37, -R141 ;  /* 0x00000025e9e97c23 */ /* 0x000fe2000801088d */
[----:B------:R-:W1:Y:S08]  /*2a30*/  MUFU.TANH R100, R100 ;  /* 0x0000006400647308 */ /* 0x000e700000002400 */
[----:B------:R-:W2:Y:S08]  /*2a40*/  MUFU.TANH R102, R102 ;  /* 0x0000006600667308 */ /* 0x000eb00000002400 */
[----:B------:R-:W3:Y:S01]  /*2a50*/  MUFU.TANH R104, R104 ;  /* 0x0000006800687308 */ /* 0x000ee20000002400 */
[----:B-1----:R-:W-:-:S07]  /*2a60*/  FSEL R145, R100, -INF , P1 ;  /* 0xff80000064917808 */ /* 0x002fce0000800000 */
[----:B------:R1:W-:Y:S08]  /*2a70*/  MUFU.TANH R0, R143 ;  /* 0x0000008f00007308 */ /* 0x0003f00000002400 */
[----:B------:R-:W-:Y:S01]  /*2a80*/  MUFU.TANH R103, R103 ;  /* 0x0000006700677308 */ /* 0x000fe20000002400 */
[----:B-1----:R-:W-:-:S05]  /*2a90*/  FSEL R143, R97, -INF , P1 ;  /* 0xff800000618f7808 */ /* 0x002fca0000800000 */
[----:B------:R-:W-:Y:S01]  /*2aa0*/  FFMA.FTZ R151, R143, UR37, -R151 ;  /* 0x000000258f977c23 */ /* 0x000fe20008010897 */
[----:B------:R-:W-:Y:S01]  /*2ab0*/  FSEL R143, R101, -INF , P1 ;  /* 0xff800000658f7808 */ /* 0x000fe20000800000 */
[----:B------:R-:W1:Y:S04]  /*2ac0*/  MUFU.TANH R105, R105 ;  /* 0x0000006900697308 */ /* 0x000e680000002400 */
[----:B------:R-:W-:Y:S01]  /*2ad0*/  FFMA.FTZ R141, R143, UR37, -R141 ;  /* 0x000000258f8d7c23 */ /* 0x000fe2000801088d */
[----:B--2---:R-:W-:-:S03]  /*2ae0*/  FSEL R143, R102, -INF , P2 ;  /* 0xff800000668f7808 */ /* 0x004fc60001000000 */
[----:B------:R-:W-:Y:S01]  /*2af0*/  MUFU.EX2 R135, R135 ;  /* 0x0000008700877308 */ /* 0x000fe20000000800 */
[----:B------:R-:W-:Y:S02]  /*2b00*/  WARPGROUP.DEPBAR.LE gsb0, 0x0 ;  /* 0x00008000000079c5 */ /* 0x000fe40000010000 */
[----:B------:R-:W-:Y:S01]  /*2b10*/  WARPGROUP.ARRIVE ;  /* 0x00000000000079c5 */ /* 0x000fe20000000000 */
[----:B------:R-:W-:-:S04]  /*2b20*/  FFMA.FTZ R143, R143, UR37, -R219 ;  /* 0x000000258f8f7c23 */ /* 0x000fc800080108db */
[----:B------:R-:W-:Y:S01]  /*2b30*/  MUFU.EX2 R119, R119 ;  /* 0x0000007700777308 */ /* 0x000fe20000000800 */
[----:B------:R-:W-:Y:S01]  /*2b40*/  HGMMA.64x128x16.F32 R24, gdesc[UR4], R24, gsb0 ;  /* 0x01e00000041879f0 */ /* 0x000fe20008000818 */
[----:B------:R-:W-:Y:S02]  /*2b50*/  UIADD3 UR6, UR8, 0x6, URZ ;  /* 0x0000000608067890 */ /* 0x000fe4000fffe03f */
[----:B------:R-:W-:Y:S01]  /*2b60*/  UIADD3 UR4, UR9, 0x6, URZ ;  /* 0x0000000609047890 */ /* 0x000fe2000fffe03f */
[----:B------:R-:W-:Y:S01]  /*2b70*/  UMOV UR7, 0x40000040 ;  /* 0x4000004000077882 */ /* 0x000fe20000000000 */
[----:B------:R-:W-:Y:S02]  /*2b80*/  UMOV UR5, 0x40000040 ;  /* 0x4000004000057882 */ /* 0x000fe40000000000 */
[----:B------:R-:W-:Y:S08]  /*2b90*/  MUFU.EX2 R132, R132 ;  /* 0x0000008400847308 */ /* 0x000ff00000000800 */
[----:B------:R-:W-:Y:S08]  /*2ba0*/  MUFU.TANH R106, R106 ;  /* 0x0000006a006a7308 */ /* 0x000ff00000002400 */
[----:B------:R-:W-:Y:S08]  /*2bb0*/  MUFU.EX2 R123, R123 ;  /* 0x0000007b007b7308 */ /* 0x000ff00000000800 */
[----:B------:R-:W-:Y:S08]  /*2bc0*/  MUFU.TANH R111, R111 ;  /* 0x0000006f006f7308 */ /* 0x000ff00000002400 */
[----:B------:R-:W-:Y:S08]  /*2bd0*/  MUFU.TANH R113, R113 ;  /* 0x0000007100717308 */ /* 0x000ff00000002400 */
[----:B------:R-:W2:Y:S08]  /*2be0*/  MUFU.EX2 R120, R120 ;  /* 0x0000007800787308 */ /* 0x000eb00000000800 */
[----:B------:R-:W-:Y:S08]  /*2bf0*/  MUFU.TANH R114, R114 ;  /* 0x0000007200727308 */ /* 0x000ff00000002400 */
[----:B------:R-:W-:Y:S08]  /*2c00*/  MUFU.TANH R116, R116 ;  /* 0x0000007400747308 */ /* 0x000ff00000002400 */
[----:B------:R-:W-:Y:S08]  /*2c10*/  MUFU.TANH R115, R115 ;  /* 0x0000007300737308 */ /* 0x000ff00000002400 */
[----:B------:R-:W-:Y:S08]  /*2c20*/  MUFU.EX2 R19, R151 ;  /* 0x0000009700137308 */ /* 0x000ff00000000800 */
[----:B------:R-:W-:Y:S08]  /*2c30*/  MUFU.TANH R117, R117 ;  /* 0x0000007500757308 */ /* 0x000ff00000002400 */
[----:B------:R-:W-:Y:S08]  /*2c40*/  MUFU.TANH R110, R110 ;  /* 0x0000006e006e7308 */ /* 0x000ff00000002400 */
[----:B------:R-:W-:Y:S08]  /*2c50*/  MUFU.TANH R112, R112 ;  /* 0x0000007000707308 */ /* 0x000ff00000002400 */
[----:B------:R-:W-:Y:S08]  /*2c60*/  MUFU.EX2 R21, R21 ;  /* 0x0000001500157308 */ /* 0x000ff00000000800 */
[----:B------:R-:W-:Y:S08]  /*2c70*/  MUFU.EX2 R121, R121 ;  /* 0x0000007900797308 */ /* 0x000ff00000000800 */
[----:B------:R-:W-:Y:S01]  /*2c80*/  MUFU.EX2 R122, R122 ;  /* 0x0000007a007a7308 */ /* 0x000fe20000000800 */
[----:B------:R-:W-:-:S02]  /*2c90*/  WARPGROUP.DEPBAR.LE gsb0, 0x0 ;  /* 0x00008000000079c5 */ /* 0x000fc40000010000 */
[----:B------:R-:W-:-:S05]  /*2ca0*/  WARPGROUP.ARRIVE ;  /* 0x00000000000079c5 */ /* 0x000fca0000000000 */
[----:B------:R-:W-:Y:S01]  /*2cb0*/  MUFU.TANH R109, R109 ;  /* 0x0000006d006d7308 */ /* 0x000fe20000002400 */
[----:B------:R-:W-:Y:S01]  /*2cc0*/  HGMMA.64x128x16.F32 R24, gdesc[UR4], R24, gsb0 ;  /* 0x01e00000041879f0 */ /* 0x000fe20008000818 */
[----:B------:R-:W-:Y:S01]  /*2cd0*/  R2UR UR4, R149 ;  /* 0x00000000950472ca */ /* 0x000fe200000e0000 */
[----:B------:R-:W-:-:S05]  /*2ce0*/  FFMA.FTZ R92, -R92, R92, 1 ;  /* 0x3f8000005c5c7423 */ /* 0x000fca000001015c */
[----:B------:R-:W-:Y:S08]  /*2cf0*/  MUFU.TANH R107, R107 ;  /* 0x0000006b006b7308 */ /* 0x000ff00000002400 */
        /* <DEDUP_REMOVED lines=15> */
[----:B------:R-:W-:Y:S01]  /*2df0*/  MUFU.TANH R232, R232 ;  /* 0x000000e800e87308 */ /* 0x000fe20000002400 */
[----:B------:R-:W-:-:S02]  /*2e00*/  WARPGROUP.DEPBAR.LE gsb0, 0x0 ;  /* 0x00008000000079c5 */ /* 0x000fc40000010000 */
[----:B------:R4:W1:Y:S05]  /*2e10*/  LDS R148, [R15+0x400] ;  /* 0x000400000f947984 */ /* 0x00086a0000000800 */
[----:B------:R-:W-:Y:S01]  /*2e20*/  MUFU.TANH R228, R228 ;  /* 0x000000e400e47308 */ /* 0x000fe20000002400 */
[----:B----4-:R-:W-:-:S07]  /*2e30*/  FSEL R15, R93, -INF , P1 ;  /* 0xff8000005d0f7808 */ /* 0x010fce0000800000 */
[----:B------:R-:W-:Y:S01]  /*2e40*/  MUFU.TANH R128, R128 ;  /* 0x0000008000807308 */ /* 0x000fe20000002400 */
[----:B------:R-:W-:Y:S01]  /*2e50*/  FFMA.FTZ R15, R15, UR37, -R124 ;  /* 0x000000250f0f7c23 */ /* 0x000fe2000801087c */
[----:B------:R-:W-:-:S05]  /*2e60*/  FSEL R124, R94, -INF , P2 ;  /* 0xff8000005e7c7808 */ /* 0x000fca0001000000 */
[--C-:B------:R-:W-:Y:S01]  /*2e70*/  FFMA.FTZ R124, R124, UR37, -R125.reuse ;  /* 0x000000257c7c7c23 */ /* 0x100fe2000801087d */
[----:B------:R-:W-:Y:S01]  /*2e80*/  FFMA.FTZ R125, R144, UR37, -R125 ;  /* 0x00000025907d7c23 */ /* 0x000fe2000801087d */
[----:B------:R-:W-:Y:S01]  /*2e90*/  FSEL R144, R98, -INF , P2 ;  /* 0xff80000062907808 */ /* 0x000fe20001000000 */
[----:B------:R-:W4:Y:S04]  /*2ea0*/  MUFU.EX2 R15, R15 ;  /* 0x0000000f000f7308 */ /* 0x000f280000000800 */
[--C-:B------:R-:W-:Y:S01]  /*2eb0*/  FFMA.FTZ R144, R144, UR37, -R142.reuse ;  /* 0x0000002590907c23 */ /* 0x100fe2000801088e */
[----:B------:R-:W-:Y:S01]  /*2ec0*/  FFMA.FTZ R142, R145, UR37, -R142 ;  /* 0x00000025918e7c23 */ /* 0x000fe2000801088e */
[----:B---3--:R-:W-:Y:S02]  /*2ed0*/  FSEL R145, R104, -INF , P1 ;  /* 0xff80000068917808 */ /* 0x008fe40000800000 */
[----:B------:R-:W3:Y:S03]  /*2ee0*/  MUFU.EX2 R125, R125 ;  /* 0x0000007d007d7308 */ /* 0x000ee60000000800 */
[----:B------:R-:W-:-:S05]  /*2ef0*/  FFMA.FTZ R219, R145, UR37, -R219 ;  /* 0x0000002591db7c23 */ /* 0x000fca00080108db */
[----:B------:R-:W-:Y:S01]  /*2f00*/  MUFU.EX2 R124, R124 ;  /* 0x0000007c007c7308 */ /* 0x000fe20000000800 */
[----:B-1----:R-:W1:Y:S04]  /*2f10*/  SHFL.IDX PT, R220, R148, R11, 0x1f ;  /* 0x00001f0b94dc7589 */ /* 0x002e6800000e0000 */
[----:B------:R-:W-:Y:S03]  /*2f20*/  SHFL.IDX PT, R150, R148, R130, 0x1f ;  /* 0x00001f8294967589 */ /* 0x000fe600000e0000 */
[----:B------:R-:W-:Y:S01]  /*2f30*/  MUFU.TANH R131, R131 ;  /* 0x0000008300837308 */ /* 0x000fe20000002400 */
[----:B------:R-:W-:Y:S04]  /*2f40*/  SHFL.IDX PT, R146, R148, R139, 0x1f ;  /* 0x00001f8b94927589 */ /* 0x000fe800000e0000 */
[----:B------:R-:W2:Y:S03]  /*2f50*/  SHFL.IDX PT, R223, R148, R133, 0x1f ;  /* 0x00001f8594df7589 */ /* 0x000ea600000e0000 */
[----:B------:R-:W-:Y:S01]  /*2f60*/  MUFU.TANH R129, R129 ;  /* 0x0000008100817308 */ /* 0x000fe20000002400 */
[----:B------:R-:W-:Y:S04]  /*2f70*/  SHFL.IDX PT, R221, R148, R137, 0x1f ;  /* 0x00001f8994dd7589 */ /* 0x000fe800000e0000 */
[----:B------:R-:W4:Y:S03]  /*2f80*/  SHFL.IDX PT, R147, R148, R134, 0x1f ;  /* 0x00001f8694937589 */ /* 0x000f2600000e0000 */
[----:B------:R-:W-:Y:S01]  /*2f90*/  MUFU.TANH R136, R136 ;  /* 0x0000008800887308 */ /* 0x000fe20000002400 */
[--C-:B-1----:R-:W-:Y:S01]  /*2fa0*/  FADD.FTZ R145, R24, -R220.reuse ;  /* 0x800000dc18917221 */ /* 0x102fe20000010000 */
[----:B------:R-:W-:Y:S01]  /*2fb0*/  FADD.FTZ R220, R26, -R220 ;  /* 0x800000dc1adc7221 */ /* 0x000fe20000010000 */
[----:B------:R-:W-:Y:S01]  /*2fc0*/  FSEL R26, R105, -INF , P1 ;  /* 0xff800000691a7808 */ /* 0x000fe20000800000 */
[----:B------:R-:W1:Y:S04]  /*2fd0*/  SHFL.IDX PT, R224, R148, R138, 0x1f ;  /* 0x00001f8a94e07589 */ /* 0x000e6800000e0000 */
[----:B------:R3:W-:Y:S01]  /*2fe0*/  MUFU.EX2 R24, R144 ;  /* 0x0000009000187308 */ /* 0x0007e20000000800 */
[--C-:B--2---:R-:W-:Y:S01]  /*2ff0*/  FADD.FTZ R149, R29, -R223.reuse ;  /* 0x800000df1d957221 */ /* 0x104fe20000010000 */
[----:B------:R-:W-:Y:S01]  /*3000*/  FADD.FTZ R31, R31, -R223 ;  /* 0x800000df1f1f7221 */ /* 0x000fe20000010000 */
[----:B------:R-:W-:Y:S01]  /*3010*/  FSEL R223, R103, -INF , P2 ;  /* 0xff80000067df7808 */ /* 0x000fe20001000000 */
[--C-:B---3--:R-:W-:Y:S01]  /*3020*/  FADD.FTZ R144, R25, -R150.reuse ;  /* 0x8000009619907221 */ /* 0x108fe20000010000 */
[----:B------:R-:W-:-:S03]  /*3030*/  FADD.FTZ R150, R27, -R150 ;  /* 0x800000961b967221 */ /* 0x000fc60000010000 */
[----:B------:R2:W-:Y:S01]  /*3040*/  MUFU.EX2 R25, R142 ;  /* 0x0000008e00197308 */ /* 0x0005e20000000800 */
[----:B------:R-:W-:Y:S01]  /*3050*/  FFMA.FTZ R223, R223, UR37, -R222 ;  /* 0x00000025dfdf7c23 */ /* 0x000fe200080108de */
[----:B----4-:R-:W-:-:S06]  /*3060*/  FADD.FTZ R151, R28, -R147 ;  /* 0x800000931c977221 */ /* 0x010fcc0000010000 */
[----:B------:R3:W4:Y:S01]  /*3070*/  MUFU.EX2 R27, R233 ;  /* 0x000000e9001b7308 */ /* 0x0007220000000800 */
[--C-:B--2---:R-:W-:Y:S01]  /*3080*/  FADD.FTZ R142, R32, -R146.reuse ;  /* 0x80000092208e7221 */ /* 0x104fe20000010000 */
[----:B------:R-:W-:Y:S01]  /*3090*/  FADD.FTZ R146, R34, -R146 ;  /* 0x8000009222927221 */ /* 0x000fe20000010000 */
[----:B------:R-:W-:Y:S01]  /*30a0*/  FFMA.FTZ R222, R26, UR37, -R222 ;  /* 0x000000251ade7c23 */ /* 0x000fe200080108de */
[----:B------:R-:W-:Y:S01]  /*30b0*/  FMUL.FTZ R150, R120, R150 ;  /* 0x0000009678967220 */ /* 0x000fe20000410000 */
[----:B------:R-:W-:Y:S01]  /*30c0*/  FFMA.FTZ R93, -R93, R93, 1 ;  /* 0x3f8000005d5d7423 */ /* 0x000fe2000001015d */
[----:B------:R-:W-:Y:S01]  /*30d0*/  FMUL.FTZ R31, R15, R31 ;  /* 0x0000001f0f1f7220 */ /* 0x000fe20000410000 */
[----:B------:R-:W-:Y:S01]  /*30e0*/  FADD.FTZ R147, R30, -R147 ;  /* 0x800000931e937221 */ /* 0x000fe20000010000 */
[----:B---3--:R-:W2:Y:S01]  /*30f0*/  LDL.LU R233, [R1+0x4] ;  /* 0x0000040001e97983 */ /* 0x008ea20000300800 */
[----:B------:R3:W4:Y:S01]  /*3100*/  MUFU.EX2 R26, R141 ;  /* 0x0000008d001a7308 */ /* 0x0007220000000800 */
[----:B------:R-:W-:Y:S01]  /*3110*/  FSEL R32, R106, -INF , P2 ;  /* 0xff8000006a207808 */ /* 0x000fe20001000000 */
[----:B------:R-:W-:Y:S01]  /*3120*/  FMUL.FTZ R151, R123, R151 ;  /* 0x000000977b977220 */ /* 0x000fe20000410000 */
[----:B------:R1:W4:Y:S01]  /*3130*/  SHFL.IDX PT, R34, R148, R140, 0x1f ;  /* 0x00001f8c94227589 */ /* 0x00032200000e0000 */
[----:B------:R-:W-:Y:S01]  /*3140*/  FMUL.FTZ R146, R125, R146 ;  /* 0x000000927d927220 */ /* 0x000fe20000410000 */
[----:B------:R-:W-:Y:S01]  /*3150*/  FFMA.FTZ R94, -R94, R94, 1 ;  /* 0x3f8000005e5e7423 */ /* 0x000fe2000001015e */
[----:B------:R-:W-:Y:S01]  /*3160*/  FFMA.FTZ R32, R32, UR37, -R225 ;  /* 0x0000002520207c23 */ /* 0x000fe200080108e1 */
[----:B------:R-:W-:Y:S01]  /*3170*/  FMUL.FTZ R149, R122, R149 ;  /* 0x000000957a957220 */ /* 0x000fe20000410000 */
[----:B------:R1:W4:Y:S01]  /*3180*/  MUFU.EX2 R28, R143 ;  /* 0x0000008f001c7308 */ /* 0x0003220000000800 */
[--C-:B---3--:R-:W-:Y:S01]  /*3190*/  FADD.FTZ R141, R35, -R221.reuse ;  /* 0x800000dd238d7221 */ /* 0x108fe20000010000 */
[----:B------:R-:W-:Y:S01]  /*31a0*/  FFMA.FTZ R35, -R22, R22, 1 ;  /* 0x3f80000016237423 */ /* 0x000fe20000010116 */
[----:B------:R-:W-:Y:S01]  /*31b0*/  FFMA.FTZ R95, -R95, R95, 1 ;  /* 0x3f8000005f5f7423 */ /* 0x000fe2000001015f */
[--C-:B-1----:R-:W-:Y:S01]  /*31c0*/  FADD.FTZ R38, R38, -R224.reuse ;  /* 0x800000e026267221 */ /* 0x102fe20000010000 */
[----:B------:R-:W-:Y:S01]  /*31d0*/  FADD.FTZ R148, R33, -R221 ;  /* 0x800000dd21947221 */ /* 0x000fe20000010000 */
[----:B------:R-:W-:Y:S01]  /*31e0*/  FFMA.FTZ R33, -R88, R88, 1 ;  /* 0x3f80000058217423 */ /* 0x000fe20000010158 */
[----:B------:R-:W-:Y:S01]  /*31f0*/  FMUL.FTZ R88, R135, R145 ;  /* 0x0000009187587220 */ /* 0x000fe20000410000 */
[----:B------:R1:W3:Y:S01]  /*3200*/  MUFU.EX2 R22, R219 ;  /* 0x000000db00167308 */ /* 0x0002e20000000800 */
[----:B------:R-:W-:Y:S01]  /*3210*/  FADD.FTZ R143, R36, -R224 ;  /* 0x800000e0248f7221 */ /* 0x000fe20000010000 */
[----:B------:R-:W-:Y:S01]  /*3220*/  FMUL.FTZ R148, R21, R148 ;  /* 0x0000009415947220 */ /* 0x000fe20000410000 */
[----:B------:R-:W-:Y:S01]  /*3230*/  SHFL.IDX PT, R36, R13, R139, 0x1f ;  /* 0x00001f8b0d247589 */ /* 0x000fe200000e0000 */
[----:B------:R-:W-:Y:S01]  /*3240*/  FSEL R221, R109, -INF , P1 ;  /* 0xff8000006ddd7808 */ /* 0x000fe20000800000 */
[----:B------:R-:W-:Y:S01]  /*3250*/  FFMA.FTZ R97, -R97, R97, 1 ;  /* 0x3f80000061617423 */ /* 0x000fe20000010161 */
[----:B------:R-:W-:Y:S01]  /*3260*/  FMUL.FTZ R141, R19, R141 ;  /* 0x0000008d138d7220 */ /* 0x000fe20000410000 */
[----:B------:R-:W-:Y:S01]  /*3270*/  FFMA.FTZ R99, -R99, R99, 1 ;  /* 0x3f80000063637423 */ /* 0x000fe20000010163 */
[----:B------:R-:W-:Y:S01]  /*3280*/  FFMA.FTZ R101, -R101, R101, 1 ;  /* 0x3f80000065657423 */ /* 0x000fe20000010165 */
[----:B-1----:R-:W1:Y:S01]  /*3290*/  SHFL.IDX PT, R219, R13, R138, 0x1f ;  /* 0x00001f8a0ddb7589 */ /* 0x002e6200000e0000 */
[----:B------:R-:W-:Y:S01]  /*32a0*/  FFMA.FTZ R221, R221, UR37, -R230 ;  /* 0x00000025dddd7c23 */ /* 0x000fe200080108e6 */
[--C-:B----4-:R-:W-:Y:S01]  /*32b0*/  FADD.FTZ R145, R37, -R34.reuse ;  /* 0x8000002225917221 */ /* 0x110fe20000010000 */
[----:B------:R-:W-:Y:S01]  /*32c0*/  FMUL.FTZ R37, R119, R220 ;  /* 0x000000dc77257220 */ /* 0x000fe20000410000 */
[----:B------:R-:W-:Y:S01]  /*32d0*/  FADD.FTZ R39, R39, -R34 ;  /* 0x8000002227277221 */ /* 0x000fe20000010000 */
[----:B------:R-:W4:Y:S01]  /*32e0*/  SHFL.IDX PT, R220, R13, R137, 0x1f ;  /* 0x00001f890ddc7589 */ /* 0x000f2200000e0000 */
[----:B------:R-:W-:Y:S01]  /*32f0*/  FMUL.FTZ R34, R35, R88 ;  /* 0x0000005823227220 */ /* 0x000fe20000410000 */
[----:B------:R-:W-:Y:S01]  /*3300*/  FFMA.FTZ R88, -R89, R89, 1 ;  /* 0x3f80000059587423 */ /* 0x000fe20000010159 */
[----:B------:R-:W-:Y:S01]  /*3310*/  FMUL.FTZ R89, R132, R144 ;  /* 0x0000009084597220 */ /* 0x000fe20000410000 */
[----:B------:R-:W-:Y:S01]  /*3320*/  FMUL.FTZ R33, R33, R37 ;  /* 0x0000002521217220 */ /* 0x000fe20000410000 */
[----:B------:R3:W-:Y:S01]  /*3330*/  LDS R144, [R18+0x400] ;  /* 0x0004000012907984 */ /* 0x0007e20000000800 */
[----:B------:R-:W-:Y:S01]  /*3340*/  FFMA.FTZ R37, -R90, R90, 1 ;  /* 0x3f8000005a257423 */ /* 0x000fe2000001015a */
[----:B------:R-:W-:Y:S01]  /*3350*/  FFMA.FTZ R35, -R23, R23, 1 ;  /* 0x3f80000017237423 */ /* 0x000fe20000010117 */
[----:B------:R-:W-:Y:S01]  /*3360*/  FMUL.FTZ R88, R88, R150 ;  /* 0x0000009658587220 */ /* 0x000fe20000410000 */
[----:B------:R1:W4:Y:S01]  /*3370*/  SHFL.IDX PT, R90, R13, R140, 0x1f ;  /* 0x00001f8c0d5a7589 */ /* 0x00032200000e0000 */
[----:B------:R-:W-:Y:S01]  /*3380*/  FSEL R150, R116, -INF , P1 ;  /* 0xff80000074967808 */ /* 0x000fe20000800000 */
[----:B------:R-:W-:Y:S01]  /*3390*/  FMUL.FTZ R89, R35, R89 ;  /* 0x0000005923597220 */ /* 0x000fe20000410000 */
[----:B------:R-:W-:Y:S01]  /*33a0*/  FMUL.FTZ R35, R37, R151 ;  /* 0x0000009725237220 */ /* 0x000fe20000410000 */
[----:B------:R-:W-:Y:S01]  /*33b0*/  FSEL R151, R113, -INF , P1 ;  /* 0xff80000071977808 */ /* 0x000fe20000800000 */
[----:B---3--:R3:W-:Y:S01]  /*33c0*/  MUFU.EX2 R18, R32 ;  /* 0x0000002000127308 */ /* 0x0087e20000000800 */
[----:B------:R-:W-:Y:S01]  /*33d0*/  FSEL R37, R112, -INF , P1 ;  /* 0xff80000070257808 */ /* 0x000fe20000800000 */
[----:B------:R-:W-:Y:S01]  /*33e0*/  FMUL.FTZ R145, R27, R145 ;  /* 0x000000911b917220 */ /* 0x000fe20000410000 */
[----:B------:R-:W-:Y:S01]  /*33f0*/  FMUL.FTZ R97, R97, R141 ;  /* 0x0000008d61617220 */ /* 0x000fe20000410000 */
[----:B------:R-:W-:Y:S01]  /*3400*/  FMUL.FTZ R141, R26, R39 ;  /* 0x000000271a8d7220 */ /* 0x000fe20000410000 */
[--C-:B-1----:R-:W-:Y:S01]  /*3410*/  FFMA.FTZ R150, R150, UR37, -R219.reuse ;  /* 0x0000002596967c23 */ /* 0x102fe200080108db */
[----:B------:R-:W-:Y:S01]  /*3420*/  FFMA.FTZ R37, R37, UR37, -R36 ;  /* 0x0000002525257c23 */ /* 0x000fe20008010824 */
[----:B------:R-:W-:Y:S01]  /*3430*/  FMUL.FTZ R143, R24, R143 ;  /* 0x0000008f188f7220 */ /* 0x000fe20000410000 */
[----:B------:R1:W-:Y:S01]  /*3440*/  MUFU.EX2 R13, R222 ;  /* 0x000000de000d7308 */ /* 0x0003e20000000800 */
[----:B---3--:R-:W-:Y:S01]  /*3450*/  FSEL R32, R114, -INF , P2 ;  /* 0xff80000072207808 */ /* 0x008fe20001000000 */
[----:B------:R-:W-:Y:S01]  /*3460*/  FFMA.FTZ R102, -R102, R102, 1 ;  /* 0x3f80000066667423 */ /* 0x000fe20000010166 */
[----:B------:R-:W-:Y:S01]  /*3470*/  FFMA.FTZ R104, -R104, R104, 1 ;  /* 0x3f80000068687423 */ /* 0x000fe20000010168 */
[----:B------:R-:W-:Y:S01]  /*3480*/  FSEL R30, R107, -INF , P2 ;  /* 0xff8000006b1e7808 */ /* 0x000fe20001000000 */
[----:B------:R-:W-:Y:S01]  /*3490*/  FFMA.FTZ R103, -R103, R103, 1 ;  /* 0x3f80000067677423 */ /* 0x000fe20000010167 */
[----:B------:R-:W-:Y:S01]  /*34a0*/  FFMA.FTZ R32, R32, UR37, -R219 ;  /* 0x0000002520207c23 */ /* 0x000fe200080108db */
[----:B------:R-:W-:Y:S01]  /*34b0*/  FSEL R29, R108, -INF , P1 ;  /* 0xff8000006c1d7808 */ /* 0x000fe20000800000 */
[----:B------:R3:W3:Y:S01]  /*34c0*/  MUFU.EX2 R23, R223 ;  /* 0x000000df00177308 */ /* 0x0006e20000000800 */
[----:B-1----:R-:W-:Y:S01]  /*34d0*/  FSEL R222, R111, -INF , P2 ;  /* 0xff8000006fde7808 */ /* 0x002fe20001000000 */
[----:B------:R-:W-:Y:S01]  /*34e0*/  FFMA.FTZ R30, R30, UR37, -R230 ;  /* 0x000000251e1e7c23 */ /* 0x000fe200080108e6 */
[----:B------:R-:W-:Y:S01]  /*34f0*/  FSEL R230, R118, -INF , P2 ;  /* 0xff80000076e67808 */ /* 0x000fe20001000000 */
[----:B------:R-:W-:Y:S01]  /*3500*/  FFMA.FTZ R29, R29, UR37, -R225 ;  /* 0x000000251d1d7c23 */ /* 0x000fe200080108e1 */
[----:B------:R-:W-:Y:S01]  /*3510*/  FFMA.FTZ R109, -R109, R109, 1 ;  /* 0x3f8000006d6d7423 */ /* 0x000fe2000001016d */
[--C-:B----4-:R-:W-:Y:S01]  /*3520*/  FFMA.FTZ R222, R222, UR37, -R220.reuse ;  /* 0x00000025dede7c23 */ /* 0x110fe200080108dc */
[----:B------:R-:W-:Y:S01]  /*3530*/  FFMA.FTZ R220, R151, UR37, -R220 ;  /* 0x0000002597dc7c23 */ /* 0x000fe200080108dc */
[----:B------:R-:W-:Y:S01]  /*3540*/  FSEL R151, R115, -INF , P2 ;  /* 0xff80000073977808 */ /* 0x000fe20001000000 */
[----:B------:R-:W-:Y:S01]  /*3550*/  MUFU.EX2 R30, R30 ;  /* 0x0000001e001e7308 */ /* 0x000fe20000000800 */
[----:B---3--:R-:W-:Y:S01]  /*3560*/  FSEL R223, R110, -INF , P2 ;  /* 0xff8000006edf7808 */ /* 0x008fe20001000000 */
[----:B------:R-:W-:Y:S01]  /*3570*/  SHFL.IDX PT, R225, R14, R130, 0x1f ;  /* 0x00001f820ee17589 */ /* 0x000fe200000e0000 */
[----:B------:R-:W-:Y:S01]  /*3580*/  FFMA.FTZ R106, -R106, R106, 1 ;  /* 0x3f8000006a6a7423 */ /* 0x000fe2000001016a */
[----:B------:R-:W-:Y:S01]  /*3590*/  FFMA.FTZ R219, R151, UR37, -R90 ;  /* 0x0000002597db7c23 */ /* 0x000fe2000801085a */
[----:B------:R-:W-:Y:S01]  /*35a0*/  FSEL R151, R117, -INF , P1 ;  /* 0xff80000075977808 */ /* 0x000fe20000800000 */
[----:B------:R-:W-:Y:S01]  /*35b0*/  FFMA.FTZ R223, R223, UR37, -R36 ;  /* 0x00000025dfdf7c23 */ /* 0x000fe20008010824 */
[----:B------:R-:W-:Y:S01]  /*35c0*/  FFMA.FTZ R36, -R91, R91, 1 ;  /* 0x3f8000005b247423 */ /* 0x000fe2000001015b */
[----:B------:R-:W-:Y:S01]  /*35d0*/  FMUL.FTZ R91, R121, R147 ;  /* 0x00000093795b7220 */ /* 0x000fe20000410000 */
[----:B------:R-:W1:Y:S01]  /*35e0*/  SHFL.IDX PT, R224, R144, R138, 0x1f ;  /* 0x00001f8a90e07589 */ /* 0x000e6200000e0000 */
[----:B------:R-:W-:Y:S01]  /*35f0*/  FFMA.FTZ R151, R151, UR37, -R90 ;  /* 0x0000002597977c23 */ /* 0x000fe2000801085a */
[----:B------:R-:W-:Y:S01]  /*3600*/  FMUL.FTZ R90, R93, R31 ;  /* 0x0000001f5d5a7220 */ /* 0x000fe20000410000 */
[----:B------:R-:W-:Y:S01]  /*3610*/  FFMA.FTZ R93, -R96, R96, 1 ;  /* 0x3f800000605d7423 */ /* 0x000fe20000010160 */
[----:B------:R-:W-:Y:S01]  /*3620*/  FMUL.FTZ R96, R124, R142 ;  /* 0x0000008e7c607220 */ /* 0x000fe20000410000 */
[----:B------:R-:W-:Y:S01]  /*3630*/  FMUL.FTZ R91, R92, R91 ;  /* 0x0000005b5c5b7220 */ /* 0x000fe20000410000 */
[----:B------:R-:W3:Y:S01]  /*3640*/  SHFL.IDX PT, R142, R144, R11, 0x1f ;  /* 0x00001f0b908e7589 */ /* 0x000ee200000e0000 */
[----:B------:R-:W-:Y:S01]  /*3650*/  FMUL.FTZ R93, R93, R146 ;  /* 0x000000925d5d7220 */ /* 0x000fe20000410000 */
[----:B------:R-:W-:Y:S01]  /*3660*/  FMUL.FTZ R96, R94, R96 ;  /* 0x000000605e607220 */ /* 0x000fe20000410000 */
[----:B------:R-:W-:Y:S01]  /*3670*/  FMUL.FTZ R94, R95, R148 ;  /* 0x000000945f5e7220 */ /* 0x000fe20000410000 */
[----:B------:R-:W4:Y:S01]  /*3680*/  SHFL.IDX PT, R146, R144, R134, 0x1f ;  /* 0x00001f8690927589 */ /* 0x000f2200000e0000 */
[----:B------:R-:W-:Y:S01]  /*3690*/  FMUL.FTZ R92, R36, R149 ;  /* 0x00000095245c7220 */ /* 0x000fe20000410000 */
[----:B------:R-:W-:Y:S01]  /*36a0*/  FFMA.FTZ R95, -R98, R98, 1 ;  /* 0x3f800000625f7423 */ /* 0x000fe20000010162 */
[----:B------:R-:W-:Y:S01]  /*36b0*/  FFMA.FTZ R98, -R100, R100, 1 ;  /* 0x3f80000064627423 */ /* 0x000fe20000010164 */
[----:B------:R-:W4:Y:S01]  /*36c0*/  SHFL.IDX PT, R147, R144, R130, 0x1f ;  /* 0x00001f8290937589 */ /* 0x000f2200000e0000 */
[----:B------:R-:W-:Y:S01]  /*36d0*/  FMUL.FTZ R100, R25, R38 ;  /* 0x0000002619647220 */ /* 0x000fe20000410000 */
[----:B------:R1:W-:Y:S01]  /*36e0*/  MUFU.EX2 R36, R223 ;  /* 0x000000df00247308 */ /* 0x0003e20000000800 */
[----:B------:R-:W-:Y:S01]  /*36f0*/  FMUL.FTZ R95, R95, R143 ;  /* 0x0000008f5f5f7220 */ /* 0x000fe20000410000 */
[----:B------:R-:W4:Y:S01]  /*3700*/  SHFL.IDX PT, R148, R144, R133, 0x1f ;  /* 0x00001f8590947589 */ /* 0x000f2200000e0000 */
[----:B------:R-:W-:Y:S01]  /*3710*/  FMUL.FTZ R98, R98, R100 ;  /* 0x0000006462627220 */ /* 0x000fe20000410000 */
[----:B------:R-:W-:Y:S01]  /*3720*/  FMUL.FTZ R100, R99, R145 ;  /* 0x0000009163647220 */ /* 0x000fe20000410000 */
[----:B------:R-:W-:Y:S01]  /*3730*/  FMUL.FTZ R99, R101, R141 ;  /* 0x0000008d65637220 */ /* 0x000fe20000410000 */
[----:B------:R-:W4:Y:S01]  /*3740*/  SHFL.IDX PT, R149, R144, R139, 0x1f ;  /* 0x00001f8b90957589 */ /* 0x000f2200000e0000 */
[----:B------:R-:W-:Y:S01]  /*3750*/  FFMA.FTZ R108, -R108, R108, 1 ;  /* 0x3f8000006c6c7423 */ /* 0x000fe2000001016c */
[----:B------:R4:W-:Y:S01]  /*3760*/  MUFU.EX2 R31, R221 ;  /* 0x000000dd001f7308 */ /* 0x0009e20000000800 */
[----:B-1----:R-:W-:Y:S01]  /*3770*/  FADD.FTZ R54, R54, -R224 ;  /* 0x800000e036367221 */ /* 0x002fe20000010000 */
[----:B------:R-:W1:Y:S01]  /*3780*/  SHFL.IDX PT, R223, R14, R11, 0x1f ;  /* 0x00001f0b0edf7589 */ /* 0x000e6200000e0000 */
[----:B------:R-:W-:Y:S01]  /*3790*/  FFMA.FTZ R111, -R111, R111, 1 ;  /* 0x3f8000006f6f7423 */ /* 0x000fe2000001016f */
[----:B------:R-:W-:Y:S01]  /*37a0*/  FFMA.FTZ R110, -R110, R110, 1 ;  /* 0x3f8000006e6e7423 */ /* 0x000fe2000001016e */
[----:B------:R-:W-:Y:S01]  /*37b0*/  FFMA.FTZ R116, -R116, R116, 1 ;  /* 0x3f80000074747423 */ /* 0x000fe20000010174 */
[--C-:B---3--:R-:W-:Y:S01]  /*37c0*/  FADD.FTZ R141, R40, -R142.reuse ;  /* 0x8000008e288d7221 */ /* 0x108fe20000010000 */
[----:B------:R-:W-:Y:S01]  /*37d0*/  FADD.FTZ R101, R42, -R142 ;  /* 0x8000008e2a657221 */ /* 0x000fe20000010000 */
[----:B------:R3:W-:Y:S01]  /*37e0*/  MUFU.EX2 R40, R32 ;  /* 0x0000002000287308 */ /* 0x0007e20000000800 */
[----:B----4-:R-:W4:Y:S01]  /*37f0*/  SHFL.IDX PT, R221, R14, R134, 0x1f ;  /* 0x00001f860edd7589 */ /* 0x010f2200000e0000 */
[----:B------:R-:W-:Y:S01]  /*3800*/  FADD.FTZ R145, R44, -R146 ;  /* 0x800000922c917221 */ /* 0x000fe20000010000 */
[----:B------:R-:W-:Y:S01]  /*3810*/  FMUL.FTZ R141, R28, R141 ;  /* 0x0000008d1c8d7220 */ /* 0x000fe20000410000 */
[----:B------:R-:W-:Y:S01]  /*3820*/  FMUL.FTZ R101, R22, R101 ;  /* 0x0000006516657220 */ /* 0x000fe20000410000 */
[----:B------:R-:W4:Y:S01]  /*3830*/  SHFL.IDX PT, R44, R144, R137, 0x1f ;  /* 0x00001f89902c7589 */ /* 0x000f2200000e0000 */
[--C-:B------:R-:W-:Y:S01]  /*3840*/  FADD.FTZ R142, R41, -R147.reuse ;  /* 0x80000093298e7221 */ /* 0x100fe20000010000 */
[----:B------:R-:W-:Y:S01]  /*3850*/  FADD.FTZ R143, R43, -R147 ;  /* 0x800000932b8f7221 */ /* 0x000fe20000010000 */
[----:B------:R1:W-:Y:S01]  /*3860*/  MUFU.EX2 R39, R220 ;  /* 0x000000dc00277308 */ /* 0x0003e20000000800 */
[----:B------:R-:W-:Y:S01]  /*3870*/  FMUL.FTZ R141, R102, R141 ;  /* 0x0000008d668d7220 */ /* 0x000fe20000410000 */
[--C-:B------:R-:W-:Y:S01]  /*3880*/  FADD.FTZ R147, R45, -R148.reuse ;  /* 0x800000942d937221 */ /* 0x100fe20000010000 */
[----:B---3--:R-:W-:Y:S01]  /*3890*/  FADD.FTZ R32, R47, -R148 ;  /* 0x800000942f207221 */ /* 0x008fe20000010000 */
[----:B------:R-:W-:Y:S01]  /*38a0*/  FMUL.FTZ R102, R23, R142 ;  /* 0x0000008e17667220 */ /* 0x000fe20000410000 */
[----:B------:R-:W-:Y:S01]  /*38b0*/  FMUL.FTZ R142, R104, R101 ;  /* 0x00000065688e7220 */ /* 0x000fe20000410000 */
[--C-:B------:R-:W-:Y:S01]  /*38c0*/  FADD.FTZ R148, R48, -R149.reuse ;  /* 0x8000009530947221 */ /* 0x100fe20000010000 */
[----:B------:R-:W-:Y:S01]  /*38d0*/  FADD.FTZ R149, R50, -R149 ;  /* 0x8000009532957221 */ /* 0x000fe20000010000 */
[----:B------:R3:W4:Y:S01]  /*38e0*/  MUFU.EX2 R38, R222 ;  /* 0x000000de00267308 */ /* 0x0007220000000800 */
[----:B------:R-:W4:Y:S01]  /*38f0*/  SHFL.IDX PT, R50, R14, R133, 0x1f ;  /* 0x00001f850e327589 */ /* 0x000f2200000e0000 */
[----:B------:R-:W-:Y:S01]  /*3900*/  FSEL R45, R217, -INF , P1 ;  /* 0xff800000d92d7808 */ /* 0x000fe20000800000 */
[--C-:B-1----:R-:W-:Y:S01]  /*3910*/  FFMA.FTZ R230, R230, UR37, -R223.reuse ;  /* 0x00000025e6e67c23 */ /* 0x102fe200080108df */
[----:B------:R-:W-:Y:S01]  /*3920*/  FSEL R41, R227, -INF , P2 ;  /* 0xff800000e3297808 */ /* 0x000fe20001000000 */
[----:B------:R-:W1:Y:S01]  /*3930*/  SHFL.IDX PT, R220, R14, R139, 0x1f ;  /* 0x00001f8b0edc7589 */ /* 0x000e6200000e0000 */
[----:B------:R-:W-:Y:S01]  /*3940*/  FSEL R48, R126, -INF , P1 ;  /* 0xff8000007e307808 */ /* 0x000fe20000800000 */
[----:B------:R-:W-:Y:S01]  /*3950*/  FFMA.FTZ R45, R45, UR37, -R223 ;  /* 0x000000252d2d7c23 */ /* 0x000fe200080108df */
[----:B------:R4:W1:Y:S01]  /*3960*/  MUFU.EX2 R42, R150 ;  /* 0x00000096002a7308 */ /* 0x0008620000000800 */
[----:B---3--:R-:W3:Y:S01]  /*3970*/  SHFL.IDX PT, R222, R144, R140, 0x1f ;  /* 0x00001f8c90de7589 */ /* 0x008ee200000e0000 */
[--C-:B----4-:R-:W-:Y:S01]  /*3980*/  FFMA.FTZ R223, R41, UR37, -R221.reuse ;  /* 0x0000002529df7c23 */ /* 0x110fe200080108dd */
[----:B------:R-:W-:Y:S01]  /*3990*/  FFMA.FTZ R48, R48, UR37, -R221 ;  /* 0x0000002530307c23 */ /* 0x000fe200080108dd */
[----:B------:R-:W-:Y:S01]  /*39a0*/  FADD.FTZ R146, R46, -R146 ;  /* 0x800000922e927221 */ /* 0x000fe20000010000 */
[----:B------:R-:W-:Y:S01]  /*39b0*/  LDS R101, [R17+0x400] ;  /* 0x0004000011657984 */ /* 0x000fe20000000800 */
[--C-:B------:R-:W-:Y:S01]  /*39c0*/  FADD.FTZ R221, R51, -R44.reuse ;  /* 0x8000002c33dd7221 */ /* 0x100fe20000010000 */
[----:B------:R-:W-:Y:S01]  /*39d0*/  FSEL R51, R127, -INF , P1 ;  /* 0xff8000007f337808 */ /* 0x000fe20000800000 */
[----:B------:R4:W3:Y:S01]  /*39e0*/  MUFU.EX2 R43, R219 ;  /* 0x000000db002b7308 */ /* 0x0008e20000000800 */
[----:B------:R-:W3:Y:S01]  /*39f0*/  SHFL.IDX PT, R144, R14, R137, 0x1f ;  /* 0x00001f890e907589 */ /* 0x000ee200000e0000 */
[----:B------:R-:W-:Y:S01]  /*3a00*/  FADD.FTZ R150, R49, -R44 ;  /* 0x8000002c31967221 */ /* 0x000fe20000010000 */
[----:B------:R-:W-:Y:S01]  /*3a10*/  FSEL R49, R236, -INF , P1 ;  /* 0xff800000ec317808 */ /* 0x000fe20000800000 */
[----:B------:R-:W-:Y:S01]  /*3a20*/  FFMA.FTZ R104, -R107, R107, 1 ;  /* 0x3f8000006b687423 */ /* 0x000fe2000001016b */
[----:B------:R-:W-:Y:S01]  /*3a30*/  FMUL.FTZ R145, R18, R145 ;  /* 0x0000009112917220 */ /* 0x000fe20000410000 */
[----:B------:R-:W-:Y:S01]  /*3a40*/  SHFL.IDX PT, R107, R20, R130, 0x1f ;  /* 0x00001f82146b7589 */ /* 0x000fe200000e0000 */
[----:B------:R-:W-:Y:S01]  /*3a50*/  FMUL.FTZ R150, R38, R150 ;  /* 0x0000009626967220 */ /* 0x000fe20000410000 */
[----:B------:R1:W-:Y:S01]  /*3a60*/  MUFU.EX2 R41, R151 ;  /* 0x0000009700297308 */ /* 0x0003e20000000800 */
[----:B----4-:R-:W-:Y:S01]  /*3a70*/  FSEL R219, R226, -INF , P2 ;  /* 0xff800000e2db7808 */ /* 0x010fe20001000000 */
[----:B------:R-:W-:Y:S01]  /*3a80*/  FFMA.FTZ R49, R49, UR37, -R50 ;  /* 0x0000002531317c23 */ /* 0x000fe20008010832 */
[----:B------:R-:W-:Y:S01]  /*3a90*/  FMUL.FTZ R150, R111, R150 ;  /* 0x000000966f967220 */ /* 0x000fe20000410000 */
[----:B------:R-:W-:Y:S01]  /*3aa0*/  FSEL R46, R216, -INF , P2 ;  /* 0xff800000d82e7808 */ /* 0x000fe20001000000 */
[----:B-1----:R-:W-:Y:S01]  /*3ab0*/  FFMA.FTZ R51, R51, UR37, -R220 ;  /* 0x0000002533337c23 */ /* 0x002fe200080108dc */
[----:B------:R-:W-:Y:S01]  /*3ac0*/  FFMA.FTZ R219, R219, UR37, -R50 ;  /* 0x00000025dbdb7c23 */ /* 0x000fe20008010832 */
[----:B------:R-:W-:Y:S01]  /*3ad0*/  FSEL R47, R218, -INF , P1 ;  /* 0xff800000da2f7808 */ /* 0x000fe20000800000 */
[----:B------:R-:W1:Y:S01]  /*3ae0*/  MUFU.EX2 R29, R29 ;  /* 0x0000001d001d7308 */ /* 0x000e620000000800 */
[----:B------:R-:W-:Y:S01]  /*3af0*/  FADD.FTZ R151, R52, -R224 ;  /* 0x800000e034977221 */ /* 0x000fe20000010000 */
[----:B------:R-:W-:Y:S01]  /*3b00*/  FSEL R52, R231, -INF , P2 ;  /* 0xff800000e7347808 */ /* 0x000fe20001000000 */
[----:B------:R-:W-:Y:S01]  /*3b10*/  FMUL.FTZ R148, R36, R148 ;  /* 0x0000009424947220 */ /* 0x000fe20000410000 */
[----:B------:R-:W-:Y:S01]  /*3b20*/  FMUL.FTZ R54, R42, R54 ;  /* 0x000000362a367220 */ /* 0x000fe20000410000 */
[--C-:B------:R-:W-:Y:S01]  /*3b30*/  FFMA.FTZ R46, R46, UR37, -R225.reuse ;  /* 0x000000252e2e7c23 */ /* 0x100fe200080108e1 */
[----:B------:R-:W-:Y:S01]  /*3b40*/  FFMA.FTZ R47, R47, UR37, -R225 ;  /* 0x000000252f2f7c23 */ /* 0x000fe200080108e1 */
[----:B------:R-:W-:Y:S01]  /*3b50*/  FFMA.FTZ R50, R52, UR37, -R220 ;  /* 0x0000002534327c23 */ /* 0x000fe200080108dc */
[--C-:B---3--:R-:W-:Y:S01]  /*3b60*/  FADD.FTZ R220, R53, -R222.reuse ;  /* 0x800000de35dc7221 */ /* 0x108fe20000010000 */
[----:B------:R-:W3:Y:S01]  /*3b70*/  MUFU.EX2 R37, R37 ;  /* 0x0000002500257308 */ /* 0x000ee20000000800 */
[----:B------:R-:W-:Y:S01]  /*3b80*/  FSEL R53, R235, -INF , P1 ;  /* 0xff800000eb357808 */ /* 0x000fe20000800000 */
[----:B------:R-:W-:Y:S01]  /*3b90*/  FADD.FTZ R222, R55, -R222 ;  /* 0x800000de37de7221 */ /* 0x000fe20000010000 */
[----:B------:R-:W-:Y:S01]  /*3ba0*/  FMUL.FTZ R220, R43, R220 ;  /* 0x000000dc2bdc7220 */ /* 0x000fe20000410000 */
[----:B------:R-:W-:Y:S01]  /*3bb0*/  SHFL.IDX PT, R55, R14, R138, 0x1f ;  /* 0x00001f8a0e377589 */ /* 0x000fe200000e0000 */
[----:B------:R-:W-:Y:S01]  /*3bc0*/  FMUL.FTZ R148, R110, R148 ;  /* 0x000000946e947220 */ /* 0x000fe20000410000 */
[----:B------:R-:W-:Y:S01]  /*3bd0*/  FFMA.FTZ R53, R53, UR37, -R144 ;  /* 0x0000002535357c23 */ /* 0x000fe20008010890 */
[----:B------:R-:W-:Y:S01]  /*3be0*/  FFMA.FTZ R114, -R114, R114, 1 ;  /* 0x3f80000072727423 */ /* 0x000fe20000010172 */
[----:B-1----:R-:W-:Y:S01]  /*3bf0*/  FMUL.FTZ R146, R29, R146 ;  /* 0x000000921d927220 */ /* 0x002fe20000410000 */
[----:B------:R-:W-:Y:S01]  /*3c00*/  MUFU.EX2 R17, R48 ;  /* 0x0000003000117308 */ /* 0x000fe20000000800 */
[----:B------:R-:W-:Y:S01]  /*3c10*/  FFMA.FTZ R117, -R117, R117, 1 ;  /* 0x3f80000075757423 */ /* 0x000fe20000010175 */
[----:B------:R-:W-:Y:S01]  /*3c20*/  FMUL.FTZ R151, R40, R151 ;  /* 0x0000009728977220 */ /* 0x000fe20000410000 */
[----:B------:R-:W1:Y:S01]  /*3c30*/  SHFL.IDX PT, R111, R101, R134, 0x1f ;  /* 0x00001f86656f7589 */ /* 0x000e6200000e0000 */
[----:B------:R-:W-:Y:S01]  /*3c40*/  FMUL.FTZ R222, R41, R222 ;  /* 0x000000de29de7220 */ /* 0x000fe20000410000 */
[----:B------:R-:W-:Y:S01]  /*3c50*/  FMUL.FTZ R221, R39, R221 ;  /* 0x000000dd27dd7220 */ /* 0x000fe20000410000 */
[----:B------:R-:W-:Y:S01]  /*3c60*/  FMUL.FTZ R151, R114, R151 ;  /* 0x0000009772977220 */ /* 0x000fe20000410000 */
[----:B------:R-:W-:Y:S01]  /*3c70*/  SHFL.IDX PT, R110, R101, R138, 0x1f ;  /* 0x00001f8a656e7589 */ /* 0x000fe200000e0000 */
[----:B---3--:R-:W-:Y:S01]  /*3c80*/  FMUL.FTZ R224, R37, R149 ;  /* 0x0000009525e07220 */ /* 0x008fe20000410000 */
[----:B------:R3:W-:Y:S01]  /*3c90*/  MUFU.EX2 R48, R219 ;  /* 0x000000db00307308 */ /* 0x0007e20000000800 */
[----:B------:R-:W-:Y:S01]  /*3ca0*/  FMUL.FTZ R114, R117, R222 ;  /* 0x000000de75727220 */ /* 0x000fe20000410000 */
[----:B------:R-:W-:Y:S01]  /*3cb0*/  FFMA.FTZ R113, -R113, R113, 1 ;  /* 0x3f80000071717423 */ /* 0x000fe20000010171 */
[----:B------:R-:W-:Y:S01]  /*3cc0*/  SHFL.IDX PT, R117, R20, R137, 0x1f ;  /* 0x00001f8914757589 */ /* 0x000fe200000e0000 */
[----:B------:R-:W-:Y:S01]  /*3cd0*/  FFMA.FTZ R218, -R218, R218, 1 ;  /* 0x3f800000dada7423 */ /* 0x000fe200000101da */
[----:B------:R-:W-:Y:S01]  /*3ce0*/  FFMA.FTZ R235, -R235, R235, 1 ;  /* 0x3f800000ebeb7423 */ /* 0x000fe200000101eb */
[----:B------:R-:W-:Y:S01]  /*3cf0*/  FMUL.FTZ R113, R113, R221 ;  /* 0x000000dd71717220 */ /* 0x000fe20000410000 */
[----:B------:R-:W-:Y:S01]  /*3d00*/  FFMA.FTZ R112, -R112, R112, 1 ;  /* 0x3f80000070707423 */ /* 0x000fe20000010170 */
[----:B------:R4:W-:Y:S01]  /*3d10*/  MUFU.EX2 R44, R230 ;  /* 0x000000e6002c7308 */ /* 0x0009e20000000800 */
[----:B---3--:R-:W-:Y:S01]  /*3d20*/  FSEL R219, R152, -INF , P2 ;  /* 0xff80000098db7808 */ /* 0x008fe20001000000 */
[----:B------:R-:W3:Y:S01]  /*3d30*/  SHFL.IDX PT, R221, R101, R139, 0x1f ;  /* 0x00001f8b65dd7589 */ /* 0x000ee200000e0000 */
[----:B------:R-:W-:Y:S01]  /*3d40*/  FMUL.FTZ R112, R112, R224 ;  /* 0x000000e070707220 */ /* 0x000fe20000410000 */
[----:B------:R-:W-:Y:S01]  /*3d50*/  FSEL R224, R6, -INF , P2 ;  /* 0xff80000006e07808 */ /* 0x000fe20001000000 */
[----:B------:R-:W-:-:S03]  /*3d60*/  FFMA.FTZ R231, -R231, R231, 1 ;  /* 0x3f800000e7e77423 */ /* 0x000fc600000101e7 */
[----:B------:R-:W-:Y:S01]  /*3d70*/  MUFU.EX2 R49, R49 ;  /* 0x0000003100317308 */ /* 0x000fe20000000800 */
[----:B----4-:R-:W4:Y:S01]  /*3d80*/  SHFL.IDX PT, R230, R20, R134, 0x1f ;  /* 0x00001f8614e67589 */ /* 0x010f2200000e0000 */
[----:B-1----:R-:W-:-:S06]  /*3d90*/  FADD.FTZ R60, R60, -R111 ;  /* 0x8000006f3c3c7221 */ /* 0x002fcc0000010000 */
[----:B------:R-:W-:Y:S08]  /*3da0*/  MUFU.EX2 R45, R45 ;  /* 0x0000002d002d7308 */ /* 0x000ff00000000800 */
[----:B------:R-:W-:Y:S01]  /*3db0*/  MUFU.EX2 R47, R47 ;  /* 0x0000002f002f7308 */ /* 0x000fe20000000800 */
[--C-:B---3--:R-:W-:Y:S01]  /*3dc0*/  FADD.FTZ R64, R64, -R221.reuse ;  /* 0x800000dd40407221 */ /* 0x108fe20000010000 */
[----:B------:R-:W-:Y:S01]  /*3dd0*/  FADD.FTZ R221, R66, -R221 ;  /* 0x800000dd42dd7221 */ /* 0x000fe20000010000 */
[----:B------:R-:W-:-:S05]  /*3de0*/  FSEL R66, R228, -INF , P1 ;  /* 0xff800000e4427808 */ /* 0x000fca0000800000 */
[----:B------:R-:W-:Y:S01]  /*3df0*/  MUFU.EX2 R53, R53 ;  /* 0x0000003500357308 */ /* 0x000fe20000000800 */
[----:B----4-:R-:W-:-:S07]  /*3e00*/  FFMA.FTZ R224, R224, UR37, -R230 ;  /* 0x00000025e0e07c23 */ /* 0x010fce00080108e6 */
[----:B------:R-:W-:Y:S08]  /*3e10*/  MUFU.EX2 R46, R46 ;  /* 0x0000002e002e7308 */ /* 0x000ff00000000800 */
[----:B------:R-:W1:Y:S08]  /*3e20*/  MUFU.EX2 R51, R51 ;  /* 0x0000003300337308 */ /* 0x000e700000000800 */
[----:B------:R-:W3:Y:S01]  /*3e30*/  MUFU.EX2 R50, R50 ;  /* 0x0000003200327308 */ /* 0x000ee20000000800 */
[----:B-1----:R-:W-:Y:S01]  /*3e40*/  FMUL.FTZ R221, R51, R221 ;  /* 0x000000dd33dd7220 */ /* 0x002fe20000410000 */
[----:B---3--:R-:W-:-:S04]  /*3e50*/  FMUL.FTZ R64, R50, R64 ;  /* 0x0000004032407220 */ /* 0x008fc80000410000 */
[----:B------:R-:W-:Y:S01]  /*3e60*/  FMUL.FTZ R64, R231, R64 ;  /* 0x00000040e7407220 */ /* 0x000fe20000410000 */
[----:B--2---:R-:W-:-:S05]  /*3e70*/  FSEL R52, R233, -INF , P2 ;  /* 0xff800000e9347808 */ /* 0x004fca0001000000 */
[----:B------:R-:W-:Y:S01]  /*3e80*/  FFMA.FTZ R52, R52, UR37, -R144 ;  /* 0x0000002534347c23 */ /* 0x000fe20008010890 */
[----:B------:R-:W-:Y:S01]  /*3e90*/  FFMA.FTZ R144, -R105, R105, 1 ;  /* 0x3f80000069907423 */ /* 0x000fe20000010169 */
[----:B------:R-:W-:Y:S01]  /*3ea0*/  FMUL.FTZ R105, R13, R143 ;  /* 0x0000008f0d697220 */ /* 0x000fe20000410000 */
[----:B------:R-:W-:Y:S02]  /*3eb0*/  FMUL.FTZ R143, R103, R102 ;  /* 0x00000066678f7220 */ /* 0x000fe40000410000 */
[----:B------:R1:W2:Y:S01]  /*3ec0*/  SHFL.IDX PT, R102, R14, R140, 0x1f ;  /* 0x00001f8c0e667589 */ /* 0x0002a200000e0000 */
[----:B------:R-:W-:Y:S01]  /*3ed0*/  FMUL.FTZ R144, R144, R105 ;  /* 0x0000006990907220 */ /* 0x000fe20000410000 */
[----:B------:R-:W-:Y:S01]  /*3ee0*/  FMUL.FTZ R105, R30, R147 ;  /* 0x000000931e697220 */ /* 0x000fe20000410000 */
[----:B------:R-:W-:Y:S01]  /*3ef0*/  FMUL.FTZ R147, R106, R145 ;  /* 0x000000916a937220 */ /* 0x000fe20000410000 */
[----:B------:R-:W3:Y:S01]  /*3f00*/  SHFL.IDX PT, R103, R20, R11, 0x1f ;  /* 0x00001f0b14677589 */ /* 0x000ee200000e0000 */
[----:B------:R-:W-:Y:S01]  /*3f10*/  FMUL.FTZ R145, R108, R146 ;  /* 0x000000926c917220 */ /* 0x000fe20000410000 */
[----:B------:R-:W-:Y:S01]  /*3f20*/  FMUL.FTZ R146, R104, R105 ;  /* 0x0000006968927220 */ /* 0x000fe20000410000 */
[----:B------:R-:W-:Y:S01]  /*3f30*/  FSEL R105, R155, -INF , P2 ;  /* 0xff8000009b697808 */ /* 0x000fe20001000000 */
[----:B------:R-:W-:Y:S01]  /*3f40*/  MUFU.EX2 R52, R52 ;  /* 0x0000003400347308 */ /* 0x000fe20000000800 */
[----:B------:R-:W-:-:S02]  /*3f50*/  FSEL R108, R154, -INF , P1 ;  /* 0xff8000009a6c7808 */ /* 0x000fc40000800000 */
[----:B------:R-:W-:Y:S01]  /*3f60*/  FSEL R106, R153, -INF , P2 ;  /* 0xff800000996a7808 */ /* 0x000fe20001000000 */
[--C-:B------:R-:W-:Y:S01]  /*3f70*/  FFMA.FTZ R105, R105, UR37, -R55.reuse ;  /* 0x0000002569697c23 */ /* 0x100fe20008010837 */
[----:B------:R-:W-:Y:S01]  /*3f80*/  FSEL R104, R234, -INF , P1 ;  /* 0xff800000ea687808 */ /* 0x000fe20000800000 */
[----:B------:R-:W-:Y:S01]  /*3f90*/  FFMA.FTZ R55, R108, UR37, -R55 ;  /* 0x000000256c377c23 */ /* 0x000fe20008010837 */
[----:B------:R-:W-:Y:S01]  /*3fa0*/  FSEL R108, R10, -INF , P1 ;  /* 0xff8000000a6c7808 */ /* 0x000fe20000800000 */
[----:B-1----:R1:W4:Y:S01]  /*3fb0*/  MUFU.EX2 R14, R223 ;  /* 0x000000df000e7308 */ /* 0x0023220000000800 */
[--C-:B--2---:R-:W-:Y:S01]  /*3fc0*/  FFMA.FTZ R106, R106, UR37, -R102.reuse ;  /* 0x000000256a6a7c23 */ /* 0x104fe20008010866 */
[----:B-1----:R-:W-:Y:S01]  /*3fd0*/  FMUL.FTZ R223, R31, R32 ;  /* 0x000000201fdf7220 */ /* 0x002fe20000410000 */
[----:B------:R-:W-:Y:S01]  /*3fe0*/  FFMA.FTZ R102, R104, UR37, -R102 ;  /* 0x0000002568667c23 */ /* 0x000fe20008010866 */
[----:B------:R-:W-:Y:S01]  /*3ff0*/  FSEL R104, R8, -INF , P2 ;  /* 0xff80000008687808 */ /* 0x000fe20001000000 */
[--C-:B---3--:R-:W-:Y:S01]  /*4000*/  FFMA.FTZ R219, R219, UR37, -R103.reuse ;  /* 0x00000025dbdb7c23 */ /* 0x108fe20008010867 */
[----:B------:R-:W-:Y:S01]  /*4010*/  FMUL.FTZ R149, R109, R223 ;  /* 0x000000df6d957220 */ /* 0x000fe20000410000 */
[----:B------:R-:W-:Y:S01]  /*4020*/  FFMA.FTZ R103, R108, UR37, -R103 ;  /* 0x000000256c677c23 */ /* 0x000fe20008010867 */
[----:B------:R-:W1:Y:S01]  /*4030*/  SHFL.IDX PT, R109, R101, R11, 0x1f ;  /* 0x00001f0b656d7589 */ /* 0x000e6200000e0000 */
[----:B------:R-:W-:Y:S01]  /*4040*/  FSEL R108, R7, -INF , P1 ;  /* 0xff800000076c7808 */ /* 0x000fe20000800000 */
[--C-:B------:R-:W-:Y:S01]  /*4050*/  FFMA.FTZ R104, R104, UR37, -R107.reuse ;  /* 0x0000002568687c23 */ /* 0x100fe2000801086b */
[----:B------:R-:W-:Y:S01]  /*4060*/  MUFU.EX2 R55, R55 ;  /* 0x0000003700377308 */ /* 0x000fe20000000800 */
[----:B------:R-:W2:Y:S01]  /*4070*/  SHFL.IDX PT, R223, R101, R130, 0x1f ;  /* 0x00001f8265df7589 */ /* 0x000ea200000e0000 */
[----:B----4-:R-:W-:Y:S01]  /*4080*/  FMUL.FTZ R60, R14, R60 ;  /* 0x0000003c0e3c7220 */ /* 0x010fe20000410000 */
[----:B------:R-:W-:Y:S01]  /*4090*/  FFMA.FTZ R32, R108, UR37, -R107 ;  /* 0x000000256c207c23 */ /* 0x000fe2000801086b */
[----:B------:R-:W-:Y:S01]  /*40a0*/  FFMA.FTZ R108, -R115, R115, 1 ;  /* 0x3f800000736c7423 */ /* 0x000fe20000010173 */
[----:B------:R-:W3:Y:S01]  /*40b0*/  SHFL.IDX PT, R107, R101, R133, 0x1f ;  /* 0x00001f85656b7589 */ /* 0x000ee200000e0000 */
[----:B------:R-:W-:-:S02]  /*40c0*/  FMUL.FTZ R115, R116, R54 ;  /* 0x0000003674737220 */ /* 0x000fc40000410000 */
[----:B------:R-:W-:Y:S01]  /*40d0*/  FMUL.FTZ R116, R108, R220 ;  /* 0x000000dc6c747220 */ /* 0x000fe20000410000 */
[----:B------:R2:W4:Y:S01]  /*40e0*/  MUFU.EX2 R54, R105 ;  /* 0x0000006900367308 */ /* 0x0005220000000800 */
[----:B------:R-:W4:Y:S04]  /*40f0*/  SHFL.IDX PT, R108, R20, R133, 0x1f ;  /* 0x00001f85146c7589 */ /* 0x000f2800000e0000 */
[----:B------:R-:W-:Y:S03]  /*4100*/  SHFL.IDX PT, R220, R101, R140, 0x1f ;  /* 0x00001f8c65dc7589 */ /* 0x000fe600000e0000 */
[----:B------:R-:W-:Y:S01]  /*4110*/  MUFU.EX2 R104, R104 ;  /* 0x0000006800687308 */ /* 0x000fe20000000800 */
[--C-:B-1----:R-:W-:Y:S01]  /*4120*/  FADD.FTZ R225, R56, -R109.reuse ;  /* 0x8000006d38e17221 */ /* 0x102fe20000010000 */
[----:B------:R-:W-:Y:S01]  /*4130*/  FADD.FTZ R58, R58, -R109 ;  /* 0x8000006d3a3a7221 */ /* 0x000fe20000010000 */
[----:B------:R-:W-:Y:S01]  /*4140*/  FSEL R56, R4, -INF , P1 ;  /* 0xff80000004387808 */ /* 0x000fe20000800000 */
[----:B------:R1:W4:Y:S01]  /*4150*/  SHFL.IDX PT, R109, R101, R137, 0x1f ;  /* 0x00001f89656d7589 */ /* 0x00032200000e0000 */
[--C-:B--2---:R-:W-:Y:S01]  /*4160*/  FADD.FTZ R105, R57, -R223.reuse ;  /* 0x800000df39697221 */ /* 0x104fe20000010000 */
[----:B------:R-:W-:Y:S01]  /*4170*/  FADD.FTZ R223, R59, -R223 ;  /* 0x800000df3bdf7221 */ /* 0x000fe20000010000 */
[----:B------:R-:W-:Y:S01]  /*4180*/  FADD.FTZ R59, R62, -R111 ;  /* 0x8000006f3e3b7221 */ /* 0x000fe20000010000 */
[--C-:B------:R-:W-:Y:S01]  /*4190*/  FADD.FTZ R62, R68, -R110.reuse ;  /* 0x8000006e443e7221 */ /* 0x100fe20000010000 */
[----:B------:R-:W2:Y:S01]  /*41a0*/  SHFL.IDX PT, R111, R20, R139, 0x1f ;  /* 0x00001f8b146f7589 */ /* 0x000ea200000e0000 */
[--C-:B---3--:R-:W-:Y:S01]  /*41b0*/  FADD.FTZ R222, R61, -R107.reuse ;  /* 0x8000006b3dde7221 */ /* 0x108fe20000010000 */
[----:B------:R-:W-:Y:S01]  /*41c0*/  FADD.FTZ R57, R63, -R107 ;  /* 0x8000006b3f397221 */ /* 0x000fe20000010000 */
[----:B------:R-:W-:Y:S01]  /*41d0*/  FSEL R107, R3, -INF , P2 ;  /* 0xff800000036b7808 */ /* 0x000fe20001000000 */
[----:B------:R-:W-:Y:S01]  /*41e0*/  FADD.FTZ R63, R70, -R110 ;  /* 0x8000006e463f7221 */ /* 0x000fe20000010000 */
[----:B-1----:R1:W3:Y:S01]  /*41f0*/  MUFU.EX2 R101, R106 ;  /* 0x0000006a00657308 */ /* 0x0022e20000000800 */
[----:B------:R-:W-:Y:S01]  /*4200*/  FSEL R61, R0, -INF , P1 ;  /* 0xff800000003d7808 */ /* 0x000fe20000800000 */
[----:B------:R-:W-:Y:S01]  /*4210*/  FMUL.FTZ R225, R44, R225 ;  /* 0x000000e12ce17220 */ /* 0x000fe20000410000 */
[----:B------:R-:W-:Y:S01]  /*4220*/  FSEL R110, R229, -INF , P1 ;  /* 0xff800000e56e7808 */ /* 0x000fe20000800000 */
[--C-:B----4-:R-:W-:Y:S01]  /*4230*/  FFMA.FTZ R107, R107, UR37, -R108.reuse ;  /* 0x000000256b6b7c23 */ /* 0x110fe2000801086c */
[----:B------:R-:W-:Y:S01]  /*4240*/  FSEL R68, R232, -INF , P2 ;  /* 0xff800000e8447808 */ /* 0x000fe20001000000 */
[----:B------:R-:W-:Y:S01]  /*4250*/  FFMA.FTZ R108, R61, UR37, -R108 ;  /* 0x000000253d6c7c23 */ /* 0x000fe2000801086c */
[----:B------:R-:W-:Y:S01]  /*4260*/  FSEL R70, R129, -INF , P2 ;  /* 0xff80000081467808 */ /* 0x000fe20001000000 */
[----:B------:R-:W4:Y:S01]  /*4270*/  SHFL.IDX PT, R61, R20, R138, 0x1f ;  /* 0x00001f8a143d7589 */ /* 0x000f2200000e0000 */
[----:B-1----:R-:W-:Y:S01]  /*4280*/  FFMA.FTZ R106, R56, UR37, -R230 ;  /* 0x00000025386a7c23 */ /* 0x002fe200080108e6 */
[----:B------:R-:W-:Y:S01]  /*4290*/  FMUL.FTZ R57, R49, R57 ;  /* 0x0000003931397220 */ /* 0x000fe20000410000 */
[----:B------:R-:W-:Y:S01]  /*42a0*/  FMUL.FTZ R58, R45, R58 ;  /* 0x0000003a2d3a7220 */ /* 0x000fe20000410000 */
[----:B------:R-:W-:Y:S01]  /*42b0*/  FMUL.FTZ R223, R47, R223 ;  /* 0x000000df2fdf7220 */ /* 0x000fe20000410000 */
[----:B------:R-:W-:Y:S01]  /*42c0*/  FMUL.FTZ R62, R54, R62 ;  /* 0x0000003e363e7220 */ /* 0x000fe20000410000 */
[--C-:B------:R-:W-:Y:S01]  /*42d0*/  FADD.FTZ R56, R65, -R109.reuse ;  /* 0x8000006d41387221 */ /* 0x100fe20000010000 */
[----:B------:R-:W-:Y:S01]  /*42e0*/  FADD.FTZ R109, R67, -R109 ;  /* 0x8000006d436d7221 */ /* 0x000fe20000010000 */
[----:B------:R-:W-:Y:S01]  /*42f0*/  FSEL R67, R237, -INF , P2 ;  /* 0xff800000ed437808 */ /* 0x000fe20001000000 */
[----:B------:R1:W3:Y:S01]  /*4300*/  SHFL.IDX PT, R65, R20, R140, 0x1f ;  /* 0x00001f8c14417589 */ /* 0x0002e200000e0000 */
[----:B------:R-:W-:Y:S01]  /*4310*/  FMUL.FTZ R56, R52, R56 ;  /* 0x0000003834387220 */ /* 0x000fe20000410000 */
[----:B--2---:R-:W-:Y:S01]  /*4320*/  FFMA.FTZ R110, R110, UR37, -R111 ;  /* 0x000000256e6e7c23 */ /* 0x004fe2000801086f */
[----:B------:R-:W-:Y:S01]  /*4330*/  FMUL.FTZ R109, R53, R109 ;  /* 0x0000006d356d7220 */ /* 0x000fe20000410000 */
[----:B------:R-:W-:Y:S01]  /*4340*/  FMUL.FTZ R63, R55, R63 ;  /* 0x0000003f373f7220 */ /* 0x000fe20000410000 */
[----:B------:R-:W-:Y:S01]  /*4350*/  MUFU.EX2 R102, R102 ;  /* 0x0000006600667308 */ /* 0x000fe20000000800 */
[----:B------:R-:W-:Y:S01]  /*4360*/  FMUL.FTZ R105, R46, R105 ;  /* 0x000000692e697220 */ /* 0x000fe20000410000 */
[----:B------:R-:W-:-:S06]  /*4370*/  FMUL.FTZ R222, R48, R222 ;  /* 0x000000de30de7220 */ /* 0x000fcc0000410000 */
[----:B-1----:R1:W2:Y:S08]  /*4380*/  MUFU.EX2 R20, R219 ;  /* 0x000000db00147308 */ /* 0x0022b00000000800 */
[----:B------:R-:W2:Y:S01]  /*4390*/  MUFU.EX2 R106, R106 ;  /* 0x0000006a006a7308 */ /* 0x000ea20000000800 */
[----:B-1----:R-:W-:Y:S01]  /*43a0*/  FFMA.FTZ R219, R67, UR37, -R111 ;  /* 0x0000002543db7c23 */ /* 0x002fe2000801086f */
[--C-:B------:R-:W-:Y:S01]  /*43b0*/  FFMA.FTZ R111, R68, UR37, -R117.reuse ;  /* 0x00000025446f7c23 */ /* 0x100fe20008010875 */
[----:B------:R-:W-:Y:S01]  /*43c0*/  FFMA.FTZ R68, -R118, R118, 1 ;  /* 0x3f80000076447423 */ /* 0x000fe20000010176 */
[----:B------:R-:W-:Y:S01]  /*43d0*/  FFMA.FTZ R117, R66, UR37, -R117 ;  /* 0x0000002542757c23 */ /* 0x000fe20008010875 */
[--C-:B------:R-:W-:Y:S01]  /*43e0*/  FADD.FTZ R66, R69, -R220.reuse ;  /* 0x800000dc45427221 */ /* 0x100fe20000010000 */
[----:B------:R-:W-:Y:S01]  /*43f0*/  FSEL R69, R128, -INF , P2 ;  /* 0xff80000080457808 */ /* 0x000fe20001000000 */
[----:B------:R-:W-:Y:S01]  /*4400*/  FMUL.FTZ R68, R68, R225 ;  /* 0x000000e144447220 */ /* 0x000fe20000410000 */
[----:B------:R-:W-:Y:S01]  /*4410*/  FSEL R67, R131, -INF , P1 ;  /* 0xff80000083437808 */ /* 0x000fe20000800000 */
[----:B------:R1:W2:Y:S01]  /*4420*/  LDS R225, [R16+0x400] ;  /* 0x0004000010e17984 */ /* 0x0002a20000000800 */
[----:B------:R-:W-:Y:S01]  /*4430*/  FADD.FTZ R220, R71, -R220 ;  /* 0x800000dc47dc7221 */ /* 0x000fe20000010000 */
[--C-:B----4-:R-:W-:Y:S01]  /*4440*/  FFMA.FTZ R118, R69, UR37, -R61.reuse ;  /* 0x0000002545767c23 */ /* 0x110fe2000801083d */
[----:B------:R-:W-:Y:S01]  /*4450*/  FFMA.FTZ R71, -R126, R126, 1 ;  /* 0x3f8000007e477423 */ /* 0x000fe2000001017e */
[----:B------:R-:W-:Y:S01]  /*4460*/  FFMA.FTZ R67, R67, UR37, -R61 ;  /* 0x0000002543437c23 */ /* 0x000fe2000801083d */
[----:B------:R-:W-:Y:S01]  /*4470*/  FFMA.FTZ R61, -R216, R216, 1 ;  /* 0x3f800000d83d7423 */ /* 0x000fe200000101d8 */
[----:B---3--:R-:W-:Y:S01]  /*4480*/  FFMA.FTZ R216, R70, UR37, -R65 ;  /* 0x0000002546d87c23 */ /* 0x008fe20008010841 */
[----:B------:R-:W-:Y:S01]  /*4490*/  FSEL R70, R136, -INF , P1 ;  /* 0xff80000088467808 */ /* 0x000fe20000800000 */
[----:B-1----:R1:W-:Y:S01]  /*44a0*/  MUFU.EX2 R16, R32 ;  /* 0x0000002000107308 */ /* 0x0023e20000000800 */
[----:B------:R-:W-:Y:S01]  /*44b0*/  FFMA.FTZ R69, -R217, R217, 1 ;  /* 0x3f800000d9457423 */ /* 0x000fe200000101d9 */
[----:B------:R-:W-:Y:S01]  /*44c0*/  FFMA.FTZ R126, -R155, R155, 1 ;  /* 0x3f8000009b7e7423 */ /* 0x000fe2000001019b */
[----:B------:R-:W-:Y:S01]  /*44d0*/  FMUL.FTZ R61, R61, R105 ;  /* 0x000000693d3d7220 */ /* 0x000fe20000410000 */
[----:B------:R3:W5:Y:S01]  /*44e0*/  LDL.LU R155, [R1+0x4c] ;  /* 0x00004c00019b7983 */ /* 0x0007620000300800 */
[----:B------:R-:W-:Y:S01]  /*44f0*/  FMUL.FTZ R69, R69, R58 ;  /* 0x0000003a45457220 */ /* 0x000fe20000410000 */
[----:B------:R-:W-:-:S02]  /*4500*/  FMUL.FTZ R58, R218, R223 ;  /* 0x000000dfda3a7220 */ /* 0x000fc40000410000 */
[----:B------:R-:W4:Y:S01]  /*4510*/  MUFU.EX2 R108, R108 ;  /* 0x0000006c006c7308 */ /* 0x000f220000000800 */
[----:B-1----:R-:W-:Y:S01]  /*4520*/  FFMA.FTZ R32, R70, UR37, -R65 ;  /* 0x0000002546207c23 */ /* 0x002fe20008010841 */
[----:B------:R-:W-:Y:S01]  /*4530*/  FMUL.FTZ R65, R17, R59 ;  /* 0x0000003b11417220 */ /* 0x000fe20000410000 */
[----:B------:R-:W-:-:S05]  /*4540*/  FFMA.FTZ R70, -R227, R227, 1 ;  /* 0x3f800000e3467423 */ /* 0x000fca00000101e3 */
[----:B------:R-:W-:Y:S01]  /*4550*/  MUFU.EX2 R103, R103 ;  /* 0x0000006700677308 */ /* 0x000fe20000000800 */
[----:B------:R-:W-:Y:S01]  /*4560*/  FMUL.FTZ R71, R71, R65 ;  /* 0x0000004147477220 */ /* 0x000fe20000410000 */
[----:B------:R-:W-:Y:S01]  /*4570*/  FFMA.FTZ R65, -R127, R127, 1 ;  /* 0x3f8000007f417423 */ /* 0x000fe2000001017f */
[----:B------:R-:W-:Y:S01]  /*4580*/  FMUL.FTZ R70, R70, R60 ;  /* 0x0000003c46467220 */ /* 0x000fe20000410000 */
[----:B------:R-:W-:-:S04]  /*4590*/  FFMA.FTZ R60, -R236, R236, 1 ;  /* 0x3f800000ec3c7423 */ /* 0x000fc800000101ec */
[----:B------:R-:W-:Y:S01]  /*45a0*/  MUFU.EX2 R107, R107 ;  /* 0x0000006b006b7308 */ /* 0x000fe20000000800 */
[----:B------:R-:W-:Y:S01]  /*45b0*/  FMUL.FTZ R60, R60, R57 ;  /* 0x000000393c3c7220 */ /* 0x000fe20000410000 */
[----:B------:R-:W-:Y:S01]  /*45c0*/  FFMA.FTZ R57, -R233, R233, 1 ;  /* 0x3f800000e9397423 */ /* 0x000fe200000101e9 */
[----:B--2---:R-:W1:Y:S03]  /*45d0*/  SHFL.IDX PT, R130, R225, R130, 0x1f ;  /* 0x00001f82e1827589 */ /* 0x004e6600000e0000 */
[----:B------:R-:W-:Y:S01]  /*45e0*/  FMUL.FTZ R57, R57, R56 ;  /* 0x0000003839397220 */ /* 0x000fe20000410000 */
[----:B------:R-:W2:Y:S04]  /*45f0*/  SHFL.IDX PT, R137, R225, R137, 0x1f ;  /* 0x00001f89e1897589 */ /* 0x000ea800000e0000 */
[----:B------:R-:W3:Y:S04]  /*4600*/  SHFL.IDX PT, R139, R225, R139, 0x1f ;  /* 0x00001f8be18b7589 */ /* 0x000ee800000e0000 */
[----:B------:R-:W-:Y:S04]  /*4610*/  SHFL.IDX PT, R138, R225, R138, 0x1f ;  /* 0x00001f8ae18a7589 */ /* 0x000fe800000e0000 */
[----:B------:R-:W-:Y:S01]  /*4620*/  SHFL.IDX PT, R140, R225, R140, 0x1f ;  /* 0x00001f8ce18c7589 */ /* 0x000fe200000e0000 */
[----:B------:R-:W-:Y:S01]  /*4630*/  FFMA.FTZ R217, -R154, R154, 1 ;  /* 0x3f8000009ad97423 */ /* 0x000fe2000001019a */
[----:B------:R-:W-:Y:S01]  /*4640*/  FMUL.FTZ R56, R235, R109 ;  /* 0x0000006deb387220 */ /* 0x000fe20000410000 */
[----:B------:R-:W-:Y:S01]  /*4650*/  FFMA.FTZ R218, -R153, R153, 1 ;  /* 0x3f80000099da7423 */ /* 0x000fe20000010199 */
[----:B------:R-:W4:Y:S01]  /*4660*/  SHFL.IDX PT, R127, R225, R11, 0x1f ;  /* 0x00001f0be17f7589 */ /* 0x000f2200000e0000 */
[----:B------:R3:W-:Y:S01]  /*4670*/  MUFU.EX2 R109, R219 ;  /* 0x000000db006d7308 */ /* 0x0007e20000000800 */
[----:B------:R-:W-:-:S02]  /*4680*/  FFMA.FTZ R59, -R226, R226, 1 ;  /* 0x3f800000e23b7423 */ /* 0x000fc400000101e2 */
[----:B------:R-:W4:Y:S01]  /*4690*/  SHFL.IDX PT, R133, R225, R133, 0x1f ;  /* 0x00001f85e1857589 */ /* 0x000f2200000e0000 */
[----:B-1----:R-:W-:-:S03]  /*46a0*/  FADD.FTZ R73, R73, -R130 ;  /* 0x8000008249497221 */ /* 0x002fc60000010000 */
[----:B------:R-:W1:Y:S01]  /*46b0*/  SHFL.IDX PT, R134, R225, R134, 0x1f ;  /* 0x00001f86e1867589 */ /* 0x000e6200000e0000 */
[--C-:B--2---:R-:W-:Y:S01]  /*46c0*/  FADD.FTZ R81, R81, -R137.reuse ;  /* 0x8000008951517221 */ /* 0x104fe20000010000 */
[----:B------:R-:W-:Y:S01]  /*46d0*/  FADD.FTZ R83, R83, -R137 ;  /* 0x8000008953537221 */ /* 0x000fe20000010000 */
[----:B------:R-:W-:Y:S01]  /*46e0*/  MUFU.EX2 R110, R110 ;  /* 0x0000006e006e7308 */ /* 0x000fe20000000800 */
[----:B------:R2:W5:Y:S01]  /*46f0*/  LDL.LU R154, [R1+0x48] ;  /* 0x00004800019a7983 */ /* 0x0005620000300800 */
[----:B---3--:R-:W-:Y:S01]  /*4700*/  FMUL.FTZ R219, R101, R66 ;  /* 0x0000004265db7220 */ /* 0x008fe20000410000 */
[--C-:B------:R-:W-:Y:S01]  /*4710*/  FADD.FTZ R80, R80, -R139.reuse ;  /* 0x8000008b50507221 */ /* 0x100fe20000010000 */
[----:B------:R-:W-:Y:S01]  /*4720*/  FADD.FTZ R82, R82, -R139 ;  /* 0x8000008b52527221 */ /* 0x000fe20000010000 */
[----:B------:R2:W5:Y:S03]  /*4730*/  LDL.LU R153, [R1+0x44] ;  /* 0x0000440001997983 */ /* 0x0005660000300800 */
[----:B------:R-:W-:Y:S08]  /*4740*/  MUFU.EX2 R111, R111 ;  /* 0x0000006f006f7308 */ /* 0x000ff00000000800 */
[----:B------:R-:W-:Y:S01]  /*4750*/  MUFU.EX2 R117, R117 ;  /* 0x0000007500757308 */ /* 0x000fe20000000800 */
[--C-:B----4-:R-:W-:Y:S01]  /*4760*/  FADD.FTZ R72, R72, -R127.reuse ;  /* 0x8000007f48487221 */ /* 0x110fe20000010000 */
[----:B------:R-:W-:Y:S01]  /*4770*/  FADD.FTZ R74, R74, -R127 ;  /* 0x8000007f4a4a7221 */ /* 0x000fe20000010000 */
[----:B------:R-:W-:Y:S01]  /*4780*/  FFMA.FTZ R127, -R152, R152, 1 ;  /* 0x3f800000987f7423 */ /* 0x000fe20000010198 */
[--C-:B------:R-:W-:Y:S01]  /*4790*/  FADD.FTZ R84, R84, -R138.reuse ;  /* 0x8000008a54547221 */ /* 0x100fe20000010000 */
[----:B------:R-:W-:Y:S01]  /*47a0*/  FMUL.FTZ R72, R20, R72 ;  /* 0x0000004814487220 */ /* 0x000fe20000410000 */
[----:B------:R2:W5:Y:S01]  /*47b0*/  LDL.LU R152, [R1+0x40] ;  /* 0x0000400001987983 */ /* 0x0005620000300800 */
[----:B------:R-:W-:Y:S01]  /*47c0*/  FFMA.FTZ R137, -R10, R10, 1 ;  /* 0x3f8000000a897423 */ /* 0x000fe2000001010a */
[----:B------:R-:W-:Y:S01]  /*47d0*/  FMUL.FTZ R66, R126, R62 ;  /* 0x0000003e7e427220 */ /* 0x000fe20000410000 */
[----:B------:R-:W-:Y:S01]  /*47e0*/  FMUL.FTZ R127, R127, R72 ;  /* 0x000000487f7f7220 */ /* 0x000fe20000410000 */
[----:B------:R-:W-:Y:S01]  /*47f0*/  FADD.FTZ R86, R86, -R138 ;  /* 0x8000008a56567221 */ /* 0x000fe20000010000 */
[----:B------:R2:W5:Y:S01]  /*4800*/  LDL.LU R10, [R1+0x3c] ;  /* 0x00003c00010a7983 */ /* 0x0005620000300800 */
[----:B------:R-:W-:Y:S01]  /*4810*/  FFMA.FTZ R139, -R8, R8, 1 ;  /* 0x3f800000088b7423 */ /* 0x000fe20000010108 */
[----:B------:R-:W-:Y:S01]  /*4820*/  FMUL.FTZ R72, R104, R73 ;  /* 0x0000004968487220 */ /* 0x000fe20000410000 */
[----:B------:R-:W-:Y:S01]  /*4830*/  FMUL.FTZ R62, R217, R63 ;  /* 0x0000003fd93e7220 */ /* 0x000fe20000410000 */
[----:B------:R2:W5:Y:S01]  /*4840*/  LDL.LU R8, [R1+0x38] ;  /* 0x0000380001087983 */ /* 0x0005620000300800 */
[----:B------:R-:W-:Y:S01]  /*4850*/  FFMA.FTZ R138, -R7, R7, 1 ;  /* 0x3f800000078a7423 */ /* 0x000fe20000010107 */
[--C-:B------:R-:W-:Y:S01]  /*4860*/  FADD.FTZ R85, R85, -R140.reuse ;  /* 0x8000008c55557221 */ /* 0x100fe20000010000 */
[----:B------:R-:W-:Y:S01]  /*4870*/  FADD.FTZ R87, R87, -R140 ;  /* 0x8000008c57577221 */ /* 0x000fe20000010000 */
[----:B------:R2:W5:Y:S01]  /*4880*/  LDL.LU R7, [R1+0x34] ;  /* 0x0000340001077983 */ /* 0x0005620000300800 */
[----:B------:R-:W-:Y:S01]  /*4890*/  FFMA.FTZ R217, -R6, R6, 1 ;  /* 0x3f80000006d97423 */ /* 0x000fe20000010106 */
[----:B------:R-:W-:Y:S01]  /*48a0*/  FMUL.FTZ R126, R218, R219 ;  /* 0x000000dbda7e7220 */ /* 0x000fe20000410000 */
[----:B------:R-:W-:Y:S01]  /*48b0*/  FFMA.FTZ R140, -R4, R4, 1 ;  /* 0x3f800000048c7423 */ /* 0x000fe20000010104 */
[----:B------:R2:W5:Y:S01]  /*48c0*/  LDL.LU R6, [R1+0x30] ;  /* 0x0000300001067983 */ /* 0x0005620000300800 */
[----:B------:R-:W-:Y:S01]  /*48d0*/  FMUL.FTZ R139, R139, R72 ;  /* 0x000000488b8b7220 */ /* 0x000fe20000410000 */
[----:B------:R-:W-:Y:S01]  /*48e0*/  FFMA.FTZ R218, -R3, R3, 1 ;  /* 0x3f80000003da7423 */ /* 0x000fe20000010103 */
[----:B------:R-:W-:Y:S01]  /*48f0*/  FFMA.FTZ R72, -R0, R0, 1 ;  /* 0x3f80000000487423 */ /* 0x000fe20000010100 */
[----:B------:R2:W5:Y:S01]  /*4900*/  LDL.LU R4, [R1+0x2c] ;  /* 0x00002c0001047983 */ /* 0x0005620000300800 */
[----:B------:R-:W-:Y:S01]  /*4910*/  MUFU.EX2 R105, R224 ;  /* 0x000000e000697308 */ /* 0x000fe20000000800 */
[----:B------:R-:W-:Y:S01]  /*4920*/  FADD.FTZ R75, R75, -R130 ;  /* 0x800000824b4b7221 */ /* 0x000fe20000010000 */
[----:B------:R-:W-:Y:S01]  /*4930*/  FFMA.FTZ R234, -R234, R234, 1 ;  /* 0x3f800000eaea7423 */ /* 0x000fe200000101ea */
[----:B------:R2:W5:Y:S01]  /*4940*/  LDL.LU R3, [R1+0x28] ;  /* 0x0000280001037983 */ /* 0x0005620000300800 */
[----:B------:R-:W-:Y:S01]  /*4950*/  FMUL.FTZ R220, R102, R220 ;  /* 0x000000dc66dc7220 */ /* 0x000fe20000410000 */
[----:B------:R-:W-:Y:S01]  /*4960*/  FMUL.FTZ R59, R59, R222 ;  /* 0x000000de3b3b7220 */ /* 0x000fe20000410000 */
[----:B------:R-:W-:Y:S01]  /*4970*/  FMUL.FTZ R65, R65, R221 ;  /* 0x000000dd41417220 */ /* 0x000fe20000410000 */
[----:B------:R2:W5:Y:S04]  /*4980*/  LDL.LU R0, [R1+0x24] ;  /* 0x0000240001007983 */ /* 0x0005680000300800 */
[----:B------:R-:W3:Y:S01]  /*4990*/  LDL R223, [R1+0xc] ;  /* 0x00000c0001df7983 */ /* 0x000ee20000100800 */
[--C-:B------:R-:W-:Y:S01]  /*49a0*/  FADD.FTZ R77, R77, -R133.reuse ;  /* 0x800000854d4d7221 */ /* 0x100fe20000010000 */
[----:B------:R-:W-:-:S02]  /*49b0*/  FADD.FTZ R79, R79, -R133 ;  /* 0x800000854f4f7221 */ /* 0x000fc40000010000 */
[----:B------:R-:W4:Y:S01]  /*49c0*/  MUFU.EX2 R133, R216 ;  /* 0x000000d800857308 */ /* 0x000f220000000800 */
[--C-:B-1----:R-:W-:Y:S01]  /*49d0*/  FADD.FTZ R76, R76, -R134.reuse ;  /* 0x800000864c4c7221 */ /* 0x102fe20000010000 */
[----:B------:R-:W-:-:S06]  /*49e0*/  FADD.FTZ R78, R78, -R134 ;  /* 0x800000864e4e7221 */ /* 0x000fcc0000010000 */
[----:B------:R-:W1:Y:S08]  /*49f0*/  MUFU.EX2 R118, R118 ;  /* 0x0000007600767308 */ /* 0x000e700000000800 */
[----:B------:R2:W1:Y:S08]  /*4a00*/  MUFU.EX2 R130, R67 ;  /* 0x0000004300827308 */ /* 0x0004700000000800 */
[----:B------:R1:W1:Y:S01]  /*4a10*/  MUFU.EX2 R134, R32 ;  /* 0x0000002000867308 */ /* 0x0002620000000800 */
[----:B------:R-:W-:Y:S01]  /*4a20*/  FMUL.FTZ R73, R106, R78 ;  /* 0x0000004e6a497220 */ /* 0x000fe20000410000 */
[----:B------:R-:W-:Y:S01]  /*4a30*/  FMUL.FTZ R79, R108, R79 ;  /* 0x0000004f6c4f7220 */ /* 0x000fe20000410000 */
[----:B--2---:R-:W-:Y:S01]  /*4a40*/  FFMA.FTZ R67, -R136, R136, 1 ;  /* 0x3f80000088437423 */ /* 0x004fe20000010188 */
[----:B----4-:R-:W-:Y:S01]  /*4a50*/  FMUL.FTZ R136, R133, R85 ;  /* 0x0000005585887220 */ /* 0x010fe20000410000 */
[----:B------:R-:W-:Y:S01]  /*4a60*/  FMUL.FTZ R63, R234, R220 ;  /* 0x000000dcea3f7220 */ /* 0x000fe20000410000 */
[----:B------:R-:W-:Y:S01]  /*4a70*/  F2FP.F16.F32.PACK_AB R85, R88, R33 ;  /* 0x000000215855723e */ /* 0x000fe200000000ff */
[----:B------:R-:W-:Y:S01]  /*4a80*/  FFMA.FTZ R221, -R237, R237, 1 ;  /* 0x3f800000eddd7423 */ /* 0x000fe200000101ed */
[----:B------:R-:W-:Y:S01]  /*4a90*/  FFMA.FTZ R219, -R229, R229, 1 ;  /* 0x3f800000e5db7423 */ /* 0x000fe200000101e5 */
[----:B------:R-:W-:Y:S01]  /*4aa0*/  FFMA.FTZ R222, -R232, R232, 1 ;  /* 0x3f800000e8de7423 */ /* 0x000fe200000101e8 */
[----:B------:R-:W-:Y:S01]  /*4ab0*/  FFMA.FTZ R220, -R228, R228, 1 ;  /* 0x3f800000e4dc7423 */ /* 0x000fe200000101e4 */
[----:B------:R-:W-:Y:S01]  /*4ac0*/  FMUL.FTZ R80, R109, R80 ;  /* 0x000000506d507220 */ /* 0x000fe20000410000 */
[----:B------:R-:W-:Y:S01]  /*4ad0*/  FMUL.FTZ R82, R110, R82 ;  /* 0x000000526e527220 */ /* 0x000fe20000410000 */
[----:B------:R-:W-:Y:S01]  /*4ae0*/  FMUL.FTZ R81, R111, R81 ;  /* 0x000000516f517220 */ /* 0x000fe20000410000 */
[----:B------:R-:W-:Y:S01]  /*4af0*/  FMUL.FTZ R83, R117, R83 ;  /* 0x0000005375537220 */ /* 0x000fe20000410000 */
[----:B-1----:R-:W-:Y:S01]  /*4b00*/  FFMA.FTZ R32, -R131, R131, 1 ;  /* 0x3f80000083207423 */ /* 0x002fe20000010183 */
[----:B------:R-:W-:Y:S01]  /*4b10*/  FMUL.FTZ R74, R103, R74 ;  /* 0x0000004a674a7220 */ /* 0x000fe20000410000 */
[----:B------:R-:W-:Y:S01]  /*4b20*/  FMUL.FTZ R75, R16, R75 ;  /* 0x0000004b104b7220 */ /* 0x000fe20000410000 */
[----:B------:R-:W-:Y:S01]  /*4b30*/  FMUL.FTZ R76, R105, R76 ;  /* 0x0000004c694c7220 */ /* 0x000fe20000410000 */
[----:B------:R-:W-:Y:S01]  /*4b40*/  FMUL.FTZ R77, R107, R77 ;  /* 0x0000004d6b4d7220 */ /* 0x000fe20000410000 */
[----:B------:R-:W-:Y:S01]  /*4b50*/  FMUL.FTZ R140, R140, R73 ;  /* 0x000000498c8c7220 */ /* 0x000fe20000410000 */
[----:B------:R-:W-:Y:S01]  /*4b60*/  FMUL.FTZ R216, R72, R79 ;  /* 0x0000004f48d87220 */ /* 0x000fe20000410000 */
[----:B------:R-:W-:Y:S01]  /*4b70*/  FFMA.FTZ R128, -R128, R128, 1 ;  /* 0x3f80000080807423 */ /* 0x000fe20000010180 */
[----:B------:R-:W-:Y:S01]  /*4b80*/  FFMA.FTZ R129, -R129, R129, 1 ;  /* 0x3f80000081817423 */ /* 0x000fe20000010181 */
        /* <DEDUP_REMOVED lines=49> */
[----:B------:R-:W-:Y:S01]  /*4ea0*/  UMOV UR6, UR4 ;  /* 0x0000000400067c82 */ /* 0x000fe20008000000 */
[----:B------:R-:W-:Y:S01]  /*4eb0*/  UMOV UR7, 0x40000040 ;  /* 0x4000004000077882 */ /* 0x000fe20000000000 */
[----:B------:R-:W-:Y:S02]  /*4ec0*/  F2FP.F16.F32.PACK_AB R124, R21, R124 ;  /* 0x0000007c157c723e */ /* 0x000fe400000000ff */
[----:B------:R-:W-:-:S02]  /*4ed0*/  F2FP.F16.F32.PACK_AB R125, R19, R125 ;  /* 0x0000007d137d723e */ /* 0x000fc400000000ff */
[----:B------:R-:W-:Y:S02]  /*4ee0*/  F2FP.F16.F32.PACK_AB R126, R27, R24 ;  /* 0x000000181b7e723e */ /* 0x000fe400000000ff */
[----:B------:R-:W-:Y:S02]  /*4ef0*/  F2FP.F16.F32.PACK_AB R127, R26, R25 ;  /* 0x000000191a7f723e */ /* 0x000fe400000000ff */
[----:B------:R-:W-:Y:S02]  /*4f00*/  F2FP.F16.F32.PACK_AB R24, R23, R28 ;  /* 0x0000001c1718723e */ /* 0x000fe400000000ff */
[----:B------:R-:W-:Y:S01]  /*4f10*/  F2FP.F16.F32.PACK_AB R25, R13, R22 ;  /* 0x000000160d19723e */ /* 0x000fe200000000ff */
[----:B---3--:R-:W-:-:S04]  /*4f20*/  IMAD R33, R5, 0x4000, R223 ;  /* 0x0000400005217824 */ /* 0x008fc800078e02df */
[----:B------:R-:W-:Y:S01]  /*4f30*/  IMAD R88, R33, 0x2, R2 ;  /* 0x0000000221587824 */ /* 0x000fe200078e0202 */
[----:B------:R-:W-:-:S04]  /*4f40*/  F2FP.F16.F32.PACK_AB R33, R120, R119 ;  /* 0x000000777821723e */ /* 0x000fc800000000ff */
[----:B------:R1:W-:Y:S04]  /*4f50*/  STSM.16.MT88.4 [R88+0x20c00], R84 ;  /* 0x020c005458007844 */ /* 0x0003e80000004200 */
[----:B------:R1:W-:Y:S04]  /*4f60*/  STSM.16.MT88.4 [R88+0x21400], R80 ;  /* 0x0214005058007844 */ /* 0x0003e80000004200 */
[----:B------:R1:W-:Y:S04]  /*4f70*/  STSM.16.MT88.4 [R88+0x21c00], R76 ;  /* 0x021c004c58007844 */ /* 0x0003e80000004200 */
[----:B------:R1:W-:Y:S04]  /*4f80*/  STSM.16.MT88.4 [R88+0x22400], R72 ;  /* 0x0224004858007844 */ /* 0x0003e80000004200 */
[----:B------:R1:W-:Y:S04]  /*4f90*/  STSM.16.MT88.4 [R88+0x22c00], R68 ;  /* 0x022c004458007844 */ /* 0x0003e80000004200 */
[----:B------:R1:W-:Y:S04]  /*4fa0*/  STSM.16.MT88.4 [R88+0x23400], R64 ;  /* 0x0234004058007844 */ /* 0x0003e80000004200 */
[----:B------:R1:W-:Y:S04]  /*4fb0*/  STSM.16.MT88.4 [R88+0x23c00], R60 ;  /* 0x023c003c58007844 */ /* 0x0003e80000004200 */
[----:B------:R1:W-:Y:S01]  /*4fc0*/  STSM.16.MT88.4 [R88+0x24400], R56 ;  /* 0x0244003858007844 */ /* 0x0003e20000004200 */
[----:B------:R-:W-:-:S06]  /*4fd0*/  WARPGROUP.ARRIVE ;  /* 0x00000000000079c5 */ /* 0x000fcc0000000000 */
[----:B------:R-:W-:Y:S01]  /*4fe0*/  HGMMA.64x64x16.F32 R184, R32, gdesc[UR4].tnspB, R184, gsb0 ;  /* 0x40e0000420b87df0 */ /* 0x000fe200080008b8 */
[----:B------:R-:W-:Y:S01]  /*4ff0*/  UIADD3 UR6, UR4, 0x80, URZ ;  /* 0x0000008004067890 */ /* 0x000fe2000fffe03f */
[----:B------:R-:W-:Y:S01]  /*5000*/  UMOV UR7, 0x40000040 ;  /* 0x4000004000077882 */ /* 0x000fe20000000000 */
[----:B------:R-:W-:Y:S02]  /*5010*/  F2FP.F16.F32.PACK_AB R26, R30, R18 ;  /* 0x000000121e1a723e */ /* 0x000fe400000000ff */
[----:B------:R-:W-:Y:S01]  /*5020*/  F2FP.F16.F32.PACK_AB R27, R31, R29 ;  /* 0x0000001d1f1b723e */ /* 0x000fe200000000ff */
[----:B------:R-:W-:Y:S02]  /*5030*/  WARPGROUP.DEPBAR.LE gsb0, 0x0 ;  /* 0x00008000000079c5 */ /* 0x000fe40000010000 */
[----:B------:R-:W-:-:S06]  /*5040*/  WARPGROUP.ARRIVE ;  /* 0x00000000000079c5 */ /* 0x000fcc0000000000 */
[----:B------:R-:W-:Y:S01]  /*5050*/  HGMMA.64x64x16.F32 R184, R124, gdesc[UR4].tnspB, R184, gsb0 ;  /* 0x40e000047cb87df0 */ /* 0x000fe200080008b8 */
[----:B------:R-:W-:Y:S01]  /*5060*/  UIADD3 UR6, UR4, 0x100, URZ ;  /* 0x0000010004067890 */ /* 0x000fe2000fffe03f */
[----:B------:R-:W-:Y:S01]  /*5070*/  UMOV UR7, 0x40000040 ;  /* 0x4000004000077882 */ /* 0x000fe20000000000 */
[----:B------:R-:W-:Y:S02]  /*5080*/  F2FP.F16.F32.PACK_AB R36, R38, R36 ;  /* 0x000000242624723e */ /* 0x000fe400000000ff */
[----:B------:R-:W-:Y:S02]  /*5090*/  F2FP.F16.F32.PACK_AB R37, R39, R37 ;  /* 0x000000252725723e */ /* 0x000fe400000000ff */
[----:B------:R-:W-:Y:S01]  /*50a0*/  F2FP.F16.F32.PACK_AB R38, R43, R40 ;  /* 0x000000282b26723e */ /* 0x000fe200000000ff */
[----:B------:R-:W-:Y:S02]  /*50b0*/  WARPGROUP.DEPBAR.LE gsb0, 0x0 ;  /* 0x00008000000079c5 */ /* 0x000fe40000010000 */
[----:B------:R-:W-:-:S06]  /*50c0*/  WARPGROUP.ARRIVE ;  /* 0x00000000000079c5 */ /* 0x000fcc0000000000 */
[----:B------:R-:W-:Y:S01]  /*50d0*/  HGMMA.64x64x16.F32 R184, R24, gdesc[UR4].tnspB, R184, gsb0 ;  /* 0x40e0000418b87df0 */ /* 0x000fe200080008b8 */
[----:B------:R-:W-:Y:S01]  /*50e0*/  F2FP.F16.F32.PACK_AB R39, R41, R42 ;  /* 0x0000002a2927723e */ /* 0x000fe200000000ff */
[----:B------:R-:W-:Y:S01]  /*50f0*/  UIADD3 UR6, UR4, 0x180, URZ ;  /* 0x0000018004067890 */ /* 0x000fe2000fffe03f */
        /* <DEDUP_REMOVED lines=28> */
[----:B------:R-:W-:Y:S01]  /*52c0*/  F2FP.F16.F32.PACK_AB R116, R111, R109 ;  /* 0x0000006d6f74723e */ /* 0x000fe200000000ff */
[----:B------:R-:W-:Y:S01]  /*52d0*/  UIADD3 UR4, UR4, 0x380, URZ ;  /* 0x0000038004047890 */ /* 0x000fe2000fffe03f */
[----:B------:R-:W-:Y:S01]  /*52e0*/  F2FP.F16.F32.PACK_AB R117, R117, R110 ;  /* 0x0000006e7575723e */ /* 0x000fe200000000ff */
[----:B------:R-:W-:Y:S02]  /*52f0*/  WARPGROUP.DEPBAR.LE gsb0, 0x0 ;  /* 0x00008000000079c5 */ /* 0x000fe40000010000 */
[----:B------:R-:W-:-:S06]  /*5300*/  WARPGROUP.ARRIVE ;  /* 0x00000000000079c5 */ /* 0x000fcc0000000000 */
[----:B------:R-:W-:Y:S01]  /*5310*/  HGMMA.64x64x16.F32 R184, R24, gdesc[UR4].tnspB, R184, gsb0 ;  /* 0x40e0000418b87df0 */ /* 0x000fe200080008b8 */
[----:B------:R-:W-:Y:S02]  /*5320*/  F2FP.F16.F32.PACK_AB R118, R133, R118 ;  /* 0x000000768576723e */ /* 0x000fe400000000ff */
[----:B------:R-:W-:Y:S01]  /*5330*/  F2FP.F16.F32.PACK_AB R119, R134, R130 ;  /* 0x000000828677723e */ /* 0x000fe200000000ff */
[----:B------:R-:W-:Y:S01]  /*5340*/  UMOV UR6, UR4 ;  /* 0x0000000400067c82 */ /* 0x000fe20008000000 */
[----:B------:R-:W-:Y:S01]  /*5350*/  UMOV UR7, 0x40000040 ;  /* 0x4000004000077882 */ /* 0x000fe20000000000 */
[----:B------:R-:W-:Y:S02]  /*5360*/  WARPGROUP.DEPBAR.LE gsb0, 0x0 ;  /* 0x00008000000079c5 */ /* 0x000fe40000010000 */
[----:B------:R-:W-:-:S06]  /*5370*/  WARPGROUP.ARRIVE ;  /* 0x00000000000079c5 */ /* 0x000fcc0000000000 */
[----:B------:R-:W-:Y:S01]  /*5380*/  HGMMA.64x64x16.F32 R184, R116, gdesc[UR4].tnspB, R184, gsb0 ;  /* 0x40e0000474b87df0 */ /* 0x000fe200080008b8 */
[----:B------:R-:W-:-:S05]  /*5390*/  IADD3 R89, R2, 0x20c00, RZ ;  /* 0x00020c0002597810 */ /* 0x000fca0007ffe0ff */
[----:B------:R-:W-:-:S05]  /*53a0*/  IMAD R13, R12, 0x2000, R89 ;  /* 0x000020000c0d7824 */ /* 0x000fca00078e0259 */
[----:B------:R-:W-:-:S04]  /*53b0*/  SHF.R.U32.HI R13, RZ, 0x4, R13 ;  /* 0x00000004ff0d7819 */ /* 0x000fc8000001160d */
[----:B------:R-:W-:Y:S02]  /*53c0*/  LOP3.LUT R13, R13, 0x3fff, RZ, 0xc0, !PT ;  /* 0x00003fff0d0d7812 */ /* 0x000fe400078ec0ff */
[----:B------:R-:W-:Y:S02]  /*53d0*/  R2UR UR5, R2 ;  /* 0x00000000020572ca */ /* 0x000fe400000e0000 */
[----:B------:R-:W-:-:S05]  /*53e0*/  LOP3.LUT R14, R13, 0x10000, RZ, 0xfc, !PT ;  /* 0x000100000d0e7812 */ /* 0x000fca00078efcff */
[----:B------:R-:W-:-:S05]  /*53f0*/  IMAD R14, R5, 0x800, R14 ;  /* 0x00000800050e7824 */ /* 0x000fca00078e020e */
[----:B------:R-:W-:Y:S01]  /*5400*/  R2UR UR8, R14 ;  /* 0x000000000e0872ca */ /* 0x000fe200000e0000 */
[----:B------:R-:W-:Y:S01]  /*5410*/  USHF.R.U32.HI UR5, URZ, 0x4, UR5 ;  /* 0x000000043f057899 */ /* 0x000fe20008011605 */
[----:B------:R-:W-:Y:S02]  /*5420*/  WARPGROUP.DEPBAR.LE gsb0, 0x0 ;  /* 0x00008000000079c5 */ /* 0x000fe40000010000 */
[----:B------:R2:W-:Y:S06]  /*5430*/  MEMBAR.ALL.CTA ;  /* 0x0000000000007992 */ /* 0x0005ec0000008000 */
[----:B--2---:R-:W2:Y:S01]  /*5440*/  FENCE.VIEW.ASYNC.S ;  /* 0x00000000000073c6 */ /* 0x004ea20000000000 */
[----:B------:R-:W-:Y:S01]  /*5450*/  ULOP3.LUT UR9, UR5, 0x3fff, URZ, 0xc0, !UPT ;  /* 0x00003fff05097892 */ /* 0x000fe2000f8ec03f */
[----:B--2---:R-:W-:Y:S06]  /*5460*/  BAR.SYNC.DEFER_BLOCKING 0x9, 0x100 ;  /* 0x0244000000007b1d */ /* 0x004fec0000010000 */
        /* <DEDUP_REMOVED lines=56> */
[----:B-1----:R-:W-:Y:S05]  /*57f0*/  @!P0 BRA `(.L_x_495) ;  /* 0x0000000000048947 */ /* 0x002fea0003800000 */
[----:B------:R-:W-:Y:S01]  /*5800*/  BPT.TRAP 0x1 ;  /* 0x000000040000795c */ /* 0x000fe20000300000 */
.L_x_495:
        /* <DEDUP_REMOVED lines=68> */
.L_x_496:
[----:B-1----:R-:W2:Y:S01]  /*5c50*/  LDL R0, [R1+0x8] ;  /* 0x0000080001007983 */ /* 0x002ea20000100800 */
[----:B------:R-:W-:Y:S01]  /*5c60*/  VIADD R7, R7, 0x1 ;  /* 0x0000000107077836 */ /* 0x000fe20000000000 */
[----:B------:R-:W-:Y:S01]  /*5c70*/  IADD3 R5, R5, 0x1, RZ ;  /* 0x0000000105057810 */ /* 0x000fe20007ffe0ff */
[----:B------:R-:W-:-:S03]  /*5c80*/  VIADD R3, R3, 0x30c20 ;  /* 0x00030c2003037836 */ /* 0x000fc60000000000 */
[C---:B------:R-:W-:Y:S02]  /*5c90*/  ISETP.NE.AND P0, PT, R5.reuse, 0x2, PT ;  /* 0x000000020500780c */ /* 0x040fe40003f05270 */
[----:B------:R-:W-:Y:S02]  /*5ca0*/  PRMT R3, RZ, 0x654, R3 ;  /* 0x00000654ff037816 */ /* 0x000fe40000000003 */
[----:B------:R-:W-:Y:S02]  /*5cb0*/  SEL R5, R5, RZ, P0 ;  /* 0x000000ff05057207 */ /* 0x000fe40000000000 */
[----:B------:R1:W-:Y:S02]  /*5cc0*/  SYNCS.ARRIVE.TRANS64.RED.A1T0 RZ, [R3+URZ], RZ ;  /* 0x000000ff03ff79a7 */ /* 0x0003e4000810043f */
[----:B-1----:R-:W-:-:S04]  /*5cd0*/  SEL R3, RZ, 0x1, P0 ;  /* 0x00000001ff037807 */ /* 0x002fc80000000000 */
[----:B------:R-:W-:Y:S02]  /*5ce0*/  LOP3.LUT R6, R6, R3, RZ, 0x3c, !PT ;  /* 0x0000000306067212 */ /* 0x000fe400078e3cff */
[----:B--2---:R-:W-:-:S13]  /*5cf0*/  ISETP.GE.AND P1, PT, R7, R0, PT ;  /* 0x000000000700720c */ /* 0x004fda0003f26270 */
[----:B------:R-:W-:Y:S05]  /*5d00*/  @!P1 BRA `(.L_x_497) ;  /* 0xffffffbc00509947 */ /* 0x000fea000383ffff */
[----:B------:R-:W-:Y:S01]  /*5d10*/  ULDC UR4, c[0x0][0x740] ;  /* 0x0001d00000047ab9 */ /* 0x000fe20000000800 */
[----:B------:R-:W-:Y:S01]  /*5d20*/  PLOP3.LUT P0, PT, PT, PT, PT, 0x8, 0x0 ;  /* 0x000000000000781c */ /* 0x000fe20003f0e170 */
        /* <DEDUP_REMOVED lines=31> */
[----:B------:R-:W-:-:S07]  /*5f20*/  FMUL.FTZ R183, R183, UR4 ;  /* 0x00000004b7b77c20 */ /* 0x000fce0008410000 */
.L_x_479:
[----:B------:R-:W-:Y:S05]  /*5f30*/  @P0 BRA `(.L_x_498) ;  /* 0x0000001000900947 */ /* 0x000fea0003800000 */
[----:B------:R-:W2:Y:S01]  /*5f40*/  LDL R25, [R1+0x20] ;  /* 0x0000200001197983 */ /* 0x000ea20000100800 */
[----:B------:R-:W3:Y:S01]  /*5f50*/  S2UR UR5, SR_CgaCtaId ;  /* 0x00000000000579c3 */ /* 0x000ee20000008800 */
[----:B------:R-:W-:Y:S01]  /*5f60*/  UMOV UR4, 0x400 ;  /* 0x0000040000047882 */ /* 0x000fe20000000000 */
[----:B------:R-:W-:Y:S01]  /*5f70*/  F2FP.F16.F32.PACK_AB R184, R185, R184 ;  /* 0x000000b8b9b8723e */ /* 0x000fe200000000ff */
[----:B------:R-:W4:Y:S01]  /*5f80*/  S2R R0, SR_TID.X ;  /* 0x0000000000007919 */ /* 0x000f220000002100 */
[----:B------:R-:W-:Y:S02]  /*5f90*/  F2FP.F16.F32.PACK_AB R185, R187, R186 ;  /* 0x000000babbb9723e */ /* 0x000fe400000000ff */
[----:B------:R-:W-:Y:S02]  /*5fa0*/  F2FP.F16.F32.PACK_AB R192, R193, R192 ;  /* 0x000000c0c1c0723e */ /* 0x000fe400000000ff */
[----:B------:R-:W1:Y:S01]  /*5fb0*/  LDC.64 R8, c[0x0][0x870] ;  /* 0x00021c00ff087b82 */ /* 0x000e620000000a00 */
        /* <DEDUP_REMOVED lines=8> */
[----:B---3--:R-:W-:Y:S01]  /*6040*/  ULEA UR4, UR5, UR4, 0x18 ;  /* 0x0000000405047291 */ /* 0x008fe2000f8ec03f */
[----:B------:R-:W-:Y:S02]  /*6050*/  F2FP.F16.F32.PACK_AB R194, R197, R196 ;  /* 0x000000c4c5c2723e */ /* 0x000fe400000000ff */
[----:B------:R-:W-:Y:S01]  /*6060*/  F2FP.F16.F32.PACK_AB R176, R177, R176 ;  /* 0x000000b0b1b0723e */ /* 0x000fe200000000ff */
[----:B------:R-:W-:Y:S01]  /*6070*/  BAR.SYNC.DEFER_BLOCKING 0x1, 0x100 ;  /* 0x0044000000007b1d */ /* 0x000fe20000010000 */
[----:B------:R-:W-:Y:S02]  /*6080*/  F2FP.F16.F32.PACK_AB R195, R199, R198 ;  /* 0x000000c6c7c3723e */ /* 0x000fe400000000ff */
[----:B------:R-:W-:Y:S02]  /*6090*/  F2FP.F16.F32.PACK_AB R201, R203, R202 ;  /* 0x000000cacbc9723e */ /* 0x000fe400000000ff */
[----:B------:R-:W-:-:S03]  /*60a0*/  F2FP.F16.F32.PACK_AB R202, R205, R204 ;  /* 0x000000cccdca723e */ /* 0x000fc600000000ff */
[----:B------:R-:W3:Y:S01]  /*60b0*/  LDC.64 R22, c[0x0][0x850] ;  /* 0x00021400ff167b82 */ /* 0x000ee20000000a00 */
[----:B----4-:R-:W-:Y:S01]  /*60c0*/  VIADD R11, R0, 0xffffff80 ;  /* 0xffffff80000b7836 */ /* 0x010fe20000000000 */
[----:B------:R-:W-:Y:S02]  /*60d0*/  F2FP.F16.F32.PACK_AB R203, R207, R206 ;  /* 0x000000cecfcb723e */ /* 0x000fe400000000ff */
[----:B------:R-:W-:Y:S02]  /*60e0*/  F2FP.F16.F32.PACK_AB R209, R211, R210 ;  /* 0x000000d2d3d1723e */ /* 0x000fe400000000ff */
[----:B------:R-:W-:Y:S02]  /*60f0*/  SHF.R.S32.HI R10, RZ, 0x1f, R11 ;  /* 0x0000001fff0a7819 */ /* 0x000fe4000001140b */
[----:B------:R-:W-:Y:S02]  /*6100*/  F2FP.F16.F32.PACK_AB R210, R213, R212 ;  /* 0x000000d4d5d2723e */ /* 0x000fe400000000ff */
[----:B------:R-:W-:-:S02]  /*6110*/  LEA.HI R7, R10, R11, RZ, 0x4 ;  /* 0x0000000b0a077211 */ /* 0x000fc400078f20ff */
[----:B------:R-:W-:Y:S02]  /*6120*/  LEA.HI R4, R10, R11, RZ, 0x5 ;  /* 0x0000000b0a047211 */ /* 0x000fe400078f28ff */
[----:B------:R-:W-:Y:S02]  /*6130*/  LOP3.LUT R0, R7, 0xfffffff0, RZ, 0xc0, !PT ;  /* 0xfffffff007007812 */ /* 0x000fe400078ec0ff */
[----:B------:R-:W-:Y:S02]  /*6140*/  SHF.R.U32.HI R7, RZ, 0x1, R7 ;  /* 0x00000001ff077819 */ /* 0x000fe40000011607 */
[----:B------:R-:W-:Y:S01]  /*6150*/  F2FP.F16.F32.PACK_AB R211, R215, R214 ;  /* 0x000000d6d7d3723e */ /* 0x000fe200000000ff */
[----:B------:R-:W-:Y:S01]  /*6160*/  IMAD.IADD R0, R11, 0x1, -R0 ;  /* 0x000000010b007824 */ /* 0x000fe200078e0a00 */
[----:B------:R-:W-:Y:S02]  /*6170*/  F2FP.F16.F32.PACK_AB R153, R155, R154 ;  /* 0x0000009a9b99723e */ /* 0x000fe400000000ff */
[----:B------:R-:W-:-:S02]  /*6180*/  F2FP.F16.F32.PACK_AB R154, R157, R156 ;  /* 0x0000009c9d9a723e */ /* 0x000fc400000000ff */
[----:B-1----:R-:W-:Y:S02]  /*6190*/  SHF.R.S32.HI R3, RZ, 0x1f, R0 ;  /* 0x0000001fff037819 */ /* 0x002fe40000011400 */
[----:B------:R-:W-:Y:S02]  /*61a0*/  F2FP.F16.F32.PACK_AB R155, R159, R158 ;  /* 0x0000009e9f9b723e */ /* 0x000fe400000000ff */
[----:B------:R-:W-:Y:S02]  /*61b0*/  LEA.HI R3, R3, R0, RZ, 0x3 ;  /* 0x0000000003037211 */ /* 0x000fe400078f18ff */
[----:B------:R-:W-:Y:S02]  /*61c0*/  F2FP.F16.F32.PACK_AB R161, R163, R162 ;  /* 0x000000a2a3a1723e */ /* 0x000fe400000000ff */
[C---:B------:R-:W-:Y:S01]  /*61d0*/  LOP3.LUT R5, R3.reuse, 0xfffffff8, RZ, 0xc0, !PT ;  /* 0xfffffff803057812 */ /* 0x040fe200078ec0ff */
[----:B------:R-:W-:Y:S01]  /*61e0*/  IMAD.SHL.U32 R3, R3, 0x40, RZ ;  /* 0x0000004003037824 */ /* 0x000fe200078e00ff */
[----:B------:R-:W-:-:S02]  /*61f0*/  F2FP.F16.F32.PACK_AB R162, R165, R164 ;  /* 0x000000a4a5a2723e */ /* 0x000fc400000000ff */
[----:B------:R-:W-:Y:S02]  /*6200*/  IADD3 R5, R0, -R5, RZ ;  /* 0x8000000500057210 */ /* 0x000fe40007ffe0ff */
[----:B------:R-:W-:Y:S02]  /*6210*/  LOP3.LUT R3, R3, 0x7ffffe00, RZ, 0xc0, !PT ;  /* 0x7ffffe0003037812 */ /* 0x000fe400078ec0ff */
[C---:B------:R-:W-:Y:S01]  /*6220*/  R2P PR, R5.reuse, 0x6 ;  /* 0x0000000605007804 */ /* 0x040fe20000000000 */
[----:B------:R-:W-:Y:S01]  /*6230*/  IMAD.SHL.U32 R0, R5, 0x40, RZ ;  /* 0x0000004005007824 */ /* 0x000fe200078e00ff */
[----:B------:R-:W-:Y:S01]  /*6240*/  ISETP.NE.U32.AND P4, PT, R8, RZ, PT ;  /* 0x000000ff0800720c */ /* 0x000fe20003f85070 */
[----:B------:R-:W-:Y:S01]  /*6250*/  IMAD.MOV.U32 R5, RZ, RZ, 0x20 ;  /* 0x00000020ff057424 */ /* 0x000fe200078e00ff */
[----:B------:R-:W-:Y:S02]  /*6260*/  F2FP.F16.F32.PACK_AB R163, R167, R166 ;  /* 0x000000a6a7a3723e */ /* 0x000fe400000000ff */
[----:B------:R-:W-:-:S02]  /*6270*/  LOP3.LUT R0, R0, 0x1c0, RZ, 0xc0, !PT ;  /* 0x000001c000007812 */ /* 0x000fc400078ec0ff */
[----:B------:R-:W-:Y:S02]  /*6280*/  SEL R5, R5, 0xffffffe0, !P1 ;  /* 0xffffffe005057807 */ /* 0x000fe40004800000 */
[----:B------:R-:W-:Y:S02]  /*6290*/  LOP3.LUT R7, R0, 0x8, R7, 0xf8, !PT ;  /* 0x0000000800077812 */ /* 0x000fe400078ef807 */
[----:B------:R-:W-:Y:S01]  /*62a0*/  SHF.R.U32.HI R2, RZ, 0x3, R0 ;  /* 0x00000003ff027819 */ /* 0x000fe20000011600 */
[----:B------:R-:W-:Y:S01]  /*62b0*/  IMAD.SHL.U32 R0, R4, 0x20, RZ ;  /* 0x0000002004007824 */ /* 0x000fe200078e00ff */
[----:B------:R-:W-:Y:S02]  /*62c0*/  F2FP.F16.F32.PACK_AB R169, R171, R170 ;  /* 0x000000aaaba9723e */ /* 0x000fe400000000ff */
[----:B------:R-:W-:Y:S02]  /*62d0*/  LOP3.LUT R2, R7, R2, RZ, 0x3c, !PT ;  /* 0x0000000207027212 */ /* 0x000fe400078e3cff */
[----:B------:R-:W-:-:S02]  /*62e0*/  LOP3.LUT R0, R0, 0x7ffffc00, RZ, 0xc0, !PT ;  /* 0x7ffffc0000007812 */ /* 0x000fc400078ec0ff */
[----:B------:R-:W-:Y:S02]  /*62f0*/  F2FP.F16.F32.PACK_AB R170, R173, R172 ;  /* 0x000000acadaa723e */ /* 0x000fe400000000ff */
[----:B------:R-:W-:Y:S02]  /*6300*/  IADD3 R0, R2, R3, R0 ;  /* 0x0000000302007210 */ /* 0x000fe40007ffe000 */
[----:B------:R-:W-:Y:S02]  /*6310*/  MOV R3, 0x40 ;  /* 0x0000004000037802 */ /* 0x000fe40000000f00 */
[----:B------:R-:W-:Y:S02]  /*6320*/  LEA R0, R0, UR4, 0x1 ;  /* 0x0000000400007c11 */ /* 0x000fe4000f8e08ff */
[----:B------:R-:W-:Y:S02]  /*6330*/  SEL R3, R3, 0xffffffc0, !P2 ;  /* 0xffffffc003037807 */ /* 0x000fe40005000000 */
[--C-:B------:R-:W-:Y:S01]  /*6340*/  IADD3 R6, R5, 0x4000, R0.reuse ;  /* 0x0000400005067810 */ /* 0x100fe20007ffe000 */
[----:B------:R-:W-:Y:S01]  /*6350*/  STSM.16.M88.4 [R0+0x4000], R184 ;  /* 0x004000b800007844 */ /* 0x000fe20000000200 */
[----:B------:R-:W-:-:S02]  /*6360*/  IADD3 R8, R3, 0x4000, R0 ;  /* 0x0000400003087810 */ /* 0x000fc40007ffe000 */
[----:B------:R-:W-:Y:S01]  /*6370*/  F2FP.F16.F32.PACK_AB R171, R175, R174 ;  /* 0x000000aeafab723e */ /* 0x000fe200000000ff */
[----:B------:R-:W-:Y:S01]  /*6380*/  STSM.16.M88.4 [R6], R192 ;  /* 0x000000c006007844 */ /* 0x000fe20000000200 */
[----:B------:R-:W-:Y:S01]  /*6390*/  F2FP.F16.F32.PACK_AB R177, R179, R178 ;  /* 0x000000b2b3b1723e */ /* 0x000fe200000000ff */
[----:B------:R-:W-:Y:S01]  /*63a0*/  IMAD.IADD R7, R5, 0x1, R8 ;  /* 0x0000000105077824 */ /* 0x000fe200078e0208 */
[----:B------:R-:W-:Y:S01]  /*63b0*/  F2FP.F16.F32.PACK_AB R178, R181, R180 ;  /* 0x000000b4b5b2723e */ /* 0x000fe200000000ff */
[----:B------:R-:W-:Y:S01]  /*63c0*/  STSM.16.M88.4 [R8], R200 ;  /* 0x000000c808007844 */ /* 0x000fe20000000200 */
[----:B------:R-:W-:Y:S01]  /*63d0*/  F2FP.F16.F32.PACK_AB R179, R183, R182 ;  /* 0x000000b6b7b3723e */ /* 0x000fe200000000ff */
[----:B------:R-:W2:Y:S01]  /*63e0*/  LDC.64 R2, c[0x0][0x870] ;  /* 0x00021c00ff027b82 */ /* 0x000ea20000000a00 */
[----:B------:R-:W-:Y:S01]  /*63f0*/  ISETP.NE.AND.EX P4, PT, R9, RZ, PT, P4 ;  /* 0x000000ff0900720c */ /* 0x000fe20003f85340 */
[----:B------:R-:W-:Y:S04]  /*6400*/  STSM.16.M88.4 [R7], R208 ;  /* 0x000000d007007844 */ /* 0x000fe80000000200 */
[----:B------:R1:W-:Y:S04]  /*6410*/  STSM.16.M88.4 [R0], R152 ;  /* 0x0000009800007844 */ /* 0x0003e80000000200 */
[----:B------:R4:W-:Y:S04]  /*6420*/  STSM.16.M88.4 [R6+-0x4000], R160 ;  /* 0xffc000a006007844 */ /* 0x0009e80000000200 */
[----:B------:R-:W-:Y:S04]  /*6430*/  STSM.16.M88.4 [R8+-0x4000], R168 ;  /* 0xffc000a808007844 */ /* 0x000fe80000000200 */
[----:B------:R3:W-:Y:S01]  /*6440*/  STSM.16.M88.4 [R7+-0x4000], R176 ;  /* 0xffc000b007007844 */ /* 0x0007e20000000200 */
[----:B--2---:R-:W-:Y:S01]  /*6450*/  IMAD.WIDE R4, R25, 0x4, R2 ;  /* 0x0000000419047825 */ /* 0x004fe200078e0202 */
[----:B------:R-:W-:Y:S08]  /*6460*/  BAR.SYNC.DEFER_BLOCKING 0x1, 0x100 ;  /* 0x0044000000007b1d */ /* 0x000ff00000010000 */
[----:B------:R-:W2:Y:S01]  /*6470*/  LDC.64 R2, c[0x0][0x878] ;  /* 0x00021e00ff027b82 */ /* 0x000ea20000000a00 */
[----:B------:R-:W3:Y:S01]  /*6480*/  @P4 LDG.E R9, desc[UR38][R4.64] ;  /* 0x0000002604094981 */ /* 0x000ee2000c1e1900 */
[----:B------:R-:W-:Y:S01]  /*6490*/  ULDC UR5, c[0x0][0x808] ;  /* 0x0002020000057ab9 */ /* 0x000fe20000000800 */
[----:B------:R-:W-:Y:S01]  /*64a0*/  LEA.HI R19, R10, R11, RZ, 0x3 ;  /* 0x0000000b0a137211 */ /* 0x000fe200078f18ff */
[----:B-1----:R-:W-:Y:S01]  /*64b0*/  IMAD.U32 R0, RZ, RZ, UR5 ;  /* 0x00000005ff007e24 */ /* 0x002fe2000f8e00ff */
[----:B--2---:R-:W-:-:S04]  /*64c0*/  ISETP.NE.U32.AND P0, PT, R2, RZ, PT ;  /* 0x000000ff0200720c */ /* 0x004fc80003f05070 */
[----:B------:R-:W-:-:S13]  /*64d0*/  ISETP.NE.AND.EX P0, PT, R3, RZ, PT, P0 ;  /* 0x000000ff0300720c */ /* 0x000fda0003f05300 */
[----:B------:R-:W1:Y:S01]  /*64e0*/  @P0 LDC.64 R2, c[0x0][0x878] ;  /* 0x00021e00ff020b82 */ /* 0x000e620000000a00 */
[----:B----4-:R-:W-:Y:S02]  /*64f0*/  LOP3.LUT R6, R19, 0x1ffffff8, RZ, 0xc0, !PT ;  /* 0x1ffffff813067812 */ /* 0x010fe400078ec0ff */
[----:B------:R-:W-:-:S05]  /*6500*/  SHF.R.S32.HI R19, RZ, 0x3, R19 ;  /* 0x00000003ff137819 */ /* 0x000fca0000011413 */
[----:B------:R-:W2:Y:S01]  /*6510*/  S2UR UR5, SR_CTAID.Y ;  /* 0x00000000000579c3 */ /* 0x000ea20000002600 */
[----:B------:R-:W4:Y:S01]  /*6520*/  S2R R27, SR_CTAID.X ;  /* 0x00000000001b7919 */ /* 0x000f220000002500 */
[----:B------:R-:W-:Y:S01]  /*6530*/  IADD3 R6, R11, -R6, RZ ;  /* 0x800000060b067210 */ /* 0x000fe20007ffe0ff */
[----:B---3--:R-:W-:-:S04]  /*6540*/  IMAD.SHL.U32 R7, R19, 0x40, RZ ;  /* 0x0000004013077824 */ /* 0x008fc800078e00ff */
[----:B------:R-:W-:Y:S01]  /*6550*/  IMAD.SHL.U32 R20, R6, 0x8, RZ ;  /* 0x0000000806147824 */ /* 0x000fe200078e00ff */
[----:B------:R-:W-:Y:S01]  /*6560*/  LOP3.LUT R7, R7, 0x1c0, RZ, 0xc0, !PT ;  /* 0x000001c007077812 */ /* 0x000fe200078ec0ff */
[----:B-1----:R-:W-:-:S05]  /*6570*/  @P0 IMAD.WIDE R2, R25, 0x4, R2 ;  /* 0x0000000419020825 */ /* 0x002fca00078e0202 */
[----:B------:R1:W5:Y:S01]  /*6580*/  @P0 LDG.E R0, desc[UR38][R2.64] ;  /* 0x0000002602000981 */ /* 0x000362000c1e1900 */
[----:B--2---:R-:W-:Y:S01]  /*6590*/  USHF.R.S32.HI UR6, URZ, 0x1f, UR5 ;  /* 0x0000001f3f067899 */ /* 0x004fe20008011405 */
[----:B-1----:R-:W-:Y:S02]  /*65a0*/  LEA.HI R3, R10, R11, RZ, 0x6 ;  /* 0x0000000b0a037211 */ /* 0x002fe400078f30ff */
[----:B------:R-:W-:Y:S02]  /*65b0*/  LOP3.LUT R2, R7, 0x38, R20, 0xf8, !PT ;  /* 0x0000003807027812 */ /* 0x000fe400078ef814 */
[----:B------:R-:W-:Y:S01]  /*65c0*/  SHF.R.U32.HI R7, RZ, 0x3, R7 ;  /* 0x00000003ff077819 */ /* 0x000fe20000011607 */
[----:B------:R-:W-:-:S03]  /*65d0*/  IMAD.SHL.U32 R3, R3, 0x8, RZ ;  /* 0x0000000803037824 */ /* 0x000fc600078e00ff */
[----:B------:R-:W-:-:S04]  /*65e0*/  LOP3.LUT R2, R2, R7, RZ, 0x3c, !PT ;  /* 0x0000000702027212 */ /* 0x000fc800078e3cff */
[----:B------:R-:W-:Y:S02]  /*65f0*/  LOP3.LUT R6, R2, 0x7ffffe00, R3, 0xf8, !PT ;  /* 0x7ffffe0002067812 */ /* 0x000fe400078ef803 */
[----:B------:R-:W-:Y:S02]  /*6600*/  CS2R R2, SRZ ;  /* 0x0000000000027805 */ /* 0x000fe4000001ff00 */
[----:B------:R-:W-:Y:S01]  /*6610*/  @P4 SHF.R.S32.HI R8, RZ, 0x1f, R9 ;  /* 0x0000001fff084819 */ /* 0x000fe20000011409 */
[----:B----4-:R-:W-:Y:S06]  /*6620*/  @P0 BRA `(.L_x_499) ;  /* 0x0000000000100947 */ /* 0x010fec0003800000 */
[----:B------:R-:W-:Y:S05]  /*6630*/  @!P4 BRA `(.L_x_499) ;  /* 0x00000000000cc947 */ /* 0x000fea0003800000 */
[----:B------:R-:W2:Y:S04]  /*6640*/  LDG.E R7, desc[UR38][R4.64] ;  /* 0x0000002604077981 */ /* 0x000ea8000c1e1900 */
[----:B-----5:R-:W2:Y:S02]  /*6650*/  LDG.E R0, desc[UR38][R4.64+0x4] ;  /* 0x0000042604007981 */ /* 0x020ea4000c1e1900 */
[----:B--2---:R-:W-:-:S07]  /*6660*/  IADD3 R0, -R7, R0, RZ ;  /* 0x0000000007007210 */ /* 0x004fce0007ffe1ff */
.L_x_499:
[----:B------:R-:W-:Y:S01]  /*6670*/  LEA R30, R6, UR4, 0x1 ;  /* 0x00000004061e7c11 */ /* 0x000fe2000f8e08ff */
[----:B------:R-:W-:Y:S01]  /*6680*/  @P4 IMAD.MOV.U32 R2, RZ, RZ, R9 ;  /* 0x000000ffff024224 */ /* 0x000fe200078e0009 */
[----:B------:R-:W1:Y:S01]  /*6690*/  LDC.64 R34, c[0x0][0x820] ;  /* 0x00020800ff227b82 */ /* 0x000e620000000a00 */
[----:B------:R-:W-:Y:S01]  /*66a0*/  @P4 IMAD.MOV.U32 R3, RZ, RZ, R8 ;  /* 0x000000ffff034224 */ /* 0x000fe200078e0008 */
[----:B------:R-:W-:Y:S01]  /*66b0*/  SHF.R.S32.HI R21, RZ, 0x1f, R20 ;  /* 0x0000001fff157819 */ /* 0x000fe20000011414 */
[----:B------:R2:W3:Y:S01]  /*66c0*/  LDS.128 R12, [R30+0x1000] ;  /* 0x001000001e0c7984 */ /* 0x0004e20000000c00 */
[----:B-----5:R-:W-:Y:S01]  /*66d0*/  IMAD R0, R27, -0x80, R0 ;  /* 0xffffff801b007824 */ /* 0x020fe200078e0200 */
[----:B------:R-:W-:Y:S01]  /*66e0*/  ULDC UR4, c[0x0][0x83c] ;  /* 0x00020f0000047ab9 */ /* 0x000fe20000000800 */
[----:B------:R-:W-:Y:S01]  /*66f0*/  IMAD R18, R22, UR6, RZ ;  /* 0x0000000616127c24 */ /* 0x000fe2000f8e02ff */
[----:B------:R2:W4:Y:S01]  /*6700*/  LDS.128 R8, [R30+0x2000] ;  /* 0x002000001e087984 */ /* 0x0005220000000c00 */
[----:B------:R-:W-:Y:S01]  /*6710*/  VIADD R16, R19, 0x20 ;  /* 0x0000002013107836 */ /* 0x000fe20000000000 */
[----:B------:R-:W-:Y:S01]  /*6720*/  VIMNMX R24, R0, 0x80, PT ;  /* 0x0000008000187848 */ /* 0x000fe20003fe0100 */
[----:B------:R-:W-:Y:S01]  /*6730*/  IMAD R23, R23, UR5, R18 ;  /* 0x0000000517177c24 */ /* 0x000fe2000f8e0212 */
[----:B------:R2:W1:Y:S01]  /*6740*/  LDS.128 R4, [R30+0x3000] ;  /* 0x003000001e047984 */ /* 0x0004620000000c00 */
[----:B------:R-:W-:Y:S01]  /*6750*/  SHF.R.S32.HI R18, RZ, 0x1f, R25 ;  /* 0x0000001fff127819 */ /* 0x000fe20000011419 */
[----:B------:R-:W-:Y:S01]  /*6760*/  ULDC.64 UR8, c[0x0][0x858] ;  /* 0x0002160000087ab9 */ /* 0x000fe20000000a00 */
[-C--:B------:R-:W-:Y:S01]  /*6770*/  ISETP.GE.AND P3, PT, R19, R24.reuse, PT ;  /* 0x000000181300720c */ /* 0x080fe20003f66270 */
[----:B------:R-:W-:Y:S01]  /*6780*/  BSSY B0, `(.L_x_500) ;  /* 0x0000020000007945 */ /* 0x000fe20003800000 */
[----:B------:R-:W-:Y:S01]  /*6790*/  ISETP.GE.AND P2, PT, R16, R24, PT ;  /* 0x000000181000720c */ /* 0x000fe20003f46270 */
[----:B------:R-:W-:Y:S01]  /*67a0*/  IMAD.WIDE.U32 R16, R22, UR5, R20 ;  /* 0x0000000516107c25 */ /* 0x000fe2000f8e0014 */
[----:B------:R-:W-:-:S02]  /*67b0*/  ISETP.GE.OR P6, PT, R20, UR4, P3 ;  /* 0x0000000414007c0c */ /* 0x000fc40009fc6670 */
[----:B------:R-:W-:Y:S01]  /*67c0*/  IADD3 R0, R19, 0x40, RZ ;  /* 0x0000004013007810 */ /* 0x000fe20007ffe0ff */
[----:B------:R-:W-:Y:S01]  /*67d0*/  IMAD.IADD R17, R17, 0x1, R23 ;  /* 0x0000000111117824 */ /* 0x000fe200078e0217 */
[----:B------:R-:W-:Y:S02]  /*67e0*/  SEL R36, R18, RZ, !P4 ;  /* 0x000000ff12247207 */ /* 0x000fe40006000000 */
[----:B------:R-:W-:Y:S02]  /*67f0*/  IADD3 R2, P0, R19, R2, RZ ;  /* 0x0000000213027210 */ /* 0x000fe40007f1e0ff */
[-C--:B------:R-:W-:Y:S01]  /*6800*/  ISETP.GE.AND P1, PT, R0, R24.reuse, PT ;  /* 0x000000180000720c */ /* 0x080fe20003f26270 */
[----:B------:R-:W-:Y:S01]  /*6810*/  IMAD R0, R36, UR8, RZ ;  /* 0x0000000824007c24 */ /* 0x000fe2000f8e02ff */
[----:B------:R-:W-:Y:S02]  /*6820*/  SEL R33, R25, RZ, !P4 ;  /* 0x000000ff19217207 */ /* 0x000fe40006000000 */
[C---:B------:R-:W-:Y:S01]  /*6830*/  LEA.HI.X.SX32 R3, R19.reuse, R3, 0x1, P0 ;  /* 0x0000000313037211 */ /* 0x040fe200000f0eff */
[----:B------:R-:W-:Y:S01]  /*6840*/  VIADD R19, R19, 0x60 ;  /* 0x0000006013137836 */ /* 0x000fe20000000000 */
[C---:B------:R-:W-:Y:S01]  /*6850*/  ISETP.GE.OR P5, PT, R20.reuse, UR4, P2 ;  /* 0x0000000414007c0c */ /* 0x040fe200097a6670 */
[C---:B------:R-:W-:Y:S01]  /*6860*/  IMAD R23, R33.reuse, UR9, R0 ;  /* 0x0000000921177c24 */ /* 0x040fe2000f8e0200 */
[----:B------:R-:W-:Y:S01]  /*6870*/  ISETP.GE.OR P4, PT, R20, UR4, P1 ;  /* 0x0000000414007c0c */ /* 0x000fe20008f86670 */
[----:B------:R-:W-:Y:S01]  /*6880*/  IMAD.WIDE.U32 R28, R33, UR8, R16 ;  /* 0x00000008211c7c25 */ /* 0x000fe2000f8e0010 */
[----:B------:R-:W-:-:S03]  /*6890*/  ISETP.GE.AND P0, PT, R19, R24, PT ;  /* 0x000000181300720c */ /* 0x000fc60003f06270 */
[----:B------:R-:W-:-:S04]  /*68a0*/  IMAD.WIDE R26, R27, 0x80, R2 ;  /* 0x000000801b1a7825 */ /* 0x000fc800078e0202 */
[----:B------:R-:W-:Y:S01]  /*68b0*/  IMAD.IADD R23, R29, 0x1, R23 ;  /* 0x000000011d177824 */ /* 0x000fe200078e0217 */
[----:B--23--:R-:W-:Y:S06]  /*68c0*/  @P6 BRA `(.L_x_501) ;  /* 0x00000000002c6947 */ /* 0x00cfec0003800000 */
[----:B------:R-:W2:Y:S01]  /*68d0*/  LDS.128 R16, [R30+0x4000] ;  /* 0x004000001e107984 */ /* 0x000ea20000000c00 */
[----:B------:R-:W-:Y:S01]  /*68e0*/  ULDC.64 UR8, c[0x0][0x848] ;  /* 0x0002120000087ab9 */ /* 0x000fe20000000a00 */
[----:B------:R-:W-:Y:S01]  /*68f0*/  MOV R22, R28 ;  /* 0x0000001c00167202 */ /* 0x000fe20000000f00 */
[----:B------:R-:W-:-:S04]  /*6900*/  IMAD R25, R27, UR8, RZ ;  /* 0x000000081b197c24 */ /* 0x000fc8000f8e02ff */
[----:B------:R-:W-:-:S04]  /*6910*/  IMAD.WIDE.U32 R2, R26, UR8, R22 ;  /* 0x000000081a027c25 */ /* 0x000fc8000f8e0016 */
[----:B------:R-:W-:Y:S01]  /*6920*/  IMAD R25, R26, UR9, R25 ;  /* 0x000000091a197c24 */ /* 0x000fe2000f8e0219 */
[----:B------:R-:W-:Y:S02]  /*6930*/  ULDC.64 UR8, c[0x0][0x830] ;  /* 0x00020c0000087ab9 */ /* 0x000fe40000000a00 */
[----:B------:R-:W-:Y:S01]  /*6940*/  LEA R24, P6, R2, UR8, 0x1 ;  /* 0x0000000802187c11 */ /* 0x000fe2000f8c08ff */
[----:B------:R-:W-:-:S05]  /*6950*/  IMAD.IADD R3, R3, 0x1, R25 ;  /* 0x0000000103037824 */ /* 0x000fca00078e0219 */
[----:B------:R-:W-:-:S05]  /*6960*/  LEA.HI.X R25, R2, UR9, R3, 0x1, P6 ;  /* 0x0000000902197c11 */ /* 0x000fca000b0f0c03 */
[----:B--2---:R2:W-:Y:S02]  /*6970*/  STG.E.128 desc[UR38][R24.64], R16 ;  /* 0x0000001018007986 */ /* 0x0045e4000c101d26 */
.L_x_501:
[----:B------:R-:W-:Y:S05]  /*6980*/  BSYNC B0 ;  /* 0x0000000000007941 */ /* 0x000fea0003800000 */
.L_x_500:
[----:B--2---:R2:W3:Y:S01]  /*6990*/  LDS.128 R16, [R30+0x5000] ;  /* 0x005000001e107984 */ /* 0x0044e20000000c00 */
[----:B------:R-:W-:Y:S01]  /*69a0*/  BSSY B0, `(.L_x_502) ;  /* 0x0000010000007945 */ /* 0x000fe20003800000 */
[----:B------:R-:W-:-:S03]  /*69b0*/  ISETP.GE.OR P6, PT, R20, UR4, P0 ;  /* 0x0000000414007c0c */ /* 0x000fc600087c6670 */
[----:B------:R-:W-:Y:S10]  /*69c0*/  @P5 BRA `(.L_x_503) ;  /* 0x0000000000345947 */ /* 0x000ff40003800000 */
[----:B------:R-:W-:Y:S01]  /*69d0*/  IADD3 R25, P5, R26, 0x20, RZ ;  /* 0x000000201a197810 */ /* 0x000fe20007fbe0ff */
[----:B------:R-:W-:Y:S01]  /*69e0*/  ULDC.64 UR8, c[0x0][0x848] ;  /* 0x0002120000087ab9 */ /* 0x000fe20000000a00 */
[----:B------:R-:W-:Y:S01]  /*69f0*/  MOV R3, R23 ;  /* 0x0000001700037202 */ /* 0x000fe20000000f00 */
[----:B------:R-:W-:Y:S02]  /*6a00*/  IMAD.MOV.U32 R2, RZ, RZ, R28 ;  /* 0x000000ffff027224 */ /* 0x000fe400078e001c */
[----:B------:R-:W-:Y:S02]  /*6a10*/  IMAD.X R0, RZ, RZ, R27, P5 ;  /* 0x000000ffff007224 */ /* 0x000fe400028e061b */
[----:B------:R-:W-:-:S04]  /*6a20*/  IMAD.WIDE.U32 R2, R25, UR8, R2 ;  /* 0x0000000819027c25 */ /* 0x000fc8000f8e0002 */
[----:B------:R-:W-:-:S04]  /*6a30*/  IMAD R0, R0, UR8, RZ ;  /* 0x0000000800007c24 */ /* 0x000fc8000f8e02ff */
[----:B------:R-:W-:Y:S01]  /*6a40*/  IMAD R25, R25, UR9, R0 ;  /* 0x0000000919197c24 */ /* 0x000fe2000f8e0200 */
[----:B------:R-:W-:Y:S02]  /*6a50*/  ULDC.64 UR8, c[0x0][0x830] ;  /* 0x00020c0000087ab9 */ /* 0x000fe40000000a00 */
[----:B------:R-:W-:Y:S01]  /*6a60*/  LEA R24, P5, R2, UR8, 0x1 ;  /* 0x0000000802187c11 */ /* 0x000fe2000f8a08ff */
[----:B------:R-:W-:-:S05]  /*6a70*/  IMAD.IADD R3, R3, 0x1, R25 ;  /* 0x0000000103037824 */ /* 0x000fca00078e0219 */
[----:B------:R-:W-:-:S05]  /*6a80*/  LEA.HI.X R25, R2, UR9, R3, 0x1, P5 ;  /* 0x0000000902197c11 */ /* 0x000fca000a8f0c03 */
[----:B---3--:R3:W-:Y:S02]  /*6a90*/  STG.E.128 desc[UR38][R24.64], R16 ;  /* 0x0000001018007986 */ /* 0x0087e4000c101d26 */
.L_x_503:
[----:B------:R-:W-:Y:S05]  /*6aa0*/  BSYNC B0 ;  /* 0x0000000000007941 */ /* 0x000fea0003800000 */
.L_x_502:
[----:B---3--:R3:W2:Y:S01]  /*6ab0*/  LDS.128 R16, [R30+0x6000] ;  /* 0x006000001e107984 */ /* 0x0086a20000000c00 */
[----:B------:R-:W-:Y:S01]  /*6ac0*/  BSSY B0, `(.L_x_504) ;  /* 0x0000010000007945 */ /* 0x000fe20003800000 */
[----:B-1----:R-:W-:-:S03]  /*6ad0*/  IMAD R32, R34, UR6, RZ ;  /* 0x0000000622207c24 */ /* 0x002fc6000f8e02ff */
[----:B------:R-:W-:Y:S05]  /*6ae0*/  @P4 BRA `(.L_x_505) ;  /* 0x0000000000344947 */ /* 0x000fea0003800000 */
        /* <DEDUP_REMOVED lines=12> */
[----:B--2---:R1:W-:Y:S02]  /*6bb0*/  STG.E.128 desc[UR38][R24.64], R16 ;  /* 0x0000001018007986 */ /* 0x0043e4000c101d26 */
.L_x_505:
[----:B------:R-:W-:Y:S05]  /*6bc0*/  BSYNC B0 ;  /* 0x0000000000007941 */ /* 0x000fea0003800000 */
.L_x_504:
[----:B-12---:R1:W2:Y:S01]  /*6bd0*/  LDS.128 R16, [R30+0x7000] ;  /* 0x007000001e107984 */ /* 0x0062a20000000c00 */
[----:B------:R-:W-:Y:S01]  /*6be0*/  BSSY B0, `(.L_x_506) ;  /* 0x0000011000007945 */ /* 0x000fe20003800000 */
[----:B------:R-:W-:Y:S02]  /*6bf0*/  IMAD R31, R35, UR5, R32 ;  /* 0x00000005231f7c24 */ /* 0x000fe4000f8e0220 */
[----:B------:R-:W-:Y:S01]  /*6c00*/  IMAD.WIDE.U32 R24, R34, UR5, R20 ;  /* 0x0000000522187c25 */ /* 0x000fe2000f8e0014 */
[----:B------:R-:W-:Y:S06]  /*6c10*/  @P6 BRA `(.L_x_507) ;  /* 0x0000000000346947 */ /* 0x000fec0003800000 */
        /* <DEDUP_REMOVED lines=13> */
.L_x_507:
[----:B------:R-:W-:Y:S05]  /*6cf0*/  BSYNC B0 ;  /* 0x0000000000007941 */ /* 0x000fea0003800000 */
.L_x_506:
[----:B--2---:R2:W1:Y:S01]  /*6d00*/  LDS.128 R16, [R30] ;  /* 0x000000001e107984 */ /* 0x0044620000000c00 */
[----:B------:R-:W-:Y:S01]  /*6d10*/  ULDC UR6, c[0x0][0x80c] ;  /* 0x0002030000067ab9 */ /* 0x000fe20000000800 */
[----:B------:R-:W-:Y:S01]  /*6d20*/  ULDC.64 UR4, c[0x0][0x828] ;  /* 0x00020a0000047ab9 */ /* 0x000fe20000000a00 */
[----:B------:R-:W-:Y:S01]  /*6d30*/  ISETP.GE.OR P3, PT, R20, UR6, P3 ;  /* 0x0000000614007c0c */ /* 0x000fe20009f66670 */
[----:B------:R-:W-:Y:S01]  /*6d40*/  IMAD.IADD R25, R25, 0x1, R31 ;  /* 0x0000000119197824 */ /* 0x000fe200078e021f */
[----:B------:R-:W-:Y:S01]  /*6d50*/  BSSY B0, `(.L_x_508) ;  /* 0x0000013000007945 */ /* 0x000fe20003800000 */
[----:B------:R-:W-:Y:S01]  /*6d60*/  IMAD R0, R36, UR4, RZ ;  /* 0x0000000424007c24 */ /* 0x000fe2000f8e02ff */
[C---:B------:R-:W-:Y:S01]  /*6d70*/  ISETP.GE.OR P2, PT, R20.reuse, UR6, P2 ;  /* 0x0000000614007c0c */ /* 0x040fe20009746670 */
[C---:B------:R-:W-:Y:S01]  /*6d80*/  IMAD.WIDE.U32 R24, R33.reuse, UR4, R24 ;  /* 0x0000000421187c25 */ /* 0x040fe2000f8e0018 */
[C---:B------:R-:W-:Y:S02]  /*6d90*/  ISETP.GE.OR P1, PT, R20.reuse, UR6, P1 ;  /* 0x0000000614007c0c */ /* 0x040fe40008f26670 */
[----:B------:R-:W-:Y:S01]  /*6da0*/  ISETP.GE.OR P0, PT, R20, UR6, P0 ;  /* 0x0000000614007c0c */ /* 0x000fe20008706670 */
[----:B------:R-:W-:-:S04]  /*6db0*/  IMAD R21, R33, UR5, R0 ;  /* 0x0000000521157c24 */ /* 0x000fc8000f8e0200 */
[----:B------:R-:W-:Y:S01]  /*6dc0*/  IMAD.IADD R21, R25, 0x1, R21 ;  /* 0x0000000119157824 */ /* 0x000fe200078e0215 */
[----:B------:R-:W-:Y:S07]  /*6dd0*/  @P3 BRA `(.L_x_509) ;  /* 0x0000000000283947 */ /* 0x000fee0003800000 */
        /* <DEDUP_REMOVED lines=9> */
[----:B-1----:R1:W-:Y:S02]  /*6e70*/  STG.E.128 desc[UR38][R22.64], R16 ;  /* 0x0000001016007986 */ /* 0x0023e4000c101d26 */
.L_x_509:
[----:B------:R-:W-:Y:S05]  /*6e80*/  BSYNC B0 ;  /* 0x0000000000007941 */ /* 0x000fea0003800000 */
.L_x_508:
[----:B------:R-:W-:Y:S04]  /*6e90*/  BSSY B0, `(.L_x_510) ;  /* 0x000000f000007945 */ /* 0x000fe80003800000 */
[----:B------:R-:W-:Y:S05]  /*6ea0*/  @P2 BRA `(.L_x_511) ;  /* 0x0000000000342947 */ /* 0x000fea0003800000 */
[----:B-1----:R-:W-:Y:S01]  /*6eb0*/  IADD3 R17, P2, R26, 0x20, RZ ;  /* 0x000000201a117810 */ /* 0x002fe20007f5e0ff */
        /* <DEDUP_REMOVED lines=11> */
[----:B------:R1:W-:Y:S02]  /*6f70*/  STG.E.128 desc[UR38][R16.64], R12 ;  /* 0x0000000c10007986 */ /* 0x0003e4000c101d26 */
.L_x_511:
[----:B------:R-:W-:Y:S05]  /*6f80*/  BSYNC B0 ;  /* 0x0000000000007941 */ /* 0x000fea0003800000 */
.L_x_510:
        /* <DEDUP_REMOVED lines=14> */
[----:B----4-:R1:W-:Y:S02]  /*7070*/  STG.E.128 desc[UR38][R12.64], R8 ;  /* 0x000000080c007986 */ /* 0x0103e4000c101d26 */
.L_x_513:
[----:B------:R-:W-:Y:S05]  /*7080*/  BSYNC B0 ;  /* 0x0000000000007941 */ /* 0x000fea0003800000 */
.L_x_512:
[----:B------:R-:W-:Y:S05]  /*7090*/  @P0 BRA `(.L_x_474) ;  /* 0x0000003800d40947 */ /* 0x000fea0003800000 */
[----:B-1--4-:R-:W-:Y:S01]  /*70a0*/  IADD3 R9, P0, R26, 0x60, RZ ;  /* 0x000000601a097810 */ /* 0x012fe20007f1e0ff */
        /* <DEDUP_REMOVED lines=11> */
[----:B------:R1:W-:Y:S01]  /*7160*/  STG.E.128 desc[UR38][R8.64], R4 ;  /* 0x0000000408007986 */ /* 0x0003e2000c101d26 */
[----:B------:R-:W-:Y:S05]  /*7170*/  BRA `(.L_x_474) ;  /* 0x00000038009c7947 */ /* 0x000fea0003800000 */
.L_x_498:
[----:B------:R-:W2:Y:S01]  /*7180*/  LDL R18, [R1+0x20] ;  /* 0x0000200001127983 */ /* 0x000ea20000100800 */
[----:B------:R-:W3:Y:S08]  /*7190*/  LDC.64 R4, c[0x0][0x870] ;  /* 0x00021c00ff047b82 */ /* 0x000ef00000000a00 */
[----:B-1----:R-:W2:Y:S01]  /*71a0*/  LDC.64 R2, c[0x0][0x870] ;  /* 0x00021c00ff027b82 */ /* 0x002ea20000000a00 */
[----:B------:R-:W-:Y:S01]  /*71b0*/  ULDC UR4, c[0x0][0x808] ;  /* 0x0002020000047ab9 */ /* 0x000fe20000000800 */
[----:B------:R-:W1:Y:S06]  /*71c0*/  S2R R15, SR_CTAID.X ;  /* 0x00000000000f7919 */ /* 0x000e6c0000002500 */
[----:B------:R-:W4:Y:S01]  /*71d0*/  LDC.64 R16, c[0x0][0x820] ;  /* 0x00020800ff107b82 */ /* 0x000f220000000a00 */
[----:B---3--:R-:W-:-:S07]  /*71e0*/  ISETP.NE.U32.AND P4, PT, R4, RZ, PT ;  /* 0x000000ff0400720c */ /* 0x008fce0003f85070 */
[----:B------:R-:W3:Y:S01]  /*71f0*/  LDC.64 R20, c[0x0][0x850] ;  /* 0x00021400ff147b82 */ /* 0x000ee20000000a00 */
[----:B------:R-:W-:Y:S01]  /*7200*/  ISETP.NE.AND.EX P4, PT, R5, RZ, PT, P4 ;  /* 0x000000ff0500720c */ /* 0x000fe20003f85340 */
[----:B--2---:R-:W-:-:S06]  /*7210*/  IMAD.WIDE R4, R18, 0x4, R2 ;  /* 0x0000000412047825 */ /* 0x004fcc00078e0202 */
[----:B------:R-:W2:Y:S06]  /*7220*/  LDC.64 R2, c[0x0][0x878] ;  /* 0x00021e00ff027b82 */ /* 0x000eac0000000a00 */
[----:B------:R-:W3:Y:S01]  /*7230*/  @P4 LDG.E R9, desc[UR38][R4.64] ;  /* 0x0000002604094981 */ /* 0x000ee2000c1e1900 */
[----:B------:R-:W-:Y:S01]  /*7240*/  IMAD.U32 R0, RZ, RZ, UR4 ;  /* 0x00000004ff007e24 */ /* 0x000fe2000f8e00ff */
[----:B--2---:R-:W-:-:S04]  /*7250*/  ISETP.NE.U32.AND P0, PT, R2, RZ, PT ;  /* 0x000000ff0200720c */ /* 0x004fc80003f05070 */
[----:B------:R-:W-:-:S13]  /*7260*/  ISETP.NE.AND.EX P0, PT, R3, RZ, PT, P0 ;  /* 0x000000ff0300720c */ /* 0x000fda0003f05300 */
[----:B------:R-:W2:Y:S02]  /*7270*/  @P0 LDC.64 R2, c[0x0][0x878] ;  /* 0x00021e00ff020b82 */ /* 0x000ea40000000a00 */
[----:B--2---:R-:W-:Y:S02]  /*7280*/  @P0 IMAD.WIDE R6, R18, 0x4, R2 ;  /* 0x0000000412060825 */ /* 0x004fe400078e0202 */
[----:B------:R-:W2:Y:S04]  /*7290*/  S2R R2, SR_TID.X ;  /* 0x0000000000027919 */ /* 0x000ea80000002100 */
[----:B------:R-:W1:Y:S01]  /*72a0*/  S2UR UR4, SR_CTAID.Y ;  /* 0x00000000000479c3 */ /* 0x000e620000002600 */
[----:B------:R4:W5:Y:S01]  /*72b0*/  @P0 LDG.E R0, desc[UR38][R6.64] ;  /* 0x0000002606000981 */ /* 0x000962000c1e1900 */
[----:B-1----:R-:W-:-:S06]  /*72c0*/  USHF.R.S32.HI UR5, URZ, 0x1f, UR4 ;  /* 0x0000001f3f057899 */ /* 0x002fcc0008011404 */
[----:B----4-:R-:W-:Y:S02]  /*72d0*/  IMAD R6, R16, UR5, RZ ;  /* 0x0000000510067c24 */ /* 0x010fe4000f8e02ff */
[----:B--2---:R-:W-:-:S05]  /*72e0*/  VIADD R8, R2, 0xffffff80 ;  /* 0xffffff8002087836 */ /* 0x004fca0000000000 */
[----:B------:R-:W-:-:S04]  /*72f0*/  SHF.R.S32.HI R3, RZ, 0x1f, R8 ;  /* 0x0000001fff037819 */ /* 0x000fc80000011408 */
[----:B------:R-:W-:Y:S02]  /*7300*/  LEA.HI R10, R3, R8, RZ, 0x3 ;  /* 0x00000008030a7211 */ /* 0x000fe400078f18ff */
[----:B------:R-:W-:Y:S02]  /*7310*/  CS2R R2, SRZ ;  /* 0x0000000000027805 */ /* 0x000fe4000001ff00 */
[----:B------:R-:W-:Y:S02]  /*7320*/  LOP3.LUT R11, R10, 0x1ffffff8, RZ, 0xc0, !PT ;  /* 0x1ffffff80a0b7812 */ /* 0x000fe400078ec0ff */
[----:B------:R-:W-:Y:S02]  /*7330*/  SHF.R.S32.HI R13, RZ, 0x3, R10 ;  /* 0x00000003ff0d7819 */ /* 0x000fe4000001140a */
[----:B------:R-:W-:-:S05]  /*7340*/  IADD3 R11, R8, -R11, RZ ;  /* 0x8000000b080b7210 */ /* 0x000fca0007ffe0ff */
[----:B------:R-:W-:-:S05]  /*7350*/  IMAD.SHL.U32 R10, R11, 0x8, RZ ;  /* 0x000000080b0a7824 */ /* 0x000fca00078e00ff */
[----:B------:R-:W-:Y:S01]  /*7360*/  SHF.R.S32.HI R11, RZ, 0x1f, R10 ;  /* 0x0000001fff0b7819 */ /* 0x000fe2000001140a */
[--C-:B---3--:R-:W-:Y:S01]  /*7370*/  @P4 IMAD.MOV.U32 R2, RZ, RZ, R9.reuse ;  /* 0x000000ffff024224 */ /* 0x108fe200078e0009 */
[----:B------:R-:W-:-:S04]  /*7380*/  @P4 SHF.R.S32.HI R3, RZ, 0x1f, R9 ;  /* 0x0000001fff034819 */ /* 0x000fc80000011409 */
[----:B------:R-:W-:-:S04]  /*7390*/  IADD3 R2, P1, R13, R2, RZ ;  /* 0x000000020d027210 */ /* 0x000fc80007f3e0ff */
[----:B------:R-:W-:Y:S01]  /*73a0*/  LEA.HI.X.SX32 R3, R13, R3, 0x1, P1 ;  /* 0x000000030d037211 */ /* 0x000fe200008f0eff */
[----:B------:R-:W-:Y:S08]  /*73b0*/  @P0 BRA `(.L_x_514) ;  /* 0x0000000000100947 */ /* 0x000ff00003800000 */
[----:B------:R-:W-:Y:S05]  /*73c0*/  @!P4 BRA `(.L_x_514) ;  /* 0x00000000000cc947 */ /* 0x000fea0003800000 */
[----:B------:R-:W2:Y:S04]  /*73d0*/  LDG.E R7, desc[UR38][R4.64] ;  /* 0x0000002604077981 */ /* 0x000ea8000c1e1900 */
[----:B-----5:R-:W2:Y:S02]  /*73e0*/  LDG.E R0, desc[UR38][R4.64+0x4] ;  /* 0x0000042604007981 */ /* 0x020ea4000c1e1900 */
[----:B--2---:R-:W-:-:S07]  /*73f0*/  IMAD.IADD R0, R0, 0x1, -R7 ;  /* 0x0000000100007824 */ /* 0x004fce00078e0a07 */
.L_x_514:
[----:B-----5:R-:W-:Y:S01]  /*7400*/  IMAD R0, R15, -0x80, R0 ;  /* 0xffffff800f007824 */ /* 0x020fe200078e0200 */
[----:B------:R-:W-:Y:S01]  /*7410*/  ULDC UR8, c[0x0][0x80c] ;  /* 0x0002030000087ab9 */ /* 0x000fe20000000800 */
[----:B------:R-:W-:Y:S01]  /*7420*/  IMAD R17, R17, UR4, R6 ;  /* 0x0000000411117c24 */ /* 0x000fe2000f8e0206 */
[----:B------:R-:W-:Y:S01]  /*7430*/  SHF.R.S32.HI R6, RZ, 0x1f, R18 ;  /* 0x0000001fff067819 */ /* 0x000fe20000011412 */
[C---:B------:R-:W-:Y:S01]  /*7440*/  VIADD R9, R13.reuse, 0x40 ;  /* 0x000000400d097836 */ /* 0x040fe20000000000 */
[CC--:B------:R-:W-:Y:S01]  /*7450*/  ISETP.GE.AND P3, PT, R13.reuse, R0.reuse, PT ;  /* 0x000000000d00720c */ /* 0x0c0fe20003f66270 */
[----:B------:R-:W-:Y:S01]  /*7460*/  IMAD.WIDE.U32 R4, R16, UR4, R10 ;  /* 0x0000000410047c25 */ /* 0x000fe2000f8e000a */
[C---:B------:R-:W-:Y:S01]  /*7470*/  IADD3 R7, R13.reuse, 0x20, RZ ;  /* 0x000000200d077810 */ /* 0x040fe20007ffe0ff */
[----:B------:R-:W-:Y:S01]  /*7480*/  ULDC.64 UR6, c[0x0][0x828] ;  /* 0x00020a0000067ab9 */ /* 0x000fe20000000a00 */
[----:B------:R-:W-:Y:S01]  /*7490*/  SEL R14, R6, RZ, !P4 ;  /* 0x000000ff060e7207 */ /* 0x000fe20006000000 */
[----:B------:R-:W-:Y:S01]  /*74a0*/  VIADD R13, R13, 0x60 ;  /* 0x000000600d0d7836 */ /* 0x000fe20000000000 */
[----:B------:R-:W-:Y:S01]  /*74b0*/  SEL R19, R18, RZ, !P4 ;  /* 0x000000ff12137207 */ /* 0x000fe20006000000 */
[----:B------:R-:W-:Y:S01]  /*74c0*/  IMAD.IADD R5, R5, 0x1, R17 ;  /* 0x0000000105057824 */ /* 0x000fe200078e0211 */
[----:B------:R-:W-:Y:S01]  /*74d0*/  ISETP.GE.OR P4, PT, R10, UR8, P3 ;  /* 0x000000080a007c0c */ /* 0x000fe20009f86670 */
[----:B------:R-:W-:Y:S01]  /*74e0*/  IMAD R12, R20, UR5, RZ ;  /* 0x00000005140c7c24 */ /* 0x000fe2000f8e02ff */
[-C--:B------:R-:W-:Y:S01]  /*74f0*/  ISETP.GE.AND P2, PT, R7, R0.reuse, PT ;  /* 0x000000000700720c */ /* 0x080fe20003f46270 */
[----:B------:R-:W-:Y:S01]  /*7500*/  ULDC UR9, c[0x0][0x83c] ;  /* 0x00020f0000097ab9 */ /* 0x000fe20000000800 */
[-C--:B------:R-:W-:Y:S01]  /*7510*/  ISETP.GE.AND P1, PT, R9, R0.reuse, PT ;  /* 0x000000000900720c */ /* 0x080fe20003f26270 */
[----:B------:R-:W-:Y:S01]  /*7520*/  IMAD.WIDE.U32 R8, R19, UR6, R4 ;  /* 0x0000000613087c25 */ /* 0x000fe2000f8e0004 */
[----:B------:R-:W-:Y:S01]  /*7530*/  ISETP.GE.AND P0, PT, R13, R0, PT ;  /* 0x000000000d00720c */ /* 0x000fe20003f06270 */
[----:B------:R-:W-:Y:S01]  /*7540*/  BSSY B0, `(.L_x_515) ;  /* 0x0000013000007945 */ /* 0x000fe20003800000 */
[----:B------:R-:W-:Y:S01]  /*7550*/  ISETP.GE.OR P6, PT, R10, UR8, P2 ;  /* 0x000000080a007c0c */ /* 0x000fe200097c6670 */
[----:B------:R-:W-:Y:S01]  /*7560*/  IMAD R0, R14, UR6, RZ ;  /* 0x000000060e007c24 */ /* 0x000fe2000f8e02ff */
[----:B------:R-:W-:Y:S01]  /*7570*/  ISETP.GE.OR P5, PT, R10, UR8, P1 ;  /* 0x000000080a007c0c */ /* 0x000fe20008fa6670 */
[----:B------:R-:W-:-:S04]  /*7580*/  IMAD.WIDE R6, R15, 0x80, R2 ;  /* 0x000000800f067825 */ /* 0x000fc800078e0202 */
[----:B------:R-:W-:Y:S02]  /*7590*/  IMAD R13, R19, UR7, R0 ;  /* 0x00000007130d7c24 */ /* 0x000fe4000f8e0200 */
[----:B------:R-:W-:-:S03]  /*75a0*/  IMAD R21, R21, UR4, R12 ;  /* 0x0000000415157c24 */ /* 0x000fc6000f8e020c */
[----:B------:R-:W-:Y:S01]  /*75b0*/  IADD3 R5, R9, R13, RZ ;  /* 0x0000000d09057210 */ /* 0x000fe20007ffe0ff */
[----:B------:R-:W-:Y:S06]  /*75c0*/  @P4 BRA `(.L_x_516) ;  /* 0x0000000000284947 */ /* 0x000fec0003800000 */
[----:B------:R-:W-:Y:S01]  /*75d0*/  ULDC.64 UR6, c[0x0][0x818] ;  /* 0x0002060000067ab9 */ /* 0x000fe20000000a00 */
[----:B------:R-:W-:Y:S02]  /*75e0*/  IMAD.MOV.U32 R4, RZ, RZ, R8 ;  /* 0x000000ffff047224 */ /* 0x000fe400078e0008 */
[----:B------:R-:W-:Y:S02]  /*75f0*/  IMAD R13, R7, UR6, RZ ;  /* 0x00000006070d7c24 */ /* 0x000fe4000f8e02ff */
[----:B------:R-:W-:-:S04]  /*7600*/  IMAD.WIDE.U32 R2, R6, UR6, R4 ;  /* 0x0000000606027c25 */ /* 0x000fc8000f8e0004 */
[----:B------:R-:W-:Y:S01]  /*7610*/  IMAD R13, R6, UR7, R13 ;  /* 0x00000007060d7c24 */ /* 0x000fe2000f8e020d */
[----:B------:R-:W-:Y:S02]  /*7620*/  ULDC.64 UR6, c[0x0][0x800] ;  /* 0x0002000000067ab9 */ /* 0x000fe40000000a00 */
[----:B------:R-:W-:Y:S01]  /*7630*/  LEA R12, P4, R2, UR6, 0x1 ;  /* 0x00000006020c7c11 */ /* 0x000fe2000f8808ff */
[----:B------:R-:W-:-:S05]  /*7640*/  IMAD.IADD R3, R3, 0x1, R13 ;  /* 0x0000000103037824 */ /* 0x000fca00078e020d */
[----:B------:R-:W-:-:S05]  /*7650*/  LEA.HI.X R13, R2, UR7, R3, 0x1, P4 ;  /* 0x00000007020d7c11 */ /* 0x000fca000a0f0c03 */
[----:B------:R1:W-:Y:S02]  /*7660*/  STG.E.128 desc[UR38][R12.64], RZ ;  /* 0x000000ff0c007986 */ /* 0x0003e4000c101d26 */
.L_x_516:
[----:B------:R-:W-:Y:S05]  /*7670*/  BSYNC B0 ;  /* 0x0000000000007941 */ /* 0x000fea0003800000 */
.L_x_515:
[----:B-1----:R-:W-:Y:S01]  /*7680*/  IMAD.WIDE.U32 R12, R20, UR4, R10 ;  /* 0x00000004140c7c25 */ /* 0x002fe2000f8e000a */
[----:B------:R-:W-:Y:S01]  /*7690*/  BSSY B0, `(.L_x_517) ;  /* 0x0000012000007945 */ /* 0x000fe20003800000 */
[C---:B------:R-:W-:Y:S02]  /*76a0*/  ISETP.GE.OR P4, PT, R10.reuse, UR8, P0 ;  /* 0x000000080a007c0c */ /* 0x040fe40008786670 */
[----:B------:R-:W-:Y:S01]  /*76b0*/  ISETP.GE.OR P3, PT, R10, UR9, P3 ;  /* 0x000000090a007c0c */ /* 0x000fe20009f66670 */
[----:B------:R-:W-:Y:S01]  /*76c0*/  IMAD.IADD R15, R13, 0x1, R21 ;  /* 0x000000010d0f7824 */ /* 0x000fe200078e0215 */
[----:B------:R-:W-:Y:S11]  /*76d0*/  @P6 BRA `(.L_x_518) ;  /* 0x0000000000346947 */ /* 0x000ff60003800000 */
[----:B------:R-:W-:Y:S01]  /*76e0*/  IADD3 R17, P6, R6, 0x20, RZ ;  /* 0x0000002006117810 */ /* 0x000fe20007fde0ff */
[----:B------:R-:W-:Y:S01]  /*76f0*/  ULDC.64 UR6, c[0x0][0x818] ;  /* 0x0002060000067ab9 */ /* 0x000fe20000000a00 */
[----:B------:R-:W-:Y:S02]  /*7700*/  IMAD.MOV.U32 R2, RZ, RZ, R8 ;  /* 0x000000ffff027224 */ /* 0x000fe400078e0008 */
[----:B------:R-:W-:Y:S01]  /*7710*/  IADD3.X R0, RZ, R7, RZ, P6, !PT ;  /* 0x00000007ff007210 */ /* 0x000fe200037fe4ff */
[----:B------:R-:W-:-:S04]  /*7720*/  IMAD.MOV.U32 R3, RZ, RZ, R5 ;  /* 0x000000ffff037224 */ /* 0x000fc800078e0005 */
        /* <DEDUP_REMOVED lines=8> */
.L_x_518:
[----:B------:R-:W-:Y:S05]  /*77b0*/  BSYNC B0 ;  /* 0x0000000000007941 */ /* 0x000fea0003800000 */
.L_x_517:
[----:B------:R-:W-:Y:S04]  /*77c0*/  BSSY B0, `(.L_x_519) ;  /* 0x000000f000007945 */ /* 0x000fe80003800000 */
[----:B------:R-:W-:Y:S05]  /*77d0*/  @P5 BRA `(.L_x_520) ;  /* 0x0000000000345947 */ /* 0x000fea0003800000 */
[----:B-1----:R-:W-:Y:S01]  /*77e0*/  IADD3 R17, P5, R6, 0x40, RZ ;  /* 0x0000004006117810 */ /* 0x002fe20007fbe0ff */
        /* <DEDUP_REMOVED lines=12> */
.L_x_520:
[----:B------:R-:W-:Y:S05]  /*78b0*/  BSYNC B0 ;  /* 0x0000000000007941 */ /* 0x000fea0003800000 */
.L_x_519:
[----:B------:R-:W-:Y:S04]  /*78c0*/  BSSY B0, `(.L_x_521) ;  /* 0x000000f000007945 */ /* 0x000fe80003800000 */
[----:B------:R-:W-:Y:S05]  /*78d0*/  @P4 BRA `(.L_x_522) ;  /* 0x0000000000344947 */ /* 0x000fea0003800000 */
        /* <DEDUP_REMOVED lines=13> */
.L_x_522:
[----:B------:R-:W-:Y:S05]  /*79b0*/  BSYNC B0 ;  /* 0x0000000000007941 */ /* 0x000fea0003800000 */
.L_x_521:
[----:B------:R-:W-:Y:S01]  /*79c0*/  ULDC.64 UR4, c[0x0][0x858] ;  /* 0x0002160000047ab9 */ /* 0x000fe20000000a00 */
[----:B------:R-:W-:Y:S01]  /*79d0*/  BSSY B0, `(.L_x_523) ;  /* 0x0000014000007945 */ /* 0x000fe20003800000 */
[----:B------:R-:W-:Y:S01]  /*79e0*/  IMAD R0, R14, UR4, RZ ;  /* 0x000000040e007c24 */ /* 0x000fe2000f8e02ff */
[----:B------:R-:W-:Y:S02]  /*79f0*/  MOV R14, R12 ;  /* 0x0000000c000e7202 */ /* 0x000fe40000000f00 */
[C---:B------:R-:W-:Y:S01]  /*7a00*/  ISETP.GE.OR P2, PT, R10.reuse, UR9, P2 ;  /* 0x000000090a007c0c */ /* 0x040fe20009746670 */
[C---:B---3--:R-:W-:Y:S01]  /*7a10*/  IMAD R5, R19.reuse, UR5, R0 ;  /* 0x0000000513057c24 */ /* 0x048fe2000f8e0200 */
[C---:B------:R-:W-:Y:S01]  /*7a20*/  ISETP.GE.OR P1, PT, R10.reuse, UR9, P1 ;  /* 0x000000090a007c0c */ /* 0x040fe20008f26670 */
[----:B------:R-:W-:Y:S01]  /*7a30*/  IMAD.WIDE.U32 R8, R19, UR4, R14 ;  /* 0x0000000413087c25 */ /* 0x000fe2000f8e000e */
[----:B------:R-:W-:-:S03]  /*7a40*/  ISETP.GE.OR P0, PT, R10, UR9, P0 ;  /* 0x000000090a007c0c */ /* 0x000fc60008706670 */
[----:B------:R-:W-:Y:S01]  /*7a50*/  IMAD.IADD R5, R9, 0x1, R5 ;  /* 0x0000000109057824 */ /* 0x000fe200078e0205 */
[----:B------:R-:W-:Y:S09]  /*7a60*/  @P3 BRA `(.L_x_524) ;  /* 0x0000000000283947 */ /* 0x000ff20003800000 */
        /* <DEDUP_REMOVED lines=10> */
.L_x_524:
[----:B------:R-:W-:Y:S05]  /*7b10*/  BSYNC B0 ;  /* 0x0000000000007941 */ /* 0x000fea0003800000 */
.L_x_523:
[----:B------:R-:W-:Y:S04]  /*7b20*/  BSSY B0, `(.L_x_525) ;  /* 0x000000f000007945 */ /* 0x000fe80003800000 */
[----:B------:R-:W-:Y:S05]  /*7b30*/  @P2 BRA `(.L_x_526) ;  /* 0x0000000000342947 */ /* 0x000fea0003800000 */
[----:B---3--:R-:W-:Y:S01]  /*7b40*/  IADD3 R11, P2, R6, 0x20, RZ ;  /* 0x00000020060b7810 */ /* 0x008fe20007f5e0ff */
        /* <DEDUP_REMOVED lines=12> */
.L_x_526:
[----:B------:R-:W-:Y:S05]  /*7c10*/  BSYNC B0 ;  /* 0x0000000000007941 */ /* 0x000fea0003800000 */
.L_x_525:
[----:B------:R-:W-:Y:S04]  /*7c20*/  BSSY B0, `(.L_x_527) ;  /* 0x000000f000007945 */ /* 0x000fe80003800000 */
[----:B------:R-:W-:Y:S05]  /*7c30*/  @P1 BRA `(.L_x_528) ;  /* 0x0000000000341947 */ /* 0x000fea0003800000 */
[----:B---34-:R-:W-:Y:S01]  /*7c40*/  IADD3 R11, P1, R6, 0x40, RZ ;  /* 0x00000040060b7810 */ /* 0x018fe20007f3e0ff */
        /* <DEDUP_REMOVED lines=12> */
.L_x_528:
[----:B------:R-:W-:Y:S05]  /*7d10*/  BSYNC B0 ;  /* 0x0000000000007941 */ /* 0x000fea0003800000 */
.L_x_527:
        /* <DEDUP_REMOVED lines=13> */
[----:B------:R1:W-:Y:S01]  /*7df0*/  STG.E.128 desc[UR38][R4.64], RZ ;  /* 0x000000ff04007986 */ /* 0x0003e2000c101d26 */
[----:B------:R-:W-:Y:S05]  /*7e00*/  BRA `(.L_x_474) ;  /* 0x0000002c00787947 */ /* 0x000fea0003800000 */
.L_x_469:
[----:B------:R-:W-:-:S08]  /*7e10*/  NOP ;  /* 0x0000000000007918 */ /* 0x000fd00000000000 */
[----:B---3--:R-:W1:-:S00]  /*7e20*/  USETMAXREG.DEALLOC.CTAPOOL 0x18 ;  /* 0x00000018000079c8 */ /* 0x008e4000080e0500 */
[----:B-1----:R-:W-:-:S06]  /*7e30*/  LOP3.LUT R0, R0, 0x3, RZ, 0xc0, !PT ;  /* 0x0000000300007812 */ /* 0x002fcc00078ec0ff */
[----:B------:R-:W1:Y:S02]  /*7e40*/  SHFL.IDX PT, R0, R0, RZ, 0x1f ;  /* 0x00001fff00007589 */ /* 0x000e6400000e0000 */
[----:B-1----:R-:W-:-:S13]  /*7e50*/  ISETP.NE.AND P0, PT, R0, RZ, PT ;  /* 0x000000ff0000720c */ /* 0x002fda0003f05270 */
[----:B------:R-:W-:Y:S05]  /*7e60*/  @!P0 BRA `(.L_x_529) ;  /* 0x0000000c00d48947 */ /* 0x000fea0003800000 */
[----:B------:R-:W-:-:S13]  /*7e70*/  ISETP.NE.AND P0, PT, R0, 0x1, PT ;  /* 0x000000010000780c */ /* 0x000fda0003f05270 */
[----:B------:R-:W-:Y:S05]  /*7e80*/  @P0 BRA `(.L_x_474) ;  /* 0x0000002c00580947 */ /* 0x000fea0003800000 */
[----:B------:R-:W-:Y:S01]  /*7e90*/  ULDC.64 UR4, c[0x0][0x8d8] ;  /* 0x0002360000047ab9 */ /* 0x000fe20000000a00 */
[----:B------:R-:W1:Y:S01]  /*7ea0*/  S2UR UR12, SR_CTAID.Z ;  /* 0x00000000000c79c3 */ /* 0x000e620000002700 */
[----:B------:R-:W-:-:S04]  /*7eb0*/  ISETP.NE.U32.AND P0, PT, RZ, UR4, PT ;  /* 0x00000004ff007c0c */ /* 0x000fc8000bf05070 */
[----:B------:R-:W-:-:S13]  /*7ec0*/  ISETP.NE.AND.EX P0, PT, RZ, UR5, PT, P0 ;  /* 0x00000005ff007c0c */ /* 0x000fda000bf05300 */
[----:B------:R-:W-:Y:S05]  /*7ed0*/  @!P0 BRA `(.L_x_530) ;  /* 0x00000000001c8947 */ /* 0x000fea0003800000 */
[----:B------:R-:W-:Y:S02]  /*7ee0*/  ULDC.64 UR4, c[0x0][0x8d8] ;  /* 0x0002360000047ab9 */ /* 0x000fe40000000a00 */
[----:B-1----:R-:W-:-:S06]  /*7ef0*/  UIMAD.WIDE UR4, UR12, 0x4, UR4 ;  /* 0x000000040c0478a5 */ /* 0x002fcc000f8e0204 */
[----:B------:R-:W-:Y:S01]  /*7f00*/  MOV R2, UR4 ;  /* 0x0000000400027c02 */ /* 0x000fe20008000f00 */
[----:B------:R-:W-:-:S05]  /*7f10*/  IMAD.U32 R3, RZ, RZ, UR5 ;  /* 0x00000005ff037e24 */ /* 0x000fca000f8e00ff */
[----:B------:R-:W2:Y:S02]  /*7f20*/  LDG.E R2, desc[UR38][R2.64] ;  /* 0x0000002602027981 */ /* 0x000ea4000c1e1900 */
[----:B--2---:R-:W-:Y:S01]  /*7f30*/  R2UR UR5, R2 ;  /* 0x00000000020572ca */ /* 0x004fe200000e0000 */
[----:B------:R-:W-:-:S14]  /*7f40*/  BRA `(.L_x_531) ;  /* 0x0000000000387947 */ /* 0x000fdc0003800000 */
.L_x_530:
[----:B------:R-:W-:Y:S02]  /*7f50*/  ULDC.64 UR4, c[0x0][0x8d0] ;  /* 0x0002340000047ab9 */ /* 0x000fe40000000a00 */
[----:B------:R-:W-:-:S04]  /*7f60*/  ISETP.NE.U32.AND P0, PT, RZ, UR4, PT ;  /* 0x00000004ff007c0c */ /* 0x000fc8000bf05070 */
[----:B------:R-:W-:-:S13]  /*7f70*/  ISETP.NE.AND.EX P0, PT, RZ, UR5, PT, P0 ;  /* 0x00000005ff007c0c */ /* 0x000fda000bf05300 */
[----:B------:R-:W-:Y:S05]  /*7f80*/  @!P0 BRA `(.L_x_532) ;  /* 0x0000000000248947 */ /* 0x000fea0003800000 */
[----:B------:R-:W-:Y:S02]  /*7f90*/  ULDC.64 UR4, c[0x0][0x8d0] ;  /* 0x0002340000047ab9 */ /* 0x000fe40000000a00 */
[----:B-1----:R-:W-:-:S06]  /*7fa0*/  UIMAD.WIDE UR4, UR12, 0x4, UR4 ;  /* 0x000000040c0478a5 */ /* 0x002fcc000f8e0204 */
[----:B------:R-:W-:Y:S02]  /*7fb0*/  IMAD.U32 R2, RZ, RZ, UR4 ;  /* 0x00000004ff027e24 */ /* 0x000fe4000f8e00ff */
[----:B------:R-:W-:-:S05]  /*7fc0*/  IMAD.U32 R3, RZ, RZ, UR5 ;  /* 0x00000005ff037e24 */ /* 0x000fca000f8e00ff */
[----:B------:R-:W2:Y:S04]  /*7fd0*/  LDG.E R0, desc[UR38][R2.64] ;  /* 0x0000002602007981 */ /* 0x000ea8000c1e1900 */
[----:B------:R-:W2:Y:S02]  /*7fe0*/  LDG.E R5, desc[UR38][R2.64+0x4] ;  /* 0x0000042602057981 */ /* 0x000ea4000c1e1900 */
[----:B--2---:R-:W-:-:S04]  /*7ff0*/  IADD3 R0, -R0, R5, RZ ;  /* 0x0000000500007210 */ /* 0x004fc80007ffe1ff */
[----:B------:R-:W-:Y:S01]  /*8000*/  R2UR UR5, R0 ;  /* 0x00000000000572ca */ /* 0x000fe200000e0000 */
[----:B------:R-:W-:-:S14]  /*8010*/  BRA `(.L_x_531) ;  /* 0x0000000000047947 */ /* 0x000fdc0003800000 */
.L_x_532:
[----:B------:R-:W-:-:S05]  /*8020*/  ULDC UR5, c[0x0][0x8bc] ;  /* 0x00022f0000057ab9 */ /* 0x000fca0000000800 */
.L_x_531:
[----:B------:R-:W2:Y:S02]  /*8030*/  S2UR UR4, SR_CTAID.X ;  /* 0x00000000000479c3 */ /* 0x000ea40000002500 */
[----:B--2---:R-:W-:-:S04]  /*8040*/  USHF.L.U32 UR4, UR4, 0x7, URZ ;  /* 0x0000000704047899 */ /* 0x004fc8000800063f */
[----:B------:R-:W-:-:S04]  /*8050*/  UISETP.GE.AND UP0, UPT, UR4, UR5, UPT ;  /* 0x000000050400728c */ /* 0x000fc8000bf06270 */
[----:B-1----:R-:W-:-:S06]  /*8060*/  USEL UR12, UR12, 0xffffffff, !UP0 ;  /* 0xffffffff0c0c7887 */ /* 0x002fcc000c000000 */
[----:B------:R-:W-:-:S13]  /*8070*/  ISETP.LE.AND P0, PT, RZ, UR12, PT ;  /* 0x0000000cff007c0c */ /* 0x000fda000bf03270 */
[----:B------:R-:W-:Y:S05]  /*8080*/  @!P0 BRA `(.L_x_474) ;  /* 0x0000002800d88947 */ /* 0x000fea0003800000 */
[----:B------:R-:W-:Y:S02]  /*8090*/  ULDC.64 UR4, c[0x0][0x770] ;  /* 0x0001dc0000047ab9 */ /* 0x000fe40000000a00 */
[----:B------:R-:W-:-:S04]  /*80a0*/  UISETP.NE.U32.AND UP0, UPT, UR4, URZ, UPT ;  /* 0x0000003f0400728c */ /* 0x000fc8000bf05070 */
[----:B------:R-:W-:-:S03]  /*80b0*/  UISETP.NE.AND.EX UP0, UPT, UR5, URZ, UPT, UP0 ;  /* 0x0000003f0500728c */ /* 0x000fc6000bf05300 */
[----:B------:R-:W-:Y:S02]  /*80c0*/  ULDC.64 UR4, c[0x0][0x770] ;  /* 0x0001dc0000047ab9 */ /* 0x000fe40000000a00 */
[----:B------:R-:W-:Y:S01]  /*80d0*/  UIMAD.WIDE UR4, UR12, 0x4, UR4 ;  /* 0x000000040c0478a5 */ /* 0x000fe2000f8e0204 */
[----:B------:R-:W-:-:S05]  /*80e0*/  PLOP3.LUT P0, PT, PT, PT, UP0, 0x80, 0x0 ;  /* 0x000000000000781c */ /* 0x000fca0003f0f008 */
[----:B------:R-:W-:Y:S02]  /*80f0*/  IMAD.U32 R2, RZ, RZ, UR4 ;  /* 0x00000004ff027e24 */ /* 0x000fe4000f8e00ff */
[----:B------:R-:W-:Y:S01]  /*8100*/  IMAD.U32 R3, RZ, RZ, UR5 ;  /* 0x00000005ff037e24 */ /* 0x000fe2000f8e00ff */
[----:B------:R-:W-:-:S05]  /*8110*/  ULDC.64 UR4, c[0x0][0x780] ;  /* 0x0001e00000047ab9 */ /* 0x000fca0000000a00 */
[----:B------:R-:W2:Y:S01]  /*8120*/  @P0 LDG.E R6, desc[UR38][R2.64] ;  /* 0x0000002602060981 */ /* 0x000ea2000c1e1900 */
[----:B------:R-:W-:Y:S01]  /*8130*/  UISETP.NE.U32.AND UP1, UPT, UR4, URZ, UPT ;  /* 0x0000003f0400728c */ /* 0x000fe2000bf25070 */
[----:B------:R-:W-:-:S03]  /*8140*/  ULDC UR6, c[0x0][0x280] ;  /* 0x0000a00000067ab9 */ /* 0x000fc60000000800 */
[----:B------:R-:W-:Y:S01]  /*8150*/  UISETP.NE.AND.EX UP1, UPT, UR5, URZ, UPT, UP1 ;  /* 0x0000003f0500728c */ /* 0x000fe2000bf25310 */
[----:B------:R-:W-:-:S05]  /*8160*/  IMAD.U32 R0, RZ, RZ, UR6 ;  /* 0x00000006ff007e24 */ /* 0x000fca000f8e00ff */
[----:B------:R-:W-:-:S05]  /*8170*/  PLOP3.LUT P1, PT, PT, PT, UP1, 0x80, 0x0 ;  /* 0x000000000000781c */ /* 0x000fca0003f2f018 */
[----:B------:R-:W-:Y:S02]  /*8180*/  @UP1 ULDC.64 UR4, c[0x0][0x780] ;  /* 0x0001e00000041ab9 */ /* 0x000fe40000000a00 */
[----:B------:R-:W-:-:S06]  /*8190*/  @UP1 UIMAD.WIDE UR4, UR12, 0x4, UR4 ;  /* 0x000000040c0418a5 */ /* 0x000fcc000f8e0204 */
[----:B------:R-:W-:Y:S01]  /*81a0*/  MOV R4, UR4 ;  /* 0x0000000400047c02 */ /* 0x000fe20008000f00 */
[----:B------:R-:W-:-:S05]  /*81b0*/  IMAD.U32 R5, RZ, RZ, UR5 ;  /* 0x00000005ff057e24 */ /* 0x000fca000f8e00ff */
[----:B------:R1:W5:Y:S01]  /*81c0*/  @P1 LDG.E R0, desc[UR38][R4.64] ;  /* 0x0000002604001981 */ /* 0x000362000c1e1900 */
[----:B------:R-:W-:Y:S01]  /*81d0*/  PLOP3.LUT P2, PT, PT, PT, UP0, 0x80, 0x0 ;  /* 0x000000000000781c */ /* 0x000fe20003f4f008 */
[----:B------:R-:W3:Y:S02]  /*81e0*/  S2UR UR13, SR_CTAID.Y ;  /* 0x00000000000d79c3 */ /* 0x000ee40000002600 */
[----:B---3--:R-:W-:-:S10]  /*81f0*/  USHF.R.S32.HI UR7, URZ, 0x1f, UR13 ;  /* 0x0000001f3f077899 */ /* 0x008fd4000801140d */
[----:B--2---:R-:W-:-:S13]  /*8200*/  @P2 R2UR UR4, R6 ;  /* 0x00000000060422ca */ /* 0x004fda00000e0000 */
[----:B------:R-:W-:-:S04]  /*8210*/  @UP0 ULEA UR4, UR12, UR4, 0x7 ;  /* 0x000000040c040291 */ /* 0x000fc8000f8e383f */
[----:B------:R-:W-:-:S04]  /*8220*/  @UP0 USHF.R.S32.HI UR5, URZ, 0x1f, UR4 ;  /* 0x0000001f3f050899 */ /* 0x000fc80008011404 */
[----:B------:R-:W-:-:S04]  /*8230*/  @UP0 ULEA.HI UR5, UR5, UR4, URZ, 0x7 ;  /* 0x0000000405050291 */ /* 0x000fc8000f8f383f */
[----:B------:R-:W-:-:S04]  /*8240*/  @UP0 USHF.L.U32 UR5, UR5, 0x6, URZ ;  /* 0x0000000605050899 */ /* 0x000fc8000800063f */
[----:B------:R-:W-:Y:S01]  /*8250*/  @UP0 ULOP3.LUT UR6, UR5, 0xffffe000, URZ, 0xc0, !UPT ;  /* 0xffffe00005060892 */ /* 0x000fe2000f8ec03f */
[----:B-1----:R-:W-:Y:S11]  /*8260*/  @P1 BRA `(.L_x_533) ;  /* 0x0000000000101947 */ /* 0x002ff60003800000 */
[----:B------:R-:W-:Y:S05]  /*8270*/  @!P0 BRA `(.L_x_533) ;  /* 0x00000000000c8947 */ /* 0x000fea0003800000 */
[----:B------:R-:W2:Y:S04]  /*8280*/  LDG.E R5, desc[UR38][R2.64] ;  /* 0x0000002602057981 */ /* 0x000ea8000c1e1900 */
[----:B-----5:R-:W2:Y:S02]  /*8290*/  LDG.E R0, desc[UR38][R2.64+0x4] ;  /* 0x0000042602007981 */ /* 0x020ea4000c1e1900 */
[----:B--2---:R-:W-:-:S07]  /*82a0*/  IMAD.IADD R0, R0, 0x1, -R5 ;  /* 0x0000000100007824 */ /* 0x004fce00078e0a05 */
.L_x_533:
[----:B-----5:R-:W-:Y:S01]  /*82b0*/  ISETP.GE.AND P0, PT, R0, 0x1, PT ;  /* 0x000000010000780c */ /* 0x020fe20003f06270 */
[----:B------:R-:W-:Y:S01]  /*82c0*/  @UP0 USHF.R.S32.HI UR8, URZ, 0x1f, UR6 ;  /* 0x0000001f3f080899 */ /* 0x000fe20008011406 */
[----:B------:R-:W-:Y:S01]  /*82d0*/  UMOV UR4, URZ ;  /* 0x0000003f00047c82 */ /* 0x000fe20008000000 */
[----:B------:R-:W-:Y:S01]  /*82e0*/  UMOV UR5, URZ ;  /* 0x0000003f00057c82 */ /* 0x000fe20008000000 */
[----:B------:R-:W-:-:S04]  /*82f0*/  @UP0 UMOV UR4, UR6 ;  /* 0x0000000600040c82 */ /* 0x000fc80008000000 */
[----:B------:R-:W-:-:S05]  /*8300*/  @UP0 UMOV UR5, UR8 ;  /* 0x0000000800050c82 */ /* 0x000fca0008000000 */
[----:B------:R-:W-:Y:S05]  /*8310*/  @!P0 BRA `(.L_x_474) ;  /* 0x0000002800348947 */ /* 0x000fea0003800000 */
[----:B------:R-:W-:Y:S01]  /*8320*/  ULDC.64 UR8, c[0x0][0x2d8] ;  /* 0x0000b60000087ab9 */ /* 0x000fe20000000a00 */
[C---:B------:R-:W-:Y:S01]  /*8330*/  VIADD R2, R0.reuse, 0x7f ;  /* 0x0000007f00027836 */ /* 0x040fe20000000000 */
[----:B------:R-:W-:Y:S01]  /*8340*/  UIMAD UR7, UR7, UR8, URZ ;  /* 0x00000008070772a4 */ /* 0x000fe2000f8e023f */
[----:B------:R-:W-:Y:S01]  /*8350*/  ISETP.GE.AND P1, PT, R0, 0x81, PT ;  /* 0x000000810000780c */ /* 0x000fe20003f26270 */
[----:B------:R-:W-:Y:S02]  /*8360*/  USHF.R.S32.HI UR6, URZ, 0x1f, UR12 ;  /* 0x0000001f3f067899 */ /* 0x000fe4000801140c */
[----:B------:R-:W-:Y:S01]  /*8370*/  UIMAD.WIDE.U32 UR10, UR13, UR8, URZ ;  /* 0x000000080d0a72a5 */ /* 0x000fe2000f8e003f */
[----:B------:R-:W-:Y:S01]  /*8380*/  SHF.R.S32.HI R3, RZ, 0x1f, R2 ;  /* 0x0000001fff037819 */ /* 0x000fe20000011402 */
[----:B------:R-:W-:Y:S02]  /*8390*/  UIMAD UR7, UR13, UR9, UR7 ;  /* 0x000000090d0772a4 */ /* 0x000fe4000f8e0207 */
[----:B------:R-:W-:Y:S01]  /*83a0*/  UIADD3 UR8, UP1, UR4, UR10, URZ ;  /* 0x0000000a04087290 */ /* 0x000fe2000ff3e03f */
[----:B------:R-:W-:Y:S01]  /*83b0*/  LEA.HI R3, R3, R2, RZ, 0x7 ;  /* 0x0000000203037211 */ /* 0x000fe200078f38ff */
[----:B------:R-:W-:-:S02]  /*83c0*/  UIADD3 UR7, UR11, UR7, URZ ;  /* 0x000000070b077290 */ /* 0x000fc4000fffe03f */
[----:B------:R-:W-:Y:S01]  /*83d0*/  USEL UR6, UR6, URZ, !UP0 ;  /* 0x0000003f06067287 */ /* 0x000fe2000c000000 */
[----:B------:R-:W-:Y:S01]  /*83e0*/  SHF.R.S32.HI R3, RZ, 0x7, R3 ;  /* 0x00000007ff037819 */ /* 0x000fe20000011403 */
[----:B------:R-:W-:Y:S01]  /*83f0*/  ULDC.64 UR14, c[0x0][0x2e0] ;  /* 0x0000b800000e7ab9 */ /* 0x000fe20000000a00 */
[----:B------:R-:W-:Y:S02]  /*8400*/  USEL UR13, UR12, URZ, !UP0 ;  /* 0x0000003f0c0d7287 */ /* 0x000fe4000c000000 */
[----:B------:R-:W-:Y:S01]  /*8410*/  UIADD3.X UR9, UR5, UR7, URZ, UP1, !UPT ;  /* 0x0000000705097290 */ /* 0x000fe20008ffe43f */
[----:B------:R-:W-:Y:S01]  /*8420*/  VIMNMX R3, R3, 0x1, !PT ;  /* 0x0000000103037848 */ /* 0x000fe20007fe0100 */
[----:B------:R-:W-:Y:S02]  /*8430*/  UIMAD UR6, UR6, UR14, URZ ;  /* 0x0000000e060672a4 */ /* 0x000fe4000f8e023f */
[----:B------:R-:W-:Y:S01]  /*8440*/  UIMAD.WIDE.U32 UR8, UR13, UR14, UR8 ;  /* 0x0000000e0d0872a5 */ /* 0x000fe2000f8e0008 */
[----:B------:R-:W-:Y:S01]  /*8450*/  LOP3.LUT R2, R3, 0x1, RZ, 0xc0, !PT ;  /* 0x0000000103027812 */ /* 0x000fe200078ec0ff */
[----:B------:R-:W-:Y:S01]  /*8460*/  UIMAD UR12, UR13, UR15, UR6 ;  /* 0x0000000f0d0c72a4 */ /* 0x000fe2000f8e0206 */
[----:B------:R-:W-:-:S03]  /*8470*/  ELECT P0, URZ, PT ;  /* 0x00000000003f782f */ /* 0x000fc60003800000 */
[----:B------:R-:W-:Y:S01]  /*8480*/  UIADD3 UR19, UR9, UR12, URZ ;  /* 0x0000000c09137290 */ /* 0x000fe2000fffe03f */
[----:B------:R-:W-:Y:S01]  /*8490*/  UMOV UR6, URZ ;  /* 0x0000003f00067c82 */ /* 0x000fe20008000000 */
[----:B------:R-:W-:Y:S10]  /*84a0*/  @!P1 BRA `(.L_x_534) ;  /* 0x0000000400889947 */ /* 0x000ff40003800000 */
[----:B------:R-:W-:Y:S01]  /*84b0*/  UMOV UR6, UR10 ;  /* 0x0000000a00067c82 */ /* 0x000fe20008000000 */
[----:B------:R-:W-:Y:S01]  /*84c0*/  ULDC.64 UR10, c[0x0][0x2c0] ;  /* 0x0000b000000a7ab9 */ /* 0x000fe20000000a00 */
[----:B------:R-:W-:Y:S01]  /*84d0*/  UIMAD.WIDE.U32 UR6, UR13, UR14, UR6 ;  /* 0x0000000e0d0672a5 */ /* 0x000fe2000f8e0006 */
[----:B------:R-:W-:Y:S01]  /*84e0*/  IADD3 R0, R3, -R2, RZ ;  /* 0x8000000203007210 */ /* 0x000fe20007ffe0ff */
[----:B------:R-:W-:Y:S02]  /*84f0*/  ULDC.64 UR20, c[0x0][0x2c0] ;  /* 0x0000b00000147ab9 */ /* 0x000fe40000000a00 */
[----:B------:R-:W-:-:S04]  /*8500*/  UIADD3 UR15, UP0, UR4, UR6, URZ ;  /* 0x00000006040f7290 */ /* 0x000fc8000ff1e03f */
[----:B------:R-:W-:Y:S02]  /*8510*/  UIADD3.X UR4, UR5, UR12, UR7, UP0, !UPT ;  /* 0x0000000c05047290 */ /* 0x000fe400087fe407 */
[----:B------:R-:W-:Y:S01]  /*8520*/  ULEA UR14, UP0, UR15, UR10, 0x2 ;  /* 0x0000000a0f0e7291 */ /* 0x000fe2000f80103f */
[----:B------:R-:W-:-:S03]  /*8530*/  UMOV UR5, URZ ;  /* 0x0000003f00057c82 */ /* 0x000fc60008000000 */
[----:B------:R-:W-:Y:S02]  /*8540*/  ULEA.HI.X UR15, UR15, UR11, UR4, 0x2, UP0 ;  /* 0x0000000b0f0f7291 */ /* 0x000fe400080f1404 */
[----:B------:R-:W-:Y:S02]  /*8550*/  UIADD3 UR10, UP0, UR14, 0x4000, URZ ;  /* 0x000040000e0a7890 */ /* 0x000fe4000ff1e03f */
[----:B------:R-:W-:Y:S02]  /*8560*/  UIADD3 UR12, UP1, UR14, 0x8000, URZ ;  /* 0x000080000e0c7890 */ /* 0x000fe4000ff3e03f */
[----:B------:R-:W-:Y:S02]  /*8570*/  UIADD3 UR14, UP2, UR14, 0xc000, URZ ;  /* 0x0000c0000e0e7890 */ /* 0x000fe4000ff5e03f */
[----:B------:R-:W-:Y:S02]  /*8580*/  UIADD3.X UR11, URZ, UR15, URZ, UP0, !UPT ;  /* 0x0000000f3f0b7290 */ /* 0x000fe400087fe43f */
[----:B------:R-:W-:-:S02]  /*8590*/  UIADD3.X UR13, URZ, UR15, URZ, UP1, !UPT ;  /* 0x0000000f3f0d7290 */ /* 0x000fc40008ffe43f */
[----:B------:R-:W-:Y:S01]  /*85a0*/  UIADD3.X UR15, URZ, UR15, URZ, UP2, !UPT ;  /* 0x0000000f3f0f7290 */ /* 0x000fe200097fe43f */
[----:B------:R-:W-:-:S11]  /*85b0*/  UMOV UR4, URZ ;  /* 0x0000003f00047c82 */ /* 0x000fd60008000000 */
.L_x_547:
        /* <DEDUP_REMOVED lines=21> */
.L_x_536:
[----:B------:R-:W-:Y:S05]  /*8710*/  BSYNC B0 ;  /* 0x0000000000007941 */ /* 0x000fea0003800000 */
.L_x_535:
        /* <DEDUP_REMOVED lines=13> */
.L_x_538:
[----:B------:R-:W-:Y:S05]  /*87f0*/  BSYNC B0 ;  /* 0x0000000000007941 */ /* 0x000fea0003800000 */
.L_x_537:
[----:B------:R-:W-:Y:S06]  /*8800*/  BAR.ARV 0xa, 0xa0 ;  /* 0x0282800000007b1d */ /* 0x000fec0000002000 */
[----:B------:R-:W-:Y:S04]  /*8810*/  BSSY B0, `(.L_x_539) ;  /* 0x0000003000007945 */ /* 0x000fe80003800000 */
[----:B------:R-:W-:Y:S05]  /*8820*/  @!P0 BRA `(.L_x_540) ;  /* 0x0000000000048947 */ /* 0x000fea0003800000 */
[----:B------:R-:W-:-:S04]  /*8830*/  DEPBAR.LE SB0, 0x0 ;  /* 0x000080000000791a */ /* 0x000fc80000000000 */
.L_x_540:
[----:B------:R-:W-:Y:S05]  /*8840*/  BSYNC B0 ;  /* 0x0000000000007941 */ /* 0x000fea0003800000 */
.L_x_539:
        /* <DEDUP_REMOVED lines=13> */
.L_x_542:
[----:B------:R-:W-:Y:S05]  /*8920*/  BSYNC B0 ;  /* 0x0000000000007941 */ /* 0x000fea0003800000 */
.L_x_541:
        /* <DEDUP_REMOVED lines=13> */
.L_x_544:
[----:B------:R-:W-:Y:S05]  /*8a00*/  BSYNC B0 ;  /* 0x0000000000007941 */ /* 0x000fea0003800000 */
.L_x_543:
[----:B------:R-:W-:Y:S01]  /*8a10*/  VIADD R0, R0, 0xfffffffe ;  /* 0xfffffffe00007836 */ /* 0x000fe20000000000 */
[----:B------:R-:W-:Y:S06]  /*8a20*/  BAR.ARV 0xa, 0xa0 ;  /* 0x0282800000007b1d */ /* 0x000fec0000002000 */
[----:B------:R-:W-:Y:S01]  /*8a30*/  BSSY B0, `(.L_x_545) ;  /* 0x0000004000007945 */ /* 0x000fe20003800000 */
[----:B------:R-:W-:-:S03]  /*8a40*/  ISETP.NE.AND P1, PT, R0, RZ, PT ;  /* 0x000000ff0000720c */ /* 0x000fc60003f25270 */
[----:B------:R-:W-:Y:S10]  /*8a50*/  @!P0 BRA `(.L_x_546) ;  /* 0x0000000000048947 */ /* 0x000ff40003800000 */
[----:B------:R-:W-:-:S04]  /*8a60*/  DEPBAR.LE SB0, 0x0 ;  /* 0x000080000000791a */ /* 0x000fc80000000000 */
.L_x_546:
[----:B------:R-:W-:Y:S05]  /*8a70*/  BSYNC B0 ;  /* 0x0000000000007941 */ /* 0x000fea0003800000 */
.L_x_545:
[----:B------:R-:W-:Y:S06]  /*8a80*/  BAR.ARV 0xb, 0xa0 ;  /* 0x02c2800000007b1d */ /* 0x000fec0000002000 */
[----:B------:R-:W-:Y:S02]  /*8a90*/  UIADD3 UR5, UR5, 0x2, URZ ;  /* 0x0000000205057890 */ /* 0x000fe4000fffe03f */
[----:B------:R-:W-:Y:S01]  /*8aa0*/  UIADD3 UR4, UR4, 0x1, URZ ;  /* 0x0000000104047890 */ /* 0x000fe2000fffe03f */
[----:B------:R-:W-:Y:S11]  /*8ab0*/  @P1 BRA `(.L_x_547) ;  /* 0xfffffff800c01947 */ /* 0x000ff6000383ffff */
[----:B------:R-:W-:-:S12]  /*8ac0*/  USHF.L.U32 UR6, UR5, 0xd, URZ ;  /* 0x0000000d05067899 */ /* 0x000fd8000800063f */
.L_x_534:
        /* <DEDUP_REMOVED lines=10> */
[----:B------:R-:W-:Y:S01]  /*8b70*/  ULEA UR4, UP0, UR11, UR4, 0x2 ;  /* 0x000000040b047291 */ /* 0x000fe2000f80103f */
[----:B------:R-:W-:-:S03]  /*8b80*/  UMOV UR13, 0x14f00000 ;  /* 0x14f00000000d7882 */ /* 0x000fc60000000000 */
[----:B------:R-:W-:-:S03]  /*8b90*/  ULEA.HI.X UR5, UR11, UR5, UR12, 0x2, UP0 ;  /* 0x000000050b057291 */ /* 0x000fc600080f140c */
[----:B------:R-:W-:Y:S01]  /*8ba0*/  UMOV UR12, 0x0 ;  /* 0x00000000000c7882 */ /* 0x000fe20000000000 */
[----:B-1----:R-:W-:-:S03]  /*8bb0*/  ULEA UR7, UR10, UR7, 0x18 ;  /* 0x000000070a077291 */ /* 0x002fc6000f8ec03f */
[----:B------:R-:W-:Y:S01]  /*8bc0*/  UMOV UR10, 0x400 ;  /* 0x00000400000a7882 */ /* 0x000fe20000000000 */
[----:B------:R-:W-:-:S09]  /*8bd0*/  UIADD3 UR7, UR7, 0x8000, URZ ;  /* 0x0000800007077890 */ /* 0x000fd2000fffe03f */
[----:B------:R1:W-:Y:S02]  /*8be0*/  UBLKRED.G.S.ADD.F32.RN [UR4], [UR7], UR10, desc[UR12] ;  /* 0x00000c04070073bb */ /* 0x0003e400080a140a */
[----:B-1----:R0:W-:Y:S02]  /*8bf0*/  UTMACMDFLUSH ;  /* 0x00000000000079b7 */ /* 0x0021e40000000000 */
.L_x_549:
[----:B------:R-:W-:Y:S05]  /*8c00*/  BSYNC B0 ;  /* 0x0000000000007941 */ /* 0x000fea0003800000 */
.L_x_548:
[----:B------:R-:W-:Y:S06]  /*8c10*/  BAR.SYNC.DEFER_BLOCKING 0xe, 0xa0 ;  /* 0x0382800000007b1d */ /* 0x000fec0000010000 */
[----:B------:R-:W-:Y:S04]  /*8c20*/  BSSY B0, `(.L_x_550) ;  /* 0x0000012000007945 */ /* 0x000fe80003800000 */
[----:B------:R-:W-:Y:S05]  /*8c30*/  @!P0 BRA `(.L_x_551) ;  /* 0x0000000000408947 */ /* 0x000fea0003800000 */
[----:B------:R-:W1:Y:S01]  /*8c40*/  S2UR UR7, SR_CgaCtaId ;  /* 0x00000000000779c3 */ /* 0x000e620000008800 */
[----:B------:R-:W-:Y:S01]  /*8c50*/  UIADD3 UR4, UR6, 0x1000, URZ ;  /* 0x0000100006047890 */ /* 0x000fe2000fffe03f */
[----:B------:R-:W-:Y:S01]  /*8c60*/  UMOV UR5, 0x400 ;  /* 0x0000040000057882 */ /* 0x000fe20000000000 */
[----:B------:R-:W-:Y:S02]  /*8c70*/  ULDC.64 UR10, c[0x0][0x2c0] ;  /* 0x0000b000000a7ab9 */ /* 0x000fe40000000a00 */
[----:B------:R-:W-:Y:S01]  /*8c80*/  UIADD3 UR12, UP0, UR4, UR8, URZ ;  /* 0x00000008040c7290 */ /* 0x000fe2000ff1e03f */
[----:B------:R-:W-:Y:S01]  /*8c90*/  UMOV UR13, 0x14f00000 ;  /* 0x14f00000000d7882 */ /* 0x000fe20000000000 */
[----:B-1----:R-:W-:Y:S02]  /*8ca0*/  ULEA UR7, UR7, UR5, 0x18 ;  /* 0x0000000507077291 */ /* 0x002fe4000f8ec03f */
[----:B------:R-:W-:Y:S02]  /*8cb0*/  ULEA.HI.X.SX32 UR5, UR4, UR19, 0x1, UP0 ;  /* 0x0000001304057291 */ /* 0x000fe400080f0e3f */
[----:B------:R-:W-:-:S02]  /*8cc0*/  ULEA UR4, UP0, UR12, UR10, 0x2 ;  /* 0x0000000a0c047291 */ /* 0x000fc4000f80103f */
[----:B------:R-:W-:Y:S02]  /*8cd0*/  UIADD3 UR7, UR7, 0xc000, URZ ;  /* 0x0000c00007077890 */ /* 0x000fe4000fffe03f */
[----:B------:R-:W-:Y:S01]  /*8ce0*/  ULEA.HI.X UR5, UR12, UR11, UR5, 0x2, UP0 ;  /* 0x0000000b0c057291 */ /* 0x000fe200080f1405 */
[----:B------:R-:W-:Y:S02]  /*8cf0*/  UMOV UR10, 0x400 ;  /* 0x00000400000a7882 */ /* 0x000fe40000000000 */
[----:B------:R-:W-:-:S06]  /*8d00*/  UMOV UR12, 0x0 ;  /* 0x00000000000c7882 */ /* 0x000fcc0000000000 */
[----:B------:R1:W-:Y:S01]  /*8d10*/  UBLKRED.G.S.ADD.F32.RN [UR4], [UR7], UR10, desc[UR12] ;  /* 0x00000c04070073bb */ /* 0x0003e200080a140a */
[----:B------:R0:W-:Y:S01]  /*8d20*/  UTMACMDFLUSH ;  /* 0x00000000000079b7 */ /* 0x0001e20000000000 */
[----:B-1----:R-:W-:-:S04]  /*8d30*/  DEPBAR.LE SB0, 0x1 ;  /* 0x000080400000791a */ /* 0x002fc80000000000 */
.L_x_551:
[----:B------:R-:W-:Y:S05]  /*8d40*/  BSYNC B0 ;  /* 0x0000000000007941 */ /* 0x000fea0003800000 */
.L_x_550:
[----:B------:R-:W-:Y:S06]  /*8d50*/  BAR.ARV 0xa, 0xa0 ;  /* 0x0282800000007b1d */ /* 0x000fec0000002000 */
[----:B------:R-:W-:Y:S04]  /*8d60*/  BSSY B0, `(.L_x_552) ;  /* 0x0000003000007945 */ /* 0x000fe80003800000 */
[----:B------:R-:W-:Y:S05]  /*8d70*/  @!P0 BRA `(.L_x_553) ;  /* 0x0000000000048947 */ /* 0x000fea0003800000 */
[----:B------:R-:W-:-:S04]  /*8d80*/  DEPBAR.LE SB0, 0x0 ;  /* 0x000080000000791a */ /* 0x000fc80000000000 */
.L_x_553:
[----:B------:R-:W-:Y:S05]  /*8d90*/  BSYNC B0 ;  /* 0x0000000000007941 */ /* 0x000fea0003800000 */
.L_x_552:
[----:B------:R-:W-:Y:S06]  /*8da0*/  BAR.ARV 0xb, 0xa0 ;  /* 0x02c2800000007b1d */ /* 0x000fec0000002000 */
[----:B------:R-:W-:Y:S05]  /*8db0*/  BRA `(.L_x_474) ;  /* 0x0000001c008c7947 */ /* 0x000fea0003800000 */
.L_x_529:
[----:B------:R-:W-:Y:S01]  /*8dc0*/  ULDC.64 UR4, c[0x0][0x8d8] ;  /* 0x0002360000047ab9 */ /* 0x000fe20000000a00 */
[----:B------:R-:W1:Y:S01]  /*8dd0*/  S2R R7, SR_CTAID.Z ;  /* 0x0000000000077919 */ /* 0x000e620000002700 */
[----:B------:R-:W-:Y:S01]  /*8de0*/  ISETP.NE.U32.AND P0, PT, RZ, UR4, PT ;  /* 0x00000004ff007c0c */ /* 0x000fe2000bf05070 */
[----:B------:R-:W2:Y:S03]  /*8df0*/  S2UR UR20, SR_CTAID.Y ;  /* 0x00000000001479c3 */ /* 0x000ea60000002600 */
[----:B------:R-:W-:-:S13]  /*8e00*/  ISETP.NE.AND.EX P0, PT, RZ, UR5, PT, P0 ;  /* 0x00000005ff007c0c */ /* 0x000fda000bf05300 */
[----:B------:R-:W-:Y:S05]  /*8e10*/  @!P0 BRA `(.L_x_554) ;  /* 0x0000000000108947 */ /* 0x000fea0003800000 */
[----:B------:R-:W1:Y:S02]  /*8e20*/  LDC.64 R2, c[0x0][0x8d8] ;  /* 0x00023600ff027b82 */ /* 0x000e640000000a00 */
[----:B-1----:R-:W-:-:S05]  /*8e30*/  IMAD.WIDE R2, R7, 0x4, R2 ;  /* 0x0000000407027825 */ /* 0x002fca00078e0202 */
[----:B------:R1:W5:Y:S01]  /*8e40*/  LDG.E R5, desc[UR38][R2.64] ;  /* 0x0000002602057981 */ /* 0x000362000c1e1900 */
[----:B------:R-:W-:Y:S05]  /*8e50*/  BRA `(.L_x_555) ;  /* 0x00000000002c7947 */ /* 0x000fea0003800000 */
.L_x_554:
[----:B------:R-:W-:Y:S02]  /*8e60*/  ULDC.64 UR4, c[0x0][0x8d0] ;  /* 0x0002340000047ab9 */ /* 0x000fe40000000a00 */
[----:B------:R-:W-:-:S04]  /*8e70*/  ISETP.NE.U32.AND P0, PT, RZ, UR4, PT ;  /* 0x00000004ff007c0c */ /* 0x000fc8000bf05070 */
[----:B------:R-:W-:-:S13]  /*8e80*/  ISETP.NE.AND.EX P0, PT, RZ, UR5, PT, P0 ;  /* 0x00000005ff007c0c */ /* 0x000fda000bf05300 */
[----:B------:R-:W-:Y:S05]  /*8e90*/  @!P0 BRA `(.L_x_556) ;  /* 0x0000000000188947 */ /* 0x000fea0003800000 */
[----:B------:R-:W1:Y:S02]  /*8ea0*/  LDC.64 R2, c[0x0][0x8d0] ;  /* 0x00023400ff027b82 */ /* 0x000e640000000a00 */
[----:B-1----:R-:W-:-:S05]  /*8eb0*/  IMAD.WIDE R2, R7, 0x4, R2 ;  /* 0x0000000407027825 */ /* 0x002fca00078e0202 */
[----:B------:R-:W3:Y:S04]  /*8ec0*/  LDG.E R5, desc[UR38][R2.64] ;  /* 0x0000002602057981 */ /* 0x000ee8000c1e1900 */
[----:B------:R-:W3:Y:S02]  /*8ed0*/  LDG.E R0, desc[UR38][R2.64+0x4] ;  /* 0x0000042602007981 */ /* 0x000ee4000c1e1900 */
[----:B---3--:R-:W-:Y:S01]  /*8ee0*/  IMAD.IADD R5, R0, 0x1, -R5 ;  /* 0x0000000100057824 */ /* 0x008fe200078e0a05 */
[----:B------:R-:W-:Y:S06]  /*8ef0*/  BRA `(.L_x_555) ;  /* 0x0000000000047947 */ /* 0x000fec0003800000 */
.L_x_556:
[----:B------:R-:W3:Y:S02]  /*8f00*/  LDC R5, c[0x0][0x8bc] ;  /* 0x00022f00ff057b82 */ /* 0x000ee40000000800 */
.L_x_555:
[----:B------:R-:W4:Y:S01]  /*8f10*/  S2R R14, SR_CTAID.X ;  /* 0x00000000000e7919 */ /* 0x000f220000002500 */
[----:B------:R-:W-:Y:S02]  /*8f20*/  IMAD.MOV.U32 R0, RZ, RZ, 0x1 ;  /* 0x00000001ff007424 */ /* 0x000fe400078e00ff */
[----:B------:R-:W-:Y:S01]  /*8f30*/  IMAD.MOV.U32 R9, RZ, RZ, RZ ;  /* 0x000000ffff097224 */ /* 0x000fe200078e00ff */
[----:B----4-:R-:W-:-:S04]  /*8f40*/  SHF.L.U32 R14, R14, 0x7, RZ ;  /* 0x000000070e0e7819 */ /* 0x010fc800000006ff */
[----:B---3-5:R-:W-:-:S04]  /*8f50*/  ISETP.GE.AND P0, PT, R14, R5, PT ;  /* 0x000000050e00720c */ /* 0x028fc80003f06270 */
[----:B-1----:R-:W-:-:S04]  /*8f60*/  SEL R8, R7, 0xffffffff, !P0 ;  /* 0xffffffff07087807 */ /* 0x002fc80004000000 */
[----:B------:R-:W-:-:S13]  /*8f70*/  ISETP.GE.AND P0, PT, R8, RZ, PT ;  /* 0x000000ff0800720c */ /* 0x000fda0003f06270 */
[----:B------:R-:W-:Y:S05]  /*8f80*/  @!P0 BRA `(.L_x_557) ;  /* 0x0000001800848947 */ /* 0x000fea0003800000 */
[----:B------:R-:W1:Y:S08]  /*8f90*/  LDC.64 R10, c[0x0][0x770] ;  /* 0x0001dc00ff0a7b82 */ /* 0x000e700000000a00 */
[----:B------:R-:W3:Y:S08]  /*8fa0*/  LDC.64 R6, c[0x0][0x770] ;  /* 0x0001dc00ff067b82 */ /* 0x000ef00000000a00 */
[----:B------:R-:W4:Y:S01]  /*8fb0*/  LDC.64 R4, c[0x0][0x778] ;  /* 0x0001de00ff047b82 */ /* 0x000f220000000a00 */
[----:B-1----:R-:W-:-:S07]  /*8fc0*/  ISETP.NE.U32.AND P1, PT, R10, RZ, PT ;  /* 0x000000ff0a00720c */ /* 0x002fce0003f25070 */
[----:B------:R-:W1:Y:S01]  /*8fd0*/  LDC.64 R2, c[0x0][0x780] ;  /* 0x0001e000ff027b82 */ /* 0x000e620000000a00 */
[----:B------:R-:W-:Y:S01]  /*8fe0*/  ISETP.NE.AND.EX P1, PT, R11, RZ, PT, P1 ;  /* 0x000000ff0b00720c */ /* 0x000fe20003f25310 */
[----:B---3--:R-:W-:Y:S01]  /*8ff0*/  IMAD.WIDE R6, R8, 0x4, R6 ;  /* 0x0000000408067825 */ /* 0x008fe200078e0206 */
[----:B----4-:R-:W-:-:S11]  /*9000*/  ISETP.NE.U32.AND P0, PT, R4, RZ, PT ;  /* 0x000000ff0400720c */ /* 0x010fd60003f05070 */
[----:B------:R-:W3:Y:S01]  /*9010*/  @P1 LDG.E R9, desc[UR38][R6.64] ;  /* 0x0000002606091981 */ /* 0x000ee2000c1e1900 */
[----:B------:R-:W-:-:S03]  /*9020*/  ISETP.NE.AND.EX P0, PT, R5, RZ, PT, P0 ;  /* 0x000000ff0500720c */ /* 0x000fc60003f05300 */
[----:B------:R-:W4:Y:S01]  /*9030*/  @P1 LDG.E R15, desc[UR38][R6.64] ;  /* 0x00000026060f1981 */ /* 0x000f22000c1e1900 */
[----:B-1----:R-:W-:-:S04]  /*9040*/  ISETP.NE.U32.AND P2, PT, R2, RZ, PT ;  /* 0x000000ff0200720c */ /* 0x002fc80003f45070 */
[----:B------:R-:W-:-:S05]  /*9050*/  ISETP.NE.AND.EX P2, PT, R3, RZ, PT, P2 ;  /* 0x000000ff0300720c */ /* 0x000fca0003f45320 */
[----:B------:R-:W1:Y:S08]  /*9060*/  @P0 LDC.64 R2, c[0x0][0x778] ;  /* 0x0001de00ff020b82 */ /* 0x000e700000000a00 */
[----:B------:R-:W2:Y:S01]  /*9070*/  @P2 LDC.64 R12, c[0x0][0x780] ;  /* 0x0001e000ff0c2b82 */ /* 0x000ea20000000a00 */
[----:B------:R-:W-:Y:S01]  /*9080*/  MOV R5, RZ ;  /* 0x000000ff00057202 */ /* 0x000fe20000000f00 */
[----:B------:R-:W-:Y:S01]  /*9090*/  ULDC UR4, c[0x0][0x280] ;  /* 0x0000a00000047ab9 */ /* 0x000fe20000000800 */
[----:B-1----:R-:W-:-:S05]  /*90a0*/  @P0 IMAD.WIDE R2, R8, 0x4, R2 ;  /* 0x0000000408020825 */ /* 0x002fca00078e0202 */
[----:B------:R2:W5:Y:S01]  /*90b0*/  @P0 LDG.E R5, desc[UR38][R2.64] ;  /* 0x0000002602050981 */ /* 0x000562000c1e1900 */
[----:B------:R-:W-:Y:S02]  /*90c0*/  IMAD.U32 R4, RZ, RZ, UR4 ;  /* 0x00000004ff047e24 */ /* 0x000fe4000f8e00ff */
[----:B--2---:R-:W-:Y:S01]  /*90d0*/  @P2 IMAD.WIDE R2, R8, 0x4, R12 ;  /* 0x0000000408022825 */ /* 0x004fe200078e020c */
[----:B------:R-:W-:-:S04]  /*90e0*/  VOTEU.ANY UP0, P1 ;  /* 0x00000000003f7886 */ /* 0x000fc80000800100 */
[----:B------:R1:W5:Y:S02]  /*90f0*/  @P2 LDG.E R4, desc[UR38][R2.64] ;  /* 0x0000002602042981 */ /* 0x000364000c1e1900 */
[----:B-1----:R-:W-:Y:S01]  /*9100*/  CS2R R2, SRZ ;  /* 0x0000000000027805 */ /* 0x002fe2000001ff00 */
[----:B---3--:R-:W-:-:S05]  /*9110*/  @P1 IMAD R9, R8, 0x80, R9 ;  /* 0x0000008008091824 */ /* 0x008fca00078e0209 */
[----:B------:R-:W-:-:S04]  /*9120*/  @P1 SHF.R.S32.HI R12, RZ, 0x1f, R9 ;  /* 0x0000001fff0c1819 */ /* 0x000fc80000011409 */
[----:B------:R-:W-:-:S04]  /*9130*/  @P1 LEA.HI R12, R12, R9, RZ, 0x7 ;  /* 0x000000090c0c1211 */ /* 0x000fc800078f38ff */
[----:B------:R-:W-:Y:S02]  /*9140*/  @P1 LOP3.LUT R12, R12, 0xffffff80, RZ, 0xc0, !PT ;  /* 0xffffff800c0c1812 */ /* 0x000fe400078ec0ff */
[----:B----4-:R-:W-:Y:S02]  /*9150*/  @P1 R2UR UR4, R15 ;  /* 0x000000000f0412ca */ /* 0x010fe400000e0000 */
[----:B------:R-:W-:Y:S02]  /*9160*/  @P1 SHF.R.S32.HI R9, RZ, 0x1f, R12 ;  /* 0x0000001fff091819 */ /* 0x000fe4000001140c */
[----:B------:R-:W-:-:S03]  /*9170*/  @P1 MOV R2, R12 ;  /* 0x0000000c00021202 */ /* 0x000fc60000000f00 */
[----:B------:R-:W-:Y:S01]  /*9180*/  @P1 IMAD.MOV.U32 R3, RZ, RZ, R9 ;  /* 0x000000ffff031224 */ /* 0x000fe200078e0009 */
[----:B------:R-:W-:Y:S07]  /*9190*/  @P2 BRA `(.L_x_558) ;  /* 0x0000000000102947 */ /* 0x000fee0003800000 */
[----:B------:R-:W-:Y:S05]  /*91a0*/  @!P1 BRA `(.L_x_558) ;  /* 0x00000000000c9947 */ /* 0x000fea0003800000 */
[----:B------:R-:W2:Y:S04]  /*91b0*/  LDG.E R9, desc[UR38][R6.64] ;  /* 0x0000002606097981 */ /* 0x000ea8000c1e1900 */
[----:B-----5:R-:W2:Y:S02]  /*91c0*/  LDG.E R4, desc[UR38][R6.64+0x4] ;  /* 0x0000042606047981 */ /* 0x020ea4000c1e1900 */
[----:B--2---:R-:W-:-:S07]  /*91d0*/  IMAD.IADD R4, R4, 0x1, -R9 ;  /* 0x0000000104047824 */ /* 0x004fce00078e0a09 */
.L_x_558:
[----:B-----5:R-:W-:Y:S01]  /*91e0*/  ISETP.GE.AND P1, PT, R4, 0x1, PT ;  /* 0x000000010400780c */ /* 0x020fe20003f26270 */
[----:B------:R-:W-:Y:S01]  /*91f0*/  UMOV UR27, URZ ;  /* 0x0000003f001b7c82 */ /* 0x000fe20008000000 */
[----:B------:R-:W-:Y:S01]  /*9200*/  @UP0 UMOV UR27, UR4 ;  /* 0x00000004001b0c82 */ /* 0x000fe20008000000 */
[----:B------:R-:W-:-:S10]  /*9210*/  MOV R9, RZ ;  /* 0x000000ff00097202 */ /* 0x000fd40000000f00 */
[----:B------:R-:W-:Y:S05]  /*9220*/  @!P1 BRA `(.L_x_557) ;  /* 0x0000001400dc9947 */ /* 0x000fea0003800000 */
[----:B------:R-:W1:Y:S01]  /*9230*/  S2R R9, SR_CTAID.Y ;  /* 0x0000000000097919 */ /* 0x000e620000002600 */
[----:B------:R-:W2:Y:S01]  /*9240*/  LDC.64 R12, c[0x0][0x718] ;  /* 0x0001c600ff0c7b82 */ /* 0x000ea20000000a00 */
[----:B------:R-:W-:Y:S01]  /*9250*/  ISETP.NE.U32.AND P1, PT, R10, RZ, PT ;  /* 0x000000ff0a00720c */ /* 0x000fe20003f25070 */
[----:B------:R-:W-:Y:S01]  /*9260*/  IMAD.MOV.U32 R7, RZ, RZ, R3 ;  /* 0x000000ffff077224 */ /* 0x000fe200078e0003 */
[----:B------:R-:W-:Y:S01]  /*9270*/  R2UR UR13, R8 ;  /* 0x00000000080d72ca */ /* 0x000fe200000e0000 */
[----:B------:R-:W-:Y:S01]  /*9280*/  ULDC UR4, c[0x0][0x2e8] ;  /* 0x0000ba0000047ab9 */ /* 0x000fe20000000800 */
[----:B------:R-:W-:Y:S01]  /*9290*/  ISETP.NE.AND.EX P1, PT, R11, RZ, PT, P1 ;  /* 0x000000ff0b00720c */ /* 0x000fe20003f25310 */
[----:B------:R-:W-:Y:S01]  /*92a0*/  VOTEU.ANY UP1, P0 ;  /* 0x00000000003f7886 */ /* 0x000fe20000020100 */
[----:B------:R-:W-:Y:S01]  /*92b0*/  SHF.R.S32.HI R8, RZ, 0x1f, R8 ;  /* 0x0000001fff087819 */ /* 0x000fe20000011408 */
[----:B------:R-:W3:Y:S01]  /*92c0*/  LDC.64 R10, c[0x0][0x720] ;  /* 0x0001c800ff0a7b82 */ /* 0x000ee20000000a00 */
[----:B------:R-:W-:-:S02]  /*92d0*/  R2UR UR11, R14 ;  /* 0x000000000e0b72ca */ /* 0x000fc400000e0000 */
[----:B------:R-:W-:Y:S02]  /*92e0*/  ELECT P0, URZ, PT ;  /* 0x00000000003f782f */ /* 0x000fe40003800000 */
[----:B------:R-:W-:Y:S01]  /*92f0*/  SEL R8, R8, RZ, !P1 ;  /* 0x000000ff08087207 */ /* 0x000fe20004800000 */
[----:B------:R-:W-:Y:S01]  /*9300*/  UMOV UR12, UR20 ;  /* 0x00000014000c7c82 */ /* 0x000fe20008000000 */
[----:B------:R-:W-:Y:S01]  /*9310*/  R2UR UR8, R5 ;  /* 0x00000000050872ca */ /* 0x000fe200000e0000 */
[----:B------:R-:W-:Y:S02]  /*9320*/  BSSY B0, `(.L_x_557) ;  /* 0x0000167000007945 */ /* 0x000fe40003800000 */
[----:B------:R-:W-:Y:S01]  /*9330*/  VOTEU.ANY UP0, P1 ;  /* 0x00000000003f7886 */ /* 0x000fe20000800100 */
[----:B------:R-:W-:Y:S02]  /*9340*/  USEL UR21, UR13, URZ, !UP0 ;  /* 0x0000003f0d157287 */ /* 0x000fe4000c000000 */
[----:B------:R-:W-:-:S02]  /*9350*/  UISETP.NE.AND UP0, UPT, UR4, 0x1, UPT ;  /* 0x000000010400788c */ /* 0x000fc4000bf05270 */
[----:B------:R-:W-:-:S05]  /*9360*/  USEL UR13, UR13, URZ, !UP1 ;  /* 0x0000003f0d0d7287 */ /* 0x000fca000c800000 */
[----:B------:R-:W-:Y:S01]  /*9370*/  UIADD3 UR11, UR11, UR8, URZ ;  /* 0x000000080b0b7290 */ /* 0x000fe2000fffe03f */
[----:B-1----:R-:W-:-:S03]  /*9380*/  SHF.R.S32.HI R9, RZ, 0x1f, R9 ;  /* 0x0000001fff097819 */ /* 0x002fc60000011409 */
[----:B------:R-:W-:Y:S01]  /*9390*/  @UP0 ULDC UR6, c[0x0][0x2ec] ;  /* 0x0000bb0000060ab9 */ /* 0x000fe20000000800 */
[----:B------:R-:W-:Y:S01]  /*93a0*/  @UP0 ULDC UR8, c[0x0][0x2f0] ;  /* 0x0000bc0000080ab9 */ /* 0x000fe20000000800 */
[----:B------:R-:W-:Y:S01]  /*93b0*/  UIMAD.WIDE.U32 UR6, UR20, UR6, URZ ;  /* 0x00000006140672a5 */ /* 0x000fe2000f8e003f */
[----:B--2---:R-:W-:-:S03]  /*93c0*/  IMAD R6, R9, R12, RZ ;  /* 0x0000000c09067224 */ /* 0x004fc600078e02ff */
[----:B------:R-:W-:Y:S01]  /*93d0*/  @UP0 USHF.R.U32.HI UR12, URZ, UR8, UR7 ;  /* 0x000000083f0c0299 */ /* 0x000fe20008011607 */
[----:B------:R-:W-:Y:S02]  /*93e0*/  IMAD R13, R13, UR20, R6 ;  /* 0x000000140d0d7c24 */ /* 0x000fe4000f8e0206 */
[----:B------:R-:W-:-:S04]  /*93f0*/  IMAD.MOV.U32 R6, RZ, RZ, R2 ;  /* 0x000000ffff067224 */ /* 0x000fc800078e0002 */
[----:B------:R-:W-:-:S04]  /*9400*/  IMAD.WIDE.U32 R2, R12, UR20, R6 ;  /* 0x000000140c027c25 */ /* 0x000fc8000f8e0006 */
[----:B---3--:R-:W-:Y:S01]  /*9410*/  IMAD R12, R8, R10, RZ ;  /* 0x0000000a080c7224 */ /* 0x008fe200078e02ff */
[----:B------:R-:W-:-:S03]  /*9420*/  IADD3 R3, R3, R13, RZ ;  /* 0x0000000d03037210 */ /* 0x000fc60007ffe0ff */
[----:B------:R-:W-:Y:S02]  /*9430*/  IMAD R15, R11, UR21, R12 ;  /* 0x000000150b0f7c24 */ /* 0x000fe4000f8e020c */
[----:B------:R-:W1:Y:S01]  /*9440*/  LDC.64 R12, c[0x0][0x700] ;  /* 0x0001c000ff0c7b82 */ /* 0x000e620000000a00 */
[----:B------:R-:W-:-:S04]  /*9450*/  IMAD.WIDE.U32 R2, R10, UR21, R2 ;  /* 0x000000150a027c25 */ /* 0x000fc8000f8e0002 */
[----:B------:R-:W-:-:S03]  /*9460*/  IMAD.IADD R3, R3, 0x1, R15 ;  /* 0x0000000103037824 */ /* 0x000fc600078e020f */
[----:B------:R-:W2:Y:S01]  /*9470*/  LDC.64 R10, c[0x0][0x730] ;  /* 0x0001cc00ff0a7b82 */ /* 0x000ea20000000a00 */
[----:B-1----:R-:W-:-:S04]  /*9480*/  LEA R12, P1, R2, R12, 0x2 ;  /* 0x0000000c020c7211 */ /* 0x002fc800078210ff */
[----:B------:R-:W-:Y:S02]  /*9490*/  LEA.HI.X R13, R2, R13, R3, 0x2, P1 ;  /* 0x0000000d020d7211 */ /* 0x000fe400008f1403 */
[----:B------:R-:W-:Y:S01]  /*94a0*/  R2UR UR4, R12 ;  /* 0x000000000c0472ca */ /* 0x000fe200000e0000 */
[----:B--2---:R-:W-:Y:S01]  /*94b0*/  IMAD R2, R9, R10, RZ ;  /* 0x0000000a09027224 */ /* 0x004fe200078e02ff */
[----:B------:R-:W-:Y:S01]  /*94c0*/  R2UR UR5, R13 ;  /* 0x000000000d0572ca */ /* 0x000fe200000e0000 */
[----:B------:R-:W-:Y:S01]  /*94d0*/  IMAD.WIDE.U32 R6, R10, UR20, R6 ;  /* 0x000000140a067c25 */ /* 0x000fe2000f8e0006 */
[----:B------:R-:W-:-:S03]  /*94e0*/  MOV R9, RZ ;  /* 0x000000ff00097202 */ /* 0x000fc60000000f00 */
[----:B------:R-:W-:Y:S02]  /*94f0*/  IMAD R11, R11, UR20, R2 ;  /* 0x000000140b0b7c24 */ /* 0x000fe4000f8e0202 */
[----:B------:R-:W1:Y:S02]  /*9500*/  LDC.64 R2, c[0x0][0x738] ;  /* 0x0001ce00ff027b82 */ /* 0x000e640000000a00 */
[----:B------:R-:W-:Y:S02]  /*9510*/  IMAD.IADD R7, R7, 0x1, R11 ;  /* 0x0000000107077824 */ /* 0x000fe400078e020b */
[----:B-1----:R-:W-:Y:S02]  /*9520*/  IMAD R8, R8, R2, RZ ;  /* 0x0000000208087224 */ /* 0x002fe400078e02ff */
[----:B------:R-:W-:-:S04]  /*9530*/  IMAD.WIDE.U32 R6, R2, UR21, R6 ;  /* 0x0000001502067c25 */ /* 0x000fc8000f8e0006 */
[----:B------:R-:W-:Y:S01]  /*9540*/  IMAD R11, R3, UR21, R8 ;  /* 0x00000015030b7c24 */ /* 0x000fe2000f8e0208 */
[----:B------:R-:W-:Y:S06]  /*9550*/  @!P0 BRA `(.L_x_559) ;  /* 0x00000014000c8947 */ /* 0x000fec0003800000 */
[----:B------:R-:W1:Y:S01]  /*9560*/  S2R R3, SR_CgaCtaId ;  /* 0x0000000000037919 */ /* 0x000e620000008800 */
[----:B------:R-:W-:Y:S01]  /*9570*/  MOV R12, 0x400 ;  /* 0x00000400000c7802 */ /* 0x000fe20000000f00 */
[----:B------:R-:W2:Y:S03]  /*9580*/  S2R R16, SR_TID.X ;  /* 0x0000000000107919 */ /* 0x000ea60000002100 */
[----:B-1----:R-:W-:Y:S01]  /*9590*/  LEA R12, R3, R12, 0x18 ;  /* 0x0000000c030c7211 */ /* 0x002fe200078ec0ff */
[----:B------:R-:W-:Y:S01]  /*95a0*/  IMAD.MOV.U32 R3, RZ, RZ, 0x1 ;  /* 0x00000001ff037424 */ /* 0x000fe200078e00ff */
[----:B--2---:R-:W-:-:S04]  /*95b0*/  LOP3.LUT R16, R16, 0x7f, RZ, 0xc0, !PT ;  /* 0x0000007f10107812 */ /* 0x004fc800078ec0ff */
[----:B------:R-:W-:Y:S02]  /*95c0*/  SHF.L.U32 R3, R3, 0x1f, RZ ;  /* 0x0000001f03037819 */ /* 0x000fe400000006ff */
[----:B------:R-:W-:Y:S02]  /*95d0*/  ISETP.NE.AND P0, PT, R16, RZ, PT ;  /* 0x000000ff1000720c */ /* 0x000fe40003f05270 */
[----:B------:R-:W1:Y:S02]  /*95e0*/  SYNCS.PHASECHK.TRANS64.TRYWAIT P1, [R12+URZ+0x30c20], R3 ;  /* 0x030c20030c0075a7 */ /* 0x000e64000802017f */
[----:B-1----:R-:W-:Y:S09]  /*95f0*/  @!P1 BRA `(.L_x_560) ;  /* 0x0000001400dc9947 */ /* 0x002ff20003800000 */
.L_x_588:
[----:B------:R-:W-:Y:S01]  /*9600*/  IMAD.IADD R11, R7, 0x1, R11 ;  /* 0x00000001070b7824 */ /* 0x000fe200078e020b */
[----:B------:R-:W-:Y:S01]  /*9610*/  MOV R10, 0x1 ;  /* 0x00000001000a7802 */ /* 0x000fe20000000f00 */
[----:B------:R-:W-:Y:S06]  /*9620*/  @P0 BRA `(.L_x_561) ;  /* 0x0000000000180947 */ /* 0x000fec0003800000 */
[----:B------:R-:W2:Y:S01]  /*9630*/  S2R R0, SR_TID.X ;  /* 0x0000000000007919 */ /* 0x000ea20000002100 */
[----:B-1----:R-:W-:-:S04]  /*9640*/  IMAD.MOV.U32 R3, RZ, RZ, 0x4200 ;  /* 0x00004200ff037424 */ /* 0x002fc800078e00ff */
[----:B------:R3:W-:Y:S01]  /*9650*/  SYNCS.ARRIVE.TRANS64 RZ, [R12+URZ+0x30c10], R3 ;  /* 0x030c10030cff79a7 */ /* 0x0007e2000800003f */
[----:B--2---:R-:W-:-:S13]  /*9660*/  LOP3.LUT P1, RZ, R0, 0x1f, RZ, 0xc0, !PT ;  /* 0x0000001f00ff7812 */ /* 0x004fda000782c0ff */
[----:B---3--:R-:W-:Y:S05]  /*9670*/  @!P1 BRA `(.L_x_561) ;  /* 0x0000000000049947 */ /* 0x008fea0003800000 */
[----:B------:R-:W-:Y:S01]  /*9680*/  BPT.TRAP 0x1 ;  /* 0x000000040000795c */ /* 0x000fe20000300000 */
.L_x_561:
[----:B-1----:R-:W1:Y:S01]  /*9690*/  LDC.64 R2, c[0x0][0x198] ;  /* 0x00006600ff027b82 */ /* 0x002e620000000a00 */
[----:B------:R-:W-:Y:S01]  /*96a0*/  R2UR UR8, R12 ;  /* 0x000000000c0872ca */ /* 0x000fe200000e0000 */
[----:B------:R-:W-:Y:S01]  /*96b0*/  UMOV UR14, 0x0 ;  /* 0x00000000000e7882 */ /* 0x000fe20000000000 */
[----:B------:R-:W-:Y:S01]  /*96c0*/  UMOV UR15, 0x14f00000 ;  /* 0x14f00000000f7882 */ /* 0x000fe20000000000 */
[----:B------:R-:W-:Y:S01]  /*96d0*/  UMOV UR26, URZ ;  /* 0x0000003f001a7c82 */ /* 0x000fe20008000000 */
[----:B------:R-:W-:Y:S01]  /*96e0*/  UMOV UR28, UR20 ;  /* 0x00000014001c7c82 */ /* 0x000fe20008000000 */
[----:B------:R-:W-:Y:S01]  /*96f0*/  UMOV UR29, UR21 ;  /* 0x00000015001d7c82 */ /* 0x000fe20008000000 */
[----:B------:R-:W-:Y:S01]  /*9700*/  IMAD.MOV.U32 R5, RZ, RZ, 0x8000 ;  /* 0x00008000ff057424 */ /* 0x000fe200078e00ff */
[----:B------:R-:W-:Y:S01]  /*9710*/  UMOV UR22, 0x20 ;  /* 0x0000002000167882 */ /* 0x000fe20000000000 */
[----:B------:R-:W-:Y:S01]  /*9720*/  UMOV UR16, 0x0 ;  /* 0x0000000000107882 */ /* 0x000fe20000000000 */
[----:B------:R-:W-:Y:S01]  /*9730*/  UMOV UR17, 0x10000000 ;  /* 0x1000000000117882 */ /* 0x000fe20000000000 */
[----:B------:R-:W-:Y:S01]  /*9740*/  UMOV UR10, UR26 ;  /* 0x0000001a000a7c82 */ /* 0x000fe20008000000 */
[----:B------:R-:W-:Y:S01]  /*9750*/  UMOV UR35, UR11 ;  /* 0x0000000b00237c82 */ /* 0x000fe20008000000 */
[----:B------:R-:W-:Y:S01]  /*9760*/  UMOV UR36, UR12 ;  /* 0x0000000c00247c82 */ /* 0x000fe20008000000 */
[----:B------:R-:W-:-:S02]  /*9770*/  UIADD3 UR24, UR8, 0x10000, URZ ;  /* 0x0001000008187890 */ /* 0x000fc4000fffe03f */
[----:B------:R-:W-:Y:S02]  /*9780*/  UIADD3 UR25, UR8, 0x30c10, URZ ;  /* 0x00030c1008197890 */ /* 0x000fe4000fffe03f */
[----:B------:R-:W-:Y:S02]  /*9790*/  UIADD3 UR18, UR8, 0x20000, URZ ;  /* 0x0002000008127890 */ /* 0x000fe4000fffe03f */
[----:B------:R-:W-:Y:S02]  /*97a0*/  UIADD3 UR9, UR8, 0x30c00, URZ ;  /* 0x00030c0008097890 */ /* 0x000fe4000fffe03f */
[----:B------:R-:W-:Y:S01]  /*97b0*/  UIADD3 UR32, UR8, 0x4000, URZ ;  /* 0x0000400008207890 */ /* 0x000fe2000fffe03f */
[----:B-1----:R-:W-:Y:S01]  /*97c0*/  IMAD.MOV.U32 R9, RZ, RZ, R2 ;  /* 0x000000ffff097224 */ /* 0x002fe200078e0002 */
[----:B------:R-:W-:Y:S01]  /*97d0*/  MOV R8, R3 ;  /* 0x0000000300087202 */ /* 0x000fe20000000f00 */
[----:B------:R-:W-:Y:S01]  /*97e0*/  UMOV UR19, UR25 ;  /* 0x0000001900137c82 */ /* 0x000fe20008000000 */
[----:B------:R-:W-:Y:S01]  /*97f0*/  UMOV UR37, UR13 ;  /* 0x0000000d00257c82 */ /* 0x000fe20008000000 */
[----:B------:R-:W-:Y:S01]  /*9800*/  UMOV UR34, UR26 ;  /* 0x0000001a00227c82 */ /* 0x000fe20008000000 */
[----:B------:R-:W-:Y:S01]  /*9810*/  IADD3 R0, P1, R9, 0x2f0, RZ ;  /* 0x000002f009007810 */ /* 0x000fe20007f3e0ff */
[----:B------:R-:W-:-:S03]  /*9820*/  UMOV UR33, UR9 ;  /* 0x0000000900217c82 */ /* 0x000fc60008000000 */
[----:B------:R-:W-:Y:S02]  /*9830*/  R2UR UR30, R0 ;  /* 0x00000000001e72ca */ /* 0x000fe400000e0000 */
[----:B------:R-:W-:-:S04]  /*9840*/  IADD3 R0, P2, R9, 0x3f0, RZ ;  /* 0x000003f009007810 */ /* 0x000fc80007f5e0ff */
[----:B------:R-:W-:Y:S01]  /*9850*/  R2UR UR40, R0 ;  /* 0x00000000002872ca */ /* 0x000fe200000e0000 */
[----:B------:R-:W-:Y:S01]  /*9860*/  IMAD.X R0, RZ, RZ, R8, P1 ;  /* 0x000000ffff007224 */ /* 0x000fe200008e0608 */
[----:B------:R-:W-:-:S04]  /*9870*/  IADD3 R2, P1, R9, 0xf0, RZ ;  /* 0x000000f009027810 */ /* 0x000fc80007f3e0ff */
[----:B------:R-:W-:Y:S02]  /*9880*/  IADD3.X R3, RZ, R8, RZ, P1, !PT ;  /* 0x00000008ff037210 */ /* 0x000fe40000ffe4ff */
[----:B------:R-:W-:Y:S01]  /*9890*/  R2UR UR31, R0 ;  /* 0x00000000001f72ca */ /* 0x000fe200000e0000 */
[----:B------:R-:W-:Y:S01]  /*98a0*/  IMAD.X R0, RZ, RZ, R8, P2 ;  /* 0x000000ffff007224 */ /* 0x000fe200010e0608 */
[----:B------:R-:W-:Y:S02]  /*98b0*/  R2UR UR6, R2 ;  /* 0x00000000020672ca */ /* 0x000fe400000e0000 */
[----:B------:R-:W-:Y:S02]  /*98c0*/  R2UR UR7, R3 ;  /* 0x00000000030772ca */ /* 0x000fe400000e0000 */
[----:B------:R-:W-:Y:S02]  /*98d0*/  R2UR UR41, R0 ;  /* 0x00000000002972ca */ /* 0x000fe400000e0000 */
[----:B------:R-:W-:-:S02]  /*98e0*/  ISETP.GE.AND P1, PT, R4, 0x81, PT ;  /* 0x000000810400780c */ /* 0x000fc40003f26270 */
[----:B------:R-:W-:-:S07]  /*98f0*/  MOV R0, RZ ;  /* 0x000000ff00007202 */ /* 0x000fce0000000f00 */
[----:B------:R1:W-:Y:S01]  /*9900*/  UTMALDG.4D [UR24], [UR6], desc[UR14] ;  /* 0x00000e18060075b4 */ /* 0x0003e20008019000 */
[----:B------:R1:W-:Y:S01]  /*9910*/  UBLKCP.S.G [UR18], [UR4], UR22 ;  /* 0x00000012040073ba */ /* 0x0003e20008000216 */
[----:B------:R2:W-:Y:S01]  /*9920*/  SYNCS.ARRIVE.TRANS64 RZ, [R12+URZ+0x30c00], R5 ;  /* 0x030c00050cff79a7 */ /* 0x0005e2000800003f */
[----:B------:R1:W-:Y:S01]  /*9930*/  UTMALDG.4D [UR8], [UR30], desc[UR16] ;  /* 0x000010081e0075b4 */ /* 0x0003e20008019000 */
[----:B--2---:R-:W-:Y:S01]  /*9940*/  IMAD.MOV.U32 R5, RZ, RZ, RZ ;  /* 0x000000ffff057224 */ /* 0x004fe200078e00ff */
[----:B------:R1:W-:Y:S02]  /*9950*/  UTMALDG.4D [UR32], [UR40], desc[UR16] ;  /* 0x00001020280075b4 */ /* 0x0003e40008019000 */
[----:B-1----:R-:W-:Y:S05]  /*9960*/  @!P1 BRA `(.L_x_562) ;  /* 0x0000000c00489947 */ /* 0x002fea0003800000 */
[----:B------:R-:W1:Y:S01]  /*9970*/  S2R R13, SR_TID.X ;  /* 0x00000000000d7919 */ /* 0x000e620000002100 */
[C---:B------:R-:W-:Y:S01]  /*9980*/  VIADD R0, R4.reuse, 0x7f ;  /* 0x0000007f04007836 */ /* 0x040fe20000000000 */
[----:B------:R-:W-:Y:S01]  /*9990*/  ISETP.GE.AND P1, PT, R4, 0x101, PT ;  /* 0x000001010400780c */ /* 0x000fe20003f26270 */
[----:B------:R-:W-:Y:S02]  /*99a0*/  IMAD.MOV.U32 R10, RZ, RZ, 0x1 ;  /* 0x00000001ff0a7424 */ /* 0x000fe400078e00ff */
[----:B------:R-:W-:Y:S01]  /*99b0*/  IMAD.MOV.U32 R19, RZ, RZ, RZ ;  /* 0x000000ffff137224 */ /* 0x000fe200078e00ff */
[----:B------:R-:W-:-:S04]  /*99c0*/  SHF.R.S32.HI R5, RZ, 0x1f, R0 ;  /* 0x0000001fff057819 */ /* 0x000fc80000011400 */
[----:B------:R-:W-:Y:S02]  /*99d0*/  LEA.HI R5, R5, R0, RZ, 0x7 ;  /* 0x0000000005057211 */ /* 0x000fe400078f38ff */
[----:B------:R-:W-:Y:S02]  /*99e0*/  MOV R0, RZ ;  /* 0x000000ff00007202 */ /* 0x000fe40000000f00 */
[----:B------:R-:W-:-:S04]  /*99f0*/  LEA.HI.SX32 R5, R5, 0xffffffff, 0x19 ;  /* 0xffffffff05057811 */ /* 0x000fc800078fcaff */
[----:B------:R-:W-:Y:S01]  /*9a00*/  VIMNMX R17, R5, 0x1, !PT ;  /* 0x0000000105117848 */ /* 0x000fe20007fe0100 */
[----:B------:R-:W-:-:S03]  /*9a10*/  IMAD.MOV.U32 R5, RZ, RZ, RZ ;  /* 0x000000ffff057224 */ /* 0x000fc600078e00ff */
[----:B------:R-:W-:Y:S02]  /*9a20*/  LOP3.LUT R18, R17, 0x1, RZ, 0xc0, !PT ;  /* 0x0000000111127812 */ /* 0x000fe400078ec0ff */
[----:B-1----:R-:W-:Y:S01]  /*9a30*/  LOP3.LUT R20, R13, 0x1f, RZ, 0xc0, !PT ;  /* 0x0000001f0d147812 */ /* 0x002fe200078ec0ff */
[----:B------:R-:W-:Y:S06]  /*9a40*/  @!P1 BRA `(.L_x_563) ;  /* 0x0000000800109947 */ /* 0x000fec0003800000 */
[----:B------:R-:W-:Y:S01]  /*9a50*/  IADD3 R17, R17, -R18, RZ ;  /* 0x8000001211117210 */ /* 0x000fe20007ffe0ff */
[----:B------:R-:W-:Y:S02]  /*9a60*/  IMAD.MOV.U32 R19, RZ, RZ, RZ ;  /* 0x000000ffff137224 */ /* 0x000fe400078e00ff */
[----:B------:R-:W-:-:S07]  /*9a70*/  IMAD.MOV.U32 R10, RZ, RZ, 0x1 ;  /* 0x00000001ff0a7424 */ /* 0x000fce00078e00ff */
.L_x_572:
[----:B------:R-:W-:-:S04]  /*9a80*/  SHF.L.U32 R21, R10, 0x1f, RZ ;  /* 0x0000001f0a157819 */ /* 0x000fc800000006ff */
[----:B-1----:R-:W1:Y:S02]  /*9a90*/  SYNCS.PHASECHK.TRANS64.TRYWAIT P1, [R12+URZ+0x30c40], R21 ;  /* 0x030c40150c0075a7 */ /* 0x002e64000802017f */
[----:B-12--5:R-:W-:Y:S05]  /*9aa0*/  @!P1 BRA `(.L_x_564) ;  /* 0x0000001000c49947 */ /* 0x026fea0003800000 */
.L_x_589:
[----:B------:R-:W-:Y:S05]  /*9ab0*/  @P0 BRA `(.L_x_565) ;  /* 0x0000000000140947 */ /* 0x000fea0003800000 */
[----:B------:R-:W-:Y:S02]  /*9ac0*/  ISETP.NE.AND P1, PT, R20, RZ, PT ;  /* 0x000000ff1400720c */ /* 0x000fe40003f25270 */
[----:B------:R-:W-:-:S04]  /*9ad0*/  MOV R3, 0x4200 ;  /* 0x0000420000037802 */ /* 0x000fc80000000f00 */
[----:B------:R2:W-:Y:S07]  /*9ae0*/  SYNCS.ARRIVE.TRANS64 RZ, [R12+URZ+0x30c30], R3 ;  /* 0x030c30030cff79a7 */ /* 0x0005ee000800003f */
[----:B------:R-:W-:Y:S05]  /*9af0*/  @!P1 BRA `(.L_x_565) ;  /* 0x0000000000049947 */ /* 0x000fea0003800000 */
[----:B------:R-:W-:Y:S01]  /*9b00*/  BPT.TRAP 0x1 ;  /* 0x000000040000795c */ /* 0x000fe20000300000 */
.L_x_565:
[----:B------:R-:W2:Y:S01]  /*9b10*/  LDC.64 R14, c[0x0][0x728] ;  /* 0x0001ca00ff0e7b82 */ /* 0x000ea20000000a00 */
[----:B------:R-:W-:Y:S01]  /*9b20*/  IMAD.SHL.U32 R16, R19, 0x80, RZ ;  /* 0x0000008013107824 */ /* 0x000fe200078e00ff */
[----:B------:R-:W-:Y:S01]  /*9b30*/  R2UR UR6, R12 ;  /* 0x000000000c0672ca */ /* 0x000fe200000e0000 */
[----:B------:R-:W-:Y:S01]  /*9b40*/  UMOV UR22, 0x0 ;  /* 0x0000000000167882 */ /* 0x000fe20000000000 */
[----:B------:R-:W-:Y:S01]  /*9b50*/  UMOV UR23, 0x14f00000 ;  /* 0x14f0000000177882 */ /* 0x000fe20000000000 */
[----:B------:R-:W-:Y:S01]  /*9b60*/  UMOV UR18, URZ ;  /* 0x0000003f00127c82 */ /* 0x000fe20008000000 */
[C---:B------:R-:W-:Y:S01]  /*9b70*/  IADD3 R2, P1, R16.reuse, R6, RZ ;  /* 0x0000000610027210 */ /* 0x040fe20007f3e0ff */
[----:B------:R-:W-:Y:S01]  /*9b80*/  UMOV UR10, 0x20 ;  /* 0x00000020000a7882 */ /* 0x000fe20000000000 */
[----:B------:R-:W3:Y:S01]  /*9b90*/  LDC.64 R4, c[0x0][0x198] ;  /* 0x00006600ff047b82 */ /* 0x000ee20000000a00 */
[----:B------:R-:W-:-:S06]  /*9ba0*/  R2UR UR19, R16 ;  /* 0x00000000101372ca */ /* 0x000fcc00000e0000 */
[----:B------:R-:W-:Y:S02]  /*9bb0*/  UIADD3 UR16, UR6, 0x18000, URZ ;  /* 0x0001800006107890 */ /* 0x000fe4000fffe03f */
[----:B------:R-:W-:Y:S02]  /*9bc0*/  UIADD3 UR17, UR6, 0x30c30, URZ ;  /* 0x00030c3006117890 */ /* 0x000fe4000fffe03f */
[----:B------:R-:W-:-:S03]  /*9bd0*/  UIADD3 UR6, UR6, 0x20400, URZ ;  /* 0x0002040006067890 */ /* 0x000fc6000fffe03f */
[----:B------:R-:W-:Y:S01]  /*9be0*/  UIADD3 UR19, UR19, UR27, URZ ;  /* 0x0000001b13137290 */ /* 0x000fe2000fffe03f */
[----:B--2---:R-:W-:Y:S01]  /*9bf0*/  LEA R3, P2, R2, R14, 0x2 ;  /* 0x0000000e02037211 */ /* 0x004fe200078410ff */
[----:B------:R-:W-:-:S03]  /*9c00*/  UMOV UR7, UR17 ;  /* 0x0000001100077c82 */ /* 0x000fc60008000000 */
[----:B------:R-:W-:Y:S02]  /*9c10*/  R2UR UR8, R3 ;  /* 0x00000000030872ca */ /* 0x000fe400000e0000 */
[----:B------:R-:W-:Y:S01]  /*9c20*/  LEA.HI.X.SX32 R3, R16, R11, 0x1, P1 ;  /* 0x0000000b10037211 */ /* 0x000fe200008f0eff */
[----:B---3--:R-:W-:Y:S01]  /*9c30*/  IMAD.MOV.U32 R9, RZ, RZ, R4 ;  /* 0x000000ffff097224 */ /* 0x008fe200078e0004 */
[----:B------:R-:W-:Y:S02]  /*9c40*/  MOV R8, R5 ;  /* 0x0000000500087202 */ /* 0x000fe40000000f00 */
[----:B------:R-:W-:Y:S02]  /*9c50*/  LEA.HI.X R2, R2, R15, R3, 0x2, P2 ;  /* 0x0000000f02027211 */ /* 0x000fe400010f1403 */
[----:B------:R-:W-:Y:S02]  /*9c60*/  IADD3 R4, P1, R9, 0x1f0, RZ ;  /* 0x000001f009047810 */ /* 0x000fe40007f3e0ff */
[----:B------:R-:W-:-:S02]  /*9c70*/  R2UR UR9, R2 ;  /* 0x00000000020972ca */ /* 0x000fc400000e0000 */
[----:B------:R-:W-:Y:S01]  /*9c80*/  R2UR UR14, R4 ;  /* 0x00000000040e72ca */ /* 0x000fe200000e0000 */
[----:B------:R-:W-:-:S05]  /*9c90*/  IMAD.X R5, RZ, RZ, R8, P1 ;  /* 0x000000ffff057224 */ /* 0x000fca00008e0608 */
[----:B------:R-:W-:-:S13]  /*9ca0*/  R2UR UR15, R5 ;  /* 0x00000000050f72ca */ /* 0x000fda00000e0000 */
[----:B------:R2:W-:Y:S01]  /*9cb0*/  UTMALDG.4D [UR16], [UR14], desc[UR22] ;  /* 0x000016100e0075b4 */ /* 0x0005e20008019000 */
[----:B------:R2:W-:Y:S01]  /*9cc0*/  UBLKCP.S.G [UR6], [UR8], UR10 ;  /* 0x00000006080073ba */ /* 0x0005e2000800020a */
[----:B------:R-:W3:Y:S02]  /*9cd0*/  SYNCS.PHASECHK.TRANS64.TRYWAIT P1, [R12+URZ+0x30c28], R21 ;  /* 0x030c28150c0075a7 */ /* 0x000ee4000802017f */
[----:B--23--:R-:W-:Y:S05]  /*9ce0*/  @!P1 BRA `(.L_x_566) ;  /* 0x0000001000489947 */ /* 0x00cfea0003800000 */
.L_x_590:
[----:B------:R-:W-:Y:S05]  /*9cf0*/  @P0 BRA `(.L_x_567) ;  /* 0x0000000000140947 */ /* 0x000fea0003800000 */
[----:B------:R-:W-:Y:S01]  /*9d00*/  ISETP.NE.AND P1, PT, R20, RZ, PT ;  /* 0x000000ff1400720c */ /* 0x000fe20003f25270 */
[----:B------:R-:W-:-:S04]  /*9d10*/  IMAD.MOV.U32 R2, RZ, RZ, 0x4200 ;  /* 0x00004200ff027424 */ /* 0x000fc800078e00ff */
[----:B------:R3:W-:Y:S08]  /*9d20*/  SYNCS.ARRIVE.TRANS64 RZ, [R12+URZ+0x30c18], R2 ;  /* 0x030c18020cff79a7 */ /* 0x0007f0000800003f */
[----:B------:R-:W-:Y:S05]  /*9d30*/  @!P1 BRA `(.L_x_567) ;  /* 0x0000000000049947 */ /* 0x000fea0003800000 */
[----:B------:R-:W-:Y:S01]  /*9d40*/  BPT.TRAP 0x1 ;  /* 0x000000040000795c */ /* 0x000fe20000300000 */
.L_x_567:
[----:B------:R-:W-:Y:S01]  /*9d50*/  IADD3 R16, R16, 0x80, RZ ;  /* 0x0000008010107810 */ /* 0x000fe20007ffe0ff */
[----:B------:R-:W-:Y:S01]  /*9d60*/  UMOV UR22, 0x0 ;  /* 0x0000000000167882 */ /* 0x000fe20000000000 */
[----:B------:R-:W-:Y:S01]  /*9d70*/  R2UR UR17, R12 ;  /* 0x000000000c1172ca */ /* 0x000fe200000e0000 */
[----:B------:R-:W-:Y:S01]  /*9d80*/  UMOV UR23, 0x14f00000 ;  /* 0x14f0000000177882 */ /* 0x000fe20000000000 */
[----:B---3--:R-:W-:Y:S01]  /*9d90*/  IADD3 R2, P1, R9, 0xf0, RZ ;  /* 0x000000f009027810 */ /* 0x008fe20007f3e0ff */
[C---:B------:R-:W-:Y:S01]  /*9da0*/  VIADD R13, R16.reuse, UR27 ;  /* 0x0000001b100d7c36 */ /* 0x040fe20008000000 */
[----:B------:R-:W-:Y:S01]  /*9db0*/  R2UR UR6, R16 ;  /* 0x00000000100672ca */ /* 0x000fe200000e0000 */
[----:B------:R-:W-:Y:S01]  /*9dc0*/  UMOV UR18, URZ ;  /* 0x0000003f00127c82 */ /* 0x000fe20008000000 */
[----:B------:R-:W-:Y:S01]  /*9dd0*/  R2UR UR14, R2 ;  /* 0x00000000020e72ca */ /* 0x000fe200000e0000 */
[----:B------:R-:W-:Y:S01]  /*9de0*/  IMAD.X R3, RZ, RZ, R8, P1 ;  /* 0x000000ffff037224 */ /* 0x000fe200008e0608 */
[----:B------:R-:W-:Y:S01]  /*9df0*/  R2UR UR19, R13 ;  /* 0x000000000d1372ca */ /* 0x000fe200000e0000 */
[----:B------:R-:W-:-:S03]  /*9e00*/  UMOV UR10, 0x20 ;  /* 0x00000020000a7882 */ /* 0x000fc60000000000 */
        /* <DEDUP_REMOVED lines=10> */
.L_x_591:
[----:B-123--:R-:W-:Y:S01]  /*9eb0*/  SHF.R.S32.HI R21, RZ, 0x1f, R16 ;  /* 0x0000001fff157819 */ /* 0x00efe20000011410 */
[----:B------:R-:W-:Y:S06]  /*9ec0*/  @P0 BRA `(.L_x_569) ;  /* 0x00000000001c0947 */ /* 0x000fec0003800000 */
[----:B------:R1:W-:Y:S02]  /*9ed0*/  STL [R1+0x24], R0 ;  /* 0x0000240001007387 */ /* 0x0003e40000100800 */
[----:B-1----:R-:W-:-:S04]  /*9ee0*/  MOV R0, 0x4200 ;  /* 0x0000420000007802 */ /* 0x002fc80000000f00 */
[----:B------:R1:W-:Y:S02]  /*9ef0*/  SYNCS.ARRIVE.TRANS64 RZ, [R12+URZ+0x30c38], R0 ;  /* 0x030c38000cff79a7 */ /* 0x0003e4000800003f */
[----:B-1----:R1:W5:Y:S01]  /*9f00*/  LDL.LU R0, [R1+0x24] ;  /* 0x0000240001007983 */ /* 0x0023620000300800 */
[----:B------:R-:W-:-:S13]  /*9f10*/  ISETP.NE.AND P1, PT, R20, RZ, PT ;  /* 0x000000ff1400720c */ /* 0x000fda0003f25270 */
[----:B-1----:R-:W-:Y:S05]  /*9f20*/  @!P1 BRA `(.L_x_569) ;  /* 0x0000000000049947 */ /* 0x002fea0003800000 */
[----:B------:R-:W-:Y:S01]  /*9f30*/  BPT.TRAP 0x1 ;  /* 0x000000040000795c */ /* 0x000fe20000300000 */
.L_x_569:
[----:B------:R-:W-:Y:S01]  /*9f40*/  IADD3 R16, P1, R16, R6, RZ ;  /* 0x0000000610107210 */ /* 0x000fe20007f3e0ff */
[----:B------:R-:W-:Y:S01]  /*9f50*/  UMOV UR8, 0x0 ;  /* 0x0000000000087882 */ /* 0x000fe20000000000 */
[----:B------:R-:W-:Y:S01]  /*9f60*/  R2UR UR14, R12 ;  /* 0x000000000c0e72ca */ /* 0x000fe200000e0000 */
[----:B------:R-:W-:Y:S01]  /*9f70*/  UMOV UR9, 0x14f00000 ;  /* 0x14f0000000097882 */ /* 0x000fe20000000000 */
[----:B------:R-:W-:Y:S01]  /*9f80*/  R2UR UR19, R13 ;  /* 0x000000000d1372ca */ /* 0x000fe200000e0000 */
[----:B------:R-:W-:Y:S01]  /*9f90*/  IMAD.X R21, R21, 0x1, R11, P1 ;  /* 0x0000000115157824 */ /* 0x000fe200008e060b */
[----:B------:R-:W-:Y:S01]  /*9fa0*/  LEA R14, P1, R16, R14, 0x2 ;  /* 0x0000000e100e7211 */ /* 0x000fe200078210ff */
[----:B------:R-:W-:Y:S01]  /*9fb0*/  UMOV UR18, URZ ;  /* 0x0000003f00127c82 */ /* 0x000fe20008000000 */
[----:B------:R-:W-:Y:S01]  /*9fc0*/  R2UR UR6, R4 ;  /* 0x00000000040672ca */ /* 0x000fe200000e0000 */
[----:B------:R-:W-:Y:S01]  /*9fd0*/  UMOV UR10, 0x20 ;  /* 0x00000020000a7882 */ /* 0x000fe20000000000 */
[----:B------:R-:W-:-:S02]  /*9fe0*/  LEA.HI.X R21, R16, R15, R21, 0x2, P1 ;  /* 0x0000000f10157211 */ /* 0x000fc400008f1415 */
        /* <DEDUP_REMOVED lines=13> */
.L_x_593:
[----:B------:R-:W-:Y:S05]  /*a0c0*/  @P0 BRA `(.L_x_571) ;  /* 0x0000000000140947 */ /* 0x000fea0003800000 */
[----:B------:R-:W-:Y:S01]  /*a0d0*/  ISETP.NE.AND P1, PT, R20, RZ, PT ;  /* 0x000000ff1400720c */ /* 0x000fe20003f25270 */
[----:B-1----:R-:W-:-:S04]  /*a0e0*/  IMAD.MOV.U32 R5, RZ, RZ, 0x4200 ;  /* 0x00004200ff057424 */ /* 0x002fc800078e00ff */
[----:B------:R2:W-:Y:S08]  /*a0f0*/  SYNCS.ARRIVE.TRANS64 RZ, [R12+URZ+0x30c10], R5 ;  /* 0x030c10050cff79a7 */ /* 0x0005f0000800003f */
[----:B------:R-:W-:Y:S05]  /*a100*/  @!P1 BRA `(.L_x_571) ;  /* 0x0000000000049947 */ /* 0x000fea0003800000 */
[----:B------:R-:W-:Y:S01]  /*a110*/  BPT.TRAP 0x1 ;  /* 0x000000040000795c */ /* 0x000fe20000300000 */
.L_x_571:
        /* <DEDUP_REMOVED lines=16> */
[----:B------:R-:W-:-:S02]  /*a220*/  UIADD3 UR19, UR7, UR27, URZ ;  /* 0x0000001b07137290 */ /* 0x000fc4000fffe03f */
[----:B------:R-:W-:-:S03]  /*a230*/  UIMAD.WIDE UR8, UR7, 0x4, UR4 ;  /* 0x00000004070878a5 */ /* 0x000fc6000f8e0204 */
[----:B------:R-:W-:-:S04]  /*a240*/  UMOV UR15, UR17 ;  /* 0x00000011000f7c82 */ /* 0x000fc80008000000 */
[----:B------:R3:W-:Y:S02]  /*a250*/  UTMALDG.4D [UR16], [UR22], desc[UR24] ;  /* 0x00001810160075b4 */ /* 0x0007e40008019000 */
[----:B------:R3:W-:Y:S02]  /*a260*/  UBLKCP.S.G [UR14], [UR8], UR10 ;  /* 0x0000000e080073ba */ /* 0x0007e4000800020a */
[----:B---3--:R-:W-:Y:S05]  /*a270*/  @P1 BRA `(.L_x_572) ;  /* 0xfffffff800001947 */ /* 0x008fea000383ffff */
[----:B-12---:R-:W-:-:S07]  /*a280*/  IMAD.U32 R5, RZ, RZ, UR7 ;  /* 0x00000007ff057e24 */ /* 0x006fce000f8e00ff */
.L_x_563:
[----:B------:R-:W-:-:S13]  /*a290*/  ISETP.NE.AND P1, PT, R18, RZ, PT ;  /* 0x000000ff1200720c */ /* 0x000fda0003f25270 */
[----:B------:R-:W-:Y:S05]  /*a2a0*/  @!P1 BRA `(.L_x_562) ;  /* 0x0000000000f89947 */ /* 0x000fea0003800000 */
[----:B------:R-:W-:-:S04]  /*a2b0*/  SHF.L.U32 R13, R10, 0x1f, RZ ;  /* 0x0000001f0a0d7819 */ /* 0x000fc800000006ff */
[----:B------:R-:W1:Y:S02]  /*a2c0*/  SYNCS.PHASECHK.TRANS64.TRYWAIT P1, [R12+URZ+0x30c40], R13 ;  /* 0x030c400d0c0075a7 */ /* 0x000e64000802017f */
[----:B-1----:R-:W-:Y:S05]  /*a2d0*/  @!P1 BRA `(.L_x_573) ;  /* 0x0000000c000c9947 */ /* 0x002fea0003800000 */
.L_x_594:
[----:B------:R-:W-:Y:S05]  /*a2e0*/  @P0 BRA `(.L_x_574) ;  /* 0x0000000000140947 */ /* 0x000fea0003800000 */
[----:B------:R-:W-:Y:S02]  /*a2f0*/  ISETP.NE.AND P1, PT, R20, RZ, PT ;  /* 0x000000ff1400720c */ /* 0x000fe40003f25270 */
[----:B------:R-:W-:-:S04]  /*a300*/  MOV R5, 0x4200 ;  /* 0x0000420000057802 */ /* 0x000fc80000000f00 */
[----:B------:R2:W-:Y:S07]  /*a310*/  SYNCS.ARRIVE.TRANS64 RZ, [R12+URZ+0x30c30], R5 ;  /* 0x030c30050cff79a7 */ /* 0x0005ee000800003f */
[----:B------:R-:W-:Y:S05]  /*a320*/  @!P1 BRA `(.L_x_574) ;  /* 0x0000000000049947 */ /* 0x000fea0003800000 */
[----:B------:R-:W-:Y:S01]  /*a330*/  BPT.TRAP 0x1 ;  /* 0x000000040000795c */ /* 0x000fe20000300000 */
.L_x_574:
[----:B--2---:R-:W2:Y:S01]  /*a340*/  LDC.64 R4, c[0x0][0x728] ;  /* 0x0001ca00ff047b82 */ /* 0x004ea20000000a00 */
[----:B------:R-:W-:Y:S01]  /*a350*/  IMAD.SHL.U32 R19, R19, 0x80, RZ ;  /* 0x0000008013137824 */ /* 0x000fe200078e00ff */
[----:B------:R-:W-:Y:S01]  /*a360*/  R2UR UR14, R12 ;  /* 0x000000000c0e72ca */ /* 0x000fe200000e0000 */
[----:B------:R-:W-:Y:S01]  /*a370*/  UMOV UR8, 0x0 ;  /* 0x0000000000087882 */ /* 0x000fe20000000000 */
[----:B------:R-:W-:Y:S01]  /*a380*/  UMOV UR9, 0x14f00000 ;  /* 0x14f0000000097882 */ /* 0x000fe20000000000 */
[----:B------:R-:W-:Y:S01]  /*a390*/  UMOV UR18, URZ ;  /* 0x0000003f00127c82 */ /* 0x000fe20008000000 */
[C---:B-----5:R-:W-:Y:S01]  /*a3a0*/  IADD3 R0, P1, R19.reuse, R6, RZ ;  /* 0x0000000613007210 */ /* 0x060fe20007f3e0ff */
[----:B------:R-:W-:Y:S01]  /*a3b0*/  UMOV UR10, 0x20 ;  /* 0x00000020000a7882 */ /* 0x000fe20000000000 */
[----:B------:R-:W-:-:S07]  /*a3c0*/  R2UR UR19, R19 ;  /* 0x00000000131372ca */ /* 0x000fce00000e0000 */
[----:B------:R-:W-:Y:S02]  /*a3d0*/  UIADD3 UR16, UR14, 0x18000, URZ ;  /* 0x000180000e107890 */ /* 0x000fe4000fffe03f */
[----:B------:R-:W-:Y:S02]  /*a3e0*/  UIADD3 UR17, UR14, 0x30c30, URZ ;  /* 0x00030c300e117890 */ /* 0x000fe4000fffe03f */
[----:B------:R-:W-:Y:S02]  /*a3f0*/  UIADD3 UR14, UR14, 0x20400, URZ ;  /* 0x000204000e0e7890 */ /* 0x000fe4000fffe03f */
[----:B------:R-:W-:Y:S01]  /*a400*/  UIADD3 UR19, UR19, UR27, URZ ;  /* 0x0000001b13137290 */ /* 0x000fe2000fffe03f */
[----:B--2---:R-:W-:Y:S02]  /*a410*/  LEA R4, P2, R0, R4, 0x2 ;  /* 0x0000000400047211 */ /* 0x004fe400078410ff */
[----:B------:R-:W-:Y:S02]  /*a420*/  UMOV UR15, UR17 ;  /* 0x00000011000f7c82 */ /* 0x000fe40008000000 */
[----:B------:R-:W-:-:S02]  /*a430*/  R2UR UR22, R4 ;  /* 0x00000000041672ca */ /* 0x000fc400000e0000 */
        /* <DEDUP_REMOVED lines=9> */
[----:B------:R-:W3:Y:S02]  /*a4d0*/  SYNCS.PHASECHK.TRANS64.TRYWAIT P1, [R12+URZ+0x30c28], R13 ;  /* 0x030c280d0c0075a7 */ /* 0x000ee4000802017f */
[----:B--23--:R-:W-:Y:S05]  /*a4e0*/  @!P1 BRA `(.L_x_575) ;  /* 0x00000008009c9947 */ /* 0x00cfea0003800000 */
.L_x_595:
[----:B------:R-:W-:Y:S05]  /*a4f0*/  @P0 BRA `(.L_x_576) ;  /* 0x0000000000140947 */ /* 0x000fea0003800000 */
[----:B------:R-:W-:Y:S02]  /*a500*/  ISETP.NE.AND P0, PT, R20, RZ, PT ;  /* 0x000000ff1400720c */ /* 0x000fe40003f05270 */
[----:B------:R-:W-:-:S04]  /*a510*/  MOV R5, 0x4200 ;  /* 0x0000420000057802 */ /* 0x000fc80000000f00 */
[----:B------:R3:W-:Y:S07]  /*a520*/  SYNCS.ARRIVE.TRANS64 RZ, [R12+URZ+0x30c18], R5 ;  /* 0x030c18050cff79a7 */ /* 0x0007ee000800003f */
[----:B------:R-:W-:Y:S05]  /*a530*/  @!P0 BRA `(.L_x_576) ;  /* 0x0000000000048947 */ /* 0x000fea0003800000 */
[----:B------:R-:W-:Y:S01]  /*a540*/  BPT.TRAP 0x1 ;  /* 0x000000040000795c */ /* 0x000fe20000300000 */
.L_x_576:
        /* <DEDUP_REMOVED lines=13> */
[----:B---3--:R-:W-:Y:S01]  /*a620*/  IMAD.U32 R5, RZ, RZ, UR6 ;  /* 0x00000006ff057e24 */ /* 0x008fe2000f8e00ff */
[----:B------:R-:W-:Y:S02]  /*a630*/  UIADD3 UR19, UR6, UR27, URZ ;  /* 0x0000001b06137290 */ /* 0x000fe4000fffe03f */
[----:B------:R-:W-:-:S03]  /*a640*/  UIMAD.WIDE UR8, UR6, 0x4, UR4 ;  /* 0x00000004060878a5 */ /* 0x000fc6000f8e0204 */
[----:B------:R-:W-:-:S04]  /*a650*/  UMOV UR15, UR17 ;  /* 0x00000011000f7c82 */ /* 0x000fc80008000000 */
[----:B------:R3:W-:Y:S02]  /*a660*/  UTMALDG.4D [UR16], [UR22], desc[UR24] ;  /* 0x00001810160075b4 */ /* 0x0007e40008019000 */
[----:B------:R3:W-:Y:S02]  /*a670*/  UBLKCP.S.G [UR14], [UR8], UR7 ;  /* 0x0000000e080073ba */ /* 0x0007e40008000207 */
[----:B---3--:R-:W-:Y:S01]  /*a680*/  NOP ;  /* 0x0000000000007918 */ /* 0x008fe20000000000 */
.L_x_562:
[----:B------:R-:W3:Y:S01]  /*a690*/  S2R R2, SR_TID.X ;  /* 0x0000000000027919 */ /* 0x000ee20000002100 */
[----:B-12--5:R-:W-:Y:S02]  /*a6a0*/  LEA R13, R0, R12, 0x3 ;  /* 0x0000000c000d7211 */ /* 0x026fe400078e18ff */
[----:B---3--:R-:W-:Y:S02]  /*a6b0*/  LOP3.LUT R3, R2, 0x7f, RZ, 0xc0, !PT ;  /* 0x0000007f02037812 */ /* 0x008fe400078ec0ff */
[----:B------:R-:W-:Y:S02]  /*a6c0*/  SHF.L.U32 R2, R10, 0x1f, RZ ;  /* 0x0000001f0a027819 */ /* 0x000fe400000006ff */
[----:B------:R-:W-:Y:S02]  /*a6d0*/  ISETP.NE.AND P1, PT, R3, RZ, PT ;  /* 0x000000ff0300720c */ /* 0x000fe40003f25270 */
[----:B------:R-:W1:Y:S02]  /*a6e0*/  SYNCS.PHASECHK.TRANS64.TRYWAIT P0, [R13+URZ+0x30c40], R2 ;  /* 0x030c40020d0075a7 */ /* 0x000e64000800017f */
[----:B-1----:R-:W-:Y:S09]  /*a6f0*/  @!P0 BRA `(.L_x_577) ;  /* 0x00000008002c8947 */ /* 0x002ff20003800000 */
.L_x_596:
[----:B------:R-:W-:Y:S05]  /*a700*/  @P1 BRA `(.L_x_578) ;  /* 0x0000000000181947 */ /* 0x000fea0003800000 */
[----:B------:R-:W2:Y:S01]  /*a710*/  S2R R3, SR_TID.X ;  /* 0x0000000000037919 */ /* 0x000ea20000002100 */
[----:B-1----:R-:W-:-:S04]  /*a720*/  IMAD.MOV.U32 R2, RZ, RZ, 0x4200 ;  /* 0x00004200ff027424 */ /* 0x002fc800078e00ff */
[----:B------:R3:W-:Y:S01]  /*a730*/  SYNCS.ARRIVE.TRANS64 RZ, [R13+URZ+0x30c30], R2 ;  /* 0x030c30020dff79a7 */ /* 0x0007e2000800003f */
[----:B--2---:R-:W-:-:S13]  /*a740*/  LOP3.LUT P0, RZ, R3, 0x1f, RZ, 0xc0, !PT ;  /* 0x0000001f03ff7812 */ /* 0x004fda000780c0ff */
[----:B---3--:R-:W-:Y:S05]  /*a750*/  @!P0 BRA `(.L_x_578) ;  /* 0x0000000000048947 */ /* 0x008fea0003800000 */
[----:B------:R-:W-:Y:S01]  /*a760*/  BPT.TRAP 0x1 ;  /* 0x000000040000795c */ /* 0x000fe20000300000 */
.L_x_578:
[----:B-1----:R-:W1:Y:S01]  /*a770*/  LDC.64 R2, c[0x0][0x728] ;  /* 0x0001ca00ff027b82 */ /* 0x002e620000000a00 */
[C---:B------:R-:W-:Y:S01]  /*a780*/  IADD3 R6, P0, R5.reuse, R6, RZ ;  /* 0x0000000605067210 */ /* 0x040fe20007f1e0ff */
[C---:B------:R-:W-:Y:S01]  /*a790*/  IMAD R4, R0.reuse, 0x4000, R12 ;  /* 0x0000400000047824 */ /* 0x040fe200078e020c */
[----:B------:R-:W-:Y:S01]  /*a7a0*/  LEA R12, R0, R12, 0x9 ;  /* 0x0000000c000c7211 */ /* 0x000fe200078e48ff */
[----:B------:R-:W-:Y:S01]  /*a7b0*/  UMOV UR8, 0x0 ;  /* 0x0000000000087882 */ /* 0x000fe20000000000 */
[C---:B------:R-:W-:Y:S01]  /*a7c0*/  LEA.HI.X.SX32 R11, R5.reuse, R11, 0x1, P0 ;  /* 0x0000000b050b7211 */ /* 0x040fe200000f0eff */
[----:B------:R-:W-:Y:S01]  /*a7d0*/  UMOV UR9, 0x14f00000 ;  /* 0x14f0000000097882 */ /* 0x000fe20000000000 */
[----:B------:R-:W-:Y:S01]  /*a7e0*/  R2UR UR19, R5 ;  /* 0x00000000051372ca */ /* 0x000fe200000e0000 */
[----:B------:R-:W-:Y:S01]  /*a7f0*/  UMOV UR18, URZ ;  /* 0x0000003f00127c82 */ /* 0x000fe20008000000 */
[----:B------:R-:W-:Y:S02]  /*a800*/  R2UR UR17, R13 ;  /* 0x000000000d1172ca */ /* 0x000fe400000e0000 */
[----:B------:R-:W-:-:S02]  /*a810*/  R2UR UR16, R4 ;  /* 0x00000000041072ca */ /* 0x000fc400000e0000 */
[----:B------:R-:W-:-:S07]  /*a820*/  R2UR UR10, R12 ;  /* 0x000000000c0a72ca */ /* 0x000fce00000e0000 */
[----:B------:R-:W-:Y:S02]  /*a830*/  UIADD3 UR19, UR19, UR27, URZ ;  /* 0x0000001b13137290 */ /* 0x000fe4000fffe03f */
[----:B------:R-:W-:Y:S01]  /*a840*/  UIADD3 UR17, UR17, 0x30c30, URZ ;  /* 0x00030c3011117890 */ /* 0x000fe2000fffe03f */
[C---:B-1----:R-:W-:Y:S01]  /*a850*/  LEA R2, P0, R6.reuse, R2, 0x2 ;  /* 0x0000000206027211 */ /* 0x042fe200078010ff */
[----:B------:R-:W-:Y:S02]  /*a860*/  UIADD3 UR16, UR16, 0x18000, URZ ;  /* 0x0001800010107890 */ /* 0x000fe4000fffe03f */
[----:B------:R-:W-:Y:S01]  /*a870*/  UIADD3 UR14, UR10, 0x20400, URZ ;  /* 0x000204000a0e7890 */ /* 0x000fe2000fffe03f */
[----:B------:R-:W-:Y:S02]  /*a880*/  LEA.HI.X R3, R6, R3, R11, 0x2, P0 ;  /* 0x0000000306037211 */ /* 0x000fe400000f140b */
[----:B------:R-:W-:Y:S01]  /*a890*/  UMOV UR15, UR17 ;  /* 0x00000011000f7c82 */ /* 0x000fe20008000000 */
[----:B------:R-:W-:Y:S01]  /*a8a0*/  IADD3 R9, P0, R9, 0x1f0, RZ ;  /* 0x000001f009097810 */ /* 0x000fe20007f1e0ff */
[----:B------:R-:W-:Y:S01]  /*a8b0*/  UMOV UR10, 0x20 ;  /* 0x00000020000a7882 */ /* 0x000fe20000000000 */
[----:B------:R-:W-:-:S02]  /*a8c0*/  R2UR UR22, R2 ;  /* 0x00000000021672ca */ /* 0x000fc400000e0000 */
[----:B------:R-:W-:Y:S01]  /*a8d0*/  R2UR UR6, R9 ;  /* 0x00000000090672ca */ /* 0x000fe200000e0000 */
[----:B------:R-:W-:Y:S01]  /*a8e0*/  IMAD.X R8, RZ, RZ, R8, P0 ;  /* 0x000000ffff087224 */ /* 0x000fe200000e0608 */
[----:B------:R-:W-:Y:S01]  /*a8f0*/  R2UR UR23, R3 ;  /* 0x00000000031772ca */ /* 0x000fe200000e0000 */
[----:B------:R-:W-:-:S03]  /*a900*/  VIADD R9, R0, 0x1 ;  /* 0x0000000100097836 */ /* 0x000fc60000000000 */
[----:B------:R-:W-:Y:S02]  /*a910*/  R2UR UR7, R8 ;  /* 0x00000000080772ca */ /* 0x000fe400000e0000 */
[----:B------:R-:W-:-:S04]  /*a920*/  ISETP.NE.AND P0, PT, R9, 0x2, PT ;  /* 0x000000020900780c */ /* 0x000fc80003f05270 */
[----:B------:R-:W-:Y:S02]  /*a930*/  SEL R3, RZ, 0x1, P0 ;  /* 0x00000001ff037807 */ /* 0x000fe40000000000 */
[----:B------:R-:W-:Y:S02]  /*a940*/  SEL R9, R9, RZ, P0 ;  /* 0x000000ff09097207 */ /* 0x000fe40000000000 */
[----:B------:R-:W-:-:S03]  /*a950*/  LOP3.LUT R0, R10, R3, RZ, 0x3c, !PT ;  /* 0x000000030a007212 */ /* 0x000fc600078e3cff */
[----:B------:R1:W-:Y:S01]  /*a960*/  UTMALDG.4D [UR16], [UR6], desc[UR8] ;  /* 0x00000810060075b4 */ /* 0x0003e20008019000 */
[----:B------:R1:W-:Y:S02]  /*a970*/  UBLKCP.S.G [UR14], [UR22], UR10 ;  /* 0x0000000e160073ba */ /* 0x0003e4000800020a */
[----:B-1----:R-:W-:Y:S01]  /*a980*/  NOP ;  /* 0x0000000000007918 */ /* 0x002fe20000000000 */
.L_x_559:
[----:B------:R-:W-:Y:S05]  /*a990*/  BSYNC B0 ;  /* 0x0000000000007941 */ /* 0x000fea0003800000 */
.L_x_557:
[----:B------:R-:W-:-:S03]  /*a9a0*/  UMOV UR6, 0xffffffff ;  /* 0xffffffff00067882 */ /* 0x000fc60000000000 */
[----:B------:R-:W-:Y:S05]  /*a9b0*/  BRA.DIV UR6, `(.L_x_579) ;  /* 0x0000000606907947 */ /* 0x000fea000b800000 */
[----:B------:R-:W-:-:S13]  /*a9c0*/  ELECT P6, URZ, PT ;  /* 0x00000000003f782f */ /* 0x000fda00038c0000 */
.L_x_599:
[----:B------:R-:W-:Y:S05]  /*a9d0*/  @!P6 BRA `(.L_x_474) ;  /* 0x000000000084e947 */ /* 0x000fea0003800000 */
[----:B------:R-:W3:Y:S02]  /*a9e0*/  LDL.LU R2, [R1] ;  /* 0x0000000001027983 */ /* 0x000ee40000300800 */
[----:B---3--:R-:W-:-:S04]  /*a9f0*/  LOP3.LUT R2, R2, 0x2, RZ, 0xfc, !PT ;  /* 0x0000000202027812 */ /* 0x008fc800078efcff */
[----:B------:R-:W-:-:S13]  /*aa00*/  ISETP.NE.AND P2, PT, R2, 0x3, PT ;  /* 0x000000030200780c */ /* 0x000fda0003f45270 */
[----:B------:R-:W-:Y:S05]  /*aa10*/  @!P2 BRA `(.L_x_580) ;  /* 0x000000000004a947 */ /* 0x000fea0003800000 */
[----:B--2---:R-:W-:Y:S01]  /*aa20*/  BPT.TRAP 0x1 ;  /* 0x000000040000795c */ /* 0x004fe20000300000 */
.L_x_580:
[----:B------:R-:W1:Y:S01]  /*aa30*/  S2R R3, SR_CgaCtaId ;  /* 0x0000000000037919 */ /* 0x000e620000008800 */
[----:B------:R-:W-:Y:S02]  /*aa40*/  MOV R2, 0x400 ;  /* 0x0000040000027802 */ /* 0x000fe40000000f00 */
[----:B------:R-:W-:Y:S02]  /*aa50*/  SHF.L.U32 R4, R0, 0x1f, RZ ;  /* 0x0000001f00047819 */ /* 0x000fe400000006ff */
[----:B-1----:R-:W-:Y:S01]  /*aa60*/  LEA R6, R3, R2, 0x18 ;  /* 0x0000000203067211 */ /* 0x002fe200078ec0ff */
[----:B------:R-:W-:-:S03]  /*aa70*/  VIADD R3, R9, 0x1 ;  /* 0x0000000109037836 */ /* 0x000fc60000000000 */
[----:B------:R-:W-:Y:S02]  /*aa80*/  IADD3 R2, R6, 0x30c20, RZ ;  /* 0x00030c2006027810 */ /* 0x000fe40007ffe0ff */
[----:B------:R-:W-:-:S03]  /*aa90*/  ISETP.NE.AND P1, PT, R3, 0x2, PT ;  /* 0x000000020300780c */ /* 0x000fc60003f25270 */
[----:B------:R-:W-:Y:S01]  /*aaa0*/  IMAD R7, R9, 0x8, R2 ;  /* 0x0000000809077824 */ /* 0x000fe200078e0202 */
[----:B------:R-:W-:Y:S02]  /*aab0*/  SEL R5, RZ, 0x1, P1 ;  /* 0x00000001ff057807 */ /* 0x000fe40000800000 */
[----:B------:R-:W-:Y:S01]  /*aac0*/  SEL R3, R3, RZ, P1 ;  /* 0x000000ff03037207 */ /* 0x000fe20000800000 */
[----:B------:R-:W1:Y:S01]  /*aad0*/  SYNCS.PHASECHK.TRANS64.TRYWAIT P0, [R7+URZ], R4 ;  /* 0x00000004070075a7 */ /* 0x000e62000800017f */
[----:B------:R-:W-:Y:S02]  /*aae0*/  LOP3.LUT R5, R0, R5, RZ, 0x3c, !PT ;  /* 0x0000000500057212 */ /* 0x000fe400078e3cff */
[----:B------:R-:W-:Y:S02]  /*aaf0*/  LEA R11, R3, R2, 0x3 ;  /* 0x00000002030b7211 */ /* 0x000fe400078e18ff */
[----:B------:R-:W-:Y:S01]  /*ab00*/  SHF.L.U32 R2, R5, 0x1f, RZ ;  /* 0x0000001f05027819 */ /* 0x000fe200000006ff */
[----:B-1----:R-:W-:Y:S06]  /*ab10*/  @!P0 BRA `(.L_x_581) ;  /* 0x0000000400588947 */ /* 0x002fec0003800000 */
.L_x_600:
[----:B------:R-:W3:Y:S02]  /*ab20*/  SYNCS.PHASECHK.TRANS64.TRYWAIT P0, [R11+URZ], R2 ;  /* 0x000000020b0075a7 */ /* 0x000ee4000800017f */
[----:B---3--:R-:W-:Y:S05]  /*ab30*/  @!P0 BRA `(.L_x_582) ;  /* 0x0000000400648947 */ /* 0x008fea0003800000 */
.L_x_601:
[----:B------:R-:W-:Y:S05]  /*ab40*/  @!P2 BRA `(.L_x_583) ;  /* 0x000000000004a947 */ /* 0x000fea0003800000 */
[----:B--2---:R-:W-:Y:S01]  /*ab50*/  BPT.TRAP 0x1 ;  /* 0x000000040000795c */ /* 0x004fe20000300000 */
.L_x_583:
[----:B------:R-:W-:-:S04]  /*ab60*/  VIADD R0, R6, 0x30c40 ;  /* 0x00030c4006007836 */ /* 0x000fc80000000000 */
[----:B------:R-:W-:-:S04]  /*ab70*/  IMAD R9, R9, 0x8, R0 ;  /* 0x0000000809097824 */ /* 0x000fc800078e0200 */
[----:B------:R-:W4:Y:S02]  /*ab80*/  SYNCS.PHASECHK.TRANS64.TRYWAIT P0, [R9+URZ], R4 ;  /* 0x00000004090075a7 */ /* 0x000f24000800017f */
[----:B----4-:R-:W-:Y:S05]  /*ab90*/  @!P0 BRA `(.L_x_584) ;  /* 0x0000000400608947 */ /* 0x010fea0003800000 */
.L_x_602:
[----:B------:R-:W-:-:S07]  /*aba0*/  LEA R3, R3, R0, 0x3 ;  /* 0x0000000003037211 */ /* 0x000fce00078e18ff */
.L_x_585:
[----:B------:R1:W1:Y:S02]  /*abb0*/  SYNCS.PHASECHK.TRANS64.TRYWAIT P0, [R3+URZ], R2 ;  /* 0x00000002030075a7 */ /* 0x000264000800017f */
[----:B-1----:R-:W-:Y:S05]  /*abc0*/  @!P0 NANOSLEEP.SYNCS 0x989680 ;  /* 0x009896800000895d */ /* 0x002fea0003900000 */
[----:B------:R-:W1:Y:S02]  /*abd0*/  @!P0 SYNCS.PHASECHK.TRANS64 P0, [R3+URZ], R2 ;  /* 0x00000002030085a7 */ /* 0x000e64000800007f */
[----:B-1----:R-:W-:Y:S05]  /*abe0*/  @!P0 BRA `(.L_x_585) ;  /* 0xfffffffc00f08947 */ /* 0x002fea000383ffff */
.L_x_474:
[----:B--2---:R-:W-:Y:S05]  /*abf0*/  BSYNC B6 ;  /* 0x0000000000067941 */ /* 0x004fea0003800000 */
.L_x_468:
[----:B------:R-:W-:Y:S05]  /*ac00*/  EXIT ;  /* 0x000000000000794d */ /* 0x000fea0003800000 */
.L_x_484:
[----:B------:R-:W-:Y:S01]  /*ac10*/  IMAD.MOV.U32 R12, RZ, RZ, RZ ;  /* 0x000000ffff0c7224 */ /* 0x000fe200078e00ff */
[----:B------:R-:W-:Y:S01]  /*ac20*/  MOV R15, 0xffffffff ;  /* 0xffffffff000f7802 */ /* 0x000fe20000000f00 */
[----:B------:R-:W-:-:S07]  /*ac30*/  IMAD.MOV.U32 R11, RZ, RZ, 0x1f ;  /* 0x0000001fff0b7424 */ /* 0x000fce00078e00ff */
[----:B------:R-:W-:Y:S05]  /*ac40*/  WARPSYNC.COLLECTIVE R15, `(.L_x_586) ;  /* 0x000000000f087348 */ /* 0x000fea0003c00000 */
[----:B------:R1:W2:Y:S02]  /*ac50*/  SHFL.IDX P6, R14, R13, R12, R11 ;  /* 0x0000000c0d0e7389 */ /* 0x0002a400000c000b */
[----:B-12---:R-:W-:Y:S01]  /*ac60*/  ENDCOLLECTIVE ;  /* 0x000000000000791b */ /* 0x006fe20003800000 */
.L_x_586:
[----:B------:R-:W-:Y:S05]  /*ac70*/  BRA `(.L_x_587) ;  /* 0xffffff6400407947 */ /* 0x000fea000383ffff */
.L_x_486:
[----:B--2---:R2:W3:Y:S02]  /*ac80*/  SYNCS.PHASECHK.TRANS64.TRYWAIT P0, [R2+URZ+0x30c00], R9 ;  /* 0x030c0009020075a7 */ /* 0x0044e4000800017f */
[----:B---3--:R-:W-:Y:S05]  /*ac90*/  @!P0 NANOSLEEP.SYNCS 0x989680 ;  /* 0x009896800000895d */ /* 0x008fea0003900000 */
[----:B------:R-:W3:Y:S02]  /*aca0*/  @!P0 SYNCS.PHASECHK.TRANS64 P0, [R2+URZ+0x30c00], R9 ;  /* 0x030c0009020085a7 */ /* 0x000ee4000800007f */
[----:B---3--:R-:W-:Y:S05]  /*acb0*/  @!P0 BRA `(.L_x_486) ;  /* 0xfffffffc00f08947 */ /* 0x008fea000383ffff */
[----:B------:R-:W-:Y:S05]  /*acc0*/  BRA `(.L_x_485) ;  /* 0xffffff6400a47947 */ /* 0x000fea000383ffff */
.L_x_490:
[----:B--2---:R2:W3:Y:S02]  /*acd0*/  SYNCS.PHASECHK.TRANS64.TRYWAIT P1, [R3+URZ+0x30c10], R22 ;  /* 0x030c1016030075a7 */ /* 0x0044e4000802017f */
[----:B---3--:R-:W-:Y:S05]  /*ace0*/  @!P1 NANOSLEEP.SYNCS 0x989680 ;  /* 0x009896800000995d */ /* 0x008fea0003900000 */
[----:B------:R-:W3:Y:S02]  /*acf0*/  @!P1 SYNCS.PHASECHK.TRANS64 P1, [R3+URZ+0x30c10], R22 ;  /* 0x030c1016030095a7 */ /* 0x000ee4000802007f */
[----:B---3--:R-:W-:Y:S05]  /*ad00*/  @!P1 BRA `(.L_x_490) ;  /* 0xfffffffc00f09947 */ /* 0x008fea000383ffff */
[----:B------:R-:W-:Y:S05]  /*ad10*/  BRA `(.L_x_489) ;  /* 0xffffff6c00847947 */ /* 0x000fea000383ffff */
.L_x_494:
[----:B------:R1:W1:Y:S02]  /*ad20*/  SYNCS.PHASECHK.TRANS64.TRYWAIT P1, [R3+URZ+0x30c30], R22 ;  /* 0x030c3016030075a7 */ /* 0x000264000802017f */
[----:B-1----:R-:W-:Y:S05]  /*ad30*/  @!P1 NANOSLEEP.SYNCS 0x989680 ;  /* 0x009896800000995d */ /* 0x002fea0003900000 */
[----:B------:R-:W1:Y:S02]  /*ad40*/  @!P1 SYNCS.PHASECHK.TRANS64 P1, [R3+URZ+0x30c30], R22 ;  /* 0x030c3016030095a7 */ /* 0x000e64000802007f */
[----:B-1----:R-:W-:Y:S05]  /*ad50*/  @!P1 BRA `(.L_x_494) ;  /* 0xfffffffc00f09947 */ /* 0x002fea000383ffff */
[----:B------:R-:W-:Y:S05]  /*ad60*/  BRA `(.L_x_493) ;  /* 0xffffff7000987947 */ /* 0x000fea000383ffff */
.L_x_560:
[----:B-1----:R1:W2:Y:S02]  /*ad70*/  SYNCS.PHASECHK.TRANS64.TRYWAIT P1, [R12+URZ+0x30c20], R3 ;  /* 0x030c20030c0075a7 */ /* 0x0022a4000802017f */
[----:B--2---:R-:W-:Y:S05]  /*ad80*/  @!P1 NANOSLEEP.SYNCS 0x989680 ;  /* 0x009896800000995d */ /* 0x004fea0003900000 */
[----:B------:R-:W2:Y:S02]  /*ad90*/  @!P1 SYNCS.PHASECHK.TRANS64 P1, [R12+URZ+0x30c20], R3 ;  /* 0x030c20030c0095a7 */ /* 0x000ea4000802007f */
[----:B--2---:R-:W-:Y:S05]  /*ada0*/  @!P1 BRA `(.L_x_560) ;  /* 0xfffffffc00f09947 */ /* 0x004fea000383ffff */
[----:B------:R-:W-:Y:S05]  /*adb0*/  BRA `(.L_x_588) ;  /* 0xffffffe800107947 */ /* 0x000fea000383ffff */
.L_x_564:
[----:B-1----:R1:W2:Y:S02]  /*adc0*/  SYNCS.PHASECHK.TRANS64.TRYWAIT P1, [R12+URZ+0x30c40], R21 ;  /* 0x030c40150c0075a7 */ /* 0x0022a4000802017f */
[----:B--2---:R-:W-:Y:S05]  /*add0*/  @!P1 NANOSLEEP.SYNCS 0x989680 ;  /* 0x009896800000995d */ /* 0x004fea0003900000 */
[----:B------:R-:W2:Y:S02]  /*ade0*/  @!P1 SYNCS.PHASECHK.TRANS64 P1, [R12+URZ+0x30c40], R21 ;  /* 0x030c40150c0095a7 */ /* 0x000ea4000802007f */
[----:B--2---:R-:W-:Y:S05]  /*adf0*/  @!P1 BRA `(.L_x_564) ;  /* 0xfffffffc00f09947 */ /* 0x004fea000383ffff */
[----:B------:R-:W-:Y:S05]  /*ae00*/  BRA `(.L_x_589) ;  /* 0xffffffec00287947 */ /* 0x000fea000383ffff */
.L_x_566:
[----:B--2---:R2:W3:Y:S02]  /*ae10*/  SYNCS.PHASECHK.TRANS64.TRYWAIT P1, [R12+URZ+0x30c28], R21 ;  /* 0x030c28150c0075a7 */ /* 0x0044e4000802017f */
[----:B---3--:R-:W-:Y:S05]  /*ae20*/  @!P1 NANOSLEEP.SYNCS 0x989680 ;  /* 0x009896800000995d */ /* 0x008fea0003900000 */
[----:B------:R-:W3:Y:S02]  /*ae30*/  @!P1 SYNCS.PHASECHK.TRANS64 P1, [R12+URZ+0x30c28], R21 ;  /* 0x030c28150c0095a7 */ /* 0x000ee4000802007f */
[----:B---3--:R-:W-:Y:S05]  /*ae40*/  @!P1 BRA `(.L_x_566) ;  /* 0xfffffffc00f09947 */ /* 0x008fea000383ffff */
[----:B------:R-:W-:Y:S05]  /*ae50*/  BRA `(.L_x_590) ;  /* 0xffffffec00a47947 */ /* 0x000fea000383ffff */
.L_x_568:
[----:B---3--:R3:W4:Y:S02]  /*ae60*/  SYNCS.PHASECHK.TRANS64.TRYWAIT P1, [R12+URZ+0x30c48], R21 ;  /* 0x030c48150c0075a7 */ /* 0x008724000802017f */
[----:B----4-:R-:W-:Y:S05]  /*ae70*/  @!P1 NANOSLEEP.SYNCS 0x989680 ;  /* 0x009896800000995d */ /* 0x010fea0003900000 */
[----:B------:R-:W4:Y:S02]  /*ae80*/  @!P1 SYNCS.PHASECHK.TRANS64 P1, [R12+URZ+0x30c48], R21 ;  /* 0x030c48150c0095a7 */ /* 0x000f24000802007f */
[----:B----4-:R-:W-:Y:S05]  /*ae90*/  @!P1 BRA `(.L_x_568) ;  /* 0xfffffffc00f09947 */ /* 0x010fea000383ffff */
[----:B------:R-:W-:Y:S05]  /*aea0*/  BRA `(.L_x_591) ;  /* 0xfffffff000007947 */ /* 0x000fea000383ffff */
.L_x_570:
[----:B------:R-:W-:-:S07]  /*aeb0*/  SHF.L.U32 R5, R10, 0x1f, RZ ;  /* 0x0000001f0a057819 */ /* 0x000fce00000006ff */
.L_x_592:
[----:B-1----:R1:W2:Y:S02]  /*aec0*/  SYNCS.PHASECHK.TRANS64.TRYWAIT P1, [R12+URZ+0x30c20], R5 ;  /* 0x030c20050c0075a7 */ /* 0x0022a4000802017f */
[----:B--2---:R-:W-:Y:S05]  /*aed0*/  @!P1 NANOSLEEP.SYNCS 0x989680 ;  /* 0x009896800000995d */ /* 0x004fea0003900000 */
[----:B------:R-:W2:Y:S02]  /*aee0*/  @!P1 SYNCS.PHASECHK.TRANS64 P1, [R12+URZ+0x30c20], R5 ;  /* 0x030c20050c0095a7 */ /* 0x000ea4000802007f */
[----:B--2---:R-:W-:Y:S05]  /*aef0*/  @!P1 BRA `(.L_x_592) ;  /* 0xfffffffc00f09947 */ /* 0x004fea000383ffff */
[----:B------:R-:W-:Y:S05]  /*af00*/  BRA `(.L_x_593) ;  /* 0xfffffff0006c7947 */ /* 0x000fea000383ffff */
.L_x_573:
[----:B-1----:R1:W2:Y:S02]  /*af10*/  SYNCS.PHASECHK.TRANS64.TRYWAIT P1, [R12+URZ+0x30c40], R13 ;  /* 0x030c400d0c0075a7 */ /* 0x0022a4000802017f */
[----:B--2---:R-:W-:Y:S05]  /*af20*/  @!P1 NANOSLEEP.SYNCS 0x989680 ;  /* 0x009896800000995d */ /* 0x004fea0003900000 */
[----:B------:R-:W2:Y:S02]  /*af30*/  @!P1 SYNCS.PHASECHK.TRANS64 P1, [R12+URZ+0x30c40], R13 ;  /* 0x030c400d0c0095a7 */ /* 0x000ea4000802007f */
[----:B--2---:R-:W-:Y:S05]  /*af40*/  @!P1 BRA `(.L_x_573) ;  /* 0xfffffffc00f09947 */ /* 0x004fea000383ffff */
[----:B------:R-:W-:Y:S05]  /*af50*/  BRA `(.L_x_594) ;  /* 0xfffffff000e07947 */ /* 0x000fea000383ffff */
.L_x_575:
[----:B--2---:R2:W3:Y:S02]  /*af60*/  SYNCS.PHASECHK.TRANS64.TRYWAIT P1, [R12+URZ+0x30c28], R13 ;  /* 0x030c280d0c0075a7 */ /* 0x0044e4000802017f */
[----:B---3--:R-:W-:Y:S05]  /*af70*/  @!P1 NANOSLEEP.SYNCS 0x989680 ;  /* 0x009896800000995d */ /* 0x008fea0003900000 */
[----:B------:R-:W3:Y:S02]  /*af80*/  @!P1 SYNCS.PHASECHK.TRANS64 P1, [R12+URZ+0x30c28], R13 ;  /* 0x030c280d0c0095a7 */ /* 0x000ee4000802007f */
[----:B---3--:R-:W-:Y:S05]  /*af90*/  @!P1 BRA `(.L_x_575) ;  /* 0xfffffffc00f09947 */ /* 0x008fea000383ffff */
[----:B------:R-:W-:Y:S05]  /*afa0*/  BRA `(.L_x_595) ;  /* 0xfffffff400507947 */ /* 0x000fea000383ffff */
.L_x_577:
[----:B-1----:R1:W2:Y:S02]  /*afb0*/  SYNCS.PHASECHK.TRANS64.TRYWAIT P0, [R13+URZ+0x30c40], R2 ;  /* 0x030c40020d0075a7 */ /* 0x0022a4000800017f */
[----:B--2---:R-:W-:Y:S05]  /*afc0*/  @!P0 NANOSLEEP.SYNCS 0x989680 ;  /* 0x009896800000895d */ /* 0x004fea0003900000 */
[----:B------:R-:W2:Y:S02]  /*afd0*/  @!P0 SYNCS.PHASECHK.TRANS64 P0, [R13+URZ+0x30c40], R2 ;  /* 0x030c40020d0085a7 */ /* 0x000ea4000800007f */
[----:B--2---:R-:W-:Y:S05]  /*afe0*/  @!P0 BRA `(.L_x_577) ;  /* 0xfffffffc00f08947 */ /* 0x004fea000383ffff */
[----:B------:R-:W-:Y:S05]  /*aff0*/  BRA `(.L_x_596) ;  /* 0xfffffff400c07947 */ /* 0x000fea000383ffff */
.L_x_579:
[----:B------:R-:W-:Y:S01]  /*b000*/  BSSY B0, `(.L_x_597) ;  /* 0x0000006000007945 */ /* 0x000fe20003800000 */
[----:B------:R-:W-:-:S07]  /*b010*/  IMAD.MOV.U32 R15, RZ, RZ, -0x1 ;  /* 0xffffffffff0f7424 */ /* 0x000fce00078e00ff */
[----:B--2---:R-:W-:Y:S05]  /*b020*/  WARPSYNC.COLLECTIVE R15, `(.L_x_598) ;  /* 0x000000000f0c7348 */ /* 0x004fea0003c00000 */
[----:B------:R-:W-:Y:S02]  /*b030*/  ELECT P6, UR62, PT ;  /* 0x00000000003e782f */ /* 0x000fe400038c0000 */
[----:B------:R-:W-:Y:S01]  /*b040*/  MOV R14, UR62 ;  /* 0x0000003e000e7c02 */ /* 0x000fe20008000f00 */
[----:B--2---:R-:W-:Y:S10]  /*b050*/  ENDCOLLECTIVE ;  /* 0x000000000000791b */ /* 0x004ff40003800000 */
.L_x_598:
[----:B------:R-:W-:Y:S05]  /*b060*/  BSYNC B0 ;  /* 0x0000000000007941 */ /* 0x000fea0003800000 */
.L_x_597:
[----:B------:R-:W-:Y:S05]  /*b070*/  BRA `(.L_x_599) ;  /* 0xfffffff800547947 */ /* 0x000fea000383ffff */
.L_x_581:
[----:B-1----:R1:W3:Y:S02]  /*b080*/  SYNCS.PHASECHK.TRANS64.TRYWAIT P0, [R7+URZ], R4 ;  /* 0x00000004070075a7 */ /* 0x0022e4000800017f */
[----:B---3--:R-:W-:Y:S05]  /*b090*/  @!P0 NANOSLEEP.SYNCS 0x989680 ;  /* 0x009896800000895d */ /* 0x008fea0003900000 */
[----:B------:R-:W3:Y:S02]  /*b0a0*/  @!P0 SYNCS.PHASECHK.TRANS64 P0, [R7+URZ], R4 ;  /* 0x00000004070085a7 */ /* 0x000ee4000800007f */
[----:B---3--:R-:W-:Y:S05]  /*b0b0*/  @!P0 BRA `(.L_x_581) ;  /* 0xfffffffc00f08947 */ /* 0x008fea000383ffff */
[----:B------:R-:W-:Y:S05]  /*b0c0*/  BRA `(.L_x_600) ;  /* 0xfffffff800947947 */ /* 0x000fea000383ffff */
.L_x_582:
[----:B---3--:R3:W4:Y:S02]  /*b0d0*/  SYNCS.PHASECHK.TRANS64.TRYWAIT P0, [R11+URZ], R2 ;  /* 0x000000020b0075a7 */ /* 0x008724000800017f */
[----:B----4-:R-:W-:Y:S05]  /*b0e0*/  @!P0 NANOSLEEP.SYNCS 0x989680 ;  /* 0x009896800000895d */ /* 0x010fea0003900000 */
[----:B------:R-:W4:Y:S02]  /*b0f0*/  @!P0 SYNCS.PHASECHK.TRANS64 P0, [R11+URZ], R2 ;  /* 0x000000020b0085a7 */ /* 0x000f24000800007f */
[----:B----4-:R-:W-:Y:S05]  /*b100*/  @!P0 BRA `(.L_x_582) ;  /* 0xfffffffc00f08947 */ /* 0x010fea000383ffff */
[----:B------:R-:W-:Y:S05]  /*b110*/  BRA `(.L_x_601) ;  /* 0xfffffff800887947 */ /* 0x000fea000383ffff */
.L_x_584:
[----:B----4-:R4:W1:Y:S02]  /*b120*/  SYNCS.PHASECHK.TRANS64.TRYWAIT P0, [R9+URZ], R4 ;  /* 0x00000004090075a7 */ /* 0x010864000800017f */
[----:B-1----:R-:W-:Y:S05]  /*b130*/  @!P0 NANOSLEEP.SYNCS 0x989680 ;  /* 0x009896800000895d */ /* 0x002fea0003900000 */
[----:B------:R-:W1:Y:S02]  /*b140*/  @!P0 SYNCS.PHASECHK.TRANS64 P0, [R9+URZ], R4 ;  /* 0x00000004090085a7 */ /* 0x000e64000800007f */
[----:B-1----:R-:W-:Y:S05]  /*b150*/  @!P0 BRA `(.L_x_584) ;  /* 0xfffffffc00f08947 */ /* 0x002fea000383ffff */
[----:B------:R-:W-:Y:S05]  /*b160*/  BRA `(.L_x_602) ;  /* 0xfffffff8008c7947 */ /* 0x000fea000383ffff */
.L_x_603:
        /* <DEDUP_REMOVED lines=9> */
.L_x_3722:


//--------------------- .text._ZN7cutlass13device_kernelIN5flash11enable_sm90INS1_16FlashAttnBwdSm90INS1_25CollectiveMainloopBwdSm90ILi2ELi2ELi2EN4cute5tupleIJNS5_1CILi1EEES8_S8_EEENS6_IJNS7_ILi128EEESA_NS7_ILi64EEEEEENS_6half_tEfNS_4arch4Sm90ELb0ELb0ELb1ELb1ELb1ELb1ELb0ELb0ELi2ELi1ELi2ELi2ELb0EEENS1_21CollectiveEpilogueBwdISC_SD_SF_Li256ELb1ELb0ELi1EEENS1_19SingleTileSchedulerILb1ELb0ELb0ELi128EEEEEEEEEvNT_6ParamsE --------------------------
	.section	.text._ZN7cutlass13device_kernelIN5flash11enable_sm90INS1_16FlashAttnBwdSm90INS1_25CollectiveMainloopBwdSm90ILi2ELi2ELi2EN4cute5tupleIJNS5_1CILi1EEES8_S8_EEENS6_IJNS7_ILi128EEESA_NS7_ILi64EEEEEENS_6half_tEfNS_4arch4Sm90ELb0ELb0ELb1ELb1ELb1ELb1ELb0ELb0ELi2ELi1ELi2ELi2ELb0EEENS1_21CollectiveEpilogueBwdISC_SD_SF_Li256ELb1ELb0ELi1EEENS1_19SingleTileSchedulerILb1ELb0ELb0ELi128EEEEEEEEEvNT_6ParamsE,"ax",@progbits
	.align	128
.text._ZN7cutlass13device_kernelIN5flash11enable_sm90INS1_16FlashAttnBwdSm90INS1_25CollectiveMainloopBwdSm90ILi2ELi2ELi2EN4cute5tupleIJNS5_1CILi1EEES8_S8_EEENS6_IJNS7_ILi128EEESA_NS7_ILi64EEEEEENS_6half_tEfNS_4arch4Sm90ELb0ELb0ELb1ELb1ELb1ELb1ELb0ELb0ELi2ELi1ELi2ELi2ELb0EEENS1_21CollectiveEpilogueBwdISC_SD_SF_Li256ELb1ELb0ELi1EEENS1_19SingleTileSchedulerILb1ELb0ELb0ELi128EEEEEEEEEvNT_6ParamsE:
        .type           _ZN7cutlass13device_kernelIN5flash11enable_sm90INS1_16FlashAttnBwdSm90INS1_25CollectiveMainloopBwdSm90ILi2ELi2ELi2EN4cute5tupleIJNS5_1CILi1EEES8_S8_EEENS6_IJNS7_ILi128EEESA_NS7_ILi64EEEEEENS_6half_tEfNS_4arch4Sm90ELb0ELb0ELb1ELb1ELb1ELb1ELb0ELb0ELi2ELi1ELi2ELi2ELb0EEENS1_21CollectiveEpilogueBwdISC_SD_SF_Li256ELb1ELb0ELi1EEENS1_19SingleTileSchedulerILb1ELb0ELb0ELi128EEEEEEEEEvNT_6ParamsE,@function
        .size           _ZN7cutlass13device_kernelIN5flash11enable_sm90INS1_16FlashAttnBwdSm90INS1_25CollectiveMainloopBwdSm90ILi2ELi2ELi2EN4cute5tupleIJNS5_1CILi1EEES8_S8_EEENS6_IJNS7_ILi128EEESA_NS7_ILi64EEEEEENS_6half_tEfNS_4arch4Sm90ELb0ELb0ELb1ELb1ELb1ELb1ELb0ELb0ELi2ELi1ELi2ELi2ELb0EEENS1_21CollectiveEpilogueBwdISC_SD_SF_Li256ELb1ELb0ELi1EEENS1_19SingleTileSchedulerILb1ELb0ELb0ELi128EEEEEEEEEvNT_6ParamsE,(.L_x_3723 - _ZN7cutlass13device_kernelIN5flash11enable_sm90INS1_16FlashAttnBwdSm90INS1_25CollectiveMainloopBwdSm90ILi2ELi2ELi2EN4cute5tupleIJNS5_1CILi1EEES8_S8_EEENS6_IJNS7_ILi128EEESA_NS7_ILi64EEEEEENS_6half_tEfNS_4arch4Sm90ELb0ELb0ELb1ELb1ELb1ELb1ELb0ELb0ELi2ELi1ELi2ELi2ELb0EEENS1_21CollectiveEpilogueBwdISC_SD_SF_Li256ELb1ELb0ELi1EEENS1_19SingleTileSchedulerILb1ELb0ELb0ELi128EEEEEEEEEvNT_6ParamsE)
        .other          _ZN7cutlass13device_kernelIN5flash11enable_sm90INS1_16FlashAttnBwdSm90INS1_25CollectiveMainloopBwdSm90ILi2ELi2ELi2EN4cute5tupleIJNS5_1CILi1EEES8_S8_EEENS6_IJNS7_ILi128EEESA_NS7_ILi64EEEEEENS_6half_tEfNS_4arch4Sm90ELb0ELb0ELb1ELb1ELb1ELb1ELb0ELb0ELi2ELi1ELi2ELi2ELb0EEENS1_21CollectiveEpilogueBwdISC_SD_SF_Li256ELb1ELb0ELi1EEENS1_19SingleTileSchedulerILb1ELb0ELb0ELi128EEEEEEEEEvNT_6ParamsE,@"STO_CUDA_ENTRY STV_DEFAULT"
_ZN7cutlass13device_kernelIN5flash11enable_sm90INS1_16FlashAttnBwdSm90INS1_25CollectiveMainloopBwdSm90ILi2ELi2ELi2EN4cute5tupleIJNS5_1CILi1EEES8_S8_EEENS6_IJNS7_ILi128EEESA_NS7_ILi64EEEEEENS_6half_tEfNS_4arch4Sm90ELb0ELb0ELb1ELb1ELb1ELb1ELb0ELb0ELi2ELi1ELi2ELi2ELb0EEENS1_21CollectiveEpilogueBwdISC_SD_SF_Li256ELb1ELb0ELi1EEENS1_19SingleTileSchedulerILb1ELb0ELb0ELi128EEEEEEEEEvNT_6ParamsE:
        /* <DEDUP_REMOVED lines=23> */
.L_x_605:
[----:B------:R-:W-:Y:S05]  /*0170*/  BSYNC B0 ;  /* 0x0000000000007941 */ /* 0x000fea0003800000 */
.L_x_604:
        /* <DEDUP_REMOVED lines=34> */
.L_x_606:
        /* <DEDUP_REMOVED lines=22> */
.L_x_607:
        /* <DEDUP_REMOVED lines=9> */
.L_x_610:
        /* <DEDUP_REMOVED lines=20> */
.L_x_611:
        /* <DEDUP_REMOVED lines=10> */
.L_x_613:
[----:B------:R-:W2:Y:S02]  /*0770*/  LDC R0, c[0x0][0x8bc] ;  /* 0x00022f00ff007b82 */ /* 0x000ea40000000800 */
.L_x_612:
        /* <DEDUP_REMOVED lines=19> */
.L_x_615:
        /* <DEDUP_REMOVED lines=10> */
.L_x_616:
        /* <DEDUP_REMOVED lines=8> */
.L_x_617:
        /* <DEDUP_REMOVED lines=9> */
.L_x_618:
        /* <DEDUP_REMOVED lines=56> */
.L_x_621:
        /* <DEDUP_REMOVED lines=15> */
.L_x_620:
        /* <DEDUP_REMOVED lines=22> */
.L_x_623:
        /* <DEDUP_REMOVED lines=15> */
.L_x_622:
[----:B------:R-:W-:Y:S01]  /*1120*/  SHF.R.S32.HI R3, RZ, 0x1f, R18 ;  /* 0x0000001fff037819 */ /* 0x000fe20000011412 */
[----:B------:R-:W-:-:S03]  /*1130*/  UMOV UR4, 0xffffffff ;  /* 0xffffffff00047882 */ /* 0x000fc60000000000 */
[----:B------:R-:W-:-:S04]  /*1140*/  LEA.HI R0, R3, R18, RZ, 0x7 ;  /* 0x0000001203007211 */ /* 0x000fc800078f38ff */
[----:B------:R-:W-:Y:S01]  /*1150*/  SHF.R.S32.HI R13, RZ, 0x7, R0 ;  /* 0x00000007ff0d7819 */ /* 0x000fe20000011400 */
[----:B------:R-:W-:Y:S06]  /*1160*/  BRA.DIV UR4, `(.L_x_624) ;  /* 0x000000a2049c7947 */ /* 0x000fec000b800000 */
[----:B------:R1:W2:Y:S02]  /*1170*/  SHFL.IDX PT, R14, R13, RZ, 0x1f ;  /* 0x00001fff0d0e7589 */ /* 0x0002a400000e0000 */
.L_x_743:
[----:B------:R-:W-:Y:S01]  /*1180*/  SHF.L.U32 R17, RZ, 0x1f, RZ ;  /* 0x0000001fff117819 */ /* 0x000fe200000006ff */
[----:B------:R-:W-:Y:S01]  /*1190*/  VIADD R23, R23, 0x7f ;  /* 0x0000007f17177836 */ /* 0x000fe20000000000 */
[----:B--2---:R-:W-:Y:S01]  /*11a0*/  LEA.HI R4, R14, R14, RZ, 0x1 ;  /* 0x0000000e0e047211 */ /* 0x004fe200078f08ff */
[----:B------:R-:W-:Y:S01]  /*11b0*/  IMAD.IADD R19, R22, 0x1, -R19 ;  /* 0x0000000116137824 */ /* 0x000fe200078e0a13 */
[----:B------:R-:W2:Y:S01]  /*11c0*/  SYNCS.PHASECHK.TRANS64.TRYWAIT P0, [R2+URZ+0x30c00], R17 ;  /* 0x030c0011020075a7 */ /* 0x000ea2000800017f */
[----:B------:R-:W-:Y:S02]  /*11d0*/  LOP3.LUT R5, R0, 0xffffff80, RZ, 0xc0, !PT ;  /* 0xffffff8000057812 */ /* 0x000fe400078ec0ff */
[----:B------:R-:W-:Y:S02]  /*11e0*/  LOP3.LUT R11, R4, 0xffffe, RZ, 0xc0, !PT ;  /* 0x000ffffe040b7812 */ /* 0x000fe400078ec0ff */
[CC--:B------:R-:W-:Y:S02]  /*11f0*/  LEA.HI R4, R3.reuse, R18.reuse, RZ, 0x5 ;  /* 0x0000001203047211 */ /* 0x0c0fe400078f28ff */
[----:B------:R-:W-:-:S02]  /*1200*/  LEA.HI R0, R3, R18, RZ, 0x2 ;  /* 0x0000001203007211 */ /* 0x000fc400078f10ff */
[----:B------:R-:W-:Y:S02]  /*1210*/  LOP3.LUT R7, R4, 0xffffffe0, RZ, 0xc0, !PT ;  /* 0xffffffe004077812 */ /* 0x000fe400078ec0ff */
[----:B------:R-:W-:Y:S01]  /*1220*/  LOP3.LUT R9, R0, 0xfffffffc, RZ, 0xc0, !PT ;  /* 0xfffffffc00097812 */ /* 0x000fe200078ec0ff */
[C---:B------:R-:W-:Y:S01]  /*1230*/  IMAD.IADD R0, R18.reuse, 0x1, -R5 ;  /* 0x0000000112007824 */ /* 0x040fe200078e0a05 */
[CC--:B------:R-:W-:Y:S01]  /*1240*/  LEA.HI R6, R3.reuse, R18.reuse, RZ, 0x3 ;  /* 0x0000001203067211 */ /* 0x0c0fe200078f18ff */
[C---:B------:R-:W-:Y:S01]  /*1250*/  IMAD.IADD R7, R18.reuse, 0x1, -R7 ;  /* 0x0000000112077824 */ /* 0x040fe200078e0a07 */
[----:B------:R-:W-:Y:S02]  /*1260*/  LEA.HI R8, R3, R18, RZ, 0x4 ;  /* 0x0000001203087211 */ /* 0x000fe400078f20ff */
[C---:B------:R-:W-:Y:S01]  /*1270*/  IADD3 R10, R18.reuse, -R9, RZ ;  /* 0x80000009120a7210 */ /* 0x040fe20007ffe0ff */
[----:B------:R-:W-:Y:S01]  /*1280*/  IMAD.SHL.U32 R18, R18, 0x40, RZ ;  /* 0x0000004012127824 */ /* 0x000fe200078e00ff */
[----:B------:R-:W-:-:S02]  /*1290*/  SHF.R.S32.HI R3, RZ, 0x5, R4 ;  /* 0x00000005ff037819 */ /* 0x000fc40000011404 */
[----:B------:R-:W-:Y:S02]  /*12a0*/  SHF.R.S32.HI R4, RZ, 0x1f, R23 ;  /* 0x0000001fff047819 */ /* 0x000fe40000011417 */
[----:B------:R-:W-:Y:S01]  /*12b0*/  SHF.R.S32.HI R15, RZ, 0x4, R8 ;  /* 0x00000004ff0f7819 */ /* 0x000fe20000011408 */
[----:B------:R-:W-:Y:S01]  /*12c0*/  IMAD.SHL.U32 R5, R3, 0x10, RZ ;  /* 0x0000001003057824 */ /* 0x000fe200078e00ff */
[----:B------:R-:W-:Y:S02]  /*12d0*/  LOP3.LUT R18, R18, 0x1c0, RZ, 0xc0, !PT ;  /* 0x000001c012127812 */ /* 0x000fe400078ec0ff */
[----:B------:R-:W-:Y:S02]  /*12e0*/  IADD3 R11, R14, -R11, RZ ;  /* 0x8000000b0e0b7210 */ /* 0x000fe40007ffe0ff */
[----:B------:R-:W-:Y:S02]  /*12f0*/  LEA.HI R23, R4, R23, RZ, 0x7 ;  /* 0x0000001704177211 */ /* 0x000fe400078f38ff */
[----:B------:R-:W-:-:S02]  /*1300*/  LEA.HI R8, R8, R15, RZ, 0x1 ;  /* 0x0000000f08087211 */ /* 0x000fc400078f08ff */
[----:B------:R-:W-:Y:S02]  /*1310*/  SHF.R.S32.HI R3, RZ, 0x1f, R0 ;  /* 0x0000001fff037819 */ /* 0x000fe40000011400 */
[----:B------:R-:W-:Y:S01]  /*1320*/  LOP3.LUT R5, R18, 0x30, R5, 0xf8, !PT ;  /* 0x0000003012057812 */ /* 0x000fe200078ef805 */
[----:B--2---:R-:W-:Y:S06]  /*1330*/  @P0 BRA `(.L_x_625) ;  /* 0x0000000000080947 */ /* 0x004fec0003800000 */
[----:B------:R-:W2:Y:S02]  /*1340*/  SYNCS.PHASECHK.TRANS64.TRYWAIT P0, [R2+URZ+0x30c00], R17 ;  /* 0x030c0011020075a7 */ /* 0x000ea4000800017f */
[----:B--2---:R-:W-:Y:S05]  /*1350*/  @!P0 BRA `(.L_x_626) ;  /* 0x000000a0003c8947 */ /* 0x004fea0003800000 */
.L_x_625:
[----:B------:R-:W3:Y:S01]  /*1360*/  LDL.LU R21, [R1] ;  /* 0x0000000001157983 */ /* 0x000ee20000300800 */
[----:B------:R-:W-:Y:S01]  /*1370*/  LOP3.LUT R9, R5, 0x8, R6, 0xf8, !PT ;  /* 0x0000000805097812 */ /* 0x000fe200078ef806 */
[----:B------:R-:W-:Y:S01]  /*1380*/  IMAD R20, R13, 0x400, R0 ;  /* 0x000004000d147824 */ /* 0x000fe200078e0200 */
[CC--:B------:R-:W-:Y:S02]  /*1390*/  LEA.HI R5, R3.reuse, R0.reuse, RZ, 0x5 ;  /* 0x0000000003057211 */ /* 0x0c0fe400078f28ff */
[----:B------:R-:W-:Y:S02]  /*13a0*/  SHF.R.S32.HI R4, RZ, 0x1f, R7 ;  /* 0x0000001fff047819 */ /* 0x000fe40000011407 */
[----:B------:R-:W-:Y:S02]  /*13b0*/  SHF.R.S32.HI R6, RZ, 0x5, R5 ;  /* 0x00000005ff067819 */ /* 0x000fe40000011405 */
[----:B------:R-:W-:Y:S02]  /*13c0*/  SHF.R.U32.HI R18, RZ, 0x3, R18 ;  /* 0x00000003ff127819 */ /* 0x000fe40000011612 */
[----:B------:R-:W-:Y:S01]  /*13d0*/  LEA.HI R3, R3, R0, RZ, 0x2 ;  /* 0x0000000003037211 */ /* 0x000fe200078f10ff */
[----:B------:R-:W-:Y:S01]  /*13e0*/  IMAD R19, R6, -0x10, R19 ;  /* 0xfffffff006137824 */ /* 0x000fe200078e0213 */
[----:B------:R-:W-:-:S02]  /*13f0*/  LOP3.LUT R8, R8, 0x7ffffe, RZ, 0xc0, !PT ;  /* 0x007ffffe08087812 */ /* 0x000fc400078ec0ff */
[CC--:B------:R-:W-:Y:S02]  /*1400*/  LEA.HI R5, R4.reuse, R7.reuse, RZ, 0x3 ;  /* 0x0000000704057211 */ /* 0x0c0fe400078f18ff */
[----:B------:R-:W-:Y:S01]  /*1410*/  LEA.HI R4, R4, R7, RZ, 0x2 ;  /* 0x0000000704047211 */ /* 0x000fe200078f10ff */
[----:B------:R-:W-:Y:S01]  /*1420*/  IMAD.IADD R12, R15, 0x1, -R8 ;  /* 0x000000010f0c7824 */ /* 0x000fe200078e0a08 */
[----:B------:R-:W-:Y:S02]  /*1430*/  LOP3.LUT R18, R9, R18, RZ, 0x3c, !PT ;  /* 0x0000001209127212 */ /* 0x000fe400078e3cff */
[----:B------:R-:W-:Y:S02]  /*1440*/  LEA.HI R7, R13, R13, RZ, 0x1 ;  /* 0x0000000d0d077211 */ /* 0x000fe400078f08ff */
[----:B------:R-:W-:Y:S02]  /*1450*/  LOP3.LUT R9, R3, 0x7ffffffc, RZ, 0xc0, !PT ;  /* 0x7ffffffc03097812 */ /* 0x000fe400078ec0ff */
[----:B------:R-:W-:-:S02]  /*1460*/  SHF.R.S32.HI R6, RZ, 0x2, R3 ;  /* 0x00000002ff067819 */ /* 0x000fc40000011403 */
[----:B------:R-:W-:Y:S02]  /*1470*/  SHF.R.S32.HI R3, RZ, 0x1f, R3 ;  /* 0x0000001fff037819 */ /* 0x000fe40000011403 */
[----:B------:R-:W-:Y:S02]  /*1480*/  LOP3.LUT R8, R7, 0xfffffffe, RZ, 0xc0, !PT ;  /* 0xfffffffe07087812 */ /* 0x000fe400078ec0ff */
[----:B------:R-:W-:Y:S02]  /*1490*/  LEA.HI R3, R3, R6, RZ, 0x3 ;  /* 0x0000000603037211 */ /* 0x000fe400078f18ff */
[----:B------:R-:W-:Y:S01]  /*14a0*/  IADD3 R9, R0, -R9, RZ ;  /* 0x8000000900097210 */ /* 0x000fe20007ffe0ff */
[----:B------:R-:W-:Y:S01]  /*14b0*/  IMAD.IADD R8, R13, 0x1, -R8 ;  /* 0x000000010d087824 */ /* 0x000fe200078e0a08 */
[----:B------:R-:W-:Y:S01]  /*14c0*/  LOP3.LUT R7, R3, 0xfffffff8, RZ, 0xc0, !PT ;  /* 0xfffffff803077812 */ /* 0x000fe200078ec0ff */
[----:B-1----:R-:W-:Y:S01]  /*14d0*/  IMAD R13, R13, 0x10, R12 ;  /* 0x000000100d0d7824 */ /* 0x002fe200078e020c */
[----:B------:R-:W-:-:S02]  /*14e0*/  SHF.R.S32.HI R3, RZ, 0x2, R4 ;  /* 0x00000002ff037819 */ /* 0x000fc40000011404 */
[----:B------:R-:W-:Y:S01]  /*14f0*/  IADD3 R19, R19, R7, -R6 ;  /* 0x0000000713137210 */ /* 0x000fe20007ffe806 */
[----:B------:R-:W-:Y:S01]  /*1500*/  IMAD.U32 R7, R13, 0x200, R18 ;  /* 0x000002000d077824 */ /* 0x000fe200078e0012 */
[C---:B------:R-:W-:Y:S02]  /*1510*/  IADD3 R6, R3.reuse, 0x8, RZ ;  /* 0x0000000803067810 */ /* 0x040fe40007ffe0ff */
[----:B------:R-:W-:Y:S02]  /*1520*/  LEA.HI R4, R4, R3, RZ, 0x1 ;  /* 0x0000000304047211 */ /* 0x000fe400078f08ff */
[--C-:B------:R-:W-:Y:S01]  /*1530*/  SHF.R.S32.HI R0, RZ, 0x3, R5.reuse ;  /* 0x00000003ff007819 */ /* 0x100fe20000011405 */
[----:B------:R1:W-:Y:S01]  /*1540*/  STL [R1+0x8], R7 ;  /* 0x0000080701007387 */ /* 0x0003e20000100800 */
[----:B------:R-:W-:Y:S01]  /*1550*/  SHF.R.S32.HI R5, RZ, 0x1f, R5 ;  /* 0x0000001fff057819 */ /* 0x000fe20000011405 */
[----:B------:R-:W-:Y:S01]  /*1560*/  VIADD R12, R3, 0x10 ;  /* 0x00000010030c7836 */ /* 0x000fe20000000000 */
[----:B------:R-:W-:-:S02]  /*1570*/  LOP3.LUT R4, R4, 0xfffffffe, RZ, 0xc0, !PT ;  /* 0xfffffffe04047812 */ /* 0x000fc400078ec0ff */
[----:B------:R-:W-:Y:S02]  /*1580*/  LEA.HI R5, R5, R0, RZ, 0x4 ;  /* 0x0000000005057211 */ /* 0x000fe400078f20ff */
[----:B-1----:R-:W-:Y:S01]  /*1590*/  LEA.HI R7, R6, R6, RZ, 0x1 ;  /* 0x0000000606077211 */ /* 0x002fe200078f08ff */
[C---:B------:R-:W-:Y:S01]  /*15a0*/  IMAD.IADD R4, R3.reuse, 0x1, -R4 ;  /* 0x0000000103047824 */ /* 0x040fe200078e0a04 */
[----:B------:R-:W-:Y:S02]  /*15b0*/  IADD3 R14, R3, 0x18, RZ ;  /* 0x00000018030e7810 */ /* 0x000fe40007ffe0ff */
[----:B------:R-:W-:Y:S02]  /*15c0*/  LOP3.LUT R13, R7, 0xfffffffe, RZ, 0xc0, !PT ;  /* 0xfffffffe070d7812 */ /* 0x000fe400078ec0ff */
[----:B------:R-:W-:Y:S02]  /*15d0*/  LOP3.LUT R5, R5, 0x1ffffff0, RZ, 0xc0, !PT ;  /* 0x1ffffff005057812 */ /* 0x000fe400078ec0ff */
[----:B------:R-:W-:Y:S01]  /*15e0*/  LEA.HI R3, R12, R12, RZ, 0x1 ;  /* 0x0000000c0c037211 */ /* 0x000fe200078f08ff */
[----:B------:R-:W-:Y:S01]  /*15f0*/  IMAD.IADD R13, R6, 0x1, -R13 ;  /* 0x00000001060d7824 */ /* 0x000fe200078e0a0d */
[----:B------:R-:W-:Y:S01]  /*1600*/  LEA.HI R16, R14, R14, RZ, 0x1 ;  /* 0x0000000e0e107211 */ /* 0x000fe200078f08ff */
[----:B------:R-:W-:Y:S01]  /*1610*/  IMAD.IADD R5, R0, 0x1, -R5 ;  /* 0x0000000100057824 */ /* 0x000fe200078e0a05 */
[----:B------:R-:W-:-:S02]  /*1620*/  LOP3.LUT R15, R3, 0xfffffffe, RZ, 0xc0, !PT ;  /* 0xfffffffe030f7812 */ /* 0x000fc400078ec0ff */
[--C-:B------:R-:W-:Y:S02]  /*1630*/  SHF.R.S32.HI R6, RZ, 0x1, R3.reuse ;  /* 0x00000001ff067819 */ /* 0x100fe40000011403 */
[----:B------:R-:W-:Y:S02]  /*1640*/  SHF.R.S32.HI R3, RZ, 0x1f, R3 ;  /* 0x0000001fff037819 */ /* 0x000fe40000011403 */
[--C-:B------:R-:W-:Y:S02]  /*1650*/  SHF.R.S32.HI R0, RZ, 0x1, R7.reuse ;  /* 0x00000001ff007819 */ /* 0x100fe40000011407 */
[----:B------:R-:W-:Y:S02]  /*1660*/  SHF.R.S32.HI R7, RZ, 0x1f, R7 ;  /* 0x0000001fff077819 */ /* 0x000fe40000011407 */
[--C-:B--2---:R-:W-:Y:S02]  /*1670*/  SHF.R.S32.HI R17, RZ, 0x1, R16.reuse ;  /* 0x00000001ff117819 */ /* 0x104fe40000011410 */
[----:B------:R-:W-:-:S02]  /*1680*/  SHF.R.S32.HI R18, RZ, 0x1f, R16 ;  /* 0x0000001fff127819 */ /* 0x000fc40000011410 */
[----:B------:R-:W-:Y:S02]  /*1690*/  LEA.HI R3, R3, R6, RZ, 0x4 ;  /* 0x0000000603037211 */ /* 0x000fe400078f20ff */
[----:B------:R-:W-:Y:S02]  /*16a0*/  LEA.HI R7, R7, R0, RZ, 0x4 ;  /* 0x0000000007077211 */ /* 0x000fe400078f20ff */
[----:B------:R-:W-:Y:S02]  /*16b0*/  LEA.HI R18, R18, R17, RZ, 0x4 ;  /* 0x0000001112127211 */ /* 0x000fe400078f20ff */
[----:B------:R-:W-:Y:S01]  /*16c0*/  LOP3.LUT R3, R3, 0x1ffffff0, RZ, 0xc0, !PT ;  /* 0x1ffffff003037812 */ /* 0x000fe200078ec0ff */
[----:B------:R-:W-:Y:S01]  /*16d0*/  IMAD R8, R8, -0x40, R19 ;  /* 0xffffffc008087824 */ /* 0x000fe200078e0213 */
[----:B------:R-:W-:Y:S02]  /*16e0*/  LOP3.LUT R7, R7, 0x1ffffff0, RZ, 0xc0, !PT ;  /* 0x1ffffff007077812 */ /* 0x000fe400078ec0ff */
[----:B------:R-:W-:Y:S01]  /*16f0*/  LOP3.LUT R19, R16, 0xfffffffe, RZ, 0xc0, !PT ;  /* 0xfffffffe10137812 */ /* 0x000fe200078ec0ff */
[----:B------:R-:W-:Y:S01]  /*1700*/  IMAD.IADD R6, R6, 0x1, -R3 ;  /* 0x0000000106067824 */ /* 0x000fe200078e0a03 */
[----:B------:R-:W-:Y:S01]  /*1710*/  LOP3.LUT R18, R18, 0x1ffffff0, RZ, 0xc0, !PT ;  /* 0x1ffffff012127812 */ /* 0x000fe200078ec0ff */
[----:B------:R-:W-:Y:S01]  /*1720*/  IMAD.IADD R0, R0, 0x1, -R7 ;  /* 0x0000000100007824 */ /* 0x000fe200078e0a07 */
[----:B------:R-:W-:Y:S01]  /*1730*/  LEA R3, R5, R4, 0x3 ;  /* 0x0000000405037211 */ /* 0x000fe200078e18ff */
[----:B------:R-:W-:Y:S01]  /*1740*/  IMAD.IADD R15, R12, 0x1, -R15 ;  /* 0x000000010c0f7824 */ /* 0x000fe200078e0a0f */
[----:B------:R-:W-:Y:S01]  /*1750*/  IADD3 R19, R14, -R19, RZ ;  /* 0x800000130e137210 */ /* 0x000fe20007ffe0ff */
[----:B------:R-:W-:-:S02]  /*1760*/  IMAD.IADD R18, R17, 0x1, -R18 ;  /* 0x0000000111127824 */ /* 0x000fc400078e0a12 */
[----:B------:R1:W-:Y:S01]  /*1770*/  STL [R1+0x18], R3 ;  /* 0x0000180301007387 */ /* 0x0003e20000100800 */
[----:B------:R-:W-:Y:S02]  /*1780*/  IMAD R4, R0, 0x8, R13 ;  /* 0x0000000800047824 */ /* 0x000fe400078e020d */
[----:B------:R-:W-:-:S03]  /*1790*/  IMAD R0, R18, 0x8, R19 ;  /* 0x0000000812007824 */ /* 0x000fc600078e0213 */
[----:B------:R-:W-:Y:S01]  /*17a0*/  STL [R1+0x14], R4 ;  /* 0x0000140401007387 */ /* 0x000fe20000100800 */
[----:B-1----:R-:W-:-:S05]  /*17b0*/  IMAD R3, R6, 0x8, R15 ;  /* 0x0000000806037824 */ /* 0x002fca00078e020f */
[----:B------:R-:W-:Y:S04]  /*17c0*/  STL [R1+0x10], R3 ;  /* 0x0000100301007387 */ /* 0x000fe80000100800 */
[----:B------:R1:W-:Y:S02]  /*17d0*/  STL [R1+0xc], R0 ;  /* 0x00000c0001007387 */ /* 0x0003e40000100800 */
[----:B-1----:R-:W-:-:S05]  /*17e0*/  SHF.R.S32.HI R0, RZ, 0x7, R23 ;  /* 0x00000007ff007819 */ /* 0x002fca0000011417 */
[----:B------:R1:W-:Y:S01]  /*17f0*/  STL [R1+0x4], R0 ;  /* 0x0000040001007387 */ /* 0x0003e20000100800 */
[----:B------:R-:W-:Y:S01]  /*1800*/  IMAD.SHL.U32 R3, R20, 0x4, RZ ;  /* 0x0000000414037824 */ /* 0x000fe200078e00ff */
[----:B------:R-:W-:Y:S02]  /*1810*/  MOV R6, RZ ;  /* 0x000000ff00067202 */ /* 0x000fe40000000f00 */
        /* <DEDUP_REMOVED lines=35> */
.L_x_637:
[----:B------:R-:W-:-:S13]  /*1a50*/  ISETP.NE.AND P0, PT, R7, 0x3, PT ;  /* 0x000000030700780c */ /* 0x000fda0003f05270 */
[----:B------:R-:W-:Y:S05]  /*1a60*/  @!P0 BRA `(.L_x_627) ;  /* 0x0000000000048947 */ /* 0x000fea0003800000 */
[----:B------:R-:W-:Y:S01]  /*1a70*/  BPT.TRAP 0x1 ;  /* 0x000000040000795c */ /* 0x000fe20000300000 */
.L_x_627:
[----:B------:R-:W-:Y:S01]  /*1a80*/  IMAD R25, R4, 0x8, R2 ;  /* 0x0000000804197824 */ /* 0x000fe200078e0202 */
[----:B------:R-:W-:-:S04]  /*1a90*/  SHF.L.U32 R22, R5, 0x1f, RZ ;  /* 0x0000001f05167819 */ /* 0x000fc800000006ff */
[----:B------:R1:W2:Y:S01]  /*1aa0*/  SYNCS.PHASECHK.TRANS64.TRYWAIT P1, [R25+URZ+0x30c10], R22 ;  /* 0x030c1016190075a7 */ /* 0x0002a2000802017f */
[----:B------:R-:W-:Y:S05]  /*1ab0*/  @!P0 BRA `(.L_x_628) ;  /* 0x0000000000048947 */ /* 0x000fea0003800000 */
[----:B------:R-:W-:Y:S01]  /*1ac0*/  BPT.TRAP 0x1 ;  /* 0x000000040000795c */ /* 0x000fe20000300000 */
.L_x_628:
[----:B------:R-:W-:-:S04]  /*1ad0*/  IADD3 R0, R2, 0x10000, RZ ;  /* 0x0001000002007810 */ /* 0x000fc80007ffe0ff */
[----:B------:R-:W-:-:S04]  /*1ae0*/  SHF.R.U32.HI R0, RZ, 0x4, R0 ;  /* 0x00000004ff007819 */ /* 0x000fc80000011600 */
[----:B------:R-:W-:Y:S01]  /*1af0*/  LOP3.LUT R0, R0, 0x3fff, RZ, 0xc0, !PT ;  /* 0x00003fff00007812 */ /* 0x000fe200078ec0ff */
[----:B--2---:R-:W-:Y:S06]  /*1b00*/  @P1 BRA `(.L_x_629) ;  /* 0x0000000000081947 */ /* 0x004fec0003800000 */
[----:B------:R-:W2:Y:S02]  /*1b10*/  SYNCS.PHASECHK.TRANS64.TRYWAIT P1, [R25+URZ+0x30c10], R22 ;  /* 0x030c1016190075a7 */ /* 0x000ea4000802017f */
[----:B--2---:R-:W-:Y:S05]  /*1b20*/  @!P1 BRA `(.L_x_630) ;  /* 0x00000098005c9947 */ /* 0x004fea0003800000 */
.L_x_629:
        /* <DEDUP_REMOVED lines=64> */
.L_x_631:
[----:B------:R1:W1:Y:S01]  /*1f30*/  SYNCS.PHASECHK.TRANS64.TRYWAIT P1, [R25+URZ+0x30c30], R22 ;  /* 0x030c3016190075a7 */ /* 0x000262000802017f */
[----:B------:R-:W-:Y:S05]  /*1f40*/  @!P0 BRA `(.L_x_632) ;  /* 0x0000000000048947 */ /* 0x000fea0003800000 */
[----:B------:R-:W-:Y:S01]  /*1f50*/  BPT.TRAP 0x1 ;  /* 0x000000040000795c */ /* 0x000fe20000300000 */
.L_x_632:
[----:B------:R-:W-:-:S04]  /*1f60*/  IADD3 R18, R2, 0x18000, RZ ;  /* 0x0001800002127810 */ /* 0x000fc80007ffe0ff */
[----:B------:R-:W-:-:S04]  /*1f70*/  SHF.R.U32.HI R18, RZ, 0x4, R18 ;  /* 0x00000004ff127819 */ /* 0x000fc80000011612 */
[----:B------:R-:W-:-:S04]  /*1f80*/  LOP3.LUT R18, R18, 0x3fff, RZ, 0xc0, !PT ;  /* 0x00003fff12127812 */ /* 0x000fc800078ec0ff */
[----:B------:R-:W-:Y:S01]  /*1f90*/  LOP3.LUT R21, R18, 0x10000, RZ, 0xfc, !PT ;  /* 0x0001000012157812 */ /* 0x000fe200078efcff */
[----:B-1----:R-:W-:Y:S06]  /*1fa0*/  @P1 BRA `(.L_x_633) ;  /* 0x0000000000081947 */ /* 0x002fec0003800000 */
[----:B------:R-:W1:Y:S02]  /*1fb0*/  SYNCS.PHASECHK.TRANS64.TRYWAIT P1, [R25+URZ+0x30c30], R22 ;  /* 0x030c3016190075a7 */ /* 0x000e64000802017f */
[----:B-1----:R-:W-:Y:S05]  /*1fc0*/  @!P1 BRA `(.L_x_634) ;  /* 0x0000009400489947 */ /* 0x002fea0003800000 */
.L_x_633:
[----:B------:R-:W-:Y:S01]  /*1fd0*/  UIADD3 UR9, UR9, 0x4000, URZ ;  /* 0x0000400009097890 */ /* 0x000fe2000fffe03f */
[----:B------:R-:W-:Y:S01]  /*1fe0*/  IMAD R22, R4, 0x400, R21 ;  /* 0x0000040004167824 */ /* 0x000fe200078e0215 */
[----:B------:R-:W-:Y:S01]  /*1ff0*/  WARPGROUP.ARRIVE ;  /* 0x00000000000079c5 */ /* 0x000fe20000000000 */
[----:B------:R-:W-:Y:S01]  /*2000*/  UMOV UR7, 0x40000040 ;  /* 0x4000004000077882 */ /* 0x000fe20000000000 */
[----:B------:R-:W-:Y:S01]  /*2010*/  USHF.R.U32.HI UR9, URZ, 0x4, UR9 ;  /* 0x000000043f097899 */ /* 0x000fe20008011609 */
[----:B------:R-:W-:Y:S01]  /*2020*/  FMUL.FTZ R23, R90, UR36 ;  /* 0x000000245a177c20 */ /* 0x000fe20008410000 */
[----:B------:R-:W-:Y:S01]  /*2030*/  R2UR UR8, R22 ;  /* 0x00000000160872ca */ /* 0x000fe200000e0000 */
[----:B------:R-:W-:Y:S01]  /*2040*/  UMOV UR5, 0x40000040 ;  /* 0x4000004000057882 */ /* 0x000fe20000000000 */
[----:B------:R-:W-:Y:S01]  /*2050*/  ULOP3.LUT UR9, UR9, 0x3fff, URZ, 0xc0, !UPT ;  /* 0x00003fff09097892 */ /* 0x000fe2000f8ec03f */
[----:B------:R-:W-:Y:S01]  /*2060*/  FMUL.FTZ R90, R93, UR36 ;  /* 0x000000245d5a7c20 */ /* 0x000fe20008410000 */
        /* <DEDUP_REMOVED lines=11> */
[----:B--2---:R-:W1:Y:S01]  /*2120*/  SHFL.IDX PT, R122, R20, R10, 0x1f ;  /* 0x00001f0a147a7589 */ /* 0x004e6200000e0000 */
[----:B------:R-:W-:Y:S01]  /*2130*/  HGMMA.64x128x16.F32 R24, gdesc[UR4], RZ, !UPT, gsb0 ;  /* 0x01e00000041879f0 */ /* 0x000fe2000c0008ff */
[----:B------:R-:W-:Y:S01]  /*2140*/  UIADD3 UR6, UR8, 0x2, URZ ;  /* 0x0000000208067890 */ /* 0x000fe2000fffe03f */
[----:B------:R-:W-:Y:S01]  /*2150*/  VIADD R131, R10, 0x4 ;  /* 0x000000040a837836 */ /* 0x000fe20000000000 */
[----:B------:R-:W-:Y:S01]  /*2160*/  UIADD3 UR4, UR9, 0x2, URZ ;  /* 0x0000000209047890 */ /* 0x000fe2000fffe03f */
[----:B------:R-:W-:Y:S01]  /*2170*/  FMUL.FTZ R22, R89, UR36 ;  /* 0x0000002459167c20 */ /* 0x000fe20008410000 */
[----:B------:R-:W-:Y:S01]  /*2180*/  UMOV UR7, 0x40000040 ;  /* 0x4000004000077882 */ /* 0x000fe20000000000 */
[----:B------:R-:W-:Y:S01]  /*2190*/  UMOV UR5, 0x40000040 ;  /* 0x4000004000057882 */ /* 0x000fe20000000000 */
[----:B------:R-:W-:Y:S01]  /*21a0*/  FMUL.FTZ R88, R91, UR36 ;  /* 0x000000245b587c20 */ /* 0x000fe20008410000 */
[----:B------:R-:W-:Y:S01]  /*21b0*/  FMUL.FTZ R108, R111, UR36 ;  /* 0x000000246f6c7c20 */ /* 0x000fe20008410000 */
[----:B------:R-:W2:Y:S01]  /*21c0*/  MUFU.TANH R21, R21 ;  /* 0x0000001500157308 */ /* 0x000ea20000002400 */
[----:B------:R-:W-:Y:S01]  /*21d0*/  FMUL.FTZ R91, R94, UR36 ;  /* 0x000000245e5b7c20 */ /* 0x000fe20008410000 */
[----:B------:R-:W-:Y:S01]  /*21e0*/  FMUL.FTZ R111, R114, UR36 ;  /* 0x00000024726f7c20 */ /* 0x000fe20008410000 */
[----:B------:R-:W-:Y:S01]  /*21f0*/  FMUL.FTZ R94, R97, UR36 ;  /* 0x00000024615e7c20 */ /* 0x000fe20008410000 */
[----:B------:R-:W-:Y:S01]  /*2200*/  FMUL.FTZ R114, R117, UR36 ;  /* 0x0000002475727c20 */ /* 0x000fe20008410000 */
[----:B------:R-:W-:Y:S01]  /*2210*/  FMUL.FTZ R97, R100, UR36 ;  /* 0x0000002464617c20 */ /* 0x000fe20008410000 */
[----:B------:R-:W-:Y:S01]  /*2220*/  FMUL.FTZ R117, R120, UR36 ;  /* 0x0000002478757c20 */ /* 0x000fe20008410000 */
[----:B------:R-:W-:Y:S01]  /*2230*/  FMUL.FTZ R100, R103, UR36 ;  /* 0x0000002467647c20 */ /* 0x000fe20008410000 */
[----:B------:R-:W4:Y:S01]  /*2240*/  SHFL.IDX PT, R120, R20, R131, 0x1f ;  /* 0x00001f8314787589 */ /* 0x000f2200000e0000 */
[----:B------:R-:W-:Y:S01]  /*2250*/  FMUL.FTZ R103, R106, UR36 ;  /* 0x000000246a677c20 */ /* 0x000fe20008410000 */
[----:B------:R-:W-:Y:S01]  /*2260*/  FMUL.FTZ R232, R135, UR36 ;  /* 0x0000002487e87c20 */ /* 0x000fe20008410000 */
[----:B------:R-:W3:Y:S01]  /*2270*/  MUFU.TANH R22, R22 ;  /* 0x0000001600167308 */ /* 0x000ee20000002400 */
[----:B------:R-:W-:Y:S01]  /*2280*/  FMUL.FTZ R106, R109, UR36 ;  /* 0x000000246d6a7c20 */ /* 0x000fe20008410000 */
[----:B------:R-:W-:-:S02]  /*2290*/  VIADD R135, R10, 0x8 ;  /* 0x000000080a877836 */ /* 0x000fc40000000000 */
[----:B------:R-:W-:Y:S01]  /*22a0*/  FMUL.FTZ R89, R92, UR36 ;  /* 0x000000245c597c20 */ /* 0x000fe20008410000 */
[----:B------:R-:W-:Y:S01]  /*22b0*/  FMUL.FTZ R109, R112, UR36 ;  /* 0x00000024706d7c20 */ /* 0x000fe20008410000 */
[----:B------:R-:W-:Y:S01]  /*22c0*/  FMUL.FTZ R112, R115, UR36 ;  /* 0x0000002473707c20 */ /* 0x000fe20008410000 */
[----:B------:R-:W-:Y:S01]  /*22d0*/  FMUL.FTZ R92, R95, UR36 ;  /* 0x000000245f5c7c20 */ /* 0x000fe20008410000 */
[----:B------:R-:W-:Y:S01]  /*22e0*/  FMUL.FTZ R115, R118, UR36 ;  /* 0x0000002476737c20 */ /* 0x000fe20008410000 */
[----:B------:R-:W4:Y:S01]  /*22f0*/  MUFU.TANH R23, R23 ;  /* 0x0000001700177308 */ /* 0x000f220000002400 */
[----:B------:R-:W-:Y:S01]  /*2300*/  FMUL.FTZ R95, R98, UR36 ;  /* 0x00000024625f7c20 */ /* 0x000fe20008410000 */
[----:B------:R-:W-:Y:S01]  /*2310*/  FMUL.FTZ R118, R121, UR36 ;  /* 0x0000002479767c20 */ /* 0x000fe20008410000 */
[----:B------:R-:W-:Y:S01]  /*2320*/  STL [R1+0x44], R155 ;  /* 0x0000449b01007387 */ /* 0x000fe20000100800 */
[----:B------:R-:W-:Y:S01]  /*2330*/  FMUL.FTZ R98, R101, UR36 ;  /* 0x0000002465627c20 */ /* 0x000fe20008410000 */
[----:B------:R-:W-:Y:S01]  /*2340*/  FMUL.FTZ R101, R104, UR36 ;  /* 0x0000002468657c20 */ /* 0x000fe20008410000 */
[----:B------:R-:W-:Y:S01]  /*2350*/  FMUL.FTZ R237, R134, UR36 ;  /* 0x0000002486ed7c20 */ /* 0x000fe20008410000 */
[----:B------:R-:W4:Y:S01]  /*2360*/  SHFL.IDX PT, R121, R20, R135, 0x1f ;  /* 0x00001f8714797589 */ /* 0x000f2200000e0000 */
[----:B------:R-:W-:Y:S01]  /*2370*/  MUFU.TANH R88, R88 ;  /* 0x0000005800587308 */ /* 0x000fe20000002400 */
[----:B------:R-:W-:Y:S01]  /*2380*/  FMUL.FTZ R104, R107, UR36 ;  /* 0x000000246b687c20 */ /* 0x000fe20008410000 */
[----:B------:R-:W-:Y:S01]  /*2390*/  FMUL.FTZ R137, R137, UR36 ;  /* 0x0000002489897c20 */ /* 0x000fe20008410000 */
[----:B------:R-:W-:Y:S01]  /*23a0*/  STL [R1+0x40], R154 ;  /* 0x0000409a01007387 */ /* 0x000fe20000100800 */
[----:B------:R-:W-:Y:S01]  /*23b0*/  IADD3 R134, R10, 0xc, RZ ;  /* 0x0000000c0a867810 */ /* 0x000fe20007ffe0ff */
[----:B------:R-:W-:Y:S01]  /*23c0*/  FMUL.FTZ R107, R110, UR36 ;  /* 0x000000246e6b7c20 */ /* 0x000fe20008410000 */
[----:B------:R-:W-:Y:S01]  /*23d0*/  ISETP.GT.AND P2, PT, R8, RZ, PT ;  /* 0x000000ff0800720c */ /* 0x000fe20003f44270 */
[----:B------:R-:W-:Y:S01]  /*23e0*/  STL [R1+0x3c], R153 ;  /* 0x00003c9901007387 */ /* 0x000fe20000100800 */
[----:B------:R-:W4:Y:S01]  /*23f0*/  MUFU.TANH R89, R89 ;  /* 0x0000005900597308 */ /* 0x000f220000002400 */
[----:B------:R-:W-:Y:S01]  /*2400*/  FMUL.FTZ R110, R113, UR36 ;  /* 0x00000024716e7c20 */ /* 0x000fe20008410000 */
[----:B------:R-:W-:Y:S01]  /*2410*/  FMUL.FTZ R113, R116, UR36 ;  /* 0x0000002474717c20 */ /* 0x000fe20008410000 */
[----:B------:R-:W-:Y:S01]  /*2420*/  STL [R1+0x38], R152 ;  /* 0x0000389801007387 */ /* 0x000fe20000100800 */
[----:B------:R-:W-:Y:S01]  /*2430*/  FMUL.FTZ R116, R119, UR36 ;  /* 0x0000002477747c20 */ /* 0x000fe20008410000 */
[----:B------:R-:W-:Y:S01]  /*2440*/  FMUL.FTZ R227, R124, UR36 ;  /* 0x000000247ce37c20 */ /* 0x000fe20008410000 */
[----:B------:R-:W-:Y:S01]  /*2450*/  FMUL.FTZ R136, R136, UR36 ;  /* 0x0000002488887c20 */ /* 0x000fe20008410000 */
[----:B------:R-:W-:Y:S01]  /*2460*/  STL [R1+0x34], R9 ;  /* 0x0000340901007387 */ /* 0x000fe20000100800 */
[----:B--2---:R-:W-:Y:S01]  /*2470*/  FSEL R119, R21, -INF , P2 ;  /* 0xff80000015777808 */ /* 0x004fe20001000000 */
[----:B------:R-:W2:Y:S01]  /*2480*/  MUFU.TANH R91, R91 ;  /* 0x0000005b005b7308 */ /* 0x000ea20000002400 */
[----:B------:R-:W-:Y:S01]  /*2490*/  FMUL.FTZ R138, R138, UR36 ;  /* 0x000000248a8a7c20 */ /* 0x000fe20008410000 */
[----:B------:R1:W-:Y:S01]  /*24a0*/  STL [R1+0x30], R7 ;  /* 0x0000300701007387 */ /* 0x0003e20000100800 */
[----:B------:R-:W-:Y:S01]  /*24b0*/  ISETP.GT.AND P1, PT, R8, 0x8, PT ;  /* 0x000000080800780c */ /* 0x000fe20003f24270 */
[----:B------:R-:W-:Y:S01]  /*24c0*/  FMUL.FTZ R217, R123, UR36 ;  /* 0x000000247bd97c20 */ /* 0x000fe20008410000 */
[----:B------:R-:W-:Y:S01]  /*24d0*/  FMUL.FTZ R133, R133, UR36 ;  /* 0x0000002485857c20 */ /* 0x000fe20008410000 */
[----:B------:R-:W2:Y:S01]  /*24e0*/  SHFL.IDX PT, R124, R20, R134, 0x1f ;  /* 0x00001f86147c7589 */ /* 0x000ea200000e0000 */
[----:B---3--:R-:W-:Y:S01]  /*24f0*/  FSEL R123, R22, -INF , P2 ;  /* 0xff800000167b7808 */ /* 0x008fe20001000000 */
[----:B------:R-:W3:Y:S01]  /*2500*/  MUFU.TANH R90, R90 ;  /* 0x0000005a005a7308 */ /* 0x000ee20000002400 */
[----:B------:R-:W-:Y:S01]  /*2510*/  FMUL.FTZ R141, R141, UR36 ;  /* 0x000000248d8d7c20 */ /* 0x000fe20008410000 */
[----:B------:R-:W-:Y:S01]  /*2520*/  STL [R1+0x2c], R6 ;  /* 0x00002c0601007387 */ /* 0x000fe20000100800 */
[----:B------:R-:W-:Y:S01]  /*2530*/  FMUL.FTZ R139, R139, UR36 ;  /* 0x000000248b8b7c20 */ /* 0x000fe20008410000 */
[----:B------:R-:W-:Y:S01]  /*2540*/  FMUL.FTZ R231, R145, UR36 ;  /* 0x0000002491e77c20 */ /* 0x000fe20008410000 */
[----:B------:R-:W-:Y:S01]  /*2550*/  FMUL.FTZ R140, R140, UR36 ;  /* 0x000000248c8c7c20 */ /* 0x000fe20008410000 */
[----:B------:R-:W-:Y:S01]  /*2560*/  STL [R1+0x28], R5 ;  /* 0x0000280501007387 */ /* 0x000fe20000100800 */
[----:B------:R-:W-:Y:S01]  /*2570*/  FMUL.FTZ R142, R142, UR36 ;  /* 0x000000248e8e7c20 */ /* 0x000fe20008410000 */
[----:B-1----:R1:W-:Y:S01]  /*2580*/  MUFU.TANH R7, R137 ;  /* 0x0000008900077308 */ /* 0x0023e20000002400 */
[----:B------:R-:W-:Y:S01]  /*2590*/  FMUL.FTZ R226, R125, UR36 ;  /* 0x000000247de27c20 */ /* 0x000fe20008410000 */
[----:B------:R-:W-:Y:S01]  /*25a0*/  STL [R1+0x24], R3 ;  /* 0x0000240301007387 */ /* 0x000fe20000100800 */
[----:B------:R-:W-:Y:S01]  /*25b0*/  FMUL.FTZ R129, R129, UR36 ;  /* 0x0000002481817c20 */ /* 0x000fe20008410000 */
[----:B------:R-:W-:Y:S01]  /*25c0*/  FMUL.FTZ R228, R146, UR36 ;  /* 0x0000002492e47c20 */ /* 0x000fe20008410000 */
[----:B------:R-:W-:Y:S01]  /*25d0*/  FMUL.FTZ R235, R144, UR36 ;  /* 0x0000002490eb7c20 */ /* 0x000fe20008410000 */
[----:B------:R3:W-:Y:S01]  /*25e0*/  STL [R1+0x20], R0 ;  /* 0x0000200001007387 */ /* 0x0007e20000100800 */
[----:B------:R-:W-:Y:S01]  /*25f0*/  FMUL.FTZ R234, R127, UR36 ;  /* 0x000000247fea7c20 */ /* 0x000fe20008410000 */
[----:B------:R4:W-:Y:S01]  /*2600*/  MUFU.TANH R152, R136 ;  /* 0x0000008800987308 */ /* 0x0009e20000002400 */
[----:B-1----:R-:W-:Y:S01]  /*2610*/  FMUL.FTZ R137, R151, UR36 ;  /* 0x0000002497897c20 */ /* 0x002fe20008410000 */
[----:B------:R-:W-:Y:S01]  /*2620*/  SHFL.IDX PT, R144, R12, R10, 0x1f ;  /* 0x00001f0a0c907589 */ /* 0x000fe200000e0000 */
[----:B------:R-:W-:Y:S01]  /*2630*/  FMUL.FTZ R127, R130, UR36 ;  /* 0x00000024827f7c20 */ /* 0x000fe20008410000 */
[----:B------:R-:W-:Y:S01]  /*2640*/  FMUL.FTZ R130, R149, UR36 ;  /* 0x0000002495827c20 */ /* 0x000fe20008410000 */
[----:B------:R-:W-:Y:S01]  /*2650*/  FMUL.FTZ R236, R143, UR36 ;  /* 0x000000248fec7c20 */ /* 0x000fe20008410000 */
[----:B------:R-:W-:Y:S01]  /*2660*/  FMUL.FTZ R229, R128, UR36 ;  /* 0x0000002480e57c20 */ /* 0x000fe20008410000 */
[----:B------:R-:W-:Y:S01]  /*2670*/  SHFL.IDX PT, R221, R12, R131, 0x1f ;  /* 0x00001f830cdd7589 */ /* 0x000fe200000e0000 */
[----:B------:R1:W-:Y:S01]  /*2680*/  MUFU.TANH R9, R138 ;  /* 0x0000008a00097308 */ /* 0x0003e20000002400 */
[----:B----4-:R-:W-:Y:S01]  /*2690*/  FFMA.FTZ R136, R119, UR37, -R122 ;  /* 0x0000002577887c23 */ /* 0x010fe2000801087a */
[----:B------:R-:W-:Y:S01]  /*26a0*/  FSEL R119, R23, -INF , P1 ;  /* 0xff80000017777808 */ /* 0x000fe20000800000 */
[----:B------:R-:W-:-:S02]  /*26b0*/  IMAD R218, R4, 0x400, R18 ;  /* 0x0000040004da7824 */ /* 0x000fc400078e0212 */
[----:B------:R-:W-:Y:S01]  /*26c0*/  FMUL.FTZ R128, R147, UR36 ;  /* 0x0000002493807c20 */ /* 0x000fe20008410000 */
[----:B------:R-:W-:Y:S01]  /*26d0*/  FMUL.FTZ R132, R132, UR36 ;  /* 0x0000002484847c20 */ /* 0x000fe20008410000 */
[----:B------:R-:W-:Y:S01]  /*26e0*/  SHFL.IDX PT, R230, R12, R134, 0x1f ;  /* 0x00001f860ce67589 */ /* 0x000fe200000e0000 */
[----:B------:R-:W-:Y:S01]  /*26f0*/  FFMA.FTZ R119, R119, UR37, -R122 ;  /* 0x0000002577777c23 */ /* 0x000fe2000801087a */
[----:B------:R4:W-:Y:S01]  /*2700*/  MUFU.TANH R153, R133 ;  /* 0x0000008500997308 */ /* 0x0009e20000002400 */
[----:B-1----:R-:W-:Y:S01]  /*2710*/  VIADD R138, R10, 0x14 ;  /* 0x000000140a8a7836 */ /* 0x002fe20000000000 */
[----:B------:R-:W-:Y:S01]  /*2720*/  FSEL R122, R89, -INF , P2 ;  /* 0xff800000597a7808 */ /* 0x000fe20001000000 */
[----:B------:R-:W-:Y:S01]  /*2730*/  SHFL.IDX PT, R225, R12, R135, 0x1f ;  /* 0x00001f870ce17589 */ /* 0x000fe200000e0000 */
[----:B------:R-:W-:-:S03]  /*2740*/  FMUL.FTZ R126, R126, UR36 ;  /* 0x000000247e7e7c20 */ /* 0x000fc60008410000 */
[----:B------:R-:W-:Y:S01]  /*2750*/  SHFL.IDX PT, R223, R20, R138, 0x1f ;  /* 0x00001f8a14df7589 */ /* 0x000fe200000e0000 */
[----:B---3--:R1:W-:Y:S01]  /*2760*/  MUFU.TANH R0, R141 ;  /* 0x0000008d00007308 */ /* 0x0083e20000002400 */
[----:B----4-:R-:W-:Y:S01]  /*2770*/  FFMA.FTZ R133, R123, UR37, -R120 ;  /* 0x000000257b857c23 */ /* 0x010fe20008010878 */
[C---:B------:R-:W-:Y:S01]  /*2780*/  FSEL R123, R88.reuse, -INF , P1 ;  /* 0xff800000587b7808 */ /* 0x040fe20000800000 */
[----:B------:R-:W-:-:S04]  /*2790*/  FFMA.FTZ R88, -R88, R88, 1 ;  /* 0x3f80000058587423 */ /* 0x000fc80000010158 */
[----:B------:R-:W-:Y:S01]  /*27a0*/  FFMA.FTZ R120, R123, UR37, -R120 ;  /* 0x000000257b787c23 */ /* 0x000fe20008010878 */
[----:B------:R-:W-:Y:S01]  /*27b0*/  MUFU.TANH R94, R94 ;  /* 0x0000005e005e7308 */ /* 0x000fe20000002400 */
[----:B-1----:R-:W-:Y:S01]  /*27c0*/  IADD3 R141, R10, 0x1c, RZ ;  /* 0x0000001c0a8d7810 */ /* 0x002fe20007ffe0ff */
[--C-:B------:R-:W-:Y:S01]  /*27d0*/  FFMA.FTZ R123, R122, UR37, -R121.reuse ;  /* 0x000000257a7b7c23 */ /* 0x100fe20008010879 */
[C---:B--2---:R-:W-:Y:S01]  /*27e0*/  FSEL R122, R91.reuse, -INF , P1 ;  /* 0xff8000005b7a7808 */ /* 0x044fe20000800000 */
[----:B------:R-:W-:Y:S02]  /*27f0*/  FFMA.FTZ R91, -R91, R91, 1 ;  /* 0x3f8000005b5b7423 */ /* 0x000fe4000001015b */
[----:B------:R-:W1:Y:S02]  /*2800*/  SHFL.IDX PT, R145, R20, R141, 0x1f ;  /* 0x00001f8d14917589 */ /* 0x000e6400000e0000 */
[----:B------:R-:W-:Y:S01]  /*2810*/  MUFU.TANH R96, R96 ;  /* 0x0000006000607308 */ /* 0x000fe20000002400 */
[----:B------:R-:W-:-:S07]  /*2820*/  FFMA.FTZ R121, R122, UR37, -R121 ;  /* 0x000000257a797c23 */ /* 0x000fce0008010879 */
[----:B------:R2:W-:Y:S08]  /*2830*/  MUFU.TANH R6, R139 ;  /* 0x0000008b00067308 */ /* 0x0005f00000002400 */
[----:B------:R-:W3:Y:S01]  /*2840*/  MUFU.TANH R98, R98 ;  /* 0x0000006200627308 */ /* 0x000ee20000002400 */
[----:B------:R-:W-:Y:S02]  /*2850*/  WARPGROUP.DEPBAR.LE gsb0, 0x0 ;  /* 0x00008000000079c5 */ /* 0x000fe40000010000 */
[----:B------:R-:W-:Y:S01]  /*2860*/  WARPGROUP.ARRIVE ;  /* 0x00000000000079c5 */ /* 0x000fe20000000000 */
[C---:B--2---:R-:W-:Y:S01]  /*2870*/  FSEL R139, R90.reuse, -INF , P2 ;  /* 0xff8000005a8b7808 */ /* 0x044fe20001000000 */
[----:B------:R-:W-:-:S03]  /*2880*/  FFMA.FTZ R90, -R90, R90, 1 ;  /* 0x3f8000005a5a7423 */ /* 0x000fc6000001015a */
[----:B------:R-:W2:Y:S01]  /*2890*/  MUFU.TANH R100, R100 ;  /* 0x0000006400647308 */ /* 0x000ea20000002400 */
[----:B------:R-:W-:Y:S01]  /*28a0*/  HGMMA.64x128x16.F32 R24, gdesc[UR4], R24, gsb0 ;  /* 0x01e00000041879f0 */ /* 0x000fe20008000818 */
[----:B------:R-:W-:Y:S01]  /*28b0*/  UIADD3 UR6, UR8, 0x4, URZ ;  /* 0x0000000408067890 */ /* 0x000fe2000fffe03f */
[----:B------:R-:W-:Y:S01]  /*28c0*/  FFMA.FTZ R122, R139, UR37, -R124 ;  /* 0x000000258b7a7c23 */ /* 0x000fe2000801087c */
[----:B------:R-:W-:Y:S01]  /*28d0*/  UIADD3 UR4, UR9, 0x4, URZ ;  /* 0x0000000409047890 */ /* 0x000fe2000fffe03f */
[----:B------:R-:W-:Y:S01]  /*28e0*/  VIADD R139, R10, 0x18 ;  /* 0x000000180a8b7836 */ /* 0x000fe20000000000 */
[----:B------:R-:W-:Y:S01]  /*28f0*/  UMOV UR7, 0x40000040 ;  /* 0x4000004000077882 */ /* 0x000fe20000000000 */
[----:B------:R-:W-:Y:S01]  /*2900*/  UMOV UR5, 0x40000040 ;  /* 0x4000004000057882 */ /* 0x000fe20000000000 */
[----:B------:R4:W-:Y:S01]  /*2910*/  MUFU.TANH R5, R140 ;  /* 0x0000008c00057308 */ /* 0x0009e20000002400 */
[----:B---3--:R-:W-:Y:S01]  /*2920*/  FSEL R219, R98, -INF , P2 ;  /* 0xff80000062db7808 */ /* 0x008fe20001000000 */
[----:B------:R-:W3:Y:S04]  /*2930*/  SHFL.IDX PT, R222, R20, R139, 0x1f ;  /* 0x00001f8b14de7589 */ /* 0x000ee800000e0000 */
[----:B-1----:R-:W-:-:S02]  /*2940*/  FFMA.FTZ R219, R219, UR37, -R145 ;  /* 0x00000025dbdb7c23 */ /* 0x002fc40008010891 */
[----:B------:R1:W-:Y:S01]  /*2950*/  MUFU.TANH R3, R142 ;  /* 0x0000008e00037308 */ /* 0x0003e20000002400 */
[----:B----4-:R-:W-:-:S05]  /*2960*/  VIADD R140, R10, 0x10 ;  /* 0x000000100a8c7836 */ /* 0x010fca0000000000 */
[----:B------:R4:W3:Y:S02]  /*2970*/  SHFL.IDX PT, R125, R20, R140, 0x1f ;  /* 0x00001f8c147d7589 */ /* 0x0008e400000e0000 */
[----:B------:R-:W-:Y:S01]  /*2980*/  MUFU.TANH R92, R92 ;  /* 0x0000005c005c7308 */ /* 0x000fe20000002400 */
[C---:B-1----:R-:W-:Y:S01]  /*2990*/  FSEL R142, R96.reuse, -INF , P1 ;  /* 0xff800000608e7808 */ /* 0x042fe20000800000 */
[----:B------:R-:W-:Y:S01]  /*29a0*/  FFMA.FTZ R96, -R96, R96, 1 ;  /* 0x3f80000060607423 */ /* 0x000fe20000010160 */
[----:B----4-:R-:W-:-:S05]  /*29b0*/  FSEL R20, R94, -INF , P2 ;  /* 0xff8000005e147808 */ /* 0x010fca0001000000 */
[----:B------:R-:W-:Y:S01]  /*29c0*/  MUFU.TANH R93, R93 ;  /* 0x0000005d005d7308 */ /* 0x000fe20000002400 */
[----:B------:R-:W-:Y:S01]  /*29d0*/  FFMA.FTZ R94, -R94, R94, 1 ;  /* 0x3f8000005e5e7423 */ /* 0x000fe2000001015e */
[--C-:B------:R-:W-:Y:S01]  /*29e0*/  FFMA.FTZ R20, R20, UR37, -R223.reuse ;  /* 0x0000002514147c23 */ /* 0x100fe200080108df */
[----:B------:R-:W-:Y:S01]  /*29f0*/  FFMA.FTZ R223, R142, UR37, -R223 ;  /* 0x000000258edf7c23 */ /* 0x000fe200080108df */
[----:B--2---:R-:W-:-:S04]  /*2a00*/  FSEL R142, R100, -INF , P1 ;  /* 0xff800000648e7808 */ /* 0x004fc80000800000 */
[----:B------:R-:W1:Y:S01]  /*2a10*/  MUFU.TANH R95, R95 ;  /* 0x0000005f005f7308 */ /* 0x000e620000002400 */
[----:B------:R-:W-:-:S07]  /*2a20*/  FFMA.FTZ R145, R142, UR37, -R145 ;  /* 0x000000258e917c23 */ /* 0x000fce0008010891 */
[----:B------:R2:W-:Y:S08]  /*2a30*/  MUFU.TANH R155, R129 ;  /* 0x00000081009b7308 */ /* 0x0005f00000002400 */
[----:B------:R-:W4:Y:S01]  /*2a40*/  MUFU.TANH R97, R97 ;  /* 0x0000006100617308 */ /* 0x000f220000002400 */
[----:B--2---:R-:W-:Y:S01]  /*2a50*/  FMUL.FTZ R129, R148, UR36 ;  /* 0x0000002494817c20 */ /* 0x004fe20008410000 */
[C---:B-1----:R-:W-:Y:S01]  /*2a60*/  FSEL R143, R95.reuse, -INF , P1 ;  /* 0xff8000005f8f7808 */ /* 0x042fe20000800000 */
[----:B------:R-:W-:-:S05]  /*2a70*/  FFMA.FTZ R95, -R95, R95, 1 ;  /* 0x3f8000005f5f7423 */ /* 0x000fca000001015f */
[----:B------:R-:W-:Y:S08]  /*2a80*/  MUFU.TANH R99, R99 ;  /* 0x0000006300637308 */ /* 0x000ff00000002400 */
[----:B------:R-:W1:Y:S01]  /*2a90*/  MUFU.TANH R101, R101 ;  /* 0x0000006500657308 */ /* 0x000e620000002400 */
[----:B----4-:R-:W-:-:S05]  /*2aa0*/  FSEL R147, R97, -INF , P2 ;  /* 0xff80000061937808 */ /* 0x010fca0001000000 */
[----:B---3--:R-:W-:Y:S02]  /*2ab0*/  FFMA.FTZ R147, R147, UR37, -R222 ;  /* 0x0000002593937c23 */ /* 0x008fe400080108de */
[----:B------:R-:W2:Y:S08]  /*2ac0*/  MUFU.TANH R103, R103 ;  /* 0x0000006700677308 */ /* 0x000eb00000002400 */
[----:B------:R-:W-:Y:S08]  /*2ad0*/  MUFU.TANH R102, R102 ;  /* 0x0000006600667308 */ /* 0x000ff00000002400 */
[----:B------:R-:W-:Y:S08]  /*2ae0*/  MUFU.EX2 R18, R223 ;  /* 0x000000df00127308 */ /* 0x000ff00000000800 */
[----:B------:R-:W-:Y:S08]  /*2af0*/  MUFU.TANH R104, R104 ;  /* 0x0000006800687308 */ /* 0x000ff00000002400 */
[----:B------:R3:W-:Y:S08]  /*2b00*/  MUFU.TANH R154, R132 ;  /* 0x00000084009a7308 */ /* 0x0007f00000002400 */
[----:B------:R-:W-:Y:S01]  /*2b10*/  MUFU.EX2 R120, R120 ;  /* 0x0000007800787308 */ /* 0x000fe20000000800 */
[----:B---3--:R-:W-:Y:S01]  /*2b20*/  FMUL.FTZ R132, R150, UR36 ;  /* 0x0000002496847c20 */ /* 0x008fe20008410000 */
[C---:B-1----:R-:W-:Y:S01]  /*2b30*/  FSEL R150, R101.reuse, -INF , P2 ;  /* 0xff80000065967808 */ /* 0x042fe20001000000 */
[----:B------:R-:W-:-:S04]  /*2b40*/  FFMA.FTZ R101, -R101, R101, 1 ;  /* 0x3f80000065657423 */ /* 0x000fc80000010165 */
[----:B------:R-:W-:Y:S01]  /*2b50*/  FFMA.FTZ R150, R150, UR37, -R144 ;  /* 0x0000002596967c23 */ /* 0x000fe20008010890 */
[----:B------:R-:W-:Y:S01]  /*2b60*/  MUFU.TANH R108, R108 ;  /* 0x0000006c006c7308 */ /* 0x000fe20000002400 */
[----:B------:R-:W-:Y:S02]  /*2b70*/  WARPGROUP.DEPBAR.LE gsb0, 0x0 ;  /* 0x00008000000079c5 */ /* 0x000fe40000010000 */
[----:B------:R-:W-:-:S05]  /*2b80*/  WARPGROUP.ARRIVE ;  /* 0x00000000000079c5 */ /* 0x000fca0000000000 */
[----:B------:R-:W-:Y:S01]  /*2b90*/  MUFU.EX2 R136, R136 ;  /* 0x0000008800887308 */ /* 0x000fe20000000800 */
[----:B------:R-:W-:Y:S01]  /*2ba0*/  HGMMA.64x128x16.F32 R24, gdesc[UR4], R24, gsb0 ;  /* 0x01e00000041879f0 */ /* 0x000fe20008000818 */
[----:B------:R-:W-:Y:S02]  /*2bb0*/  UIADD3 UR6, UR8, 0x6, URZ ;  /* 0x0000000608067890 */ /* 0x000fe4000fffe03f */
[----:B------:R-:W-:-:S04]  /*2bc0*/  UIADD3 UR4, UR9, 0x6, URZ ;  /* 0x0000000609047890 */ /* 0x000fc8000fffe03f */
[----:B------:R-:W-:Y:S01]  /*2bd0*/  MUFU.TANH R105, R105 ;  /* 0x0000006900697308 */ /* 0x000fe20000002400 */
[----:B------:R-:W-:Y:S01]  /*2be0*/  UMOV UR7, 0x40000040 ;  /* 0x4000004000077882 */ /* 0x000fe20000000000 */
[----:B------:R-:W-:-:S06]  /*2bf0*/  UMOV UR5, 0x40000040 ;  /* 0x4000004000057882 */ /* 0x000fcc0000000000 */
[----:B------:R-:W-:Y:S08]  /*2c00*/  MUFU.EX2 R119, R119 ;  /* 0x0000007700777308 */ /* 0x000ff00000000800 */
[----:B------:R-:W-:Y:S08]  /*2c10*/  MUFU.EX2 R133, R133 ;  /* 0x0000008500857308 */ /* 0x000ff00000000800 */
[----:B------:R-:W1:Y:S08]  /*2c20*/  MUFU.EX2 R123, R123 ;  /* 0x0000007b007b7308 */ /* 0x000e700000000800 */
[----:B------:R-:W-:Y:S08]  /*2c30*/  MUFU.TANH R107, R107 ;  /* 0x0000006b006b7308 */ /* 0x000ff00000002400 */
[----:B------:R-:W-:Y:S08]  /*2c40*/  MUFU.TANH R109, R109 ;  /* 0x0000006d006d7308 */ /* 0x000ff00000002400 */
[----:B------:R-:W-:Y:S08]  /*2c50*/  MUFU.TANH R111, R111 ;  /* 0x0000006f006f7308 */ /* 0x000ff00000002400 */
[----:B------:R-:W-:Y:S08]  /*2c60*/  MUFU.TANH R110, R110 ;  /* 0x0000006e006e7308 */ /* 0x000ff00000002400 */
[----:B------:R-:W-:Y:S08]  /*2c70*/  MUFU.TANH R112, R112 ;  /* 0x0000007000707308 */ /* 0x000ff00000002400 */
[----:B------:R-:W-:Y:S08]  /*2c80*/  MUFU.TANH R113, R113 ;  /* 0x0000007100717308 */ /* 0x000ff00000002400 */
[----:B------:R-:W-:Y:S08]  /*2c90*/  MUFU.TANH R115, R115 ;  /* 0x0000007300737308 */ /* 0x000ff00000002400 */
[----:B------:R-:W-:Y:S08]  /*2ca0*/  MUFU.EX2 R122, R122 ;  /* 0x0000007a007a7308 */ /* 0x000ff00000000800 */
[----:B------:R-:W-:Y:S08]  /*2cb0*/  MUFU.EX2 R20, R20 ;  /* 0x0000001400147308 */ /* 0x000ff00000000800 */
[----:B------:R-:W3:Y:S08]  /*2cc0*/  MUFU.EX2 R121, R121 ;  /* 0x0000007900797308 */ /* 0x000ef00000000800 */
[----:B------:R-:W-:Y:S08]  /*2cd0*/  MUFU.TANH R114, R114 ;  /* 0x0000007200727308 */ /* 0x000ff00000002400 */
[----:B------:R-:W-:Y:S08]  /*2ce0*/  MUFU.TANH R116, R116 ;  /* 0x0000007400747308 */ /* 0x000ff00000002400 */
[----:B------:R-:W-:Y:S01]  /*2cf0*/  MUFU.TANH R117, R117 ;  /* 0x0000007500757308 */ /* 0x000fe20000002400 */
[----:B------:R-:W-:-:S02]  /*2d00*/  WARPGROUP.DEPBAR.LE gsb0, 0x0 ;  /* 0x00008000000079c5 */ /* 0x000fc40000010000 */
[----:B------:R-:W-:-:S05]  /*2d10*/  WARPGROUP.ARRIVE ;  /* 0x00000000000079c5 */ /* 0x000fca0000000000 */
[----:B------:R-:W-:Y:S01]  /*2d20*/  MUFU.TANH R216, R216 ;  /* 0x000000d800d87308 */ /* 0x000fe20000002400 */
[----:B------:R-:W-:Y:S01]  /*2d30*/  HGMMA.64x128x16.F32 R24, gdesc[UR4], R24, gsb0 ;  /* 0x01e00000041879f0 */ /* 0x000fe20008000818 */
[----:B------:R-:W-:-:S06]  /*2d40*/  R2UR UR4, R218 ;  /* 0x00000000da0472ca */ /* 0x000fcc00000e0000 */
        /* <DEDUP_REMOVED lines=22> */
[C---:B------:R-:W-:Y:S01]  /*2eb0*/  FSEL R124, R93.reuse, -INF , P2 ;  /* 0xff8000005d7c7808 */ /* 0x040fe20001000000 */
[----:B------:R-:W-:-:S05]  /*2ec0*/  FFMA.FTZ R93, -R93, R93, 1 ;  /* 0x3f8000005d5d7423 */ /* 0x000fca000001015d */
[----:B------:R-:W-:Y:S01]  /*2ed0*/  MUFU.TANH R132, R132 ;  /* 0x0000008400847308 */ /* 0x000fe20000002400 */
[--C-:B------:R-:W-:Y:S01]  /*2ee0*/  FFMA.FTZ R124, R124, UR37, -R125.reuse ;  /* 0x000000257c7c7c23 */ /* 0x100fe2000801087d */
[----:B------:R-:W-:Y:S01]  /*2ef0*/  FFMA.FTZ R125, R143, UR37, -R125 ;  /* 0x000000258f7d7c23 */ /* 0x000fe2000801087d */
[----:B------:R-:W-:-:S05]  /*2f00*/  FSEL R143, R99, -INF , P1 ;  /* 0xff800000638f7808 */ /* 0x000fca0000800000 */
[----:B------:R-:W-:Y:S01]  /*2f10*/  MUFU.EX2 R124, R124 ;  /* 0x0000007c007c7308 */ /* 0x000fe20000000800 */
[----:B------:R-:W-:Y:S01]  /*2f20*/  FFMA.FTZ R222, R143, UR37, -R222 ;  /* 0x000000258fde7c23 */ /* 0x000fe200080108de */
[C---:B--2---:R-:W-:Y:S01]  /*2f30*/  FSEL R143, R103.reuse, -INF , P1 ;  /* 0xff800000678f7808 */ /* 0x044fe20000800000 */
[----:B------:R-:W-:-:S04]  /*2f40*/  FFMA.FTZ R103, -R103, R103, 1 ;  /* 0x3f80000067677423 */ /* 0x000fc80000010167 */
[----:B------:R-:W-:Y:S01]  /*2f50*/  FFMA.FTZ R144, R143, UR37, -R144 ;  /* 0x000000258f907c23 */ /* 0x000fe20008010890 */
[----:B------:R-:W-:Y:S01]  /*2f60*/  MUFU.EX2 R125, R125 ;  /* 0x0000007d007d7308 */ /* 0x000fe20000000800 */
[----:B-1----:R-:W1:Y:S07]  /*2f70*/  SHFL.IDX PT, R146, R151, R135, 0x1f ;  /* 0x00001f8797927589 */ /* 0x002e6e00000e0000 */
[----:B------:R-:W2:Y:S01]  /*2f80*/  MUFU.EX2 R14, R14 ;  /* 0x0000000e000e7308 */ /* 0x000ea20000000800 */
[----:B------:R-:W4:Y:S04]  /*2f90*/  SHFL.IDX PT, R148, R151, R134, 0x1f ;  /* 0x00001f8697947589 */ /* 0x000f2800000e0000 */
[----:B------:R-:W2:Y:S03]  /*2fa0*/  SHFL.IDX PT, R142, R151, R140, 0x1f ;  /* 0x00001f8c978e7589 */ /* 0x000ea600000e0000 */
[----:B------:R-:W-:Y:S01]  /*2fb0*/  MUFU.TANH R130, R130 ;  /* 0x0000008200827308 */ /* 0x000fe20000002400 */
[----:B------:R-:W2:Y:S04]  /*2fc0*/  SHFL.IDX PT, R220, R151, R10, 0x1f ;  /* 0x00001f0a97dc7589 */ /* 0x000ea800000e0000 */
[----:B------:R-:W-:Y:S03]  /*2fd0*/  SHFL.IDX PT, R149, R151, R131, 0x1f ;  /* 0x00001f8397957589 */ /* 0x000fe600000e0000 */
[----:B------:R-:W-:Y:S01]  /*2fe0*/  MUFU.TANH R137, R137 ;  /* 0x0000008900897308 */ /* 0x000fe20000002400 */
[----:B------:R-:W2:Y:S01]  /*2ff0*/  SHFL.IDX PT, R223, R151, R138, 0x1f ;  /* 0x00001f8a97df7589 */ /* 0x000ea200000e0000 */
[--C-:B-1----:R-:W-:Y:S01]  /*3000*/  FADD.FTZ R218, R28, -R146.reuse ;  /* 0x800000921cda7221 */ /* 0x102fe20000010000 */
[----:B------:R-:W-:-:S05]  /*3010*/  FADD.FTZ R30, R30, -R146 ;  /* 0x800000921e1e7221 */ /* 0x000fca0000010000 */
[----:B------:R-:W-:Y:S01]  /*3020*/  MUFU.EX2 R28, R150 ;  /* 0x00000096001c7308 */ /* 0x000fe20000000800 */
[----:B------:R-:W1:Y:S01]  /*3030*/  SHFL.IDX PT, R224, R151, R139, 0x1f ;  /* 0x00001f8b97e07589 */ /* 0x000e6200000e0000 */
[--C-:B----4-:R-:W-:Y:S01]  /*3040*/  FADD.FTZ R146, R29, -R148.reuse ;  /* 0x800000941d927221 */ /* 0x110fe20000010000 */
[----:B------:R-:W-:Y:S01]  /*3050*/  FADD.FTZ R148, R31, -R148 ;  /* 0x800000941f947221 */ /* 0x000fe20000010000 */
[----:B------:R-:W-:Y:S01]  /*3060*/  FMUL.FTZ R218, R123, R218 ;  /* 0x000000da7bda7220 */ /* 0x000fe20000410000 */
[----:B---3--:R-:W-:Y:S01]  /*3070*/  FMUL.FTZ R30, R121, R30 ;  /* 0x0000001e791e7220 */ /* 0x008fe20000410000 */
[--C-:B--2---:R-:W-:Y:S01]  /*3080*/  FADD.FTZ R31, R32, -R142.reuse ;  /* 0x8000008e201f7221 */ /* 0x104fe20000010000 */
[----:B------:R-:W-:Y:S01]  /*3090*/  FADD.FTZ R142, R34, -R142 ;  /* 0x8000008e228e7221 */ /* 0x000fe20000010000 */
[----:B------:R-:W-:Y:S01]  /*30a0*/  FMUL.FTZ R148, R14, R148 ;  /* 0x000000940e947220 */ /* 0x000fe20000410000 */
[----:B------:R2:W3:Y:S01]  /*30b0*/  SHFL.IDX PT, R34, R151, R141, 0x1f ;  /* 0x00001f8d97227589 */ /* 0x0004e200000e0000 */
[--C-:B------:R-:W-:Y:S01]  /*30c0*/  FADD.FTZ R143, R24, -R220.reuse ;  /* 0x800000dc188f7221 */ /* 0x100fe20000010000 */
[----:B------:R-:W-:Y:S01]  /*30d0*/  FADD.FTZ R220, R26, -R220 ;  /* 0x800000dc1adc7221 */ /* 0x000fe20000010000 */
[----:B------:R4:W-:Y:S01]  /*30e0*/  MUFU.EX2 R24, R147 ;  /* 0x0000009300187308 */ /* 0x0009e20000000800 */
[----:B------:R-:W-:Y:S01]  /*30f0*/  FSEL R26, R104, -INF , P1 ;  /* 0xff800000681a7808 */ /* 0x000fe20000800000 */
[----:B------:R-:W-:Y:S01]  /*3100*/  FMUL.FTZ R31, R124, R31 ;  /* 0x0000001f7c1f7220 */ /* 0x000fe20000410000 */
[----:B------:R-:W-:Y:S01]  /*3110*/  FMUL.FTZ R220, R119, R220 ;  /* 0x000000dc77dc7220 */ /* 0x000fe20000410000 */
[----:B------:R-:W-:Y:S01]  /*3120*/  FMUL.FTZ R91, R91, R30 ;  /* 0x0000001e5b5b7220 */ /* 0x000fe20000410000 */
[----:B------:R-:W-:Y:S01]  /*3130*/  FSEL R29, R106, -INF , P2 ;  /* 0xff8000006a1d7808 */ /* 0x000fe20001000000 */
[----:B------:R-:W-:Y:S01]  /*3140*/  FADD.FTZ R32, R35, -R223 ;  /* 0x800000df23207221 */ /* 0x000fe20000010000 */
[----:B------:R-:W-:Y:S01]  /*3150*/  FFMA.FTZ R35, -R21, R21, 1 ;  /* 0x3f80000015237423 */ /* 0x000fe20000010115 */
[----:B--2---:R-:W-:Y:S01]  /*3160*/  FSEL R151, R107, -INF , P1 ;  /* 0xff8000006b977808 */ /* 0x004fe20000800000 */
[--C-:B----4-:R-:W-:Y:S01]  /*3170*/  FADD.FTZ R147, R25, -R149.reuse ;  /* 0x8000009519937221 */ /* 0x110fe20000010000 */
[----:B------:R-:W-:Y:S01]  /*3180*/  FADD.FTZ R149, R27, -R149 ;  /* 0x800000951b957221 */ /* 0x000fe20000010000 */
[----:B------:R2:W4:Y:S01]  /*3190*/  MUFU.EX2 R25, R222 ;  /* 0x000000de00197308 */ /* 0x0005220000000800 */
[----:B------:R-:W-:Y:S01]  /*31a0*/  FMUL.FTZ R32, R18, R32 ;  /* 0x0000002012207220 */ /* 0x000fe20000410000 */
[----:B------:R-:W-:Y:S01]  /*31b0*/  FFMA.FTZ R151, R151, UR37, -R225 ;  /* 0x0000002597977c23 */ /* 0x000fe200080108e1 */
[----:B------:R-:W-:Y:S01]  /*31c0*/  FMUL.FTZ R149, R120, R149 ;  /* 0x0000009578957220 */ /* 0x000fe20000410000 */
[--C-:B-1----:R-:W-:Y:S01]  /*31d0*/  FADD.FTZ R36, R36, -R224.reuse ;  /* 0x800000e024247221 */ /* 0x102fe20000010000 */
[----:B------:R-:W-:Y:S01]  /*31e0*/  FMUL.FTZ R96, R96, R32 ;  /* 0x0000002060607220 */ /* 0x000fe20000410000 */
[----:B------:R-:W-:Y:S01]  /*31f0*/  FADD.FTZ R38, R38, -R224 ;  /* 0x800000e026267221 */ /* 0x000fe20000010000 */
[----:B------:R-:W-:Y:S01]  /*3200*/  FMUL.FTZ R88, R88, R149 ;  /* 0x0000009558587220 */ /* 0x000fe20000410000 */
[----:B------:R3:W-:Y:S01]  /*3210*/  MUFU.EX2 R21, R144 ;  /* 0x0000009000157308 */ /* 0x0007e20000000800 */
[C---:B--2---:R-:W-:Y:S01]  /*3220*/  FSEL R222, R102.reuse, -INF , P2 ;  /* 0xff80000066de7808 */ /* 0x044fe20001000000 */
[----:B------:R1:W-:Y:S01]  /*3230*/  LDS R149, [R17+0x400] ;  /* 0x0004000011957984 */ /* 0x0003e20000000800 */
[----:B------:R-:W-:Y:S01]  /*3240*/  FFMA.FTZ R29, R29, UR37, -R230 ;  /* 0x000000251d1d7c23 */ /* 0x000fe200080108e6 */
[----:B------:R-:W-:Y:S01]  /*3250*/  FFMA.FTZ R102, -R102, R102, 1 ;  /* 0x3f80000066667423 */ /* 0x000fe20000010166 */
[----:B------:R-:W-:Y:S01]  /*3260*/  FFMA.FTZ R104, -R104, R104, 1 ;  /* 0x3f80000068687423 */ /* 0x000fe20000010168 */
[--C-:B------:R-:W-:Y:S01]  /*3270*/  FFMA.FTZ R222, R222, UR37, -R221.reuse ;  /* 0x00000025dede7c23 */ /* 0x100fe200080108dd */
[----:B------:R-:W-:Y:S01]  /*3280*/  FFMA.FTZ R221, R26, UR37, -R221 ;  /* 0x000000251add7c23 */ /* 0x000fe200080108dd */
[----:B------:R2:W1:Y:S01]  /*3290*/  MUFU.EX2 R27, R219 ;  /* 0x000000db001b7308 */ /* 0x0004620000000800 */
[----:B---3--:R-:W-:Y:S01]  /*32a0*/  FADD.FTZ R144, R39, -R34 ;  /* 0x8000002227907221 */ /* 0x008fe20000010000 */
[----:B----4-:R-:W-:Y:S01]  /*32b0*/  FMUL.FTZ R38, R25, R38 ;  /* 0x0000002619267220 */ /* 0x010fe20000410000 */
[----:B------:R-:W3:Y:S01]  /*32c0*/  SHFL.IDX PT, R39, R12, R138, 0x1f ;  /* 0x00001f8a0c277589 */ /* 0x000ee200000e0000 */
[----:B------:R-:W-:-:S04]  /*32d0*/  FFMA.FTZ R107, -R107, R107, 1 ;  /* 0x3f8000006b6b7423 */ /* 0x000fc8000001016b */
[----:B------:R4:W3:Y:S01]  /*32e0*/  MUFU.EX2 R26, R145 ;  /* 0x00000091001a7308 */ /* 0x0008e20000000800 */
[C---:B--2---:R-:W-:Y:S01]  /*32f0*/  FSEL R219, R105.reuse, -INF , P2 ;  /* 0xff80000069db7808 */ /* 0x044fe20001000000 */
[----:B------:R-:W-:-:S04]  /*3300*/  FFMA.FTZ R105, -R105, R105, 1 ;  /* 0x3f80000069697423 */ /* 0x000fc80000010169 */
[----:B------:R-:W-:Y:S02]  /*3310*/  FFMA.FTZ R219, R219, UR37, -R225 ;  /* 0x00000025dbdb7c23 */ /* 0x000fe400080108e1 */
[----:B------:R-:W-:Y:S01]  /*3320*/  MUFU.EX2 R29, R29 ;  /* 0x0000001d001d7308 */ /* 0x000fe20000000800 */
[----:B----4-:R-:W-:Y:S01]  /*3330*/  FADD.FTZ R145, R33, -R223 ;  /* 0x800000df21917221 */ /* 0x010fe20000010000 */
[----:B------:R-:W-:Y:S01]  /*3340*/  FSEL R33, R108, -INF , P1 ;  /* 0xff8000006c217808 */ /* 0x000fe20000800000 */
[----:B------:R-:W-:Y:S01]  /*3350*/  FMUL.FTZ R223, R136, R143 ;  /* 0x0000008f88df7220 */ /* 0x000fe20000410000 */
[----:B------:R-:W-:Y:S01]  /*3360*/  FADD.FTZ R143, R37, -R34 ;  /* 0x80000022258f7221 */ /* 0x000fe20000010000 */
[----:B------:R-:W-:Y:S01]  /*3370*/  FFMA.FTZ R37, -R89, R89, 1 ;  /* 0x3f80000059257423 */ /* 0x000fe20000010159 */
[----:B------:R-:W-:Y:S01]  /*3380*/  FMUL.FTZ R89, R133, R147 ;  /* 0x0000009385597220 */ /* 0x000fe20000410000 */
[----:B------:R-:W-:Y:S01]  /*3390*/  FFMA.FTZ R150, R33, UR37, -R230 ;  /* 0x0000002521967c23 */ /* 0x000fe200080108e6 */
[----:B------:R-:W-:Y:S01]  /*33a0*/  FFMA.FTZ R33, -R23, R23, 1 ;  /* 0x3f80000017217423 */ /* 0x000fe20000010117 */
[----:B------:R-:W-:Y:S01]  /*33b0*/  FMUL.FTZ R34, R35, R223 ;  /* 0x000000df23227220 */ /* 0x000fe20000410000 */
[----:B------:R-:W2:Y:S01]  /*33c0*/  SHFL.IDX PT, R23, R12, R140, 0x1f ;  /* 0x00001f8c0c177589 */ /* 0x000ea200000e0000 */
[----:B------:R-:W-:Y:S01]  /*33d0*/  FFMA.FTZ R35, -R22, R22, 1 ;  /* 0x3f80000016237423 */ /* 0x000fe20000010116 */
[----:B------:R-:W-:Y:S01]  /*33e0*/  FMUL.FTZ R33, R33, R220 ;  /* 0x000000dc21217220 */ /* 0x000fe20000410000 */
[----:B------:R4:W2:Y:S01]  /*33f0*/  MUFU.EX2 R22, R222 ;  /* 0x000000de00167308 */ /* 0x0008a20000000800 */
[----:B------:R-:W2:Y:S01]  /*3400*/  SHFL.IDX PT, R223, R12, R139, 0x1f ;  /* 0x00001f8b0cdf7589 */ /* 0x000ea200000e0000 */
[----:B------:R-:W-:Y:S01]  /*3410*/  FMUL.FTZ R89, R35, R89 ;  /* 0x0000005923597220 */ /* 0x000fe20000410000 */
[----:B------:R-:W-:Y:S01]  /*3420*/  FMUL.FTZ R35, R37, R218 ;  /* 0x000000da25237220 */ /* 0x000fe20000410000 */
[----:B------:R-:W-:Y:S01]  /*3430*/  FSEL R220, R111, -INF , P1 ;  /* 0xff8000006fdc7808 */ /* 0x000fe20000800000 */
[----:B------:R-:W-:Y:S01]  /*3440*/  FMUL.FTZ R145, R20, R145 ;  /* 0x0000009114917220 */ /* 0x000fe20000410000 */
[----:B------:R-:W-:Y:S01]  /*3450*/  FSEL R37, R110, -INF , P2 ;  /* 0xff8000006e257808 */ /* 0x000fe20001000000 */
[----:B-1----:R-:W-:Y:S01]  /*3460*/  FMUL.FTZ R143, R27, R143 ;  /* 0x0000008f1b8f7220 */ /* 0x002fe20000410000 */
[----:B------:R-:W-:Y:S01]  /*3470*/  FSEL R147, R112, -INF , P1 ;  /* 0xff80000070937808 */ /* 0x000fe20000800000 */
[----:B----4-:R1:W4:Y:S01]  /*3480*/  SHFL.IDX PT, R222, R12, R141, 0x1f ;  /* 0x00001f8d0cde7589 */ /* 0x01032200000e0000 */
[----:B------:R1:W-:Y:S01]  /*3490*/  MUFU.EX2 R17, R219 ;  /* 0x000000db00117308 */ /* 0x0003e20000000800 */
[----:B------:R-:W-:Y:S01]  /*34a0*/  FSEL R218, R115, -INF , P1 ;  /* 0xff80000073da7808 */ /* 0x000fe20000800000 */
[--C-:B---3--:R-:W-:Y:S01]  /*34b0*/  FFMA.FTZ R37, R37, UR37, -R39.reuse ;  /* 0x0000002525257c23 */ /* 0x108fe20008010827 */
[----:B------:R-:W-:Y:S01]  /*34c0*/  FFMA.FTZ R147, R147, UR37, -R39 ;  /* 0x0000002593937c23 */ /* 0x000fe20008010827 */
[----:B------:R-:W-:Y:S01]  /*34d0*/  FMUL.FTZ R94, R94, R145 ;  /* 0x000000915e5e7220 */ /* 0x000fe20000410000 */
[----:B------:R-:W-:Y:S01]  /*34e0*/  FMUL.FTZ R144, R26, R144 ;  /* 0x000000901a907220 */ /* 0x000fe20000410000 */
[----:B------:R-:W-:Y:S01]  /*34f0*/  SHFL.IDX PT, R145, R149, R10, 0x1f ;  /* 0x00001f0a95917589 */ /* 0x000fe200000e0000 */
[----:B------:R-:W-:Y:S01]  /*3500*/  FFMA.FTZ R115, -R115, R115, 1 ;  /* 0x3f80000073737423 */ /* 0x000fe20000010173 */
[----:B------:R-:W-:Y:S01]  /*3510*/  MUFU.EX2 R30, R150 ;  /* 0x00000096001e7308 */ /* 0x000fe20000000800 */
[----:B-1----:R-:W-:Y:S01]  /*3520*/  FSEL R219, R113, -INF , P2 ;  /* 0xff80000071db7808 */ /* 0x002fe20001000000 */
[----:B------:R-:W-:Y:S01]  /*3530*/  SHFL.IDX PT, R32, R149, R134, 0x1f ;  /* 0x00001f8695207589 */ /* 0x000fe200000e0000 */
[----:B--2---:R-:W-:Y:S01]  /*3540*/  FFMA.FTZ R220, R220, UR37, -R23 ;  /* 0x00000025dcdc7c23 */ /* 0x004fe20008010817 */
[----:B------:R-:W-:Y:S01]  /*3550*/  FFMA.FTZ R111, -R111, R111, 1 ;  /* 0x3f8000006f6f7423 */ /* 0x000fe2000001016f */
[----:B------:R-:W-:Y:S01]  /*3560*/  FFMA.FTZ R113, -R113, R113, 1 ;  /* 0x3f80000071717423 */ /* 0x000fe20000010171 */
[----:B------:R-:W1:Y:S01]  /*3570*/  SHFL.IDX PT, R224, R149, R138, 0x1f ;  /* 0x00001f8a95e07589 */ /* 0x000e6200000e0000 */
[----:B------:R-:W-:Y:S01]  /*3580*/  FFMA.FTZ R39, R219, UR37, -R223 ;  /* 0x00000025db277c23 */ /* 0x000fe200080108df */
[----:B------:R2:W3:Y:S01]  /*3590*/  MUFU.EX2 R12, R221 ;  /* 0x000000dd000c7308 */ /* 0x0004e20000000800 */
[----:B------:R-:W-:Y:S01]  /*35a0*/  FSEL R219, R114, -INF , P2 ;  /* 0xff80000072db7808 */ /* 0x000fe20001000000 */
[----:B------:R-:W3:Y:S04]  /*35b0*/  SHFL.IDX PT, R225, R149, R139, 0x1f ;  /* 0x00001f8b95e17589 */ /* 0x000ee800000e0000 */
[----:B------:R-:W-:Y:S01]  /*35c0*/  SHFL.IDX PT, R230, R13, R131, 0x1f ;  /* 0x00001f830de67589 */ /* 0x000fe200000e0000 */
[----:B----4-:R-:W-:Y:S01]  /*35d0*/  FFMA.FTZ R219, R219, UR37, -R222 ;  /* 0x00000025dbdb7c23 */ /* 0x010fe200080108de */
[----:B------:R-:W-:Y:S01]  /*35e0*/  MUFU.EX2 R37, R37 ;  /* 0x0000002500257308 */ /* 0x000fe20000000800 */
[C---:B--2---:R-:W-:Y:S01]  /*35f0*/  FSEL R221, R109.reuse, -INF , P2 ;  /* 0xff8000006ddd7808 */ /* 0x044fe20001000000 */
[----:B------:R-:W-:-:S04]  /*3600*/  FFMA.FTZ R109, -R109, R109, 1 ;  /* 0x3f8000006d6d7423 */ /* 0x000fc8000001016d */
[----:B------:R-:W-:Y:S02]  /*3610*/  FFMA.FTZ R221, R221, UR37, -R23 ;  /* 0x00000025dddd7c23 */ /* 0x000fe40008010817 */
[----:B------:R2:W4:Y:S01]  /*3620*/  MUFU.EX2 R23, R151 ;  /* 0x0000009700177308 */ /* 0x0005220000000800 */
[----:B-1----:R-:W-:-:S07]  /*3630*/  FADD.FTZ R51, R51, -R224 ;  /* 0x800000e033337221 */ /* 0x002fce0000010000 */
[----:B------:R-:W-:Y:S01]  /*3640*/  MUFU.EX2 R39, R39 ;  /* 0x0000002700277308 */ /* 0x000fe20000000800 */
[----:B--2---:R-:W-:Y:S01]  /*3650*/  FFMA.FTZ R151, R218, UR37, -R223 ;  /* 0x00000025da977c23 */ /* 0x004fe200080108df */
[----:B------:R-:W-:Y:S01]  /*3660*/  FFMA.FTZ R223, -R92, R92, 1 ;  /* 0x3f8000005cdf7423 */ /* 0x000fe2000001015c */
[----:B------:R-:W-:Y:S01]  /*3670*/  FMUL.FTZ R92, R122, R146 ;  /* 0x000000927a5c7220 */ /* 0x000fe20000410000 */
[----:B------:R-:W-:Y:S01]  /*3680*/  FMUL.FTZ R146, R125, R142 ;  /* 0x0000008e7d927220 */ /* 0x000fe20000410000 */
[----:B------:R-:W-:Y:S01]  /*3690*/  FMUL.FTZ R142, R93, R31 ;  /* 0x0000001f5d8e7220 */ /* 0x000fe20000410000 */
[----:B------:R-:W-:Y:S01]  /*36a0*/  FSEL R218, R116, -INF , P1 ;  /* 0xff80000074da7808 */ /* 0x000fe20000800000 */
[----:B------:R-:W-:Y:S01]  /*36b0*/  FMUL.FTZ R92, R90, R92 ;  /* 0x0000005c5a5c7220 */ /* 0x000fe20000410000 */
[----:B------:R-:W-:Y:S01]  /*36c0*/  FMUL.FTZ R93, R95, R146 ;  /* 0x000000925f5d7220 */ /* 0x000fe20000410000 */
[----:B------:R-:W-:Y:S01]  /*36d0*/  FFMA.FTZ R95, -R97, R97, 1 ;  /* 0x3f800000615f7423 */ /* 0x000fe20000010161 */
[----:B------:R-:W1:Y:S01]  /*36e0*/  SHFL.IDX PT, R146, R149, R131, 0x1f ;  /* 0x00001f8395927589 */ /* 0x000e6200000e0000 */
[----:B------:R-:W-:Y:S01]  /*36f0*/  FMUL.FTZ R97, R24, R36 ;  /* 0x0000002418617220 */ /* 0x000fe20000410000 */
[----:B------:R-:W-:Y:S01]  /*3700*/  FMUL.FTZ R90, R223, R148 ;  /* 0x00000094df5a7220 */ /* 0x000fe20000410000 */
[----:B------:R2:W-:Y:S01]  /*3710*/  MUFU.EX2 R36, R220 ;  /* 0x000000dc00247308 */ /* 0x0005e20000000800 */
[----:B------:R-:W4:Y:S01]  /*3720*/  SHFL.IDX PT, R148, R149, R135, 0x1f ;  /* 0x00001f8795947589 */ /* 0x000f2200000e0000 */
[----:B------:R-:W-:Y:S01]  /*3730*/  FMUL.FTZ R95, R95, R97 ;  /* 0x000000615f5f7220 */ /* 0x000fe20000410000 */
[----:B------:R-:W-:Y:S01]  /*3740*/  FFMA.FTZ R97, -R99, R99, 1 ;  /* 0x3f80000063617423 */ /* 0x000fe20000010163 */
[----:B------:R-:W-:Y:S01]  /*3750*/  FFMA.FTZ R99, -R98, R98, 1 ;  /* 0x3f80000062637423 */ /* 0x000fe20000010162 */
[----:B------:R-:W-:Y:S01]  /*3760*/  FFMA.FTZ R98, -R100, R100, 1 ;  /* 0x3f80000064627423 */ /* 0x000fe20000010164 */
[----:B------:R-:W4:Y:S01]  /*3770*/  SHFL.IDX PT, R223, R13, R10, 0x1f ;  /* 0x00001f0a0ddf7589 */ /* 0x000f2200000e0000 */
[----:B------:R-:W-:Y:S01]  /*3780*/  FFMA.FTZ R218, R218, UR37, -R222 ;  /* 0x00000025dada7c23 */ /* 0x000fe200080108de */
[----:B------:R-:W-:Y:S01]  /*3790*/  FMUL.FTZ R99, R99, R143 ;  /* 0x0000008f63637220 */ /* 0x000fe20000410000 */
[----:B------:R-:W-:Y:S01]  /*37a0*/  FMUL.FTZ R98, R98, R144 ;  /* 0x0000009062627220 */ /* 0x000fe20000410000 */
[----:B--2---:R-:W2:Y:S01]  /*37b0*/  SHFL.IDX PT, R220, R149, R140, 0x1f ;  /* 0x00001f8c95dc7589 */ /* 0x004ea200000e0000 */
[--C-:B------:R-:W-:Y:S01]  /*37c0*/  FADD.FTZ R143, R40, -R145.reuse ;  /* 0x80000091288f7221 */ /* 0x100fe20000010000 */
[----:B------:R-:W-:Y:S01]  /*37d0*/  FADD.FTZ R144, R42, -R145 ;  /* 0x800000912a907221 */ /* 0x000fe20000010000 */
[----:B------:R1:W2:Y:S01]  /*37e0*/  MUFU.EX2 R31, R221 ;  /* 0x000000dd001f7308 */ /* 0x0002a20000000800 */
[----:B------:R-:W-:Y:S01]  /*37f0*/  SHFL.IDX PT, R222, R13, R140, 0x1f ;  /* 0x00001f8c0dde7589 */ /* 0x000fe200000e0000 */
[----:B------:R-:W-:Y:S01]  /*3800*/  FMUL.FTZ R97, R97, R38 ;  /* 0x0000002661617220 */ /* 0x000fe20000410000 */
[----:B------:R-:W-:Y:S01]  /*3810*/  FMUL.FTZ R143, R28, R143 ;  /* 0x0000008f1c8f7220 */ /* 0x000fe20000410000 */
[----:B------:R-:W-:Y:S01]  /*3820*/  FMUL.FTZ R144, R21, R144 ;  /* 0x0000009015907220 */ /* 0x000fe20000410000 */
[----:B---3--:R-:W-:Y:S01]  /*3830*/  FADD.FTZ R54, R54, -R225 ;  /* 0x800000e136367221 */ /* 0x008fe20000010000 */
[----:B------:R-:W-:Y:S01]  /*3840*/  FFMA.FTZ R116, -R116, R116, 1 ;  /* 0x3f80000074747423 */ /* 0x000fe20000010174 */
[----:B------:R-:W-:Y:S01]  /*3850*/  FMUL.FTZ R143, R101, R143 ;  /* 0x0000008f658f7220 */ /* 0x000fe20000410000 */
[--C-:B-1----:R-:W-:Y:S01]  /*3860*/  FADD.FTZ R145, R41, -R146.reuse ;  /* 0x8000009229917221 */ /* 0x102fe20000010000 */
[----:B------:R-:W-:Y:S01]  /*3870*/  FADD.FTZ R146, R43, -R146 ;  /* 0x800000922b927221 */ /* 0x000fe20000010000 */
[----:B------:R1:W3:Y:S01]  /*3880*/  SHFL.IDX PT, R221, R149, R141, 0x1f ;  /* 0x00001f8d95dd7589 */ /* 0x0002e200000e0000 */
[----:B------:R1:W-:Y:S01]  /*3890*/  MUFU.EX2 R40, R219 ;  /* 0x000000db00287308 */ /* 0x0003e20000000800 */
[----:B----4-:R-:W-:Y:S01]  /*38a0*/  FADD.FTZ R100, R44, -R148 ;  /* 0x800000942c647221 */ /* 0x010fe20000010000 */
[----:B------:R-:W-:Y:S01]  /*38b0*/  FSEL R44, R216, -INF , P1 ;  /* 0xff800000d82c7808 */ /* 0x000fe20000800000 */
[----:B------:R-:W4:Y:S01]  /*38c0*/  SHFL.IDX PT, R43, R13, R135, 0x1f ;  /* 0x00001f870d2b7589 */ /* 0x000f2200000e0000 */
[----:B------:R-:W-:Y:S01]  /*38d0*/  FMUL.FTZ R145, R22, R145 ;  /* 0x0000009116917220 */ /* 0x000fe20000410000 */
[----:B------:R-:W-:Y:S01]  /*38e0*/  FMUL.FTZ R144, R103, R144 ;  /* 0x0000009067907220 */ /* 0x000fe20000410000 */
[----:B------:R-:W-:Y:S01]  /*38f0*/  FFMA.FTZ R103, -R106, R106, 1 ;  /* 0x3f8000006a677423 */ /* 0x000fe2000001016a */
[----:B------:R-:W-:Y:S01]  /*3900*/  FFMA.FTZ R44, R44, UR37, -R223 ;  /* 0x000000252c2c7c23 */ /* 0x000fe200080108df */
[----:B------:R3:W-:Y:S01]  /*3910*/  MUFU.EX2 R38, R147 ;  /* 0x0000009300267308 */ /* 0x0007e20000000800 */
[----:B-1----:R-:W-:Y:S01]  /*3920*/  SHFL.IDX PT, R219, R13, R138, 0x1f ;  /* 0x00001f8a0ddb7589 */ /* 0x002fe200000e0000 */
[--C-:B--2---:R-:W-:Y:S01]  /*3930*/  FADD.FTZ R150, R48, -R220.reuse ;  /* 0x800000dc30967221 */ /* 0x104fe20000010000 */
[----:B------:R-:W-:Y:S01]  /*3940*/  FADD.FTZ R50, R50, -R220 ;  /* 0x800000dc32327221 */ /* 0x000fe20000010000 */
[----:B------:R-:W-:Y:S01]  /*3950*/  FSEL R149, R227, -INF , P2 ;  /* 0xff800000e3957808 */ /* 0x000fe20001000000 */
[----:B------:R-:W1:Y:S01]  /*3960*/  SHFL.IDX PT, R48, R13, R134, 0x1f ;  /* 0x00001f860d307589 */ /* 0x000e6200000e0000 */
[----:B------:R-:W-:Y:S01]  /*3970*/  FADD.FTZ R220, R49, -R224 ;  /* 0x800000e031dc7221 */ /* 0x000fe20000010000 */
[----:B------:R-:W-:Y:S01]  /*3980*/  FSEL R224, R226, -INF , P2 ;  /* 0xff800000e2e07808 */ /* 0x000fe20001000000 */
[----:B------:R2:W1:Y:S01]  /*3990*/  MUFU.EX2 R42, R151 ;  /* 0x00000097002a7308 */ /* 0x0004620000000800 */
[----:B---3--:R-:W-:Y:S01]  /*39a0*/  FADD.FTZ R147, R46, -R148 ;  /* 0x800000942e937221 */ /* 0x008fe20000010000 */
[--C-:B------:R-:W-:Y:S01]  /*39b0*/  FADD.FTZ R148, R45, -R32.reuse ;  /* 0x800000202d947221 */ /* 0x100fe20000010000 */
[----:B------:R-:W-:Y:S01]  /*39c0*/  FADD.FTZ R32, R47, -R32 ;  /* 0x800000202f207221 */ /* 0x000fe20000010000 */
[----:B------:R-:W-:Y:S01]  /*39d0*/  FSEL R47, R126, -INF , P1 ;  /* 0xff8000007e2f7808 */ /* 0x000fe20000800000 */
[----:B------:R-:W3:Y:S01]  /*39e0*/  SHFL.IDX PT, R101, R13, R139, 0x1f ;  /* 0x00001f8b0d657589 */ /* 0x000ee200000e0000 */
[----:B------:R-:W-:Y:S01]  /*39f0*/  FSEL R49, R234, -INF , P1 ;  /* 0xff800000ea317808 */ /* 0x000fe20000800000 */
[--C-:B------:R-:W-:Y:S01]  /*3a00*/  FADD.FTZ R53, R53, -R221.reuse ;  /* 0x800000dd35357221 */ /* 0x100fe20000010000 */
[----:B------:R1:W3:Y:S01]  /*3a10*/  MUFU.EX2 R41, R218 ;  /* 0x000000da00297308 */ /* 0x0002e20000000800 */
[----:B--2---:R-:W-:Y:S01]  /*3a20*/  FSEL R151, R117, -INF , P2 ;  /* 0xff80000075977808 */ /* 0x004fe20001000000 */
[----:B------:R-:W-:Y:S01]  /*3a30*/  FADD.FTZ R221, R55, -R221 ;  /* 0x800000dd37dd7221 */ /* 0x000fe20000010000 */
[--C-:B----4-:R-:W-:Y:S01]  /*3a40*/  FFMA.FTZ R149, R149, UR37, -R43.reuse ;  /* 0x0000002595957c23 */ /* 0x110fe2000801082b */
[----:B------:R-:W-:Y:S01]  /*3a50*/  FFMA.FTZ R47, R47, UR37, -R43 ;  /* 0x000000252f2f7c23 */ /* 0x000fe2000801082b */
[----:B------:R2:W4:Y:S01]  /*3a60*/  LDS R55, [R16+0x400] ;  /* 0x0004000010377984 */ /* 0x0005220000000800 */
[----:B------:R-:W-:Y:S01]  /*3a70*/  FFMA.FTZ R151, R151, UR37, -R223 ;  /* 0x0000002597977c23 */ /* 0x000fe200080108df */
[----:B------:R-:W-:Y:S01]  /*3a80*/  FSEL R223, R229, -INF , P2 ;  /* 0xff800000e5df7808 */ /* 0x000fe20001000000 */
[----:B------:R-:W-:Y:S01]  /*3a90*/  FMUL.FTZ R145, R102, R145 ;  /* 0x0000009166917220 */ /* 0x000fe20000410000 */
[----:B-1----:R-:W-:Y:S01]  /*3aa0*/  FADD.FTZ R218, R52, -R225 ;  /* 0x800000e134da7221 */ /* 0x002fe20000010000 */
[----:B------:R-:W-:Y:S01]  /*3ab0*/  FSEL R52, R127, -INF , P1 ;  /* 0xff8000007f347808 */ /* 0x000fe20000800000 */
[----:B------:R1:W4:Y:S01]  /*3ac0*/  MUFU.EX2 R43, R151 ;  /* 0x00000097002b7308 */ /* 0x0003220000000800 */
[----:B------:R-:W-:Y:S01]  /*3ad0*/  SHFL.IDX PT, R102, R19, R10, 0x1f ;  /* 0x00001f0a13667589 */ /* 0x000fe200000e0000 */
[----:B------:R-:W-:Y:S01]  /*3ae0*/  FMUL.FTZ R146, R12, R146 ;  /* 0x000000920c927220 */ /* 0x000fe20000410000 */
[----:B------:R-:W-:Y:S01]  /*3af0*/  FMUL.FTZ R100, R17, R100 ;  /* 0x0000006411647220 */ /* 0x000fe20000410000 */
[----:B------:R-:W-:Y:S01]  /*3b00*/  FMUL.FTZ R148, R29, R148 ;  /* 0x000000941d947220 */ /* 0x000fe20000410000 */
[----:B------:R-:W-:Y:S01]  /*3b10*/  SHFL.IDX PT, R106, R19, R131, 0x1f ;  /* 0x00001f83136a7589 */ /* 0x000fe200000e0000 */
[----:B------:R-:W-:Y:S01]  /*3b20*/  FMUL.FTZ R147, R23, R147 ;  /* 0x0000009317937220 */ /* 0x000fe20000410000 */
[----:B------:R-:W-:Y:S01]  /*3b30*/  FMUL.FTZ R146, R104, R146 ;  /* 0x0000009268927220 */ /* 0x000fe20000410000 */
[----:B------:R-:W-:Y:S01]  /*3b40*/  FMUL.FTZ R148, R103, R148 ;  /* 0x0000009467947220 */ /* 0x000fe20000410000 */
[--C-:B-1----:R-:W-:Y:S01]  /*3b50*/  FFMA.FTZ R151, R224, UR37, -R48.reuse ;  /* 0x00000025e0977c23 */ /* 0x102fe20008010830 */
[----:B------:R-:W-:Y:S01]  /*3b60*/  FFMA.FTZ R48, R49, UR37, -R48 ;  /* 0x0000002531307c23 */ /* 0x000fe20008010830 */
[--C-:B------:R-:W-:Y:S01]  /*3b70*/  FFMA.FTZ R49, R223, UR37, -R222.reuse ;  /* 0x00000025df317c23 */ /* 0x100fe200080108de */
[----:B------:R-:W-:Y:S01]  /*3b80*/  FFMA.FTZ R222, R52, UR37, -R222 ;  /* 0x0000002534de7c23 */ /* 0x000fe200080108de */
[----:B------:R-:W-:Y:S01]  /*3b90*/  FSEL R223, R155, -INF , P2 ;  /* 0xff8000009bdf7808 */ /* 0x000fe20001000000 */
[----:B------:R-:W-:Y:S01]  /*3ba0*/  FMUL.FTZ R147, R107, R147 ;  /* 0x000000936b937220 */ /* 0x000fe20000410000 */
[----:B------:R-:W-:Y:S01]  /*3bb0*/  FSEL R52, R233, -INF , P1 ;  /* 0xff800000e9347808 */ /* 0x000fe20000800000 */
[----:B--2---:R-:W-:Y:S01]  /*3bc0*/  MUFU.EX2 R16, R47 ;  /* 0x0000002f00107308 */ /* 0x004fe20000000800 */
[----:B------:R-:W-:Y:S01]  /*3bd0*/  FSEL R103, R154, -INF , P2 ;  /* 0xff8000009a677808 */ /* 0x000fe20001000000 */
[--C-:B------:R-:W-:Y:S01]  /*3be0*/  FFMA.FTZ R223, R223, UR37, -R219.reuse ;  /* 0x00000025dfdf7c23 */ /* 0x100fe200080108db */
[----:B------:R-:W-:Y:S01]  /*3bf0*/  FSEL R104, R153, -INF , P2 ;  /* 0xff80000099687808 */ /* 0x000fe20001000000 */
[----:B------:R-:W-:Y:S01]  /*3c00*/  FFMA.FTZ R52, R52, UR37, -R219 ;  /* 0x0000002534347c23 */ /* 0x000fe200080108db */
[----:B------:R-:W-:Y:S01]  /*3c10*/  FSEL R107, R152, -INF , P2 ;  /* 0xff800000986b7808 */ /* 0x000fe20001000000 */
[----:B------:R1:W2:Y:S01]  /*3c20*/  SHFL.IDX PT, R219, R13, R141, 0x1f ;  /* 0x00001f8d0ddb7589 */ /* 0x0002a200000e0000 */
[----:B---3--:R-:W-:Y:S01]  /*3c30*/  FFMA.FTZ R103, R103, UR37, -R101 ;  /* 0x0000002567677c23 */ /* 0x008fe20008010865 */
[----:B------:R3:W-:Y:S01]  /*3c40*/  MUFU.EX2 R47, R151 ;  /* 0x00000097002f7308 */ /* 0x0007e20000000800 */
[----:B------:R-:W-:Y:S01]  /*3c50*/  FMUL.FTZ R150, R31, R150 ;  /* 0x000000961f967220 */ /* 0x000fe20000410000 */
[----:B------:R-:W-:Y:S01]  /*3c60*/  FMUL.FTZ R220, R37, R220 ;  /* 0x000000dc25dc7220 */ /* 0x000fe20000410000 */
[----:B------:R-:W-:Y:S01]  /*3c70*/  FMUL.FTZ R54, R42, R54 ;  /* 0x000000362a367220 */ /* 0x000fe20000410000 */
[----:B------:R-:W-:Y:S01]  /*3c80*/  FMUL.FTZ R53, R40, R53 ;  /* 0x0000003528357220 */ /* 0x000fe20000410000 */
[----:B------:R-:W-:Y:S01]  /*3c90*/  FMUL.FTZ R150, R109, R150 ;  /* 0x000000966d967220 */ /* 0x000fe20000410000 */
[----:B------:R-:W-:Y:S01]  /*3ca0*/  FMUL.FTZ R109, R38, R51 ;  /* 0x00000033266d7220 */ /* 0x000fe20000410000 */
[----:B------:R-:W-:Y:S01]  /*3cb0*/  FSEL R45, R118, -INF , P2 ;  /* 0xff800000762d7808 */ /* 0x000fe20001000000 */
[----:B-1----:R1:W-:Y:S01]  /*3cc0*/  MUFU.EX2 R13, R149 ;  /* 0x00000095000d7308 */ /* 0x0023e20000000800 */
[----:B---3--:R-:W-:Y:S01]  /*3cd0*/  FFMA.FTZ R151, -R108, R108, 1 ;  /* 0x3f8000006c977423 */ /* 0x008fe2000001016c */
[----:B------:R-:W-:Y:S01]  /*3ce0*/  FMUL.FTZ R108, R30, R32 ;  /* 0x000000201e6c7220 */ /* 0x000fe20000410000 */
[----:B------:R-:W-:Y:S01]  /*3cf0*/  FSEL R46, R217, -INF , P1 ;  /* 0xff800000d92e7808 */ /* 0x000fe20000800000 */
[--C-:B------:R-:W-:Y:S01]  /*3d00*/  FFMA.FTZ R45, R45, UR37, -R230.reuse ;  /* 0x000000252d2d7c23 */ /* 0x100fe200080108e6 */
[----:B------:R-:W-:Y:S01]  /*3d10*/  FMUL.FTZ R50, R36, R50 ;  /* 0x0000003224327220 */ /* 0x000fe20000410000 */
[----:B------:R-:W-:Y:S01]  /*3d20*/  FMUL.FTZ R151, R151, R108 ;  /* 0x0000006c97977220 */ /* 0x000fe20000410000 */
[----:B------:R-:W-:Y:S01]  /*3d30*/  FMUL.FTZ R218, R39, R218 ;  /* 0x000000da27da7220 */ /* 0x000fe20000410000 */
[----:B----4-:R-:W3:Y:S01]  /*3d40*/  SHFL.IDX PT, R108, R55, R10, 0x1f ;  /* 0x00001f0a376c7589 */ /* 0x010ee200000e0000 */
[----:B-1----:R-:W-:Y:S01]  /*3d50*/  FMUL.FTZ R149, R105, R100 ;  /* 0x0000006469957220 */ /* 0x002fe20000410000 */
[----:B------:R-:W-:Y:S01]  /*3d60*/  FSEL R105, R237, -INF , P1 ;  /* 0xff800000ed697808 */ /* 0x000fe20000800000 */
[----:B------:R-:W-:Y:S01]  /*3d70*/  FFMA.FTZ R46, R46, UR37, -R230 ;  /* 0x000000252e2e7c23 */ /* 0x000fe200080108e6 */
[----:B------:R-:W-:Y:S01]  /*3d80*/  FSEL R100, R232, -INF , P1 ;  /* 0xff800000e8647808 */ /* 0x000fe20000800000 */
[----:B------:R-:W-:Y:S01]  /*3d90*/  MUFU.EX2 R51, R223 ;  /* 0x000000df00337308 */ /* 0x000fe20000000800 */
[----:B--2---:R-:W-:Y:S01]  /*3da0*/  FFMA.FTZ R104, R104, UR37, -R219 ;  /* 0x0000002568687c23 */ /* 0x004fe200080108db */
[----:B------:R-:W-:Y:S01]  /*3db0*/  FFMA.FTZ R105, R105, UR37, -R101 ;  /* 0x0000002569697c23 */ /* 0x000fe20008010865 */
[----:B------:R-:W-:Y:S01]  /*3dc0*/  FSEL R101, R9, -INF , P1 ;  /* 0xff80000009657808 */ /* 0x000fe20000800000 */
[----:B------:R-:W-:Y:S01]  /*3dd0*/  FFMA.FTZ R100, R100, UR37, -R219 ;  /* 0x0000002564647c23 */ /* 0x000fe200080108db */
[--C-:B------:R-:W-:Y:S01]  /*3de0*/  FFMA.FTZ R219, R107, UR37, -R102.reuse ;  /* 0x000000256bdb7c23 */ /* 0x100fe20008010866 */
[----:B------:R-:W-:Y:S01]  /*3df0*/  FSEL R107, R7, -INF , P2 ;  /* 0xff800000076b7808 */ /* 0x000fe20001000000 */
[----:B------:R-:W-:Y:S01]  /*3e00*/  SHFL.IDX PT, R230, R19, R135, 0x1f ;  /* 0x00001f8713e67589 */ /* 0x000fe200000e0000 */
[----:B------:R-:W-:Y:S01]  /*3e10*/  FFMA.FTZ R101, R101, UR37, -R102 ;  /* 0x0000002565657c23 */ /* 0x000fe20008010866 */
[----:B------:R-:W-:Y:S01]  /*3e20*/  FMUL.FTZ R221, R41, R221 ;  /* 0x000000dd29dd7220 */ /* 0x000fe20000410000 */
[----:B------:R-:W-:Y:S01]  /*3e30*/  FMUL.FTZ R111, R111, R50 ;  /* 0x000000326f6f7220 */ /* 0x000fe20000410000 */
[--C-:B------:R-:W-:Y:S01]  /*3e40*/  FFMA.FTZ R102, R107, UR37, -R106.reuse ;  /* 0x000000256b667c23 */ /* 0x100fe2000801086a */
[----:B------:R-:W-:Y:S01]  /*3e50*/  FSEL R107, R6, -INF , P1 ;  /* 0xff800000066b7808 */ /* 0x000fe20000800000 */
[----:B------:R-:W-:Y:S01]  /*3e60*/  MUFU.EX2 R50, R222 ;  /* 0x000000de00327308 */ /* 0x000fe20000000800 */
[----:B------:R-:W-:Y:S01]  /*3e70*/  FMUL.FTZ R218, R113, R218 ;  /* 0x000000da71da7220 */ /* 0x000fe20000410000 */
[----:B------:R-:W-:Y:S01]  /*3e80*/  FMUL.FTZ R113, R116, R221 ;  /* 0x000000dd74717220 */ /* 0x000fe20000410000 */
[----:B------:R-:W-:Y:S01]  /*3e90*/  FFMA.FTZ R217, -R217, R217, 1 ;  /* 0x3f800000d9d97423 */ /* 0x000fe200000101d9 */
[----:B------:R-:W-:Y:S01]  /*3ea0*/  FFMA.FTZ R32, R107, UR37, -R106 ;  /* 0x000000256b207c23 */ /* 0x000fe2000801086a */
[----:B------:R-:W-:Y:S01]  /*3eb0*/  FFMA.FTZ R106, -R110, R110, 1 ;  /* 0x3f8000006e6a7423 */ /* 0x000fe2000001016e */
[----:B------:R-:W1:Y:S01]  /*3ec0*/  SHFL.IDX PT, R107, R55, R131, 0x1f ;  /* 0x00001f83376b7589 */ /* 0x000e6200000e0000 */
[----:B------:R-:W-:Y:S01]  /*3ed0*/  FFMA.FTZ R110, -R112, R112, 1 ;  /* 0x3f800000706e7423 */ /* 0x000fe20000010170 */
[--C-:B---3--:R-:W-:Y:S01]  /*3ee0*/  FADD.FTZ R225, R56, -R108.reuse ;  /* 0x8000006c38e17221 */ /* 0x108fe20000010000 */
[----:B------:R-:W-:Y:S01]  /*3ef0*/  FMUL.FTZ R112, R106, R220 ;  /* 0x000000dc6a707220 */ /* 0x000fe20000410000 */
[----:B------:R-:W-:Y:S01]  /*3f00*/  FFMA.FTZ R106, -R114, R114, 1 ;  /* 0x3f800000726a7423 */ /* 0x000fe20000010172 */
[----:B------:R-:W-:Y:S01]  /*3f10*/  FMUL.FTZ R110, R110, R109 ;  /* 0x0000006d6e6e7220 */ /* 0x000fe20000410000 */
[----:B------:R-:W2:Y:S01]  /*3f20*/  SHFL.IDX PT, R220, R55, R135, 0x1f ;  /* 0x00001f8737dc7589 */ /* 0x000ea200000e0000 */
[----:B------:R-:W-:Y:S01]  /*3f30*/  FMUL.FTZ R114, R115, R54 ;  /* 0x0000003673727220 */ /* 0x000fe20000410000 */
[----:B------:R-:W-:Y:S01]  /*3f40*/  FMUL.FTZ R115, R106, R53 ;  /* 0x000000356a737220 */ /* 0x000fe20000410000 */
[----:B------:R-:W-:Y:S01]  /*3f50*/  FADD.FTZ R58, R58, -R108 ;  /* 0x8000006c3a3a7221 */ /* 0x000fe20000010000 */
[----:B------:R-:W3:Y:S01]  /*3f60*/  SHFL.IDX PT, R109, R55, R134, 0x1f ;  /* 0x00001f86376d7589 */ /* 0x000ee200000e0000 */
[----:B------:R1:W-:Y:S01]  /*3f70*/  MUFU.EX2 R53, R103 ;  /* 0x0000006700357308 */ /* 0x0003e20000000800 */
[----:B------:R-:W-:Y:S01]  /*3f80*/  FSEL R56, R3, -INF , P1 ;  /* 0xff80000003387808 */ /* 0x000fe20000800000 */
[----:B------:R-:W-:Y:S01]  /*3f90*/  FMUL.FTZ R225, R43, R225 ;  /* 0x000000e12be17220 */ /* 0x000fe20000410000 */
[----:B------:R-:W4:Y:S01]  /*3fa0*/  SHFL.IDX PT, R108, R55, R139, 0x1f ;  /* 0x00001f8b376c7589 */ /* 0x000f2200000e0000 */
[----:B------:R-:W-:Y:S01]  /*3fb0*/  FSEL R224, R5, -INF , P2 ;  /* 0xff80000005e07808 */ /* 0x000fe20001000000 */
[----:B------:R-:W-:-:S02]  /*3fc0*/  FFMA.FTZ R229, -R229, R229, 1 ;  /* 0x3f800000e5e57423 */ /* 0x000fc400000101e5 */
[----:B------:R-:W4:Y:S01]  /*3fd0*/  SHFL.IDX PT, R106, R19, R134, 0x1f ;  /* 0x00001f86136a7589 */ /* 0x000f2200000e0000 */
[----:B------:R2:W-:Y:S08]  /*3fe0*/  MUFU.EX2 R54, R105 ;  /* 0x0000006900367308 */ /* 0x0005f00000000800 */
[----:B------:R-:W4:Y:S01]  /*3ff0*/  MUFU.EX2 R44, R44 ;  /* 0x0000002c002c7308 */ /* 0x000f220000000800 */
[--C-:B-1----:R-:W-:Y:S01]  /*4000*/  FADD.FTZ R103, R57, -R107.reuse ;  /* 0x8000006b39677221 */ /* 0x102fe20000010000 */
[----:B------:R-:W-:Y:S01]  /*4010*/  FADD.FTZ R223, R59, -R107 ;  /* 0x8000006b3bdf7221 */ /* 0x000fe20000010000 */
[----:B------:R-:W-:Y:S01]  /*4020*/  SHFL.IDX PT, R116, R19, R138, 0x1f ;  /* 0x00001f8a13747589 */ /* 0x000fe200000e0000 */
[--C-:B--2---:R-:W-:Y:S01]  /*4030*/  FADD.FTZ R60, R60, -R220.reuse ;  /* 0x800000dc3c3c7221 */ /* 0x104fe20000010000 */
[----:B------:R-:W-:Y:S01]  /*4040*/  FADD.FTZ R59, R62, -R220 ;  /* 0x800000dc3e3b7221 */ /* 0x000fe20000010000 */
[----:B------:R-:W-:Y:S01]  /*4050*/  FSEL R105, R0, -INF , P2 ;  /* 0xff80000000697808 */ /* 0x000fe20001000000 */
[----:B------:R-:W-:Y:S01]  /*4060*/  SHFL.IDX PT, R107, R55, R138, 0x1f ;  /* 0x00001f8a376b7589 */ /* 0x000fe200000e0000 */
[--C-:B---3--:R-:W-:Y:S01]  /*4070*/  FADD.FTZ R222, R61, -R109.reuse ;  /* 0x8000006d3dde7221 */ /* 0x108fe20000010000 */
[----:B------:R-:W-:Y:S01]  /*4080*/  FADD.FTZ R57, R63, -R109 ;  /* 0x8000006d3f397221 */ /* 0x000fe20000010000 */
[----:B------:R-:W-:Y:S01]  /*4090*/  FSEL R61, R236, -INF , P1 ;  /* 0xff800000ec3d7808 */ /* 0x000fe20000800000 */
[----:B------:R-:W1:Y:S01]  /*40a0*/  SHFL.IDX PT, R109, R19, R140, 0x1f ;  /* 0x00001f8c136d7589 */ /* 0x000e6200000e0000 */
[--C-:B----4-:R-:W-:Y:S01]  /*40b0*/  FADD.FTZ R62, R68, -R108.reuse ;  /* 0x8000006c443e7221 */ /* 0x110fe20000010000 */
[----:B------:R-:W-:Y:S01]  /*40c0*/  FADD.FTZ R63, R70, -R108 ;  /* 0x8000006c463f7221 */ /* 0x000fe20000010000 */
[----:B------:R-:W-:Y:S01]  /*40d0*/  FSEL R108, R228, -INF , P1 ;  /* 0xff800000e46c7808 */ /* 0x000fe20000800000 */
[----:B------:R-:W2:Y:S01]  /*40e0*/  SHFL.IDX PT, R221, R55, R140, 0x1f ;  /* 0x00001f8c37dd7589 */ /* 0x000ea200000e0000 */
[--C-:B------:R-:W-:Y:S01]  /*40f0*/  FFMA.FTZ R105, R105, UR37, -R106.reuse ;  /* 0x0000002569697c23 */ /* 0x100fe2000801086a */
[----:B------:R-:W-:Y:S01]  /*4100*/  FSEL R68, R231, -INF , P2 ;  /* 0xff800000e7447808 */ /* 0x000fe20001000000 */
[----:B------:R-:W-:Y:S01]  /*4110*/  FFMA.FTZ R106, R61, UR37, -R106 ;  /* 0x000000253d6a7c23 */ /* 0x000fe2000801086a */
[----:B------:R3:W4:Y:S01]  /*4120*/  SHFL.IDX PT, R220, R55, R141, 0x1f ;  /* 0x00001f8d37dc7589 */ /* 0x00072200000e0000 */
[----:B------:R-:W3:Y:S01]  /*4130*/  MUFU.EX2 R46, R46 ;  /* 0x0000002e002e7308 */ /* 0x000ee20000000800 */
[----:B------:R-:W-:Y:S01]  /*4140*/  FSEL R70, R130, -INF , P2 ;  /* 0xff80000082467808 */ /* 0x000fe20001000000 */
[----:B------:R-:W-:Y:S01]  /*4150*/  FMUL.FTZ R58, R44, R58 ;  /* 0x0000003a2c3a7220 */ /* 0x000fe20000410000 */
[----:B------:R-:W4:Y:S01]  /*4160*/  SHFL.IDX PT, R61, R19, R139, 0x1f ;  /* 0x00001f8b133d7589 */ /* 0x000f2200000e0000 */
[----:B------:R-:W-:-:S04]  /*4170*/  FMUL.FTZ R60, R13, R60 ;  /* 0x0000003c0d3c7220 */ /* 0x000fc80000410000 */
[----:B------:R-:W4:Y:S01]  /*4180*/  MUFU.EX2 R48, R48 ;  /* 0x0000003000307308 */ /* 0x000f220000000800 */
[----:B------:R-:W-:Y:S01]  /*4190*/  FMUL.FTZ R222, R47, R222 ;  /* 0x000000de2fde7220 */ /* 0x000fe20000410000 */
[----:B------:R-:W-:Y:S01]  /*41a0*/  FFMA.FTZ R233, -R233, R233, 1 ;  /* 0x3f800000e9e97423 */ /* 0x000fe200000101e9 */
[----:B------:R-:W-:Y:S01]  /*41b0*/  FFMA.FTZ R224, R224, UR37, -R230 ;  /* 0x00000025e0e07c23 */ /* 0x000fe200080108e6 */
[----:B-1----:R-:W-:-:S04]  /*41c0*/  FFMA.FTZ R108, R108, UR37, -R109 ;  /* 0x000000256c6c7c23 */ /* 0x002fc8000801086d */
[----:B---3--:R1:W-:Y:S01]  /*41d0*/  MUFU.EX2 R55, R104 ;  /* 0x0000006800377308 */ /* 0x0083e20000000800 */
[----:B------:R-:W-:Y:S01]  /*41e0*/  FMUL.FTZ R223, R46, R223 ;  /* 0x000000df2edf7220 */ /* 0x000fe20000410000 */
[--C-:B--2---:R-:W-:Y:S01]  /*41f0*/  FADD.FTZ R64, R64, -R221.reuse ;  /* 0x800000dd40407221 */ /* 0x104fe20000010000 */
[----:B------:R-:W-:Y:S01]  /*4200*/  FADD.FTZ R221, R66, -R221 ;  /* 0x800000dd42dd7221 */ /* 0x000fe20000010000 */
[----:B------:R-:W-:-:S04]  /*4210*/  FSEL R66, R128, -INF , P1 ;  /* 0xff80000080427808 */ /* 0x000fc80000800000 */
[----:B------:R-:W-:Y:S01]  /*4220*/  MUFU.EX2 R102, R102 ;  /* 0x0000006600667308 */ /* 0x000fe20000000800 */
[----:B-1----:R-:W-:Y:S01]  /*4230*/  FFMA.FTZ R104, R56, UR37, -R230 ;  /* 0x0000002538687c23 */ /* 0x002fe200080108e6 */
[--C-:B------:R-:W-:Y:S01]  /*4240*/  FADD.FTZ R56, R65, -R107.reuse ;  /* 0x8000006b41387221 */ /* 0x100fe20000010000 */
[----:B------:R-:W-:Y:S01]  /*4250*/  FADD.FTZ R107, R67, -R107 ;  /* 0x8000006b436b7221 */ /* 0x000fe20000010000 */
[----:B------:R-:W-:Y:S01]  /*4260*/  FSEL R67, R235, -INF , P2 ;  /* 0xff800000eb437808 */ /* 0x000fe20001000000 */
[----:B------:R1:W2:Y:S01]  /*4270*/  SHFL.IDX PT, R65, R19, R141, 0x1f ;  /* 0x00001f8d13417589 */ /* 0x0002a200000e0000 */
[----:B------:R-:W-:Y:S01]  /*4280*/  FMUL.FTZ R62, R53, R62 ;  /* 0x0000003e353e7220 */ /* 0x000fe20000410000 */
[----:B----4-:R-:W-:Y:S01]  /*4290*/  FMUL.FTZ R57, R48, R57 ;  /* 0x0000003930397220 */ /* 0x010fe20000410000 */
[----:B------:R-:W3:Y:S08]  /*42a0*/  MUFU.EX2 R45, R45 ;  /* 0x0000002d002d7308 */ /* 0x000ef00000000800 */
[----:B------:R-:W4:Y:S08]  /*42b0*/  MUFU.EX2 R52, R52 ;  /* 0x0000003400347308 */ /* 0x000f300000000800 */
[----:B------:R-:W-:Y:S01]  /*42c0*/  MUFU.EX2 R100, R100 ;  /* 0x0000006400647308 */ /* 0x000fe20000000800 */
[----:B---3--:R-:W-:-:S07]  /*42d0*/  FMUL.FTZ R103, R45, R103 ;  /* 0x000000672d677220 */ /* 0x008fce0000410000 */
[----:B------:R-:W-:Y:S01]  /*42e0*/  MUFU.EX2 R101, R101 ;  /* 0x0000006500657308 */ /* 0x000fe20000000800 */
[----:B------:R-:W-:Y:S01]  /*42f0*/  FFMA.FTZ R237, -R237, R237, 1 ;  /* 0x3f800000eded7423 */ /* 0x000fe200000101ed */
[----:B------:R-:W-:Y:S01]  /*4300*/  FMUL.FTZ R63, R54, R63 ;  /* 0x0000003f363f7220 */ /* 0x000fe20000410000 */
[----:B------:R-:W-:Y:S01]  /*4310*/  FFMA.FTZ R232, -R232, R232, 1 ;  /* 0x3f800000e8e87423 */ /* 0x000fe200000101e8 */
[----:B------:R-:W-:-:S04]  /*4320*/  FMUL.FTZ R221, R50, R221 ;  /* 0x000000dd32dd7220 */ /* 0x000fc80000410000 */
[----:B-1----:R1:W3:Y:S08]  /*4330*/  MUFU.EX2 R19, R219 ;  /* 0x000000db00137308 */ /* 0x0022f00000000800 */
[----:B------:R-:W-:Y:S01]  /*4340*/  MUFU.EX2 R105, R105 ;  /* 0x0000006900697308 */ /* 0x000fe20000000800 */
        /* <DEDUP_REMOVED lines=8> */
[----:B------:R1:W3:Y:S01]  /*43d0*/  LDS R225, [R15+0x400] ;  /* 0x000400000fe17984 */ /* 0x0002e20000000800 */
[----:B------:R-:W-:Y:S01]  /*43e0*/  FADD.FTZ R220, R71, -R220 ;  /* 0x800000dc47dc7221 */ /* 0x000fe20000010000 */
[--C-:B------:R-:W-:Y:S01]  /*43f0*/  FFMA.FTZ R117, R69, UR37, -R61.reuse ;  /* 0x0000002545757c23 */ /* 0x100fe2000801083d */
[----:B------:R-:W-:Y:S01]  /*4400*/  FFMA.FTZ R69, -R216, R216, 1 ;  /* 0x3f800000d8457423 */ /* 0x000fe200000101d8 */
[----:B------:R-:W-:Y:S01]  /*4410*/  FFMA.FTZ R67, R67, UR37, -R61 ;  /* 0x0000002543437c23 */ /* 0x000fe2000801083d */
[----:B------:R-:W-:Y:S01]  /*4420*/  FFMA.FTZ R61, -R118, R118, 1 ;  /* 0x3f800000763d7423 */ /* 0x000fe20000010176 */
[----:B--2---:R-:W-:Y:S01]  /*4430*/  FFMA.FTZ R216, R70, UR37, -R65 ;  /* 0x0000002546d87c23 */ /* 0x004fe20008010841 */
[----:B------:R-:W-:Y:S01]  /*4440*/  FSEL R70, R137, -INF , P1 ;  /* 0xff80000089467808 */ /* 0x000fe20000800000 */
[----:B-1----:R1:W-:Y:S01]  /*4450*/  MUFU.EX2 R15, R32 ;  /* 0x00000020000f7308 */ /* 0x0023e20000000800 */
[----:B------:R-:W-:Y:S01]  /*4460*/  FFMA.FTZ R71, -R126, R126, 1 ;  /* 0x3f8000007e477423 */ /* 0x000fe2000001017e */
[----:B------:R-:W-:Y:S01]  /*4470*/  FMUL.FTZ R69, R69, R58 ;  /* 0x0000003a45457220 */ /* 0x000fe20000410000 */
[----:B------:R-:W-:Y:S01]  /*4480*/  FMUL.FTZ R58, R217, R223 ;  /* 0x000000dfd93a7220 */ /* 0x000fe20000410000 */
[----:B------:R-:W-:Y:S01]  /*4490*/  FMUL.FTZ R56, R51, R56 ;  /* 0x0000003833387220 */ /* 0x000fe20000410000 */
[----:B----4-:R-:W-:Y:S01]  /*44a0*/  FMUL.FTZ R107, R52, R107 ;  /* 0x0000006b346b7220 */ /* 0x010fe20000410000 */
[----:B------:R-:W-:-:S02]  /*44b0*/  FMUL.FTZ R61, R61, R103 ;  /* 0x000000673d3d7220 */ /* 0x000fc40000410000 */
[----:B------:R-:W-:Y:S01]  /*44c0*/  MUFU.EX2 R108, R108 ;  /* 0x0000006c006c7308 */ /* 0x000fe20000000800 */
[----:B-1----:R-:W-:Y:S01]  /*44d0*/  FFMA.FTZ R32, R70, UR37, -R65 ;  /* 0x0000002546207c23 */ /* 0x002fe20008010841 */
[----:B------:R-:W-:Y:S01]  /*44e0*/  FMUL.FTZ R65, R16, R59 ;  /* 0x0000003b10417220 */ /* 0x000fe20000410000 */
[----:B------:R-:W-:-:S05]  /*44f0*/  FFMA.FTZ R70, -R227, R227, 1 ;  /* 0x3f800000e3467423 */ /* 0x000fca00000101e3 */
[----:B------:R-:W1:Y:S01]  /*4500*/  MUFU.EX2 R49, R49 ;  /* 0x0000003100317308 */ /* 0x000e620000000800 */
[----:B------:R-:W-:Y:S01]  /*4510*/  FMUL.FTZ R71, R71, R65 ;  /* 0x0000004147477220 */ /* 0x000fe20000410000 */
[----:B------:R-:W-:-:S06]  /*4520*/  FFMA.FTZ R65, -R127, R127, 1 ;  /* 0x3f8000007f417423 */ /* 0x000fcc000001017f */
[----:B------:R-:W-:Y:S01]  /*4530*/  MUFU.EX2 R104, R104 ;  /* 0x0000006800687308 */ /* 0x000fe20000000800 */
[----:B---3--:R-:W2:Y:S04]  /*4540*/  SHFL.IDX PT, R118, R225, R10, 0x1f ;  /* 0x00001f0ae1767589 */ /* 0x008ea800000e0000 */
[----:B------:R-:W3:Y:S04]  /*4550*/  SHFL.IDX PT, R131, R225, R131, 0x1f ;  /* 0x00001f83e1837589 */ /* 0x000ee800000e0000 */
[----:B------:R-:W4:Y:S04]  /*4560*/  SHFL.IDX PT, R139, R225, R139, 0x1f ;  /* 0x00001f8be18b7589 */ /* 0x000f2800000e0000 */
[----:B------:R-:W1:Y:S04]  /*4570*/  SHFL.IDX PT, R135, R225, R135, 0x1f ;  /* 0x00001f87e1877589 */ /* 0x000e6800000e0000 */
[----:B------:R-:W1:Y:S04]  /*4580*/  SHFL.IDX PT, R138, R225, R138, 0x1f ;  /* 0x00001f8ae18a7589 */ /* 0x000e6800000e0000 */
[----:B------:R-:W1:Y:S01]  /*4590*/  SHFL.IDX PT, R140, R225, R140, 0x1f ;  /* 0x00001f8ce18c7589 */ /* 0x000e6200000e0000 */
[----:B------:R-:W-:Y:S01]  /*45a0*/  FFMA.FTZ R126, -R154, R154, 1 ;  /* 0x3f8000009a7e7423 */ /* 0x000fe2000001019a */
[----:B------:R-:W-:Y:S01]  /*45b0*/  FFMA.FTZ R127, -R153, R153, 1 ;  /* 0x3f800000997f7423 */ /* 0x000fe20000010199 */
[----:B------:R-:W-:Y:S01]  /*45c0*/  FMUL.FTZ R217, R55, R66 ;  /* 0x0000004237d97220 */ /* 0x000fe20000410000 */
[----:B--2---:R-:W-:Y:S01]  /*45d0*/  FADD.FTZ R72, R72, -R118 ;  /* 0x8000007648487221 */ /* 0x004fe20000010000 */
[----:B------:R-:W-:Y:S01]  /*45e0*/  FMUL.FTZ R70, R70, R60 ;  /* 0x0000003c46467220 */ /* 0x000fe20000410000 */
[----:B------:R-:W-:Y:S01]  /*45f0*/  FFMA.FTZ R60, -R234, R234, 1 ;  /* 0x3f800000ea3c7423 */ /* 0x000fe200000101ea */
[----:B------:R-:W-:Y:S01]  /*4600*/  FMUL.FTZ R66, R126, R62 ;  /* 0x0000003e7e427220 */ /* 0x000fe20000410000 */
[----:B------:R-:W-:Y:S01]  /*4610*/  FMUL.FTZ R126, R127, R217 ;  /* 0x000000d97f7e7220 */ /* 0x000fe20000410000 */
[----:B------:R-:W-:Y:S01]  /*4620*/  FFMA.FTZ R127, -R152, R152, 1 ;  /* 0x3f800000987f7423 */ /* 0x000fe20000010198 */
[----:B------:R-:W-:Y:S01]  /*4630*/  FMUL.FTZ R72, R19, R72 ;  /* 0x0000004813487220 */ /* 0x000fe20000410000 */
[----:B---3--:R-:W-:Y:S01]  /*4640*/  FADD.FTZ R73, R73, -R131 ;  /* 0x8000008349497221 */ /* 0x008fe20000010000 */
[----:B------:R-:W-:Y:S01]  /*4650*/  FMUL.FTZ R60, R60, R57 ;  /* 0x000000393c3c7220 */ /* 0x000fe20000410000 */
[----:B------:R-:W-:Y:S01]  /*4660*/  FFMA.FTZ R57, -R155, R155, 1 ;  /* 0x3f8000009b397423 */ /* 0x000fe2000001019b */
[--C-:B----4-:R-:W-:Y:S01]  /*4670*/  FADD.FTZ R84, R84, -R139.reuse ;  /* 0x8000008b54547221 */ /* 0x110fe20000010000 */
[----:B------:R2:W5:Y:S01]  /*4680*/  LDL.LU R155, [R1+0x44] ;  /* 0x00004400019b7983 */ /* 0x0005620000300800 */
[----:B------:R-:W-:Y:S01]  /*4690*/  FADD.FTZ R86, R86, -R139 ;  /* 0x8000008b56567221 */ /* 0x000fe20000010000 */
[----:B------:R-:W-:Y:S01]  /*46a0*/  FMUL.FTZ R127, R127, R72 ;  /* 0x000000487f7f7220 */ /* 0x000fe20000410000 */
[----:B------:R-:W-:Y:S01]  /*46b0*/  FFMA.FTZ R139, -R7, R7, 1 ;  /* 0x3f800000078b7423 */ /* 0x000fe20000010107 */
[----:B------:R2:W5:Y:S01]  /*46c0*/  LDL.LU R154, [R1+0x40] ;  /* 0x00004000019a7983 */ /* 0x0005620000300800 */
[----:B------:R-:W-:Y:S01]  /*46d0*/  FMUL.FTZ R72, R102, R73 ;  /* 0x0000004966487220 */ /* 0x000fe20000410000 */
[--C-:B-1----:R-:W-:Y:S01]  /*46e0*/  FADD.FTZ R76, R76, -R135.reuse ;  /* 0x800000874c4c7221 */ /* 0x102fe20000010000 */
[----:B------:R-:W-:Y:S01]  /*46f0*/  FADD.FTZ R78, R78, -R135 ;  /* 0x800000874e4e7221 */ /* 0x000fe20000010000 */
[----:B------:R2:W5:Y:S01]  /*4700*/  LDL.LU R153, [R1+0x3c] ;  /* 0x00003c0001997983 */ /* 0x0005620000300800 */
[----:B------:R-:W-:Y:S01]  /*4710*/  FFMA.FTZ R135, -R9, R9, 1 ;  /* 0x3f80000009877423 */ /* 0x000fe20000010109 */
[--C-:B------:R-:W-:Y:S01]  /*4720*/  FADD.FTZ R81, R81, -R138.reuse ;  /* 0x8000008a51517221 */ /* 0x100fe20000010000 */
[----:B------:R-:W-:Y:S01]  /*4730*/  FADD.FTZ R83, R83, -R138 ;  /* 0x8000008a53537221 */ /* 0x000fe20000010000 */
[----:B------:R2:W5:Y:S01]  /*4740*/  LDL.LU R152, [R1+0x38] ;  /* 0x0000380001987983 */ /* 0x0005620000300800 */
[----:B------:R-:W-:Y:S01]  /*4750*/  FFMA.FTZ R59, -R226, R226, 1 ;  /* 0x3f800000e23b7423 */ /* 0x000fe200000101e2 */
[----:B------:R-:W-:Y:S01]  /*4760*/  FFMA.FTZ R138, -R6, R6, 1 ;  /* 0x3f800000068a7423 */ /* 0x000fe20000010106 */
[----:B------:R-:W-:Y:S01]  /*4770*/  FMUL.FTZ R139, R139, R72 ;  /* 0x000000488b8b7220 */ /* 0x000fe20000410000 */
[----:B------:R2:W5:Y:S01]  /*4780*/  LDL.LU R9, [R1+0x34] ;  /* 0x0000340001097983 */ /* 0x0005620000300800 */
[--C-:B------:R-:W-:Y:S01]  /*4790*/  FADD.FTZ R80, R80, -R140.reuse ;  /* 0x8000008c50507221 */ /* 0x100fe20000010000 */
[----:B------:R-:W-:Y:S01]  /*47a0*/  FADD.FTZ R82, R82, -R140 ;  /* 0x8000008c52527221 */ /* 0x000fe20000010000 */
[----:B------:R-:W-:Y:S01]  /*47b0*/  FFMA.FTZ R72, -R5, R5, 1 ;  /* 0x3f80000005487423 */ /* 0x000fe20000010105 */
[----:B------:R2:W5:Y:S01]  /*47c0*/  LDL.LU R7, [R1+0x30] ;  /* 0x0000300001077983 */ /* 0x0005620000300800 */
[----:B------:R-:W-:Y:S01]  /*47d0*/  FFMA.FTZ R140, -R3, R3, 1 ;  /* 0x3f800000038c7423 */ /* 0x000fe20000010103 */
[----:B------:R-:W-:Y:S01]  /*47e0*/  FFMA.FTZ R217, -R0, R0, 1 ;  /* 0x3f80000000d97423 */ /* 0x000fe20000010100 */
[----:B------:R-:W-:Y:S01]  /*47f0*/  FMUL.FTZ R59, R59, R222 ;  /* 0x000000de3b3b7220 */ /* 0x000fe20000410000 */
[----:B------:R2:W5:Y:S01]  /*4800*/  LDL.LU R6, [R1+0x2c] ;  /* 0x00002c0001067983 */ /* 0x0005620000300800 */
[----:B------:R-:W1:Y:S03]  /*4810*/  MUFU.EX2 R103, R224 ;  /* 0x000000e000677308 */ /* 0x000e660000000800 */
[----:B------:R-:W3:Y:S04]  /*4820*/  SHFL.IDX PT, R134, R225, R134, 0x1f ;  /* 0x00001f86e1867589 */ /* 0x000ee800000e0000 */
[----:B------:R-:W4:Y:S01]  /*4830*/  SHFL.IDX PT, R141, R225, R141, 0x1f ;  /* 0x00001f8de18d7589 */ /* 0x000f2200000e0000 */
[----:B------:R-:W-:Y:S01]  /*4840*/  MUFU.EX2 R109, R109 ;  /* 0x0000006d006d7308 */ /* 0x000fe20000000800 */
[----:B------:R-:W-:-:S07]  /*4850*/  FMUL.FTZ R220, R100, R220 ;  /* 0x000000dc64dc7220 */ /* 0x000fce0000410000 */
[----:B------:R-:W-:Y:S01]  /*4860*/  MUFU.EX2 R106, R106 ;  /* 0x0000006a006a7308 */ /* 0x000fe20000000800 */
[----:B------:R2:W5:Y:S01]  /*4870*/  LDL.LU R5, [R1+0x28] ;  /* 0x0000280001057983 */ /* 0x0005620000300800 */
[----:B------:R-:W-:Y:S01]  /*4880*/  FFMA.FTZ R130, -R130, R130, 1 ;  /* 0x3f80000082827423 */ /* 0x000fe20000010182 */
[----:B------:R-:W-:-:S05]  /*4890*/  FMUL.FTZ R65, R65, R221 ;  /* 0x000000dd41417220 */ /* 0x000fca0000410000 */
[----:B------:R-:W-:Y:S01]  /*48a0*/  MUFU.EX2 R116, R116 ;  /* 0x0000007400747308 */ /* 0x000fe20000000800 */
[----:B------:R2:W5:Y:S01]  /*48b0*/  LDL.LU R3, [R1+0x24] ;  /* 0x0000240001037983 */ /* 0x0005620000300800 */
[----:B------:R-:W-:Y:S01]  /*48c0*/  FFMA.FTZ R228, -R228, R228, 1 ;  /* 0x3f800000e4e47423 */ /* 0x000fe200000101e4 */
[----:B------:R-:W-:Y:S01]  /*48d0*/  FFMA.FTZ R129, -R129, R129, 1 ;  /* 0x3f80000081817423 */ /* 0x000fe20000010181 */
[----:B------:R-:W-:Y:S01]  /*48e0*/  FMUL.FTZ R64, R49, R64 ;  /* 0x0000004031407220 */ /* 0x000fe20000410000 */
[----:B------:R2:W5:Y:S01]  /*48f0*/  LDL.LU R0, [R1+0x20] ;  /* 0x0000200001007983 */ /* 0x0005620000300800 */
[----:B------:R-:W-:Y:S01]  /*4900*/  FMUL.FTZ R57, R57, R56 ;  /* 0x0000003839397220 */ /* 0x000fe20000410000 */
[----:B------:R-:W-:Y:S01]  /*4910*/  FADD.FTZ R75, R75, -R131 ;  /* 0x800000834b4b7221 */ /* 0x000fe20000010000 */
[----:B------:R-:W-:Y:S01]  /*4920*/  MUFU.EX2 R117, R117 ;  /* 0x0000007500757308 */ /* 0x000fe20000000800 */
[----:B------:R-:W2:Y:S01]  /*4930*/  LDL R222, [R1+0x8] ;  /* 0x0000080001de7983 */ /* 0x000ea20000100800 */
[----:B------:R-:W-:Y:S01]  /*4940*/  FMUL.FTZ R56, R233, R107 ;  /* 0x0000006be9387220 */ /* 0x000fe20000410000 */
[----:B------:R-:W-:Y:S01]  /*4950*/  FADD.FTZ R74, R74, -R118 ;  /* 0x800000764a4a7221 */ /* 0x000fe20000010000 */
[--C-:B---3--:R-:W-:Y:S01]  /*4960*/  FADD.FTZ R77, R77, -R134.reuse ;  /* 0x800000864d4d7221 */ /* 0x108fe20000010000 */
[----:B------:R-:W-:Y:S01]  /*4970*/  FADD.FTZ R79, R79, -R134 ;  /* 0x800000864f4f7221 */ /* 0x000fe20000010000 */
[----:B------:R-:W-:Y:S01]  /*4980*/  FMUL.FTZ R62, R237, R63 ;  /* 0x0000003fed3e7220 */ /* 0x000fe20000410000 */
[--C-:B----4-:R-:W-:Y:S01]  /*4990*/  FADD.FTZ R85, R85, -R141.reuse ;  /* 0x8000008d55557221 */ /* 0x110fe20000010000 */
[----:B------:R-:W3:Y:S01]  /*49a0*/  MUFU.EX2 R107, R219 ;  /* 0x000000db006b7308 */ /* 0x000ee20000000800 */
[----:B-1----:R-:W-:Y:S01]  /*49b0*/  FMUL.FTZ R73, R103, R76 ;  /* 0x0000004c67497220 */ /* 0x002fe20000410000 */
[----:B------:R-:W-:Y:S01]  /*49c0*/  FFMA.FTZ R221, -R231, R231, 1 ;  /* 0x3f800000e7dd7423 */ /* 0x000fe200000101e7 */
[----:B------:R-:W-:Y:S01]  /*49d0*/  FADD.FTZ R87, R87, -R141 ;  /* 0x8000008d57577221 */ /* 0x000fe20000010000 */
[----:B------:R-:W-:-:S04]  /*49e0*/  FMUL.FTZ R64, R229, R64 ;  /* 0x00000040e5407220 */ /* 0x000fc80000410000 */
[----:B------:R-:W1:Y:S01]  /*49f0*/  MUFU.EX2 R131, R216 ;  /* 0x000000d800837308 */ /* 0x000e620000000800 */
[----:B------:R-:W-:-:S07]  /*4a00*/  FMUL.FTZ R63, R232, R220 ;  /* 0x000000dce83f7220 */ /* 0x000fce0000410000 */
[----:B------:R3:W4:Y:S01]  /*4a10*/  MUFU.EX2 R118, R67 ;  /* 0x0000004300767308 */ /* 0x0007220000000800 */
[----:B------:R-:W-:-:S07]  /*4a20*/  FMUL.FTZ R74, R101, R74 ;  /* 0x0000004a654a7220 */ /* 0x000fce0000410000 */
[----:B------:R4:W4:Y:S01]  /*4a30*/  MUFU.EX2 R134, R32 ;  /* 0x0000002000867308 */ /* 0x0009220000000800 */
[----:B------:R-:W-:Y:S01]  /*4a40*/  FFMA.FTZ R220, -R235, R235, 1 ;  /* 0x3f800000ebdc7423 */ /* 0x000fe200000101eb */
[----:B---3--:R-:W-:Y:S01]  /*4a50*/  FMUL.FTZ R67, R107, R80 ;  /* 0x000000506b437220 */ /* 0x008fe20000410000 */
[----:B-1----:R-:W-:Y:S01]  /*4a60*/  FMUL.FTZ R85, R131, R85 ;  /* 0x0000005583557220 */ /* 0x002fe20000410000 */
[----:B------:R-:W-:Y:S01]  /*4a70*/  FMUL.FTZ R75, R15, R75 ;  /* 0x0000004b0f4b7220 */ /* 0x000fe20000410000 */
[----:B------:R-:W-:Y:S01]  /*4a80*/  FMUL.FTZ R135, R135, R74 ;  /* 0x0000004a87877220 */ /* 0x000fe20000410000 */
        /* <DEDUP_REMOVED lines=8> */
[----:B------:R-:W-:Y:S01]  /*4b10*/  F2FP.F16.F32.PACK_AB R85, R88, R33 ;  /* 0x000000215855723e */ /* 0x000fe200000000ff */
        /* <DEDUP_REMOVED lines=9> */
[----:B----4-:R-:W-:Y:S01]  /*4bb0*/  FFMA.FTZ R32, -R132, R132, 1 ;  /* 0x3f80000084207423 */ /* 0x010fe20000010184 */
        /* <DEDUP_REMOVED lines=49> */
[----:B------:R-:W-:Y:S02]  /*4ed0*/  F2FP.F16.F32.PACK_AB R25, R12, R21 ;  /* 0x000000150c19723e */ /* 0x000fe400000000ff */
[----:B------:R-:W-:Y:S01]  /*4ee0*/  F2FP.F16.F32.PACK_AB R26, R29, R17 ;  /* 0x000000111d1a723e */ /* 0x000fe200000000ff */
[----:B--2---:R-:W-:-:S04]  /*4ef0*/  IMAD R33, R4, 0x4000, R222 ;  /* 0x0000400004217824 */ /* 0x004fc800078e02de */
        /* <DEDUP_REMOVED lines=14> */
[----:B------:R-:W-:Y:S01]  /*4fe0*/  F2FP.F16.F32.PACK_AB R27, R30, R23 ;  /* 0x000000171e1b723e */ /* 0x000fe200000000ff */
        /* <DEDUP_REMOVED lines=11> */
[----:B------:R-:W-:Y:S02]  /*50a0*/  F2FP.F16.F32.PACK_AB R24, R37, R31 ;  /* 0x0000001f2518723e */ /* 0x000fe400000000ff */
[----:B------:R-:W-:Y:S02]  /*50b0*/  F2FP.F16.F32.PACK_AB R25, R38, R36 ;  /* 0x000000242619723e */ /* 0x000fe400000000ff */
[----:B------:R-:W-:Y:S02]  /*50c0*/  F2FP.F16.F32.PACK_AB R26, R40, R39 ;  /* 0x00000027281a723e */ /* 0x000fe400000000ff */
[----:B------:R-:W-:-:S04]  /*50d0*/  F2FP.F16.F32.PACK_AB R27, R41, R42 ;  /* 0x0000002a291b723e */ /* 0x000fc800000000ff */
        /* <DEDUP_REMOVED lines=13> */
[----:B------:R-:W-:Y:S01]  /*51b0*/  F2FP.F16.F32.PACK_AB R101, R15, R101 ;  /* 0x000000650f65723e */ /* 0x000fe200000000ff */
[----:B------:R-:W-:Y:S02]  /*51c0*/  WARPGROUP.DEPBAR.LE gsb0, 0x0 ;  /* 0x00008000000079c5 */ /* 0x000fe40000010000 */
[----:B------:R-:W-:Y:S02]  /*51d0*/  F2FP.F16.F32.PACK_AB R24, R51, R49 ;  /* 0x000000313318723e */ /* 0x000fe400000000ff */
[----:B------:R-:W-:Y:S02]  /*51e0*/  F2FP.F16.F32.PACK_AB R25, R52, R50 ;  /* 0x000000323419723e */ /* 0x000fe400000000ff */
[----:B------:R-:W-:-:S02]  /*51f0*/  F2FP.F16.F32.PACK_AB R26, R55, R53 ;  /* 0x00000035371a723e */ /* 0x000fc400000000ff */
[----:B------:R-:W-:-:S04]  /*5200*/  F2FP.F16.F32.PACK_AB R27, R100, R54 ;  /* 0x00000036641b723e */ /* 0x000fc800000000ff */
[----:B------:R-:W-:-:S06]  /*5210*/  WARPGROUP.ARRIVE ;  /* 0x00000000000079c5 */ /* 0x000fcc0000000000 */
[----:B------:R-:W-:Y:S01]  /*5220*/  HGMMA.64x64x16.F32 R184, R24, gdesc[UR4].tnspB, R184, gsb0 ;  /* 0x40e0000418b87df0 */ /* 0x000fe200080008b8 */
[----:B------:R-:W-:Y:S02]  /*5230*/  F2FP.F16.F32.PACK_AB R100, R102, R19 ;  /* 0x000000136664723e */ /* 0x000fe400000000ff */
[----:B------:R-:W-:Y:S01]  /*5240*/  F2FP.F16.F32.PACK_AB R102, R105, R103 ;  /* 0x000000676966723e */ /* 0x000fe200000000ff */
[----:B------:R-:W-:Y:S01]  /*5250*/  UIADD3 UR6, UR4, 0x300, URZ ;  /* 0x0000030004067890 */ /* 0x000fe2000fffe03f */
[----:B------:R-:W-:Y:S01]  /*5260*/  F2FP.F16.F32.PACK_AB R103, R106, R104 ;  /* 0x000000686a67723e */ /* 0x000fe200000000ff */
[----:B------:R-:W-:Y:S01]  /*5270*/  UMOV UR7, 0x40000040 ;  /* 0x4000004000077882 */ /* 0x000fe20000000000 */
[----:B------:R-:W-:Y:S01]  /*5280*/  UIADD3 UR4, UR4, 0x380, URZ ;  /* 0x0000038004047890 */ /* 0x000fe2000fffe03f */
[----:B------:R-:W-:Y:S02]  /*5290*/  WARPGROUP.DEPBAR.LE gsb0, 0x0 ;  /* 0x00008000000079c5 */ /* 0x000fe40000010000 */
[----:B------:R-:W-:-:S06]  /*52a0*/  WARPGROUP.ARRIVE ;  /* 0x00000000000079c5 */ /* 0x000fcc0000000000 */
[----:B------:R-:W-:Y:S01]  /*52b0*/  HGMMA.64x64x16.F32 R184, R100, gdesc[UR4].tnspB, R184, gsb0 ;  /* 0x40e0000464b87df0 */ /* 0x000fe200080008b8 */
[----:B------:R-:W-:Y:S02]  /*52c0*/  F2FP.F16.F32.PACK_AB R24, R109, R107 ;  /* 0x0000006b6d18723e */ /* 0x000fe400000000ff */
[----:B------:R-:W-:Y:S02]  /*52d0*/  F2FP.F16.F32.PACK_AB R25, R116, R108 ;  /* 0x0000006c7419723e */ /* 0x000fe400000000ff */
[----:B------:R-:W-:Y:S02]  /*52e0*/  F2FP.F16.F32.PACK_AB R26, R131, R117 ;  /* 0x00000075831a723e */ /* 0x000fe400000000ff */
[----:B------:R-:W-:Y:S01]  /*52f0*/  F2FP.F16.F32.PACK_AB R27, R134, R118 ;  /* 0x00000076861b723e */ /* 0x000fe200000000ff */
[----:B------:R-:W-:Y:S01]  /*5300*/  UMOV UR6, UR4 ;  /* 0x0000000400067c82 */ /* 0x000fe20008000000 */
[----:B------:R-:W-:Y:S01]  /*5310*/  UMOV UR7, 0x40000040 ;  /* 0x4000004000077882 */ /* 0x000fe20000000000 */
[----:B------:R-:W-:-:S02]  /*5320*/  WARPGROUP.DEPBAR.LE gsb0, 0x0 ;  /* 0x00008000000079c5 */ /* 0x000fc40000010000 */
        /* <DEDUP_REMOVED lines=74> */
.L_x_635:
        /* <DEDUP_REMOVED lines=69> */
.L_x_636:
[----:B-1----:R-:W2:Y:S01]  /*5c20*/  LDL R12, [R1+0x4] ;  /* 0x00000400010c7983 */ /* 0x002ea20000100800 */
        /* <DEDUP_REMOVED lines=45> */
.L_x_619:
        /* <DEDUP_REMOVED lines=34> */
[----:B------:R-:W-:Y:S02]  /*6120*/  IADD3 R0, R11, -R0, RZ ;  /* 0x800000000b007210 */ /* 0x000fe40007ffe0ff */
[----:B------:R-:W-:Y:S02]  /*6130*/  F2FP.F16.F32.PACK_AB R211, R215, R214 ;  /* 0x000000d6d7d3723e */ /* 0x000fe400000000ff */
[----:B-1----:R-:W-:-:S02]  /*6140*/  SHF.R.S32.HI R3, RZ, 0x1f, R0 ;  /* 0x0000001fff037819 */ /* 0x002fc40000011400 */
[----:B------:R-:W-:Y:S02]  /*6150*/  F2FP.F16.F32.PACK_AB R153, R155, R154 ;  /* 0x0000009a9b99723e */ /* 0x000fe400000000ff */
[----:B------:R-:W-:Y:S02]  /*6160*/  LEA.HI R3, R3, R0, RZ, 0x3 ;  /* 0x0000000003037211 */ /* 0x000fe400078f18ff */
[----:B------:R-:W-:Y:S02]  /*6170*/  F2FP.F16.F32.PACK_AB R154, R157, R156 ;  /* 0x0000009c9d9a723e */ /* 0x000fe400000000ff */
[C---:B------:R-:W-:Y:S02]  /*6180*/  LOP3.LUT R5, R3.reuse, 0xfffffff8, RZ, 0xc0, !PT ;  /* 0xfffffff803057812 */ /* 0x040fe400078ec0ff */
[----:B------:R-:W-:Y:S02]  /*6190*/  SHF.L.U32 R3, R3, 0x6, RZ ;  /* 0x0000000603037819 */ /* 0x000fe400000006ff */
[----:B------:R-:W-:Y:S01]  /*61a0*/  F2FP.F16.F32.PACK_AB R155, R159, R158 ;  /* 0x0000009e9f9b723e */ /* 0x000fe200000000ff */
[----:B------:R-:W-:Y:S01]  /*61b0*/  IMAD.IADD R5, R0, 0x1, -R5 ;  /* 0x0000000100057824 */ /* 0x000fe200078e0a05 */
[----:B------:R-:W-:-:S02]  /*61c0*/  LOP3.LUT R3, R3, 0x7ffffe00, RZ, 0xc0, !PT ;  /* 0x7ffffe0003037812 */ /* 0x000fc400078ec0ff */
[----:B------:R-:W-:Y:S01]  /*61d0*/  F2FP.F16.F32.PACK_AB R161, R163, R162 ;  /* 0x000000a2a3a1723e */ /* 0x000fe200000000ff */
[C---:B------:R-:W-:Y:S01]  /*61e0*/  IMAD.SHL.U32 R0, R5.reuse, 0x40, RZ ;  /* 0x0000004005007824 */ /* 0x040fe200078e00ff */
[----:B------:R-:W-:Y:S01]  /*61f0*/  R2P PR, R5, 0x6 ;  /* 0x0000000605007804 */ /* 0x000fe20000000000 */
[----:B------:R-:W-:Y:S01]  /*6200*/  IMAD.MOV.U32 R5, RZ, RZ, 0x20 ;  /* 0x00000020ff057424 */ /* 0x000fe200078e00ff */
[----:B------:R-:W-:Y:S02]  /*6210*/  ISETP.NE.U32.AND P4, PT, R8, RZ, PT ;  /* 0x000000ff0800720c */ /* 0x000fe40003f85070 */
[----:B------:R-:W-:Y:S02]  /*6220*/  LOP3.LUT R0, R0, 0x1c0, RZ, 0xc0, !PT ;  /* 0x000001c000007812 */ /* 0x000fe400078ec0ff */
[----:B------:R-:W-:Y:S02]  /*6230*/  SEL R5, R5, 0xffffffe0, !P1 ;  /* 0xffffffe005057807 */ /* 0x000fe40004800000 */
[----:B------:R-:W-:-:S02]  /*6240*/  LOP3.LUT R7, R0, 0x8, R7, 0xf8, !PT ;  /* 0x0000000800077812 */ /* 0x000fc400078ef807 */
[----:B------:R-:W-:Y:S01]  /*6250*/  SHF.R.U32.HI R2, RZ, 0x3, R0 ;  /* 0x00000003ff027819 */ /* 0x000fe20000011600 */
[----:B------:R-:W-:Y:S01]  /*6260*/  IMAD.SHL.U32 R0, R4, 0x20, RZ ;  /* 0x0000002004007824 */ /* 0x000fe200078e00ff */
[----:B------:R-:W-:Y:S02]  /*6270*/  F2FP.F16.F32.PACK_AB R162, R165, R164 ;  /* 0x000000a4a5a2723e */ /* 0x000fe400000000ff */
[----:B------:R-:W-:Y:S02]  /*6280*/  LOP3.LUT R2, R7, R2, RZ, 0x3c, !PT ;  /* 0x0000000207027212 */ /* 0x000fe400078e3cff */
[----:B------:R-:W-:Y:S02]  /*6290*/  LOP3.LUT R0, R0, 0x7ffffc00, RZ, 0xc0, !PT ;  /* 0x7ffffc0000007812 */ /* 0x000fe400078ec0ff */
[----:B------:R-:W-:Y:S02]  /*62a0*/  F2FP.F16.F32.PACK_AB R163, R167, R166 ;  /* 0x000000a6a7a3723e */ /* 0x000fe400000000ff */
[----:B------:R-:W-:Y:S01]  /*62b0*/  IADD3 R0, R2, R3, R0 ;  /* 0x0000000302007210 */ /* 0x000fe20007ffe000 */
[----:B------:R-:W-:Y:S01]  /*62c0*/  IMAD.MOV.U32 R3, RZ, RZ, 0x40 ;  /* 0x00000040ff037424 */ /* 0x000fe200078e00ff */
[----:B------:R-:W-:-:S02]  /*62d0*/  F2FP.F16.F32.PACK_AB R169, R171, R170 ;  /* 0x000000aaaba9723e */ /* 0x000fc400000000ff */
[----:B------:R-:W-:Y:S02]  /*62e0*/  LEA R0, R0, UR4, 0x1 ;  /* 0x0000000400007c11 */ /* 0x000fe4000f8e08ff */
[----:B------:R-:W-:Y:S02]  /*62f0*/  SEL R3, R3, 0xffffffc0, !P2 ;  /* 0xffffffc003037807 */ /* 0x000fe40005000000 */
[--C-:B------:R-:W-:Y:S01]  /*6300*/  IADD3 R6, R5, 0x4000, R0.reuse ;  /* 0x0000400005067810 */ /* 0x100fe20007ffe000 */
[----:B------:R-:W-:Y:S01]  /*6310*/  STSM.16.M88.4 [R0+0x4000], R184 ;  /* 0x004000b800007844 */ /* 0x000fe20000000200 */
[----:B------:R-:W-:Y:S02]  /*6320*/  IADD3 R8, R3, 0x4000, R0 ;  /* 0x0000400003087810 */ /* 0x000fe40007ffe000 */
        /* <DEDUP_REMOVED lines=8> */
[----:B------:R-:W-:Y:S01]  /*63b0*/  F2FP.F16.F32.PACK_AB R179, R183, R182 ;  /* 0x000000b6b7b3723e */ /* 0x000fe200000000ff */
[----:B------:R-:W-:Y:S01]  /*63c0*/  STSM.16.M88.4 [R7], R208 ;  /* 0x000000d007007844 */ /* 0x000fe20000000200 */
[----:B------:R-:W-:-:S03]  /*63d0*/  ISETP.NE.AND.EX P4, PT, R9, RZ, PT, P4 ;  /* 0x000000ff0900720c */ /* 0x000fc60003f85340 */
        /* <DEDUP_REMOVED lines=9> */
[----:B------:R-:W-:-:S02]  /*6470*/  LEA.HI R19, R10, R11, RZ, 0x3 ;  /* 0x0000000b0a137211 */ /* 0x000fc400078f18ff */
[----:B-1----:R-:W-:Y:S02]  /*6480*/  MOV R0, UR5 ;  /* 0x0000000500007c02 */ /* 0x002fe40008000f00 */
[----:B--2---:R-:W-:-:S04]  /*6490*/  ISETP.NE.U32.AND P0, PT, R2, RZ, PT ;  /* 0x000000ff0200720c */ /* 0x004fc80003f05070 */
[----:B------:R-:W-:-:S13]  /*64a0*/  ISETP.NE.AND.EX P0, PT, R3, RZ, PT, P0 ;  /* 0x000000ff0300720c */ /* 0x000fda0003f05300 */
[----:B------:R-:W1:Y:S01]  /*64b0*/  @P0 LDC.64 R2, c[0x0][0x878] ;  /* 0x00021e00ff020b82 */ /* 0x000e620000000a00 */
[----:B----4-:R-:W-:Y:S02]  /*64c0*/  LOP3.LUT R6, R19, 0x1ffffff8, RZ, 0xc0, !PT ;  /* 0x1ffffff813067812 */ /* 0x010fe400078ec0ff */
[----:B------:R-:W-:-:S05]  /*64d0*/  SHF.R.S32.HI R19, RZ, 0x3, R19 ;  /* 0x00000003ff137819 */ /* 0x000fca0000011413 */
[----:B------:R-:W2:Y:S01]  /*64e0*/  S2UR UR5, SR_CTAID.Y ;  /* 0x00000000000579c3 */ /* 0x000ea20000002600 */
[----:B------:R-:W4:Y:S01]  /*64f0*/  S2R R27, SR_CTAID.X ;  /* 0x00000000001b7919 */ /* 0x000f220000002500 */
[----:B------:R-:W-:Y:S02]  /*6500*/  IMAD.IADD R6, R11, 0x1, -R6 ;  /* 0x000000010b067824 */ /* 0x000fe400078e0a06 */
[----:B---3--:R-:W-:Y:S02]  /*6510*/  IMAD.SHL.U32 R7, R19, 0x40, RZ ;  /* 0x0000004013077824 */ /* 0x008fe400078e00ff */
[----:B------:R-:W-:-:S03]  /*6520*/  IMAD.SHL.U32 R20, R6, 0x8, RZ ;  /* 0x0000000806147824 */ /* 0x000fc600078e00ff */
[----:B------:R-:W-:Y:S01]  /*6530*/  LOP3.LUT R7, R7, 0x1c0, RZ, 0xc0, !PT ;  /* 0x000001c007077812 */ /* 0x000fe200078ec0ff */
[----:B-1----:R-:W-:-:S05]  /*6540*/  @P0 IMAD.WIDE R2, R25, 0x4, R2 ;  /* 0x0000000419020825 */ /* 0x002fca00078e0202 */
[----:B------:R1:W5:Y:S01]  /*6550*/  @P0 LDG.E R0, desc[UR38][R2.64] ;  /* 0x0000002602000981 */ /* 0x000362000c1e1900 */
[----:B--2---:R-:W-:Y:S01]  /*6560*/  USHF.R.S32.HI UR6, URZ, 0x1f, UR5 ;  /* 0x0000001f3f067899 */ /* 0x004fe20008011405 */
[----:B-1----:R-:W-:Y:S02]  /*6570*/  LOP3.LUT R2, R7, 0x38, R20, 0xf8, !PT ;  /* 0x0000003807027812 */ /* 0x002fe400078ef814 */
[----:B------:R-:W-:Y:S02]  /*6580*/  SHF.R.U32.HI R7, RZ, 0x3, R7 ;  /* 0x00000003ff077819 */ /* 0x000fe40000011607 */
[----:B------:R-:W-:Y:S02]  /*6590*/  LEA.HI R3, R10, R11, RZ, 0x6 ;  /* 0x0000000b0a037211 */ /* 0x000fe400078f30ff */
[----:B------:R-:W-:Y:S02]  /*65a0*/  LOP3.LUT R2, R2, R7, RZ, 0x3c, !PT ;  /* 0x0000000702027212 */ /* 0x000fe400078e3cff */
[----:B------:R-:W-:-:S04]  /*65b0*/  SHF.L.U32 R3, R3, 0x3, RZ ;  /* 0x0000000303037819 */ /* 0x000fc800000006ff */
[----:B------:R-:W-:Y:S02]  /*65c0*/  LOP3.LUT R6, R2, 0x7ffffe00, R3, 0xf8, !PT ;  /* 0x7ffffe0002067812 */ /* 0x000fe400078ef803 */
[----:B------:R-:W-:Y:S02]  /*65d0*/  CS2R R2, SRZ ;  /* 0x0000000000027805 */ /* 0x000fe4000001ff00 */
[----:B------:R-:W-:Y:S01]  /*65e0*/  @P4 SHF.R.S32.HI R8, RZ, 0x1f, R9 ;  /* 0x0000001fff084819 */ /* 0x000fe20000011409 */
[----:B----4-:R-:W-:Y:S06]  /*65f0*/  @P0 BRA `(.L_x_639) ;  /* 0x0000000000100947 */ /* 0x010fec0003800000 */
[----:B------:R-:W-:Y:S05]  /*6600*/  @!P4 BRA `(.L_x_639) ;  /* 0x00000000000cc947 */ /* 0x000fea0003800000 */
[----:B------:R-:W2:Y:S04]  /*6610*/  LDG.E R7, desc[UR38][R4.64] ;  /* 0x0000002604077981 */ /* 0x000ea8000c1e1900 */
[----:B-----5:R-:W2:Y:S02]  /*6620*/  LDG.E R0, desc[UR38][R4.64+0x4] ;  /* 0x0000042604007981 */ /* 0x020ea4000c1e1900 */
[----:B--2---:R-:W-:-:S07]  /*6630*/  IMAD.IADD R0, R0, 0x1, -R7 ;  /* 0x0000000100007824 */ /* 0x004fce00078e0a07 */
.L_x_639:
[----:B------:R-:W-:Y:S01]  /*6640*/  LEA R30, R6, UR4, 0x1 ;  /* 0x00000004061e7c11 */ /* 0x000fe2000f8e08ff */
[----:B------:R-:W-:Y:S01]  /*6650*/  @P4 IMAD.MOV.U32 R2, RZ, RZ, R9 ;  /* 0x000000ffff024224 */ /* 0x000fe200078e0009 */
[----:B------:R-:W1:Y:S01]  /*6660*/  LDC.64 R34, c[0x0][0x820] ;  /* 0x00020800ff227b82 */ /* 0x000e620000000a00 */
[----:B------:R-:W-:Y:S01]  /*6670*/  @P4 IMAD.MOV.U32 R3, RZ, RZ, R8 ;  /* 0x000000ffff034224 */ /* 0x000fe200078e0008 */
[----:B------:R-:W-:Y:S01]  /*6680*/  IADD3 R16, R19, 0x20, RZ ;  /* 0x0000002013107810 */ /* 0x000fe20007ffe0ff */
[----:B------:R2:W3:Y:S01]  /*6690*/  LDS.128 R12, [R30+0x1000] ;  /* 0x001000001e0c7984 */ /* 0x0004e20000000c00 */
[----:B-----5:R-:W-:Y:S01]  /*66a0*/  IMAD R0, R27, -0x80, R0 ;  /* 0xffffff801b007824 */ /* 0x020fe200078e0200 */
[----:B------:R-:W-:Y:S01]  /*66b0*/  SHF.R.S32.HI R21, RZ, 0x1f, R20 ;  /* 0x0000001fff157819 */ /* 0x000fe20000011414 */
[----:B------:R-:W-:Y:S01]  /*66c0*/  IMAD R18, R22, UR6, RZ ;  /* 0x0000000616127c24 */ /* 0x000fe2000f8e02ff */
[----:B------:R2:W4:Y:S01]  /*66d0*/  LDS.128 R8, [R30+0x2000] ;  /* 0x002000001e087984 */ /* 0x0005220000000c00 */
[----:B------:R-:W-:Y:S01]  /*66e0*/  ULDC UR4, c[0x0][0x83c] ;  /* 0x00020f0000047ab9 */ /* 0x000fe20000000800 */
[----:B------:R-:W-:Y:S01]  /*66f0*/  VIMNMX R24, R0, 0x80, PT ;  /* 0x0000008000187848 */ /* 0x000fe20003fe0100 */
[----:B------:R-:W-:Y:S01]  /*6700*/  IMAD R23, R23, UR5, R18 ;  /* 0x0000000517177c24 */ /* 0x000fe2000f8e0212 */
[----:B------:R2:W1:Y:S01]  /*6710*/  LDS.128 R4, [R30+0x3000] ;  /* 0x003000001e047984 */ /* 0x0004620000000c00 */
[----:B------:R-:W-:Y:S01]  /*6720*/  SHF.R.S32.HI R18, RZ, 0x1f, R25 ;  /* 0x0000001fff127819 */ /* 0x000fe20000011419 */
[C---:B------:R-:W-:Y:S01]  /*6730*/  VIADD R0, R19.reuse, 0x40 ;  /* 0x0000004013007836 */ /* 0x040fe20000000000 */
[-C--:B------:R-:W-:Y:S01]  /*6740*/  ISETP.GE.AND P3, PT, R19, R24.reuse, PT ;  /* 0x000000181300720c */ /* 0x080fe20003f66270 */
[----:B------:R-:W-:Y:S01]  /*6750*/  ULDC.64 UR8, c[0x0][0x858] ;  /* 0x0002160000087ab9 */ /* 0x000fe20000000a00 */
[----:B------:R-:W-:Y:S01]  /*6760*/  ISETP.GE.AND P2, PT, R16, R24, PT ;  /* 0x000000181000720c */ /* 0x000fe20003f46270 */
[----:B------:R-:W-:Y:S01]  /*6770*/  IMAD.WIDE.U32 R16, R22, UR5, R20 ;  /* 0x0000000516107c25 */ /* 0x000fe2000f8e0014 */
[----:B------:R-:W-:Y:S01]  /*6780*/  ISETP.GE.OR P6, PT, R20, UR4, P3 ;  /* 0x0000000414007c0c */ /* 0x000fe20009fc6670 */
[----:B------:R-:W-:Y:S01]  /*6790*/  BSSY B0, `(.L_x_640) ;  /* 0x000001c000007945 */ /* 0x000fe20003800000 */
[----:B------:R-:W-:Y:S01]  /*67a0*/  SEL R36, R18, RZ, !P4 ;  /* 0x000000ff12247207 */ /* 0x000fe20006000000 */
[----:B------:R-:W-:Y:S01]  /*67b0*/  IMAD.IADD R17, R17, 0x1, R23 ;  /* 0x0000000111117824 */ /* 0x000fe200078e0217 */
[----:B------:R-:W-:-:S02]  /*67c0*/  IADD3 R2, P0, R19, R2, RZ ;  /* 0x0000000213027210 */ /* 0x000fc40007f1e0ff */
        /* <DEDUP_REMOVED lines=10> */
[----:B------:R-:W-:Y:S01]  /*6870*/  IMAD.WIDE R26, R27, 0x80, R2 ;  /* 0x000000801b1a7825 */ /* 0x000fe200078e0202 */
[----:B------:R-:W-:Y:S01]  /*6880*/  IADD3 R23, R29, R23, RZ ;  /* 0x000000171d177210 */ /* 0x000fe20007ffe0ff */
[----:B--2---:R-:W-:Y:S08]  /*6890*/  @P6 BRA `(.L_x_641) ;  /* 0x00000000002c6947 */ /* 0x004ff00003800000 */
[----:B------:R-:W2:Y:S01]  /*68a0*/  LDS.128 R16, [R30+0x4000] ;  /* 0x004000001e107984 */ /* 0x000ea20000000c00 */
        /* <DEDUP_REMOVED lines=9> */
[----:B--2---:R2:W-:Y:S02]  /*6940*/  STG.E.128 desc[UR38][R24.64], R16 ;  /* 0x0000001018007986 */ /* 0x0045e4000c101d26 */
.L_x_641:
[----:B------:R-:W-:Y:S05]  /*6950*/  BSYNC B0 ;  /* 0x0000000000007941 */ /* 0x000fea0003800000 */
.L_x_640:
[----:B--2---:R2:W1:Y:S01]  /*6960*/  LDS.128 R16, [R30+0x5000] ;  /* 0x005000001e107984 */ /* 0x0044620000000c00 */
        /* <DEDUP_REMOVED lines=15> */
[----:B-1----:R1:W-:Y:S02]  /*6a60*/  STG.E.128 desc[UR38][R24.64], R16 ;  /* 0x0000001018007986 */ /* 0x0023e4000c101d26 */
.L_x_643:
[----:B------:R-:W-:Y:S05]  /*6a70*/  BSYNC B0 ;  /* 0x0000000000007941 */ /* 0x000fea0003800000 */
.L_x_642:
[----:B-1----:R1:W1:Y:S01]  /*6a80*/  LDS.128 R16, [R30+0x6000] ;  /* 0x006000001e107984 */ /* 0x0022620000000c00 */
[----:B------:R-:W-:Y:S01]  /*6a90*/  BSSY B0, `(.L_x_644) ;  /* 0x0000010000007945 */ /* 0x000fe20003800000 */
[----:B------:R-:W-:-:S03]  /*6aa0*/  IMAD R32, R34, UR6, RZ ;  /* 0x0000000622207c24 */ /* 0x000fc6000f8e02ff */
        /* <DEDUP_REMOVED lines=14> */
.L_x_645:
[----:B------:R-:W-:Y:S05]  /*6b90*/  BSYNC B0 ;  /* 0x0000000000007941 */ /* 0x000fea0003800000 */
.L_x_644:
[----:B-1----:R1:W1:Y:S01]  /*6ba0*/  LDS.128 R16, [R30+0x7000] ;  /* 0x007000001e107984 */ /* 0x0022620000000c00 */
        /* <DEDUP_REMOVED lines=17> */
.L_x_647:
[----:B------:R-:W-:Y:S05]  /*6cc0*/  BSYNC B0 ;  /* 0x0000000000007941 */ /* 0x000fea0003800000 */
.L_x_646:
[----:B-1----:R1:W1:Y:S01]  /*6cd0*/  LDS.128 R16, [R30] ;  /* 0x000000001e107984 */ /* 0x0022620000000c00 */
        /* <DEDUP_REMOVED lines=10> */
[----:B------:R-:W-:-:S05]  /*6d80*/  IMAD R21, R33, UR5, R0 ;  /* 0x0000000521157c24 */ /* 0x000fca000f8e0200 */
        /* <DEDUP_REMOVED lines=11> */
[----:B-1----:R1:W-:Y:S02]  /*6e40*/  STG.E.128 desc[UR38][R22.64], R16 ;  /* 0x0000001016007986 */ /* 0x0023e4000c101d26 */
.L_x_649:
[----:B------:R-:W-:Y:S05]  /*6e50*/  BSYNC B0 ;  /* 0x0000000000007941 */ /* 0x000fea0003800000 */
.L_x_648:
        /* <DEDUP_REMOVED lines=15> */
.L_x_651:
[----:B------:R-:W-:Y:S05]  /*6f50*/  BSYNC B0 ;  /* 0x0000000000007941 */ /* 0x000fea0003800000 */
.L_x_650:
[----:B------:R-:W-:Y:S04]  /*6f60*/  BSSY B0, `(.L_x_652) ;  /* 0x000000f000007945 */ /* 0x000fe80003800000 */
[----:B------:R-:W-:Y:S05]  /*6f70*/  @P1 BRA `(.L_x_653) ;  /* 0x0000000000341947 */ /* 0x000fea0003800000 */
[----:B-1-3--:R-:W-:Y:S01]  /*6f80*/  IADD3 R13, P1, R26, 0x40, RZ ;  /* 0x000000401a0d7810 */ /* 0x00afe20007f3e0ff */
        /* <DEDUP_REMOVED lines=12> */
.L_x_653:
[----:B------:R-:W-:Y:S05]  /*7050*/  BSYNC B0 ;  /* 0x0000000000007941 */ /* 0x000fea0003800000 */
.L_x_652:
        /* <DEDUP_REMOVED lines=15> */
.L_x_638:
        /* <DEDUP_REMOVED lines=21> */
[----:B----4-:R-:W-:Y:S01]  /*72a0*/  IMAD R6, R16, UR5, RZ ;  /* 0x0000000510067c24 */ /* 0x010fe2000f8e02ff */
[----:B--2---:R-:W-:-:S04]  /*72b0*/  IADD3 R8, R2, -0x80, RZ ;  /* 0xffffff8002087810 */ /* 0x004fc80007ffe0ff */
[----:B------:R-:W-:-:S04]  /*72c0*/  SHF.R.S32.HI R3, RZ, 0x1f, R8 ;  /* 0x0000001fff037819 */ /* 0x000fc80000011408 */
[----:B------:R-:W-:Y:S02]  /*72d0*/  LEA.HI R10, R3, R8, RZ, 0x3 ;  /* 0x00000008030a7211 */ /* 0x000fe400078f18ff */
[----:B------:R-:W-:Y:S02]  /*72e0*/  CS2R R2, SRZ ;  /* 0x0000000000027805 */ /* 0x000fe4000001ff00 */
[----:B------:R-:W-:Y:S02]  /*72f0*/  LOP3.LUT R11, R10, 0x1ffffff8, RZ, 0xc0, !PT ;  /* 0x1ffffff80a0b7812 */ /* 0x000fe400078ec0ff */
[----:B------:R-:W-:-:S03]  /*7300*/  SHF.R.S32.HI R13, RZ, 0x3, R10 ;  /* 0x00000003ff0d7819 */ /* 0x000fc6000001140a */
[----:B------:R-:W-:-:S04]  /*7310*/  IMAD.IADD R11, R8, 0x1, -R11 ;  /* 0x00000001080b7824 */ /* 0x000fc800078e0a0b */
        /* <DEDUP_REMOVED lines=10> */
[----:B--2---:R-:W-:-:S07]  /*73c0*/  IADD3 R0, -R7, R0, RZ ;  /* 0x0000000007007210 */ /* 0x004fce0007ffe1ff */
.L_x_654:
[----:B-----5:R-:W-:Y:S01]  /*73d0*/  IMAD R0, R15, -0x80, R0 ;  /* 0xffffff800f007824 */ /* 0x020fe200078e0200 */
[----:B------:R-:W-:Y:S01]  /*73e0*/  ULDC UR8, c[0x0][0x80c] ;  /* 0x0002030000087ab9 */ /* 0x000fe20000000800 */
[----:B------:R-:W-:Y:S01]  /*73f0*/  IMAD R17, R17, UR4, R6 ;  /* 0x0000000411117c24 */ /* 0x000fe2000f8e0206 */
[----:B------:R-:W-:Y:S01]  /*7400*/  SHF.R.S32.HI R6, RZ, 0x1f, R18 ;  /* 0x0000001fff067819 */ /* 0x000fe20000011412 */
[C---:B------:R-:W-:Y:S01]  /*7410*/  VIADD R7, R13.reuse, 0x20 ;  /* 0x000000200d077836 */ /* 0x040fe20000000000 */
[CC--:B------:R-:W-:Y:S01]  /*7420*/  ISETP.GE.AND P3, PT, R13.reuse, R0.reuse, PT ;  /* 0x000000000d00720c */ /* 0x0c0fe20003f66270 */
[C---:B------:R-:W-:Y:S01]  /*7430*/  VIADD R9, R13.reuse, 0x40 ;  /* 0x000000400d097836 */ /* 0x040fe20000000000 */
[----:B------:R-:W-:Y:S01]  /*7440*/  SEL R14, R6, RZ, !P4 ;  /* 0x000000ff060e7207 */ /* 0x000fe20006000000 */
[----:B------:R-:W-:Y:S01]  /*7450*/  IMAD.WIDE.U32 R4, R16, UR4, R10 ;  /* 0x0000000410047c25 */ /* 0x000fe2000f8e000a */
[----:B------:R-:W-:Y:S01]  /*7460*/  SEL R19, R18, RZ, !P4 ;  /* 0x000000ff12137207 */ /* 0x000fe20006000000 */
[----:B------:R-:W-:Y:S01]  /*7470*/  ULDC.64 UR6, c[0x0][0x828] ;  /* 0x00020a0000067ab9 */ /* 0x000fe20000000a00 */
[----:B------:R-:W-:Y:S01]  /*7480*/  ISETP.GE.OR P4, PT, R10, UR8, P3 ;  /* 0x000000080a007c0c */ /* 0x000fe20009f86670 */
[----:B------:R-:W-:Y:S01]  /*7490*/  VIADD R13, R13, 0x60 ;  /* 0x000000600d0d7836 */ /* 0x000fe20000000000 */
[----:B------:R-:W-:Y:S01]  /*74a0*/  IADD3 R5, R5, R17, RZ ;  /* 0x0000001105057210 */ /* 0x000fe20007ffe0ff */
        /* <DEDUP_REMOVED lines=12> */
[----:B------:R-:W-:Y:S02]  /*7570*/  IMAD R21, R21, UR4, R12 ;  /* 0x0000000415157c24 */ /* 0x000fe4000f8e020c */
[----:B------:R-:W-:Y:S01]  /*7580*/  IMAD.IADD R5, R9, 0x1, R13 ;  /* 0x0000000109057824 */ /* 0x000fe200078e020d */
        /* <DEDUP_REMOVED lines=11> */
.L_x_656:
[----:B------:R-:W-:Y:S05]  /*7640*/  BSYNC B0 ;  /* 0x0000000000007941 */ /* 0x000fea0003800000 */
.L_x_655:
[----:B-1----:R-:W-:Y:S01]  /*7650*/  IMAD.WIDE.U32 R12, R20, UR4, R10 ;  /* 0x00000004140c7c25 */ /* 0x002fe2000f8e000a */
[----:B------:R-:W-:Y:S01]  /*7660*/  BSSY B0, `(.L_x_657) ;  /* 0x0000012000007945 */ /* 0x000fe20003800000 */
[C---:B------:R-:W-:Y:S02]  /*7670*/  ISETP.GE.OR P4, PT, R10.reuse, UR8, P0 ;  /* 0x000000080a007c0c */ /* 0x040fe40008786670 */
[----:B------:R-:W-:Y:S02]  /*7680*/  ISETP.GE.OR P3, PT, R10, UR9, P3 ;  /* 0x000000090a007c0c */ /* 0x000fe40009f66670 */
[----:B------:R-:W-:Y:S01]  /*7690*/  IADD3 R15, R13, R21, RZ ;  /* 0x000000150d0f7210 */ /* 0x000fe20007ffe0ff */
[----:B------:R-:W-:Y:S10]  /*76a0*/  @P6 BRA `(.L_x_658) ;  /* 0x0000000000346947 */ /* 0x000ff40003800000 */
[----:B------:R-:W-:Y:S01]  /*76b0*/  IADD3 R17, P6, R6, 0x20, RZ ;  /* 0x0000002006117810 */ /* 0x000fe20007fde0ff */
[----:B------:R-:W-:Y:S01]  /*76c0*/  ULDC.64 UR6, c[0x0][0x818] ;  /* 0x0002060000067ab9 */ /* 0x000fe20000000a00 */
[----:B------:R-:W-:Y:S02]  /*76d0*/  IMAD.MOV.U32 R2, RZ, RZ, R8 ;  /* 0x000000ffff027224 */ /* 0x000fe400078e0008 */
[----:B------:R-:W-:Y:S02]  /*76e0*/  IMAD.MOV.U32 R3, RZ, RZ, R5 ;  /* 0x000000ffff037224 */ /* 0x000fe400078e0005 */
[----:B------:R-:W-:Y:S02]  /*76f0*/  IMAD.X R0, RZ, RZ, R7, P6 ;  /* 0x000000ffff007224 */ /* 0x000fe400030e0607 */
[----:B------:R-:W-:-:S04]  /*7700*/  IMAD.WIDE.U32 R2, R17, UR6, R2 ;  /* 0x0000000611027c25 */ /* 0x000fc8000f8e0002 */
[----:B------:R-:W-:-:S04]  /*7710*/  IMAD R0, R0, UR6, RZ ;  /* 0x0000000600007c24 */ /* 0x000fc8000f8e02ff */
[----:B------:R-:W-:Y:S01]  /*7720*/  IMAD R17, R17, UR7, R0 ;  /* 0x0000000711117c24 */ /* 0x000fe2000f8e0200 */
[----:B------:R-:W-:Y:S02]  /*7730*/  ULDC.64 UR6, c[0x0][0x800] ;  /* 0x0002000000067ab9 */ /* 0x000fe40000000a00 */
[----:B------:R-:W-:Y:S02]  /*7740*/  LEA R16, P6, R2, UR6, 0x1 ;  /* 0x0000000602107c11 */ /* 0x000fe4000f8c08ff */
[----:B------:R-:W-:-:S04]  /*7750*/  IADD3 R3, R3, R17, RZ ;  /* 0x0000001103037210 */ /* 0x000fc80007ffe0ff */
[----:B------:R-:W-:-:S05]  /*7760*/  LEA.HI.X R17, R2, UR7, R3, 0x1, P6 ;  /* 0x0000000702117c11 */ /* 0x000fca000b0f0c03 */
[----:B------:R1:W-:Y:S02]  /*7770*/  STG.E.128 desc[UR38][R16.64], RZ ;  /* 0x000000ff10007986 */ /* 0x0003e4000c101d26 */
.L_x_658:
[----:B------:R-:W-:Y:S05]  /*7780*/  BSYNC B0 ;  /* 0x0000000000007941 */ /* 0x000fea0003800000 */
.L_x_657:
[----:B------:R-:W-:Y:S04]  /*7790*/  BSSY B0, `(.L_x_659) ;  /* 0x000000f000007945 */ /* 0x000fe80003800000 */
[----:B------:R-:W-:Y:S05]  /*77a0*/  @P5 BRA `(.L_x_660) ;  /* 0x0000000000345947 */ /* 0x000fea0003800000 */
[----:B-1----:R-:W-:Y:S01]  /*77b0*/  IADD3 R17, P5, R6, 0x40, RZ ;  /* 0x0000004006117810 */ /* 0x002fe20007fbe0ff */
        /* <DEDUP_REMOVED lines=12> */
.L_x_660:
[----:B------:R-:W-:Y:S05]  /*7880*/  BSYNC B0 ;  /* 0x0000000000007941 */ /* 0x000fea0003800000 */
.L_x_659:
[----:B------:R-:W-:Y:S04]  /*7890*/  BSSY B0, `(.L_x_661) ;  /* 0x000000f000007945 */ /* 0x000fe80003800000 */
[----:B------:R-:W-:Y:S05]  /*78a0*/  @P4 BRA `(.L_x_662) ;  /* 0x0000000000344947 */ /* 0x000fea0003800000 */
        /* <DEDUP_REMOVED lines=13> */
.L_x_662:
[----:B------:R-:W-:Y:S05]  /*7980*/  BSYNC B0 ;  /* 0x0000000000007941 */ /* 0x000fea0003800000 */
.L_x_661:
[----:B------:R-:W-:Y:S01]  /*7990*/  ULDC.64 UR4, c[0x0][0x858] ;  /* 0x0002160000047ab9 */ /* 0x000fe20000000a00 */
[----:B------:R-:W-:Y:S01]  /*79a0*/  BSSY B0, `(.L_x_663) ;  /* 0x0000014000007945 */ /* 0x000fe20003800000 */
[----:B------:R-:W-:Y:S01]  /*79b0*/  IMAD R0, R14, UR4, RZ ;  /* 0x000000040e007c24 */ /* 0x000fe2000f8e02ff */
[C---:B------:R-:W-:Y:S01]  /*79c0*/  ISETP.GE.OR P2, PT, R10.reuse, UR9, P2 ;  /* 0x000000090a007c0c */ /* 0x040fe20009746670 */
[----:B------:R-:W-:Y:S01]  /*79d0*/  IMAD.MOV.U32 R14, RZ, RZ, R12 ;  /* 0x000000ffff0e7224 */ /* 0x000fe200078e000c */
[C---:B------:R-:W-:Y:S01]  /*79e0*/  ISETP.GE.OR P1, PT, R10.reuse, UR9, P1 ;  /* 0x000000090a007c0c */ /* 0x040fe20008f26670 */
[C---:B---3--:R-:W-:Y:S01]  /*79f0*/  IMAD R5, R19.reuse, UR5, R0 ;  /* 0x0000000513057c24 */ /* 0x048fe2000f8e0200 */
[----:B------:R-:W-:Y:S01]  /*7a00*/  ISETP.GE.OR P0, PT, R10, UR9, P0 ;  /* 0x000000090a007c0c */ /* 0x000fe20008706670 */
[----:B------:R-:W-:-:S04]  /*7a10*/  IMAD.WIDE.U32 R8, R19, UR4, R14 ;  /* 0x0000000413087c25 */ /* 0x000fc8000f8e000e */
[----:B------:R-:W-:Y:S01]  /*7a20*/  IMAD.IADD R5, R9, 0x1, R5 ;  /* 0x0000000109057824 */ /* 0x000fe200078e0205 */
[----:B------:R-:W-:Y:S07]  /*7a30*/  @P3 BRA `(.L_x_664) ;  /* 0x0000000000283947 */ /* 0x000fee0003800000 */
[----:B------:R-:W-:Y:S01]  /*7a40*/  ULDC.64 UR4, c[0x0][0x848] ;  /* 0x0002120000047ab9 */ /* 0x000fe20000000a00 */
[----:B------:R-:W-:Y:S02]  /*7a50*/  IMAD.MOV.U32 R4, RZ, RZ, R8 ;  /* 0x000000ffff047224 */ /* 0x000fe400078e0008 */
[----:B------:R-:W-:Y:S02]  /*7a60*/  IMAD R11, R7, UR4, RZ ;  /* 0x00000004070b7c24 */ /* 0x000fe4000f8e02ff */
[----:B------:R-:W-:-:S04]  /*7a70*/  IMAD.WIDE.U32 R2, R6, UR4, R4 ;  /* 0x0000000406027c25 */ /* 0x000fc8000f8e0004 */
[----:B------:R-:W-:Y:S01]  /*7a80*/  IMAD R11, R6, UR5, R11 ;  /* 0x00000005060b7c24 */ /* 0x000fe2000f8e020b */
[----:B------:R-:W-:Y:S02]  /*7a90*/  ULDC.64 UR4, c[0x0][0x830] ;  /* 0x00020c0000047ab9 */ /* 0x000fe40000000a00 */
[----:B------:R-:W-:Y:S02]  /*7aa0*/  LEA R10, P3, R2, UR4, 0x1 ;  /* 0x00000004020a7c11 */ /* 0x000fe4000f8608ff */
[----:B------:R-:W-:-:S04]  /*7ab0*/  IADD3 R3, R3, R11, RZ ;  /* 0x0000000b03037210 */ /* 0x000fc80007ffe0ff */
[----:B------:R-:W-:-:S05]  /*7ac0*/  LEA.HI.X R11, R2, UR5, R3, 0x1, P3 ;  /* 0x00000005020b7c11 */ /* 0x000fca00098f0c03 */
[----:B------:R3:W-:Y:S02]  /*7ad0*/  STG.E.128 desc[UR38][R10.64], RZ ;  /* 0x000000ff0a007986 */ /* 0x0007e4000c101d26 */
.L_x_664:
[----:B------:R-:W-:Y:S05]  /*7ae0*/  BSYNC B0 ;  /* 0x0000000000007941 */ /* 0x000fea0003800000 */
.L_x_663:
[----:B------:R-:W-:Y:S04]  /*7af0*/  BSSY B0, `(.L_x_665) ;  /* 0x000000f000007945 */ /* 0x000fe80003800000 */
[----:B------:R-:W-:Y:S05]  /*7b00*/  @P2 BRA `(.L_x_666) ;  /* 0x0000000000342947 */ /* 0x000fea0003800000 */
[----:B---3--:R-:W-:Y:S01]  /*7b10*/  IADD3 R11, P2, R6, 0x20, RZ ;  /* 0x00000020060b7810 */ /* 0x008fe20007f5e0ff */
        /* <DEDUP_REMOVED lines=12> */
.L_x_666:
[----:B------:R-:W-:Y:S05]  /*7be0*/  BSYNC B0 ;  /* 0x0000000000007941 */ /* 0x000fea0003800000 */
.L_x_665:
[----:B------:R-:W-:Y:S04]  /*7bf0*/  BSSY B0, `(.L_x_667) ;  /* 0x000000f000007945 */ /* 0x000fe80003800000 */
[----:B------:R-:W-:Y:S05]  /*7c00*/  @P1 BRA `(.L_x_668) ;  /* 0x0000000000341947 */ /* 0x000fea0003800000 */
[----:B---34-:R-:W-:Y:S01]  /*7c10*/  IADD3 R11, P1, R6, 0x40, RZ ;  /* 0x00000040060b7810 */ /* 0x018fe20007f3e0ff */
        /* <DEDUP_REMOVED lines=12> */
.L_x_668:
[----:B------:R-:W-:Y:S05]  /*7ce0*/  BSYNC B0 ;  /* 0x0000000000007941 */ /* 0x000fea0003800000 */
.L_x_667:
        /* <DEDUP_REMOVED lines=13> */
[----:B------:R1:W-:Y:S01]  /*7dc0*/  STG.E.128 desc[UR38][R4.64], RZ ;  /* 0x000000ff04007986 */ /* 0x0003e2000c101d26 */
[----:B------:R-:W-:Y:S05]  /*7dd0*/  BRA `(.L_x_614) ;  /* 0x0000003400787947 */ /* 0x000fea0003800000 */
.L_x_609:
        /* <DEDUP_REMOVED lines=9> */
[----:B------:R-:W1:Y:S01]  /*7e70*/  S2UR UR24, SR_CTAID.X ;  /* 0x00000000001879c3 */ /* 0x000e620000002500 */
[----:B------:R-:W-:-:S04]  /*7e80*/  ISETP.NE.U32.AND P0, PT, RZ, UR4, PT ;  /* 0x00000004ff007c0c */ /* 0x000fc8000bf05070 */
[----:B------:R-:W-:-:S03]  /*7e90*/  ISETP.NE.AND.EX P0, PT, RZ, UR5, PT, P0 ;  /* 0x00000005ff007c0c */ /* 0x000fc6000bf05300 */
[----:B------:R-:W2:Y:S10]  /*7ea0*/  S2UR UR12, SR_CTAID.Z ;  /* 0x00000000000c79c3 */ /* 0x000eb40000002700 */
[----:B------:R-:W-:Y:S05]  /*7eb0*/  @!P0 BRA `(.L_x_670) ;  /* 0x00000000001c8947 */ /* 0x000fea0003800000 */
[----:B------:R-:W-:Y:S02]  /*7ec0*/  ULDC.64 UR4, c[0x0][0x8d8] ;  /* 0x0002360000047ab9 */ /* 0x000fe40000000a00 */
[----:B--2---:R-:W-:-:S06]  /*7ed0*/  UIMAD.WIDE UR4, UR12, 0x4, UR4 ;  /* 0x000000040c0478a5 */ /* 0x004fcc000f8e0204 */
[----:B------:R-:W-:Y:S02]  /*7ee0*/  IMAD.U32 R2, RZ, RZ, UR4 ;  /* 0x00000004ff027e24 */ /* 0x000fe4000f8e00ff */
[----:B------:R-:W-:-:S05]  /*7ef0*/  IMAD.U32 R3, RZ, RZ, UR5 ;  /* 0x00000005ff037e24 */ /* 0x000fca000f8e00ff */
[----:B------:R-:W2:Y:S02]  /*7f00*/  LDG.E R2, desc[UR38][R2.64] ;  /* 0x0000002602027981 */ /* 0x000ea4000c1e1900 */
[----:B--2---:R-:W-:Y:S01]  /*7f10*/  R2UR UR4, R2 ;  /* 0x00000000020472ca */ /* 0x004fe200000e0000 */
[----:B------:R-:W-:-:S14]  /*7f20*/  BRA `(.L_x_671) ;  /* 0x0000000000387947 */ /* 0x000fdc0003800000 */
.L_x_670:
[----:B------:R-:W-:Y:S02]  /*7f30*/  ULDC.64 UR4, c[0x0][0x8d0] ;  /* 0x0002340000047ab9 */ /* 0x000fe40000000a00 */
[----:B------:R-:W-:-:S04]  /*7f40*/  ISETP.NE.U32.AND P0, PT, RZ, UR4, PT ;  /* 0x00000004ff007c0c */ /* 0x000fc8000bf05070 */
[----:B------:R-:W-:-:S13]  /*7f50*/  ISETP.NE.AND.EX P0, PT, RZ, UR5, PT, P0 ;  /* 0x00000005ff007c0c */ /* 0x000fda000bf05300 */
[----:B------:R-:W-:Y:S05]  /*7f60*/  @!P0 BRA `(.L_x_672) ;  /* 0x0000000000248947 */ /* 0x000fea0003800000 */
[----:B------:R-:W-:Y:S02]  /*7f70*/  ULDC.64 UR4, c[0x0][0x8d0] ;  /* 0x0002340000047ab9 */ /* 0x000fe40000000a00 */
[----:B--2---:R-:W-:-:S06]  /*7f80*/  UIMAD.WIDE UR4, UR12, 0x4, UR4 ;  /* 0x000000040c0478a5 */ /* 0x004fcc000f8e0204 */
[----:B------:R-:W-:Y:S01]  /*7f90*/  IMAD.U32 R2, RZ, RZ, UR4 ;  /* 0x00000004ff027e24 */ /* 0x000fe2000f8e00ff */
[----:B------:R-:W-:-:S05]  /*7fa0*/  MOV R3, UR5 ;  /* 0x0000000500037c02 */ /* 0x000fca0008000f00 */
[----:B------:R-:W2:Y:S04]  /*7fb0*/  LDG.E R0, desc[UR38][R2.64] ;  /* 0x0000002602007981 */ /* 0x000ea8000c1e1900 */
[----:B------:R-:W2:Y:S02]  /*7fc0*/  LDG.E R5, desc[UR38][R2.64+0x4] ;  /* 0x0000042602057981 */ /* 0x000ea4000c1e1900 */
[----:B--2---:R-:W-:-:S05]  /*7fd0*/  IMAD.IADD R0, R5, 0x1, -R0 ;  /* 0x0000000105007824 */ /* 0x004fca00078e0a00 */
[----:B------:R-:W-:Y:S01]  /*7fe0*/  R2UR UR4, R0 ;  /* 0x00000000000472ca */ /* 0x000fe200000e0000 */
[----:B------:R-:W-:-:S14]  /*7ff0*/  BRA `(.L_x_671) ;  /* 0x0000000000047947 */ /* 0x000fdc0003800000 */
.L_x_672:
[----:B------:R-:W-:-:S05]  /*8000*/  ULDC UR4, c[0x0][0x8bc] ;  /* 0x00022f0000047ab9 */ /* 0x000fca0000000800 */
.L_x_671:
[----:B-1----:R-:W-:-:S04]  /*8010*/  USHF.L.U32 UR5, UR24, 0x7, URZ ;  /* 0x0000000718057899 */ /* 0x002fc8000800063f */
[----:B------:R-:W-:-:S04]  /*8020*/  UISETP.GE.AND UP0, UPT, UR5, UR4, UPT ;  /* 0x000000040500728c */ /* 0x000fc8000bf06270 */
[----:B--2---:R-:W-:-:S06]  /*8030*/  USEL UR12, UR12, 0xffffffff, !UP0 ;  /* 0xffffffff0c0c7887 */ /* 0x004fcc000c000000 */
        /* <DEDUP_REMOVED lines=15> */
[----:B------:R-:W-:-:S05]  /*8130*/  MOV R0, UR6 ;  /* 0x0000000600007c02 */ /* 0x000fca0008000f00 */
[----:B------:R-:W-:-:S05]  /*8140*/  PLOP3.LUT P1, PT, PT, PT, UP1, 0x80, 0x0 ;  /* 0x000000000000781c */ /* 0x000fca0003f2f018 */
[----:B------:R-:W-:Y:S02]  /*8150*/  @UP1 ULDC.64 UR4, c[0x0][0x780] ;  /* 0x0001e00000041ab9 */ /* 0x000fe40000000a00 */
[----:B------:R-:W-:-:S06]  /*8160*/  @UP1 UIMAD.WIDE UR4, UR12, 0x4, UR4 ;  /* 0x000000040c0418a5 */ /* 0x000fcc000f8e0204 */
[----:B------:R-:W-:Y:S02]  /*8170*/  IMAD.U32 R4, RZ, RZ, UR4 ;  /* 0x00000004ff047e24 */ /* 0x000fe4000f8e00ff */
[----:B------:R-:W-:-:S05]  /*8180*/  IMAD.U32 R5, RZ, RZ, UR5 ;  /* 0x00000005ff057e24 */ /* 0x000fca000f8e00ff */
[----:B------:R1:W5:Y:S01]  /*8190*/  @P1 LDG.E R0, desc[UR38][R4.64] ;  /* 0x0000002604001981 */ /* 0x000362000c1e1900 */
[----:B------:R-:W-:Y:S01]  /*81a0*/  PLOP3.LUT P2, PT, PT, PT, UP0, 0x80, 0x0 ;  /* 0x000000000000781c */ /* 0x000fe20003f4f008 */
[----:B------:R-:W3:-:S12]  /*81b0*/  S2UR UR11, SR_CTAID.Y ;  /* 0x00000000000b79c3 */ /* 0x000ed80000002600 */
[----:B--2---:R-:W-:-:S13]  /*81c0*/  @P2 R2UR UR4, R6 ;  /* 0x00000000060422ca */ /* 0x004fda00000e0000 */
[----:B------:R-:W-:-:S04]  /*81d0*/  @UP0 ULEA UR4, UR12, UR4, 0x7 ;  /* 0x000000040c040291 */ /* 0x000fc8000f8e383f */
[----:B------:R-:W-:-:S04]  /*81e0*/  @UP0 USHF.R.S32.HI UR5, URZ, 0x1f, UR4 ;  /* 0x0000001f3f050899 */ /* 0x000fc80008011404 */
[----:B------:R-:W-:-:S04]  /*81f0*/  @UP0 ULEA.HI UR5, UR5, UR4, URZ, 0x7 ;  /* 0x0000000405050291 */ /* 0x000fc8000f8f383f */
[----:B------:R-:W-:Y:S01]  /*8200*/  @UP0 USHF.L.U32 UR5, UR5, 0x6, URZ ;  /* 0x0000000605050899 */ /* 0x000fe2000800063f */
[----:B-1-3--:R-:W-:Y:S11]  /*8210*/  @P1 BRA `(.L_x_673) ;  /* 0x0000000000101947 */ /* 0x00aff60003800000 */
[----:B------:R-:W-:Y:S05]  /*8220*/  @!P0 BRA `(.L_x_673) ;  /* 0x00000000000c8947 */ /* 0x000fea0003800000 */
[----:B------:R-:W2:Y:S04]  /*8230*/  LDG.E R5, desc[UR38][R2.64] ;  /* 0x0000002602057981 */ /* 0x000ea8000c1e1900 */
[----:B-----5:R-:W2:Y:S02]  /*8240*/  LDG.E R0, desc[UR38][R2.64+0x4] ;  /* 0x0000042602007981 */ /* 0x020ea4000c1e1900 */
[----:B--2---:R-:W-:-:S07]  /*8250*/  IMAD.IADD R0, R0, 0x1, -R5 ;  /* 0x0000000100007824 */ /* 0x004fce00078e0a05 */
.L_x_673:
[----:B-----5:R-:W-:Y:S01]  /*8260*/  ISETP.GE.AND P0, PT, R0, 0x1, PT ;  /* 0x000000010000780c */ /* 0x020fe20003f06270 */
[----:B------:R-:W-:Y:S01]  /*8270*/  @UP0 ULOP3.LUT UR5, UR5, 0xffffe000, URZ, 0xc0, !UPT ;  /* 0xffffe00005050892 */ /* 0x000fe2000f8ec03f */
[----:B------:R-:W-:Y:S01]  /*8280*/  UMOV UR6, URZ ;  /* 0x0000003f00067c82 */ /* 0x000fe20008000000 */
[----:B------:R-:W-:Y:S02]  /*8290*/  UMOV UR7, URZ ;  /* 0x0000003f00077c82 */ /* 0x000fe40008000000 */
[----:B------:R-:W-:Y:S02]  /*82a0*/  @UP0 USHF.R.S32.HI UR4, URZ, 0x1f, UR5 ;  /* 0x0000001f3f040899 */ /* 0x000fe40008011405 */
[----:B------:R-:W-:Y:S01]  /*82b0*/  USHF.R.S32.HI UR19, URZ, 0x1f, UR11 ;  /* 0x0000001f3f137899 */ /* 0x000fe2000801140b */
[----:B------:R-:W-:-:S04]  /*82c0*/  @UP0 UMOV UR6, UR5 ;  /* 0x0000000500060c82 */ /* 0x000fc80008000000 */
[----:B------:R-:W-:Y:S01]  /*82d0*/  @UP0 UMOV UR7, UR4 ;  /* 0x0000000400070c82 */ /* 0x000fe20008000000 */
[----:B------:R-:W-:Y:S06]  /*82e0*/  @!P0 BRA `(.L_x_614) ;  /* 0x0000003000348947 */ /* 0x000fec0003800000 */
[----:B------:R-:W1:Y:S01]  /*82f0*/  S2R R4, SR_TID.X ;  /* 0x0000000000047919 */ /* 0x000e620000002100 */
[----:B------:R-:W-:Y:S01]  /*8300*/  ULDC.64 UR8, c[0x0][0x2d8] ;  /* 0x0000b60000087ab9 */ /* 0x000fe20000000a00 */
[----:B------:R-:W-:Y:S01]  /*8310*/  USHF.R.S32.HI UR4, URZ, 0x1f, UR12 ;  /* 0x0000001f3f047899 */ /* 0x000fe2000801140c */
[C---:B------:R-:W-:Y:S01]  /*8320*/  IADD3 R2, R0.reuse, 0x7f, RZ ;  /* 0x0000007f00027810 */ /* 0x040fe20007ffe0ff */
[----:B------:R-:W-:Y:S01]  /*8330*/  UIMAD UR5, UR19, UR8, URZ ;  /* 0x00000008130572a4 */ /* 0x000fe2000f8e023f */
[----:B------:R-:W-:Y:S01]  /*8340*/  ISETP.GE.AND P1, PT, R0, 0x81, PT ;  /* 0x000000810000780c */ /* 0x000fe20003f26270 */
[----:B------:R-:W-:Y:S01]  /*8350*/  UIMAD.WIDE.U32 UR14, UR11, UR8, URZ ;  /* 0x000000080b0e72a5 */ /* 0x000fe2000f8e003f */
[----:B------:R-:W-:Y:S01]  /*8360*/  SHF.R.S32.HI R3, RZ, 0x1f, R2 ;  /* 0x0000001fff037819 */ /* 0x000fe20000011402 */
[----:B------:R-:W-:Y:S02]  /*8370*/  UIMAD UR5, UR11, UR9, UR5 ;  /* 0x000000090b0572a4 */ /* 0x000fe4000f8e0205 */
[----:B------:R-:W-:Y:S01]  /*8380*/  USEL UR18, UR12, URZ, !UP0 ;  /* 0x0000003f0c127287 */ /* 0x000fe2000c000000 */
[----:B------:R-:W-:Y:S01]  /*8390*/  LEA.HI R3, R3, R2, RZ, 0x7 ;  /* 0x0000000203037211 */ /* 0x000fe200078f38ff */
[----:B------:R-:W-:Y:S01]  /*83a0*/  USEL UR4, UR4, URZ, !UP0 ;  /* 0x0000003f04047287 */ /* 0x000fe2000c000000 */
[----:B------:R-:W-:Y:S01]  /*83b0*/  ULDC UR10, c[0x0][0x288] ;  /* 0x0000a200000a7ab9 */ /* 0x000fe20000000800 */
[----:B------:R-:W-:Y:S01]  /*83c0*/  UIADD3 UR8, UP0, UR6, UR14, URZ ;  /* 0x0000000e06087290 */ /* 0x000fe2000ff1e03f */
[----:B------:R-:W-:Y:S01]  /*83d0*/  SHF.R.S32.HI R3, RZ, 0x7, R3 ;  /* 0x00000007ff037819 */ /* 0x000fe20000011403 */
[----:B------:R-:W-:Y:S01]  /*83e0*/  UIADD3 UR5, UR15, UR5, URZ ;  /* 0x000000050f057290 */ /* 0x000fe2000fffe03f */
[----:B------:R-:W-:Y:S01]  /*83f0*/  ULDC UR9, c[0x0][0x760] ;  /* 0x0001d80000097ab9 */ /* 0x000fe20000000800 */
[----:B------:R-:W-:Y:S01]  /*8400*/  ULDC.64 UR16, c[0x0][0x2e0] ;  /* 0x0000b80000107ab9 */ /* 0x000fe20000000a00 */
[----:B------:R-:W-:Y:S01]  /*8410*/  UIMAD UR12, UR12, UR10, URZ ;  /* 0x0000000a0c0c72a4 */ /* 0x000fe2000f8e023f */
[----:B------:R-:W-:Y:S01]  /*8420*/  VIMNMX R3, R3, 0x1, !PT ;  /* 0x0000000103037848 */ /* 0x000fe20007fe0100 */
[----:B------:R-:W-:-:S02]  /*8430*/  UIMAD UR10, UR10, UR9, URZ ;  /* 0x000000090a0a72a4 */ /* 0x000fc4000f8e023f */
[----:B------:R-:W-:Y:S01]  /*8440*/  UIADD3.X UR9, UR7, UR5, URZ, UP0, !UPT ;  /* 0x0000000507097290 */ /* 0x000fe200087fe43f */
[----:B------:R-:W-:Y:S01]  /*8450*/  LOP3.LUT R6, R3, 0x1, RZ, 0xc0, !PT ;  /* 0x0000000103067812 */ /* 0x000fe200078ec0ff */
[----:B------:R-:W-:Y:S02]  /*8460*/  UIMAD UR4, UR4, UR16, URZ ;  /* 0x00000010040472a4 */ /* 0x000fe4000f8e023f */
[----:B------:R-:W-:Y:S02]  /*8470*/  UIADD3 UR11, UP0, UR12, UR11, URZ ;  /* 0x0000000b0c0b7290 */ /* 0x000fe4000ff1e03f */
[----:B------:R-:W-:Y:S01]  /*8480*/  UIMAD UR13, UR18, UR17, UR4 ;  /* 0x00000011120d72a4 */ /* 0x000fe2000f8e0204 */
[----:B-1----:R-:W-:Y:S01]  /*8490*/  LOP3.LUT R0, R4, 0x1f, RZ, 0xc0, !PT ;  /* 0x0000001f04007812 */ /* 0x002fe200078ec0ff */
[----:B------:R-:W-:Y:S01]  /*84a0*/  UIMAD.WIDE.U32 UR8, UR18, UR16, UR8 ;  /* 0x00000010120872a5 */ /* 0x000fe2000f8e0008 */
[----:B------:R-:W-:Y:S01]  /*84b0*/  ELECT P0, URZ, PT ;  /* 0x00000000003f782f */ /* 0x000fe20003800000 */
[----:B------:R-:W-:-:S02]  /*84c0*/  ULEA.HI.X.SX32 UR12, UR12, UR19, 0x1, UP0 ;  /* 0x000000130c0c7291 */ /* 0x000fc400080f0e3f */
[----:B------:R-:W-:Y:S01]  /*84d0*/  UIADD3 UR25, UR9, UR13, URZ ;  /* 0x0000000d09197290 */ /* 0x000fe2000fffe03f */
[----:B------:R-:W-:Y:S01]  /*84e0*/  UMOV UR4, URZ ;  /* 0x0000003f00047c82 */ /* 0x000fe20008000000 */
[----:B------:R-:W-:Y:S10]  /*84f0*/  @!P1 BRA `(.L_x_674) ;  /* 0x0000000800bc9947 */ /* 0x000ff40003800000 */
[----:B------:R-:W-:Y:S01]  /*8500*/  UMOV UR4, UR14 ;  /* 0x0000000e00047c82 */ /* 0x000fe20008000000 */
[----:B------:R-:W-:Y:S01]  /*8510*/  ULDC.64 UR14, c[0x0][0x2c0] ;  /* 0x0000b000000e7ab9 */ /* 0x000fe20000000a00 */
[----:B------:R-:W-:Y:S01]  /*8520*/  UIMAD.WIDE.U32 UR4, UR18, UR16, UR4 ;  /* 0x00000010120472a5 */ /* 0x000fe2000f8e0004 */
[----:B------:R-:W-:-:S03]  /*8530*/  IMAD.IADD R4, R3, 0x1, -R6 ;  /* 0x0000000103047824 */ /* 0x000fc600078e0a06 */
        /* <DEDUP_REMOVED lines=12> */
.L_x_699:
        /* <DEDUP_REMOVED lines=17> */
.L_x_677:
[----:B------:R-:W2:Y:S04]  /*8710*/  LDG.E.STRONG.GPU R5, desc[UR38][R2.64] ;  /* 0x0000002602057981 */ /* 0x000ea8000c1ef900 */
[----:B--2---:R-:W-:Y:S01]  /*8720*/  CCTL.IVALL ;  /* 0x00000000ff00798f */ /* 0x004fe20002000000 */
[----:B------:R-:W-:Y:S05]  /*8730*/  YIELD ;  /* 0x0000000000007946 */ /* 0x000fea0003800000 */
[----:B------:R-:W-:-:S13]  /*8740*/  ISETP.NE.AND P1, PT, R5, UR24, PT ;  /* 0x0000001805007c0c */ /* 0x000fda000bf25270 */
[----:B------:R-:W-:Y:S05]  /*8750*/  @P1 BRA `(.L_x_677) ;  /* 0xfffffffc00ec1947 */ /* 0x000fea000383ffff */
.L_x_676:
[----:B------:R-:W-:Y:S05]  /*8760*/  BSYNC B0 ;  /* 0x0000000000007941 */ /* 0x000fea0003800000 */
.L_x_675:
[----:B------:R-:W-:-:S03]  /*8770*/  UMOV UR22, 0xffffffff ;  /* 0xffffffff00167882 */ /* 0x000fc60000000000 */
[----:B------:R-:W-:Y:S05]  /*8780*/  BRA.DIV UR22, `(.L_x_678) ;  /* 0x0000002e166c7947 */ /* 0x000fea000b800000 */
[----:B------:R-:W-:Y:S01]  /*8790*/  NOP ;  /* 0x0000000000007918 */ /* 0x000fe20000000000 */
.L_x_746:
        /* <DEDUP_REMOVED lines=8> */
[----:B------:R-:W-:Y:S02]  /*8820*/  UIADD3 UR33, UP0, UR22, UR8, URZ ;  /* 0x0000000816217290 */ /* 0x000fe4000ff1e03f */
[----:B-1----:R-:W-:Y:S02]  /*8830*/  ULEA UR32, UR32, UR23, 0x18 ;  /* 0x0000001720207291 */ /* 0x002fe4000f8ec03f */
[----:B------:R-:W-:Y:S02]  /*8840*/  ULEA.HI.X.SX32 UR23, UR22, UR25, 0x1, UP0 ;  /* 0x0000001916177291 */ /* 0x000fe400080f0e3f */
[----:B------:R-:W-:-:S02]  /*8850*/  ULEA UR22, UP0, UR33, UR28, 0x2 ;  /* 0x0000001c21167291 */ /* 0x000fc4000f80103f */
[----:B------:R-:W-:Y:S02]  /*8860*/  UIADD3 UR28, UR32, 0x8000, URZ ;  /* 0x00008000201c7890 */ /* 0x000fe4000fffe03f */
[----:B------:R-:W-:Y:S01]  /*8870*/  ULEA.HI.X UR23, UR33, UR29, UR23, 0x2, UP0 ;  /* 0x0000001d21177291 */ /* 0x000fe200080f1417 */
[----:B------:R-:W-:Y:S02]  /*8880*/  UMOV UR32, 0x0 ;  /* 0x0000000000207882 */ /* 0x000fe40000000000 */
[----:B------:R-:W-:Y:S01]  /*8890*/  UMOV UR29, 0x400 ;  /* 0x00000400001d7882 */ /* 0x000fe20000000000 */
[----:B------:R-:W-:-:S05]  /*88a0*/  UMOV UR33, 0x14f00000 ;  /* 0x14f0000000217882 */ /* 0x000fca0000000000 */
[----:B------:R1:W-:Y:S02]  /*88b0*/  UBLKRED.G.S.ADD.F32.RN [UR22], [UR28], UR29, desc[UR32] ;  /* 0x000020161c0073bb */ /* 0x0003e400080a141d */
[----:B-1----:R0:W-:Y:S02]  /*88c0*/  UTMACMDFLUSH ;  /* 0x00000000000079b7 */ /* 0x0021e40000000000 */
.L_x_680:
[----:B------:R-:W-:Y:S05]  /*88d0*/  BSYNC B0 ;  /* 0x0000000000007941 */ /* 0x000fea0003800000 */
.L_x_679:
        /* <DEDUP_REMOVED lines=13> */
.L_x_682:
[----:B------:R-:W-:Y:S05]  /*89b0*/  BSYNC B0 ;  /* 0x0000000000007941 */ /* 0x000fea0003800000 */
.L_x_681:
[----:B------:R-:W-:Y:S06]  /*89c0*/  BAR.ARV 0xa, 0xa0 ;  /* 0x0282800000007b1d */ /* 0x000fec0000002000 */
[----:B------:R-:W-:Y:S04]  /*89d0*/  BSSY B0, `(.L_x_683) ;  /* 0x0000003000007945 */ /* 0x000fe80003800000 */
[----:B------:R-:W-:Y:S05]  /*89e0*/  @!P0 BRA `(.L_x_684) ;  /* 0x0000000000048947 */ /* 0x000fea0003800000 */
[----:B------:R-:W-:-:S04]  /*89f0*/  DEPBAR.LE SB0, 0x0 ;  /* 0x000080000000791a */ /* 0x000fc80000000000 */
.L_x_684:
[----:B------:R-:W-:Y:S05]  /*8a00*/  BSYNC B0 ;  /* 0x0000000000007941 */ /* 0x000fea0003800000 */
.L_x_683:
        /* <DEDUP_REMOVED lines=15> */
[----:B------:R-:W-:-:S06]  /*8b00*/  UFLO.U32 UR23, UR22 ;  /* 0x00000016001772bd */ /* 0x000fcc00080e0000 */
[----:B-1----:R-:W-:Y:S02]  /*8b10*/  ISETP.EQ.U32.AND P1, PT, R5, UR23, PT ;  /* 0x0000001705007c0c */ /* 0x002fe4000bf22070 */
[----:B------:R-:W1:Y:S11]  /*8b20*/  POPC R5, UR22 ;  /* 0x0000001600057d09 */ /* 0x000e760008000000 */
[----:B-1----:R1:W-:Y:S02]  /*8b30*/  @P1 REDG.E.ADD.S32.STRONG.GPU desc[UR38][R2.64], R5 ;  /* 0x000000050200198e */ /* 0x0023e4000c10e3a6 */
.L_x_686:
[----:B------:R-:W-:Y:S05]  /*8b40*/  BSYNC B0 ;  /* 0x0000000000007941 */ /* 0x000fea0003800000 */
.L_x_685:
        /* <DEDUP_REMOVED lines=9> */
.L_x_689:
[----:B------:R-:W2:Y:S04]  /*8be0*/  LDG.E.STRONG.GPU R5, desc[UR38][R2.64] ;  /* 0x0000002602057981 */ /* 0x000ea8000c1ef900 */
[----:B--2---:R-:W-:Y:S01]  /*8bf0*/  CCTL.IVALL ;  /* 0x00000000ff00798f */ /* 0x004fe20002000000 */
[----:B------:R-:W-:Y:S05]  /*8c00*/  YIELD ;  /* 0x0000000000007946 */ /* 0x000fea0003800000 */
[----:B------:R-:W-:-:S13]  /*8c10*/  ISETP.NE.AND P1, PT, R5, UR24, PT ;  /* 0x0000001805007c0c */ /* 0x000fda000bf25270 */
[----:B------:R-:W-:Y:S05]  /*8c20*/  @P1 BRA `(.L_x_689) ;  /* 0xfffffffc00ec1947 */ /* 0x000fea000383ffff */
.L_x_688:
[----:B------:R-:W-:Y:S05]  /*8c30*/  BSYNC B0 ;  /* 0x0000000000007941 */ /* 0x000fea0003800000 */
.L_x_687:
[----:B------:R-:W-:-:S03]  /*8c40*/  UMOV UR6, 0xffffffff ;  /* 0xffffffff00067882 */ /* 0x000fc60000000000 */
[----:B------:R-:W-:Y:S05]  /*8c50*/  BRA.DIV UR6, `(.L_x_690) ;  /* 0x0000002a06547947 */ /* 0x000fea000b800000 */
[----:B------:R-:W-:Y:S01]  /*8c60*/  NOP ;  /* 0x0000000000007918 */ /* 0x000fe20000000000 */
.L_x_749:
        /* <DEDUP_REMOVED lines=13> */
.L_x_692:
[----:B------:R-:W-:Y:S05]  /*8d40*/  BSYNC B0 ;  /* 0x0000000000007941 */ /* 0x000fea0003800000 */
.L_x_691:
        /* <DEDUP_REMOVED lines=13> */
.L_x_694:
[----:B------:R-:W-:Y:S05]  /*8e20*/  BSYNC B0 ;  /* 0x0000000000007941 */ /* 0x000fea0003800000 */
.L_x_693:
[----:B------:R-:W-:Y:S06]  /*8e30*/  BAR.ARV 0xa, 0xa0 ;  /* 0x0282800000007b1d */ /* 0x000fec0000002000 */
[----:B------:R-:W-:Y:S04]  /*8e40*/  BSSY B0, `(.L_x_695) ;  /* 0x0000003000007945 */ /* 0x000fe80003800000 */
[----:B------:R-:W-:Y:S05]  /*8e50*/  @!P0 BRA `(.L_x_696) ;  /* 0x0000000000048947 */ /* 0x000fea0003800000 */
[----:B------:R-:W-:-:S04]  /*8e60*/  DEPBAR.LE SB0, 0x0 ;  /* 0x000080000000791a */ /* 0x000fc80000000000 */
.L_x_696:
[----:B------:R-:W-:Y:S05]  /*8e70*/  BSYNC B0 ;  /* 0x0000000000007941 */ /* 0x000fea0003800000 */
.L_x_695:
        /* <DEDUP_REMOVED lines=15> */
[----:B------:R-:W-:-:S06]  /*8f70*/  UFLO.U32 UR7, UR6 ;  /* 0x00000006000772bd */ /* 0x000fcc00080e0000 */
[----:B-1----:R-:W-:Y:S02]  /*8f80*/  ISETP.EQ.U32.AND P1, PT, R5, UR7, PT ;  /* 0x0000000705007c0c */ /* 0x002fe4000bf22070 */
[----:B------:R-:W1:Y:S11]  /*8f90*/  POPC R5, UR6 ;  /* 0x0000000600057d09 */ /* 0x000e760008000000 */
[----:B-1----:R1:W-:Y:S02]  /*8fa0*/  @P1 REDG.E.ADD.S32.STRONG.GPU desc[UR38][R2.64], R5 ;  /* 0x000000050200198e */ /* 0x0023e4000c10e3a6 */
.L_x_698:
[----:B------:R-:W-:Y:S05]  /*8fb0*/  BSYNC B0 ;  /* 0x0000000000007941 */ /* 0x000fea0003800000 */
.L_x_697:
[----:B------:R-:W-:Y:S02]  /*8fc0*/  UIADD3 UR4, UR4, 0x2, URZ ;  /* 0x0000000204047890 */ /* 0x000fe4000fffe03f */
[----:B------:R-:W-:Y:S01]  /*8fd0*/  UIADD3 UR5, UR5, 0x1, URZ ;  /* 0x0000000105057890 */ /* 0x000fe2000fffe03f */
[----:B------:R-:W-:Y:S11]  /*8fe0*/  @P3 BRA `(.L_x_699) ;  /* 0xfffffff400843947 */ /* 0x000ff6000383ffff */
.L_x_674:
        /* <DEDUP_REMOVED lines=10> */
[----:B-1----:R-:W-:-:S04]  /*9090*/  IMAD.U32 R2, RZ, RZ, UR7 ;  /* 0x00000007ff027e24 */ /* 0x002fc8000f8e00ff */
[----:B------:R-:W-:Y:S01]  /*90a0*/  MOV R3, UR5 ;  /* 0x0000000500037c02 */ /* 0x000fe20008000f00 */
[----:B------:R-:W-:Y:S06]  /*90b0*/  @P3 BRA `(.L_x_701) ;  /* 0x0000000000143947 */ /* 0x000fec0003800000 */
.L_x_702:
[----:B------:R-:W2:Y:S04]  /*90c0*/  LDG.E.STRONG.GPU R0, desc[UR38][R2.64] ;  /* 0x0000002602007981 */ /* 0x000ea8000c1ef900 */
[----:B--2---:R-:W-:Y:S01]  /*90d0*/  CCTL.IVALL ;  /* 0x00000000ff00798f */ /* 0x004fe20002000000 */
[----:B------:R-:W-:Y:S05]  /*90e0*/  YIELD ;  /* 0x0000000000007946 */ /* 0x000fea0003800000 */
[----:B------:R-:W-:-:S13]  /*90f0*/  ISETP.NE.AND P1, PT, R0, UR24, PT ;  /* 0x0000001800007c0c */ /* 0x000fda000bf25270 */
[----:B------:R-:W-:Y:S05]  /*9100*/  @P1 BRA `(.L_x_702) ;  /* 0xfffffffc00ec1947 */ /* 0x000fea000383ffff */
.L_x_701:
[----:B------:R-:W-:Y:S05]  /*9110*/  BSYNC B0 ;  /* 0x0000000000007941 */ /* 0x000fea0003800000 */
.L_x_700:
[----:B------:R-:W-:-:S03]  /*9120*/  UMOV UR5, 0xffffffff ;  /* 0xffffffff00057882 */ /* 0x000fc60000000000 */
[----:B------:R-:W-:Y:S05]  /*9130*/  BRA.DIV UR5, `(.L_x_703) ;  /* 0x0000002605387947 */ /* 0x000fea000b800000 */
[----:B------:R-:W-:Y:S01]  /*9140*/  NOP ;  /* 0x0000000000007918 */ /* 0x000fe20000000000 */
.L_x_752:
[----:B------:R-:W-:Y:S01]  /*9150*/  IMAD.U32 R6, RZ, RZ, UR4 ;  /* 0x00000004ff067e24 */ /* 0x000fe2000f8e00ff */
[----:B------:R-:W-:Y:S05]  /*9160*/  WARPSYNC.ALL ;  /* 0x0000000000007948 */ /* 0x000fea0003800000 */
[----:B------:R-:W-:Y:S01]  /*9170*/  BAR.SYNC.DEFER_BLOCKING 0xd, 0xa0 ;  /* 0x0342800000007b1d */ /* 0x000fe20000010000 */
[----:B------:R-:W-:-:S05]  /*9180*/  IMAD.SHL.U32 R6, R6, 0x2000, RZ ;  /* 0x0000200006067824 */ /* 0x000fca00078e00ff */
        /* <DEDUP_REMOVED lines=18> */
.L_x_705:
[----:B------:R-:W-:Y:S05]  /*92b0*/  BSYNC B0 ;  /* 0x0000000000007941 */ /* 0x000fea0003800000 */
.L_x_704:
[----:B------:R-:W-:Y:S06]  /*92c0*/  BAR.SYNC.DEFER_BLOCKING 0xe, 0xa0 ;  /* 0x0382800000007b1d */ /* 0x000fec0000010000 */
[----:B------:R-:W-:Y:S04]  /*92d0*/  BSSY B0, `(.L_x_706) ;  /* 0x0000013000007945 */ /* 0x000fe80003800000 */
[----:B------:R-:W-:Y:S05]  /*92e0*/  @!P0 BRA `(.L_x_707) ;  /* 0x0000000000448947 */ /* 0x000fea0003800000 */
[----:B------:R-:W1:Y:S01]  /*92f0*/  S2UR UR14, SR_CgaCtaId ;  /* 0x00000000000e79c3 */ /* 0x000e620000008800 */
[----:B------:R-:W-:Y:S01]  /*9300*/  R2UR UR5, R6 ;  /* 0x00000000060572ca */ /* 0x000fe200000e0000 */
[----:B------:R-:W-:Y:S01]  /*9310*/  UMOV UR13, 0x400 ;  /* 0x00000400000d7882 */ /* 0x000fe20000000000 */
[----:B------:R-:W-:-:S11]  /*9320*/  ULDC.64 UR6, c[0x0][0x2c0] ;  /* 0x0000b00000067ab9 */ /* 0x000fd60000000a00 */
[----:B------:R-:W-:-:S04]  /*9330*/  UIADD3 UR5, UR5, 0x1000, URZ ;  /* 0x0000100005057890 */ /* 0x000fc8000fffe03f */
[----:B------:R-:W-:-:S04]  /*9340*/  UIADD3 UR15, UP0, UR5, UR8, URZ ;  /* 0x00000008050f7290 */ /* 0x000fc8000ff1e03f */
[----:B------:R-:W-:Y:S02]  /*9350*/  ULEA.HI.X.SX32 UR5, UR5, UR25, 0x1, UP0 ;  /* 0x0000001905057291 */ /* 0x000fe400080f0e3f */
[----:B-1----:R-:W-:Y:S02]  /*9360*/  ULEA UR13, UR14, UR13, 0x18 ;  /* 0x0000000d0e0d7291 */ /* 0x002fe4000f8ec03f */
[----:B------:R-:W-:Y:S02]  /*9370*/  ULEA UR6, UP0, UR15, UR6, 0x2 ;  /* 0x000000060f067291 */ /* 0x000fe4000f80103f */
[----:B------:R-:W-:Y:S02]  /*9380*/  UIADD3 UR13, UR13, 0xc000, URZ ;  /* 0x0000c0000d0d7890 */ /* 0x000fe4000fffe03f */
[----:B------:R-:W-:Y:S01]  /*9390*/  ULEA.HI.X UR7, UR15, UR7, UR5, 0x2, UP0 ;  /* 0x000000070f077291 */ /* 0x000fe200080f1405 */
[----:B------:R-:W-:Y:S02]  /*93a0*/  UMOV UR14, 0x0 ;  /* 0x00000000000e7882 */ /* 0x000fe40000000000 */
[----:B------:R-:W-:Y:S01]  /*93b0*/  UMOV UR5, 0x400 ;  /* 0x0000040000057882 */ /* 0x000fe20000000000 */
[----:B------:R-:W-:-:S05]  /*93c0*/  UMOV UR15, 0x14f00000 ;  /* 0x14f00000000f7882 */ /* 0x000fca0000000000 */
[----:B------:R1:W-:Y:S01]  /*93d0*/  UBLKRED.G.S.ADD.F32.RN [UR6], [UR13], UR5, desc[UR14] ;  /* 0x00000e060d0073bb */ /* 0x0003e200080a1405 */
[----:B------:R0:W-:Y:S01]  /*93e0*/  UTMACMDFLUSH ;  /* 0x00000000000079b7 */ /* 0x0001e20000000000 */
[----:B-1----:R-:W-:-:S04]  /*93f0*/  DEPBAR.LE SB0, 0x1 ;  /* 0x000080400000791a */ /* 0x002fc80000000000 */
.L_x_707:
[----:B------:R-:W-:Y:S05]  /*9400*/  BSYNC B0 ;  /* 0x0000000000007941 */ /* 0x000fea0003800000 */
.L_x_706:
[----:B------:R-:W-:Y:S06]  /*9410*/  BAR.ARV 0xa, 0xa0 ;  /* 0x0282800000007b1d */ /* 0x000fec0000002000 */
[----:B------:R-:W-:Y:S04]  /*9420*/  BSSY B0, `(.L_x_708) ;  /* 0x0000003000007945 */ /* 0x000fe80003800000 */
[----:B------:R-:W-:Y:S05]  /*9430*/  @!P0 BRA `(.L_x_709) ;  /* 0x0000000000048947 */ /* 0x000fea0003800000 */
[----:B------:R-:W-:-:S04]  /*9440*/  DEPBAR.LE SB0, 0x0 ;  /* 0x000080000000791a */ /* 0x000fc80000000000 */
.L_x_709:
[----:B------:R-:W-:Y:S05]  /*9450*/  BSYNC B0 ;  /* 0x0000000000007941 */ /* 0x000fea0003800000 */
.L_x_708:
        /* <DEDUP_REMOVED lines=19> */
.L_x_669:
        /* <DEDUP_REMOVED lines=10> */
.L_x_710:
        /* <DEDUP_REMOVED lines=10> */
.L_x_712:
[----:B------:R-:W3:Y:S02]  /*96d0*/  LDC R5, c[0x0][0x8bc] ;  /* 0x00022f00ff057b82 */ /* 0x000ee40000000800 */
.L_x_711:
[----:B------:R-:W1:Y:S01]  /*96e0*/  S2R R14, SR_CTAID.X ;  /* 0x00000000000e7919 */ /* 0x000e620000002500 */
[----:B------:R-:W-:Y:S02]  /*96f0*/  IMAD.MOV.U32 R0, RZ, RZ, 0x1 ;  /* 0x00000001ff007424 */ /* 0x000fe400078e00ff */
[----:B------:R-:W-:Y:S01]  /*9700*/  IMAD.MOV.U32 R9, RZ, RZ, RZ ;  /* 0x000000ffff097224 */ /* 0x000fe200078e00ff */
[----:B-1----:R-:W-:-:S04]  /*9710*/  SHF.L.U32 R14, R14, 0x7, RZ ;  /* 0x000000070e0e7819 */ /* 0x002fc800000006ff */
[----:B---3-5:R-:W-:-:S04]  /*9720*/  ISETP.GE.AND P0, PT, R14, R5, PT ;  /* 0x000000050e00720c */ /* 0x028fc80003f06270 */
[----:B------:R-:W-:-:S04]  /*9730*/  SEL R8, R7, 0xffffffff, !P0 ;  /* 0xffffffff07087807 */ /* 0x000fc80004000000 */
[----:B------:R-:W-:-:S13]  /*9740*/  ISETP.GE.AND P0, PT, R8, RZ, PT ;  /* 0x000000ff0800720c */ /* 0x000fda0003f06270 */
[----:B------:R-:W-:Y:S05]  /*9750*/  @!P0 BRA `(.L_x_713) ;  /* 0x0000001800848947 */ /* 0x000fea0003800000 */
[----:B------:R-:W1:Y:S08]  /*9760*/  LDC.64 R10, c[0x0][0x770] ;  /* 0x0001dc00ff0a7b82 */ /* 0x000e700000000a00 */
[----:B------:R-:W3:Y:S08]  /*9770*/  LDC.64 R6, c[0x0][0x770] ;  /* 0x0001dc00ff067b82 */ /* 0x000ef00000000a00 */
[----:B------:R-:W2:Y:S01]  /*9780*/  LDC.64 R4, c[0x0][0x778] ;  /* 0x0001de00ff047b82 */ /* 0x000ea20000000a00 */
[----:B-1----:R-:W-:-:S07]  /*9790*/  ISETP.NE.U32.AND P1, PT, R10, RZ, PT ;  /* 0x000000ff0a00720c */ /* 0x002fce0003f25070 */
[----:B----4-:R-:W1:Y:S01]  /*97a0*/  LDC.64 R2, c[0x0][0x780] ;  /* 0x0001e000ff027b82 */ /* 0x010e620000000a00 */
[----:B------:R-:W-:Y:S01]  /*97b0*/  ISETP.NE.AND.EX P1, PT, R11, RZ, PT, P1 ;  /* 0x000000ff0b00720c */ /* 0x000fe20003f25310 */
[----:B---3--:R-:W-:Y:S01]  /*97c0*/  IMAD.WIDE R6, R8, 0x4, R6 ;  /* 0x0000000408067825 */ /* 0x008fe200078e0206 */
[----:B--2---:R-:W-:-:S11]  /*97d0*/  ISETP.NE.U32.AND P0, PT, R4, RZ, PT ;  /* 0x000000ff0400720c */ /* 0x004fd60003f05070 */
[----:B------:R-:W2:Y:S01]  /*97e0*/  @P1 LDG.E R9, desc[UR38][R6.64] ;  /* 0x0000002606091981 */ /* 0x000ea2000c1e1900 */
[----:B------:R-:W-:-:S03]  /*97f0*/  ISETP.NE.AND.EX P0, PT, R5, RZ, PT, P0 ;  /* 0x000000ff0500720c */ /* 0x000fc60003f05300 */
[----:B------:R-:W3:Y:S01]  /*9800*/  @P1 LDG.E R15, desc[UR38][R6.64] ;  /* 0x00000026060f1981 */ /* 0x000ee2000c1e1900 */
[----:B-1----:R-:W-:-:S04]  /*9810*/  ISETP.NE.U32.AND P2, PT, R2, RZ, PT ;  /* 0x000000ff0200720c */ /* 0x002fc80003f45070 */
[----:B------:R-:W-:-:S05]  /*9820*/  ISETP.NE.AND.EX P2, PT, R3, RZ, PT, P2 ;  /* 0x000000ff0300720c */ /* 0x000fca0003f45320 */
[----:B------:R-:W1:Y:S08]  /*9830*/  @P0 LDC.64 R2, c[0x0][0x778] ;  /* 0x0001de00ff020b82 */ /* 0x000e700000000a00 */
[----:B------:R-:W4:Y:S01]  /*9840*/  @P2 LDC.64 R12, c[0x0][0x780] ;  /* 0x0001e000ff0c2b82 */ /* 0x000f220000000a00 */
[----:B------:R-:W-:Y:S01]  /*9850*/  IMAD.MOV.U32 R5, RZ, RZ, RZ ;  /* 0x000000ffff057224 */ /* 0x000fe200078e00ff */
[----:B------:R-:W-:Y:S01]  /*9860*/  ULDC UR4, c[0x0][0x280] ;  /* 0x0000a00000047ab9 */ /* 0x000fe20000000800 */
[----:B-1----:R-:W-:-:S05]  /*9870*/  @P0 IMAD.WIDE R2, R8, 0x4, R2 ;  /* 0x0000000408020825 */ /* 0x002fca00078e0202 */
[----:B------:R4:W5:Y:S01]  /*9880*/  @P0 LDG.E R5, desc[UR38][R2.64] ;  /* 0x0000002602050981 */ /* 0x000962000c1e1900 */
[----:B------:R-:W-:Y:S01]  /*9890*/  MOV R4, UR4 ;  /* 0x0000000400047c02 */ /* 0x000fe20008000f00 */
[----:B----4-:R-:W-:Y:S01]  /*98a0*/  @P2 IMAD.WIDE R2, R8, 0x4, R12 ;  /* 0x0000000408022825 */ /* 0x010fe200078e020c */
[----:B------:R-:W-:-:S04]  /*98b0*/  VOTEU.ANY UP0, P1 ;  /* 0x00000000003f7886 */ /* 0x000fc80000800100 */
[----:B------:R1:W5:Y:S02]  /*98c0*/  @P2 LDG.E R4, desc[UR38][R2.64] ;  /* 0x0000002602042981 */ /* 0x000364000c1e1900 */
[----:B-1----:R-:W-:Y:S01]  /*98d0*/  CS2R R2, SRZ ;  /* 0x0000000000027805 */ /* 0x002fe2000001ff00 */
[----:B--2---:R-:W-:-:S05]  /*98e0*/  @P1 IMAD R9, R8, 0x80, R9 ;  /* 0x0000008008091824 */ /* 0x004fca00078e0209 */
[----:B------:R-:W-:-:S04]  /*98f0*/  @P1 SHF.R.S32.HI R12, RZ, 0x1f, R9 ;  /* 0x0000001fff0c1819 */ /* 0x000fc80000011409 */
[----:B------:R-:W-:-:S04]  /*9900*/  @P1 LEA.HI R12, R12, R9, RZ, 0x7 ;  /* 0x000000090c0c1211 */ /* 0x000fc800078f38ff */
[----:B------:R-:W-:Y:S02]  /*9910*/  @P1 LOP3.LUT R12, R12, 0xffffff80, RZ, 0xc0, !PT ;  /* 0xffffff800c0c1812 */ /* 0x000fe400078ec0ff */
[----:B---3--:R-:W-:Y:S02]  /*9920*/  @P1 R2UR UR4, R15 ;  /* 0x000000000f0412ca */ /* 0x008fe400000e0000 */
[--C-:B------:R-:W-:Y:S01]  /*9930*/  @P1 SHF.R.S32.HI R9, RZ, 0x1f, R12.reuse ;  /* 0x0000001fff091819 */ /* 0x100fe2000001140c */
[----:B------:R-:W-:-:S04]  /*9940*/  @P1 IMAD.MOV.U32 R2, RZ, RZ, R12 ;  /* 0x000000ffff021224 */ /* 0x000fc800078e000c */
[----:B------:R-:W-:Y:S01]  /*9950*/  @P1 IMAD.MOV.U32 R3, RZ, RZ, R9 ;  /* 0x000000ffff031224 */ /* 0x000fe200078e0009 */
[----:B------:R-:W-:Y:S07]  /*9960*/  @P2 BRA `(.L_x_714) ;  /* 0x0000000000102947 */ /* 0x000fee0003800000 */
[----:B------:R-:W-:Y:S05]  /*9970*/  @!P1 BRA `(.L_x_714) ;  /* 0x00000000000c9947 */ /* 0x000fea0003800000 */
[----:B------:R-:W2:Y:S04]  /*9980*/  LDG.E R9, desc[UR38][R6.64] ;  /* 0x0000002606097981 */ /* 0x000ea8000c1e1900 */
[----:B-----5:R-:W2:Y:S02]  /*9990*/  LDG.E R4, desc[UR38][R6.64+0x4] ;  /* 0x0000042606047981 */ /* 0x020ea4000c1e1900 */
[----:B--2---:R-:W-:-:S07]  /*99a0*/  IADD3 R4, -R9, R4, RZ ;  /* 0x0000000409047210 */ /* 0x004fce0007ffe1ff */
.L_x_714:
[----:B-----5:R-:W-:Y:S01]  /*99b0*/  ISETP.GE.AND P1, PT, R4, 0x1, PT ;  /* 0x000000010400780c */ /* 0x020fe20003f26270 */
[----:B------:R-:W-:Y:S01]  /*99c0*/  UMOV UR27, URZ ;  /* 0x0000003f001b7c82 */ /* 0x000fe20008000000 */
[----:B------:R-:W-:Y:S01]  /*99d0*/  @UP0 UMOV UR27, UR4 ;  /* 0x00000004001b0c82 */ /* 0x000fe20008000000 */
[----:B------:R-:W-:-:S10]  /*99e0*/  IMAD.MOV.U32 R9, RZ, RZ, RZ ;  /* 0x000000ffff097224 */ /* 0x000fd400078e00ff */
        /* <DEDUP_REMOVED lines=43> */
[----:B------:R-:W-:-:S04]  /*9ca0*/  IMAD.WIDE.U32 R6, R10, UR20, R6 ;  /* 0x000000140a067c25 */ /* 0x000fc8000f8e0006 */
[----:B------:R-:W-:Y:S02]  /*9cb0*/  IMAD R11, R11, UR20, R2 ;  /* 0x000000140b0b7c24 */ /* 0x000fe4000f8e0202 */
[----:B------:R-:W1:Y:S01]  /*9cc0*/  LDC.64 R2, c[0x0][0x738] ;  /* 0x0001ce00ff027b82 */ /* 0x000e620000000a00 */
[----:B------:R-:W-:Y:S02]  /*9cd0*/  IMAD.MOV.U32 R9, RZ, RZ, RZ ;  /* 0x000000ffff097224 */ /* 0x000fe400078e00ff */
        /* <DEDUP_REMOVED lines=8> */
[----:B-1----:R-:W-:Y:S02]  /*9d60*/  LEA R12, R3, R12, 0x18 ;  /* 0x0000000c030c7211 */ /* 0x002fe400078ec0ff */
[----:B------:R-:W-:Y:S02]  /*9d70*/  MOV R3, 0x1 ;  /* 0x0000000100037802 */ /* 0x000fe40000000f00 */
[----:B--2---:R-:W-:Y:S02]  /*9d80*/  LOP3.LUT R16, R16, 0x7f, RZ, 0xc0, !PT ;  /* 0x0000007f10107812 */ /* 0x004fe400078ec0ff */
[----:B------:R-:W-:-:S02]  /*9d90*/  SHF.L.U32 R3, R3, 0x1f, RZ ;  /* 0x0000001f03037819 */ /* 0x000fc400000006ff */
[----:B------:R-:W-:Y:S02]  /*9da0*/  ISETP.NE.AND P0, PT, R16, RZ, PT ;  /* 0x000000ff1000720c */ /* 0x000fe40003f05270 */
[----:B------:R-:W1:Y:S02]  /*9db0*/  SYNCS.PHASECHK.TRANS64.TRYWAIT P1, [R12+URZ+0x30c20], R3 ;  /* 0x030c20030c0075a7 */ /* 0x000e64000802017f */
[----:B-1----:R-:W-:Y:S09]  /*9dc0*/  @!P1 BRA `(.L_x_716) ;  /* 0x0000001800309947 */ /* 0x002ff20003800000 */
.L_x_753:
[----:B------:R-:W-:Y:S02]  /*9dd0*/  IMAD.IADD R11, R7, 0x1, R11 ;  /* 0x00000001070b7824 */ /* 0x000fe400078e020b */
[----:B------:R-:W-:Y:S01]  /*9de0*/  IMAD.MOV.U32 R10, RZ, RZ, 0x1 ;  /* 0x00000001ff0a7424 */ /* 0x000fe200078e00ff */
[----:B------:R-:W-:Y:S06]  /*9df0*/  @P0 BRA `(.L_x_717) ;  /* 0x0000000000180947 */ /* 0x000fec0003800000 */
[----:B------:R-:W2:Y:S01]  /*9e00*/  S2R R0, SR_TID.X ;  /* 0x0000000000007919 */ /* 0x000ea20000002100 */
[----:B-1----:R-:W-:-:S04]  /*9e10*/  IMAD.MOV.U32 R3, RZ, RZ, 0x4200 ;  /* 0x00004200ff037424 */ /* 0x002fc800078e00ff */
[----:B------:R3:W-:Y:S01]  /*9e20*/  SYNCS.ARRIVE.TRANS64 RZ, [R12+URZ+0x30c10], R3 ;  /* 0x030c10030cff79a7 */ /* 0x0007e2000800003f */
[----:B--2---:R-:W-:-:S13]  /*9e30*/  LOP3.LUT P1, RZ, R0, 0x1f, RZ, 0xc0, !PT ;  /* 0x0000001f00ff7812 */ /* 0x004fda000782c0ff */
[----:B---3--:R-:W-:Y:S05]  /*9e40*/  @!P1 BRA `(.L_x_717) ;  /* 0x0000000000049947 */ /* 0x008fea0003800000 */
[----:B------:R-:W-:Y:S01]  /*9e50*/  BPT.TRAP 0x1 ;  /* 0x000000040000795c */ /* 0x000fe20000300000 */
.L_x_717:
        /* <DEDUP_REMOVED lines=19> */
[----:B-1----:R-:W-:Y:S01]  /*9f90*/  MOV R9, R2 ;  /* 0x0000000200097202 */ /* 0x002fe20000000f00 */
[----:B------:R-:W-:Y:S01]  /*9fa0*/  IMAD.MOV.U32 R8, RZ, RZ, R3 ;  /* 0x000000ffff087224 */ /* 0x000fe200078e0003 */
[----:B------:R-:W-:Y:S01]  /*9fb0*/  UMOV UR19, UR25 ;  /* 0x0000001900137c82 */ /* 0x000fe20008000000 */
[----:B------:R-:W-:Y:S01]  /*9fc0*/  UMOV UR37, UR13 ;  /* 0x0000000d00257c82 */ /* 0x000fe20008000000 */
[----:B------:R-:W-:Y:S01]  /*9fd0*/  IADD3 R0, P1, R9, 0x2f0, RZ ;  /* 0x000002f009007810 */ /* 0x000fe20007f3e0ff */
[----:B------:R-:W-:Y:S01]  /*9fe0*/  UMOV UR34, UR26 ;  /* 0x0000001a00227c82 */ /* 0x000fe20008000000 */
[----:B------:R-:W-:-:S02]  /*9ff0*/  UMOV UR33, UR9 ;  /* 0x0000000900217c82 */ /* 0x000fc40008000000 */
        /* <DEDUP_REMOVED lines=10> */
[----:B------:R-:W-:Y:S01]  /*a0a0*/  R2UR UR41, R0 ;  /* 0x00000000002972ca */ /* 0x000fe200000e0000 */
[----:B------:R-:W-:Y:S01]  /*a0b0*/  IMAD.MOV.U32 R0, RZ, RZ, RZ ;  /* 0x000000ffff007224 */ /* 0x000fe200078e00ff */
[----:B------:R-:W-:-:S09]  /*a0c0*/  ISETP.GE.AND P1, PT, R4, 0x81, PT ;  /* 0x000000810400780c */ /* 0x000fd20003f26270 */
        /* <DEDUP_REMOVED lines=8> */
[C---:B------:R-:W-:Y:S01]  /*a150*/  IADD3 R0, R4.reuse, 0x7f, RZ ;  /* 0x0000007f04007810 */ /* 0x040fe20007ffe0ff */
[----:B------:R-:W-:Y:S01]  /*a160*/  IMAD.MOV.U32 R10, RZ, RZ, 0x1 ;  /* 0x00000001ff0a7424 */ /* 0x000fe200078e00ff */
[----:B------:R-:W-:Y:S02]  /*a170*/  ISETP.GE.AND P1, PT, R4, 0x101, PT ;  /* 0x000001010400780c */ /* 0x000fe40003f26270 */
[----:B------:R-:W-:Y:S02]  /*a180*/  SHF.R.S32.HI R5, RZ, 0x1f, R0 ;  /* 0x0000001fff057819 */ /* 0x000fe40000011400 */
[----:B------:R-:W-:Y:S02]  /*a190*/  MOV R19, RZ ;  /* 0x000000ff00137202 */ /* 0x000fe40000000f00 */
[----:B------:R-:W-:Y:S01]  /*a1a0*/  LEA.HI R5, R5, R0, RZ, 0x7 ;  /* 0x0000000005057211 */ /* 0x000fe200078f38ff */
[----:B------:R-:W-:-:S03]  /*a1b0*/  IMAD.MOV.U32 R0, RZ, RZ, RZ ;  /* 0x000000ffff007224 */ /* 0x000fc600078e00ff */
[----:B------:R-:W-:-:S04]  /*a1c0*/  LEA.HI.SX32 R5, R5, 0xffffffff, 0x19 ;  /* 0xffffffff05057811 */ /* 0x000fc800078fcaff */
[----:B------:R-:W-:Y:S01]  /*a1d0*/  VIMNMX R17, R5, 0x1, !PT ;  /* 0x0000000105117848 */ /* 0x000fe20007fe0100 */
[----:B------:R-:W-:-:S03]  /*a1e0*/  IMAD.MOV.U32 R5, RZ, RZ, RZ ;  /* 0x000000ffff057224 */ /* 0x000fc600078e00ff */
[----:B------:R-:W-:Y:S02]  /*a1f0*/  LOP3.LUT R18, R17, 0x1, RZ, 0xc0, !PT ;  /* 0x0000000111127812 */ /* 0x000fe400078ec0ff */
[----:B-1----:R-:W-:Y:S01]  /*a200*/  LOP3.LUT R20, R13, 0x1f, RZ, 0xc0, !PT ;  /* 0x0000001f0d147812 */ /* 0x002fe200078ec0ff */
[----:B------:R-:W-:Y:S06]  /*a210*/  @!P1 BRA `(.L_x_719) ;  /* 0x0000000800109947 */ /* 0x000fec0003800000 */
[----:B------:R-:W-:Y:S02]  /*a220*/  IMAD.IADD R17, R17, 0x1, -R18 ;  /* 0x0000000111117824 */ /* 0x000fe400078e0a12 */
[----:B------:R-:W-:Y:S02]  /*a230*/  IMAD.MOV.U32 R19, RZ, RZ, RZ ;  /* 0x000000ffff137224 */ /* 0x000fe400078e00ff */
[----:B------:R-:W-:-:S07]  /*a240*/  IMAD.MOV.U32 R10, RZ, RZ, 0x1 ;  /* 0x00000001ff0a7424 */ /* 0x000fce00078e00ff */
.L_x_728:
[----:B------:R-:W-:-:S04]  /*a250*/  SHF.L.U32 R21, R10, 0x1f, RZ ;  /* 0x0000001f0a157819 */ /* 0x000fc800000006ff */
[----:B-1----:R-:W1:Y:S02]  /*a260*/  SYNCS.PHASECHK.TRANS64.TRYWAIT P1, [R12+URZ+0x30c40], R21 ;  /* 0x030c40150c0075a7 */ /* 0x002e64000802017f */
[----:B-12--5:R-:W-:Y:S05]  /*a270*/  @!P1 BRA `(.L_x_720) ;  /* 0x0000001400189947 */ /* 0x026fea0003800000 */
.L_x_754:
[----:B------:R-:W-:Y:S05]  /*a280*/  @P0 BRA `(.L_x_721) ;  /* 0x0000000000140947 */ /* 0x000fea0003800000 */
[----:B------:R-:W-:Y:S02]  /*a290*/  ISETP.NE.AND P1, PT, R20, RZ, PT ;  /* 0x000000ff1400720c */ /* 0x000fe40003f25270 */
[----:B------:R-:W-:-:S04]  /*a2a0*/  MOV R3, 0x4200 ;  /* 0x0000420000037802 */ /* 0x000fc80000000f00 */
[----:B------:R2:W-:Y:S07]  /*a2b0*/  SYNCS.ARRIVE.TRANS64 RZ, [R12+URZ+0x30c30], R3 ;  /* 0x030c30030cff79a7 */ /* 0x0005ee000800003f */
[----:B------:R-:W-:Y:S05]  /*a2c0*/  @!P1 BRA `(.L_x_721) ;  /* 0x0000000000049947 */ /* 0x000fea0003800000 */
[----:B------:R-:W-:Y:S01]  /*a2d0*/  BPT.TRAP 0x1 ;  /* 0x000000040000795c */ /* 0x000fe20000300000 */
.L_x_721:
        /* <DEDUP_REMOVED lines=18> */
[----:B---3--:R-:W-:Y:S02]  /*a400*/  IMAD.MOV.U32 R9, RZ, RZ, R4 ;  /* 0x000000ffff097224 */ /* 0x008fe400078e0004 */
[----:B------:R-:W-:Y:S01]  /*a410*/  IMAD.MOV.U32 R8, RZ, RZ, R5 ;  /* 0x000000ffff087224 */ /* 0x000fe200078e0005 */
[----:B------:R-:W-:Y:S02]  /*a420*/  LEA.HI.X R2, R2, R15, R3, 0x2, P2 ;  /* 0x0000000f02027211 */ /* 0x000fe400010f1403 */
[----:B------:R-:W-:Y:S02]  /*a430*/  IADD3 R4, P1, R9, 0x1f0, RZ ;  /* 0x000001f009047810 */ /* 0x000fe40007f3e0ff */
[----:B------:R-:W-:-:S02]  /*a440*/  R2UR UR9, R2 ;  /* 0x00000000020972ca */ /* 0x000fc400000e0000 */
[----:B------:R-:W-:Y:S02]  /*a450*/  IADD3.X R5, RZ, R8, RZ, P1, !PT ;  /* 0x00000008ff057210 */ /* 0x000fe40000ffe4ff */
[----:B------:R-:W-:Y:S02]  /*a460*/  R2UR UR14, R4 ;  /* 0x00000000040e72ca */ /* 0x000fe400000e0000 */
[----:B------:R-:W-:-:S13]  /*a470*/  R2UR UR15, R5 ;  /* 0x00000000050f72ca */ /* 0x000fda00000e0000 */
[----:B------:R2:W-:Y:S01]  /*a480*/  UTMALDG.4D [UR16], [UR14], desc[UR22] ;  /* 0x000016100e0075b4 */ /* 0x0005e20008019000 */
[----:B------:R2:W-:Y:S01]  /*a490*/  UBLKCP.S.G [UR6], [UR8], UR10 ;  /* 0x00000006080073ba */ /* 0x0005e2000800020a */
[----:B------:R-:W3:Y:S02]  /*a4a0*/  SYNCS.PHASECHK.TRANS64.TRYWAIT P1, [R12+URZ+0x30c28], R21 ;  /* 0x030c28150c0075a7 */ /* 0x000ee4000802017f */
[----:B--23--:R-:W-:Y:S05]  /*a4b0*/  @!P1 BRA `(.L_x_722) ;  /* 0x00000010009c9947 */ /* 0x00cfea0003800000 */
.L_x_755:
[----:B------:R-:W-:Y:S05]  /*a4c0*/  @P0 BRA `(.L_x_723) ;  /* 0x0000000000140947 */ /* 0x000fea0003800000 */
[----:B------:R-:W-:Y:S01]  /*a4d0*/  ISETP.NE.AND P1, PT, R20, RZ, PT ;  /* 0x000000ff1400720c */ /* 0x000fe20003f25270 */
[----:B------:R-:W-:-:S04]  /*a4e0*/  IMAD.MOV.U32 R2, RZ, RZ, 0x4200 ;  /* 0x00004200ff027424 */ /* 0x000fc800078e00ff */
[----:B------:R3:W-:Y:S08]  /*a4f0*/  SYNCS.ARRIVE.TRANS64 RZ, [R12+URZ+0x30c18], R2 ;  /* 0x030c18020cff79a7 */ /* 0x0007f0000800003f */
[----:B------:R-:W-:Y:S05]  /*a500*/  @!P1 BRA `(.L_x_723) ;  /* 0x0000000000049947 */ /* 0x000fea0003800000 */
[----:B------:R-:W-:Y:S01]  /*a510*/  BPT.TRAP 0x1 ;  /* 0x000000040000795c */ /* 0x000fe20000300000 */
.L_x_723:
[----:B------:R-:W-:Y:S01]  /*a520*/  VIADD R16, R16, 0x80 ;  /* 0x0000008010107836 */ /* 0x000fe20000000000 */
[----:B------:R-:W-:Y:S01]  /*a530*/  R2UR UR17, R12 ;  /* 0x000000000c1172ca */ /* 0x000fe200000e0000 */
[----:B------:R-:W-:Y:S01]  /*a540*/  UMOV UR22, 0x0 ;  /* 0x0000000000167882 */ /* 0x000fe20000000000 */
[----:B---3--:R-:W-:Y:S01]  /*a550*/  IADD3 R2, P1, R9, 0xf0, RZ ;  /* 0x000000f009027810 */ /* 0x008fe20007f3e0ff */
[----:B------:R-:W-:Y:S01]  /*a560*/  UMOV UR23, 0x14f00000 ;  /* 0x14f0000000177882 */ /* 0x000fe20000000000 */
[C---:B------:R-:W-:Y:S01]  /*a570*/  R2UR UR6, R16.reuse ;  /* 0x00000000100672ca */ /* 0x040fe200000e0000 */
[----:B------:R-:W-:Y:S01]  /*a580*/  UMOV UR18, URZ ;  /* 0x0000003f00127c82 */ /* 0x000fe20008000000 */
[----:B------:R-:W-:Y:S01]  /*a590*/  IADD3 R13, R16, UR27, RZ ;  /* 0x0000001b100d7c10 */ /* 0x000fe2000fffe0ff */
[----:B------:R-:W-:Y:S01]  /*a5a0*/  IMAD.X R3, RZ, RZ, R8, P1 ;  /* 0x000000ffff037224 */ /* 0x000fe200008e0608 */
[----:B------:R-:W-:Y:S01]  /*a5b0*/  R2UR UR14, R2 ;  /* 0x00000000020e72ca */ /* 0x000fe200000e0000 */
[----:B------:R-:W-:Y:S01]  /*a5c0*/  UMOV UR10, 0x20 ;  /* 0x00000020000a7882 */ /* 0x000fe20000000000 */
[----:B------:R-:W-:-:S02]  /*a5d0*/  R2UR UR19, R13 ;  /* 0x000000000d1372ca */ /* 0x000fc400000e0000 */
        /* <DEDUP_REMOVED lines=10> */
.L_x_756:
[----:B-123--:R-:W-:Y:S01]  /*a680*/  SHF.R.S32.HI R21, RZ, 0x1f, R16 ;  /* 0x0000001fff157819 */ /* 0x00efe20000011410 */
[----:B------:R-:W-:Y:S06]  /*a690*/  @P0 BRA `(.L_x_725) ;  /* 0x00000000001c0947 */ /* 0x000fec0003800000 */
[----:B------:R1:W-:Y:S02]  /*a6a0*/  STL [R1+0x20], R0 ;  /* 0x0000200001007387 */ /* 0x0003e40000100800 */
[----:B-1----:R-:W-:-:S04]  /*a6b0*/  IMAD.MOV.U32 R0, RZ, RZ, 0x4200 ;  /* 0x00004200ff007424 */ /* 0x002fc800078e00ff */
[----:B------:R1:W-:Y:S02]  /*a6c0*/  SYNCS.ARRIVE.TRANS64 RZ, [R12+URZ+0x30c38], R0 ;  /* 0x030c38000cff79a7 */ /* 0x0003e4000800003f */
[----:B-1----:R1:W5:Y:S01]  /*a6d0*/  LDL.LU R0, [R1+0x20] ;  /* 0x0000200001007983 */ /* 0x0023620000300800 */
[----:B------:R-:W-:-:S13]  /*a6e0*/  ISETP.NE.AND P1, PT, R20, RZ, PT ;  /* 0x000000ff1400720c */ /* 0x000fda0003f25270 */
[----:B-1----:R-:W-:Y:S05]  /*a6f0*/  @!P1 BRA `(.L_x_725) ;  /* 0x0000000000049947 */ /* 0x002fea0003800000 */
[----:B------:R-:W-:Y:S01]  /*a700*/  BPT.TRAP 0x1 ;  /* 0x000000040000795c */ /* 0x000fe20000300000 */
.L_x_725:
        /* <DEDUP_REMOVED lines=24> */
.L_x_758:
[----:B------:R-:W-:Y:S05]  /*a890*/  @P0 BRA `(.L_x_727) ;  /* 0x0000000000140947 */ /* 0x000fea0003800000 */
[----:B------:R-:W-:Y:S01]  /*a8a0*/  ISETP.NE.AND P1, PT, R20, RZ, PT ;  /* 0x000000ff1400720c */ /* 0x000fe20003f25270 */
[----:B-1----:R-:W-:-:S04]  /*a8b0*/  IMAD.MOV.U32 R5, RZ, RZ, 0x4200 ;  /* 0x00004200ff057424 */ /* 0x002fc800078e00ff */
[----:B------:R2:W-:Y:S08]  /*a8c0*/  SYNCS.ARRIVE.TRANS64 RZ, [R12+URZ+0x30c10], R5 ;  /* 0x030c10050cff79a7 */ /* 0x0005f0000800003f */
[----:B------:R-:W-:Y:S05]  /*a8d0*/  @!P1 BRA `(.L_x_727) ;  /* 0x0000000000049947 */ /* 0x000fea0003800000 */
[----:B------:R-:W-:Y:S01]  /*a8e0*/  BPT.TRAP 0x1 ;  /* 0x000000040000795c */ /* 0x000fe20000300000 */
.L_x_727:
        /* <DEDUP_REMOVED lines=23> */
.L_x_719:
[----:B------:R-:W-:-:S13]  /*aa60*/  ISETP.NE.AND P1, PT, R18, RZ, PT ;  /* 0x000000ff1200720c */ /* 0x000fda0003f25270 */
[----:B------:R-:W-:Y:S05]  /*aa70*/  @!P1 BRA `(.L_x_718) ;  /* 0x0000000000f89947 */ /* 0x000fea0003800000 */
[----:B------:R-:W-:-:S04]  /*aa80*/  SHF.L.U32 R13, R10, 0x1f, RZ ;  /* 0x0000001f0a0d7819 */ /* 0x000fc800000006ff */
[----:B------:R-:W1:Y:S02]  /*aa90*/  SYNCS.PHASECHK.TRANS64.TRYWAIT P1, [R12+URZ+0x30c40], R13 ;  /* 0x030c400d0c0075a7 */ /* 0x000e64000802017f */
[----:B-1----:R-:W-:Y:S05]  /*aaa0*/  @!P1 BRA `(.L_x_729) ;  /* 0x0000000c00609947 */ /* 0x002fea0003800000 */
.L_x_759:
[----:B------:R-:W-:Y:S05]  /*aab0*/  @P0 BRA `(.L_x_730) ;  /* 0x0000000000140947 */ /* 0x000fea0003800000 */
[----:B------:R-:W-:Y:S01]  /*aac0*/  ISETP.NE.AND P1, PT, R20, RZ, PT ;  /* 0x000000ff1400720c */ /* 0x000fe20003f25270 */
[----:B------:R-:W-:-:S04]  /*aad0*/  IMAD.MOV.U32 R5, RZ, RZ, 0x4200 ;  /* 0x00004200ff057424 */ /* 0x000fc800078e00ff */
[----:B------:R2:W-:Y:S08]  /*aae0*/  SYNCS.ARRIVE.TRANS64 RZ, [R12+URZ+0x30c30], R5 ;  /* 0x030c30050cff79a7 */ /* 0x0005f0000800003f */
[----:B------:R-:W-:Y:S05]  /*aaf0*/  @!P1 BRA `(.L_x_730) ;  /* 0x0000000000049947 */ /* 0x000fea0003800000 */
[----:B------:R-:W-:Y:S01]  /*ab00*/  BPT.TRAP 0x1 ;  /* 0x000000040000795c */ /* 0x000fe20000300000 */
.L_x_730:
[----:B--2---:R-:W2:Y:S01]  /*ab10*/  LDC.64 R4, c[0x0][0x728] ;  /* 0x0001ca00ff047b82 */ /* 0x004ea20000000a00 */
[----:B------:R-:W-:Y:S01]  /*ab20*/  SHF.L.U32 R19, R19, 0x7, RZ ;  /* 0x0000000713137819 */ /* 0x000fe200000006ff */
[----:B------:R-:W-:Y:S01]  /*ab30*/  UMOV UR8, 0x0 ;  /* 0x0000000000087882 */ /* 0x000fe20000000000 */
[----:B------:R-:W-:Y:S01]  /*ab40*/  R2UR UR14, R12 ;  /* 0x000000000c0e72ca */ /* 0x000fe200000e0000 */
[----:B------:R-:W-:Y:S01]  /*ab50*/  UMOV UR9, 0x14f00000 ;  /* 0x14f0000000097882 */ /* 0x000fe20000000000 */
[C---:B-----5:R-:W-:Y:S01]  /*ab60*/  IADD3 R0, P1, R19.reuse, R6, RZ ;  /* 0x0000000613007210 */ /* 0x060fe20007f3e0ff */
[----:B------:R-:W-:Y:S01]  /*ab70*/  UMOV UR18, URZ ;  /* 0x0000003f00127c82 */ /* 0x000fe20008000000 */
[----:B------:R-:W-:Y:S01]  /*ab80*/  R2UR UR19, R19 ;  /* 0x00000000131372ca */ /* 0x000fe200000e0000 */
[----:B------:R-:W-:-:S08]  /*ab90*/  UMOV UR10, 0x20 ;  /* 0x00000020000a7882 */ /* 0x000fd00000000000 */
[----:B------:R-:W-:Y:S02]  /*aba0*/  UIADD3 UR16, UR14, 0x18000, URZ ;  /* 0x000180000e107890 */ /* 0x000fe4000fffe03f */
[----:B------:R-:W-:Y:S02]  /*abb0*/  UIADD3 UR17, UR14, 0x30c30, URZ ;  /* 0x00030c300e117890 */ /* 0x000fe4000fffe03f */
[----:B------:R-:W-:Y:S02]  /*abc0*/  UIADD3 UR19, UR19, UR27, URZ ;  /* 0x0000001b13137290 */ /* 0x000fe4000fffe03f */
[----:B------:R-:W-:Y:S01]  /*abd0*/  UIADD3 UR14, UR14, 0x20400, URZ ;  /* 0x000204000e0e7890 */ /* 0x000fe2000fffe03f */
        /* <DEDUP_REMOVED lines=14> */
.L_x_760:
[----:B------:R-:W-:Y:S05]  /*acc0*/  @P0 BRA `(.L_x_732) ;  /* 0x0000000000140947 */ /* 0x000fea0003800000 */
[----:B------:R-:W-:Y:S01]  /*acd0*/  ISETP.NE.AND P0, PT, R20, RZ, PT ;  /* 0x000000ff1400720c */ /* 0x000fe20003f05270 */
[----:B------:R-:W-:-:S04]  /*ace0*/  IMAD.MOV.U32 R5, RZ, RZ, 0x4200 ;  /* 0x00004200ff057424 */ /* 0x000fc800078e00ff */
[----:B------:R3:W-:Y:S08]  /*acf0*/  SYNCS.ARRIVE.TRANS64 RZ, [R12+URZ+0x30c18], R5 ;  /* 0x030c18050cff79a7 */ /* 0x0007f0000800003f */
[----:B------:R-:W-:Y:S05]  /*ad00*/  @!P0 BRA `(.L_x_732) ;  /* 0x0000000000048947 */ /* 0x000fea0003800000 */
[----:B------:R-:W-:Y:S01]  /*ad10*/  BPT.TRAP 0x1 ;  /* 0x000000040000795c */ /* 0x000fe20000300000 */
.L_x_732:
        /* <DEDUP_REMOVED lines=13> */
[----:B---3--:R-:W-:Y:S01]  /*adf0*/  MOV R5, UR6 ;  /* 0x0000000600057c02 */ /* 0x008fe20008000f00 */
[----:B------:R-:W-:Y:S02]  /*ae00*/  UIADD3 UR19, UR6, UR27, URZ ;  /* 0x0000001b06137290 */ /* 0x000fe4000fffe03f */
[----:B------:R-:W-:-:S03]  /*ae10*/  UIMAD.WIDE UR8, UR6, 0x4, UR4 ;  /* 0x00000004060878a5 */ /* 0x000fc6000f8e0204 */
[----:B------:R-:W-:-:S04]  /*ae20*/  UMOV UR15, UR17 ;  /* 0x00000011000f7c82 */ /* 0x000fc80008000000 */
[----:B------:R3:W-:Y:S02]  /*ae30*/  UTMALDG.4D [UR16], [UR22], desc[UR24] ;  /* 0x00001810160075b4 */ /* 0x0007e40008019000 */
[----:B------:R3:W-:Y:S02]  /*ae40*/  UBLKCP.S.G [UR14], [UR8], UR7 ;  /* 0x0000000e080073ba */ /* 0x0007e40008000207 */
[----:B---3--:R-:W-:Y:S01]  /*ae50*/  NOP ;  /* 0x0000000000007918 */ /* 0x008fe20000000000 */
.L_x_718:
[----:B------:R-:W3:Y:S01]  /*ae60*/  S2R R2, SR_TID.X ;  /* 0x0000000000027919 */ /* 0x000ee20000002100 */
[----:B-12--5:R-:W-:Y:S01]  /*ae70*/  IMAD R13, R0, 0x8, R12 ;  /* 0x00000008000d7824 */ /* 0x026fe200078e020c */
[----:B---3--:R-:W-:Y:S02]  /*ae80*/  LOP3.LUT R3, R2, 0x7f, RZ, 0xc0, !PT ;  /* 0x0000007f02037812 */ /* 0x008fe400078ec0ff */
[----:B------:R-:W-:Y:S02]  /*ae90*/  SHF.L.U32 R2, R10, 0x1f, RZ ;  /* 0x0000001f0a027819 */ /* 0x000fe400000006ff */
[----:B------:R-:W-:Y:S02]  /*aea0*/  ISETP.NE.AND P1, PT, R3, RZ, PT ;  /* 0x000000ff0300720c */ /* 0x000fe40003f25270 */
[----:B------:R-:W1:Y:S02]  /*aeb0*/  SYNCS.PHASECHK.TRANS64.TRYWAIT P0, [R13+URZ+0x30c40], R2 ;  /* 0x030c40020d0075a7 */ /* 0x000e64000800017f */
[----:B-1----:R-:W-:Y:S09]  /*aec0*/  @!P0 BRA `(.L_x_733) ;  /* 0x0000000800808947 */ /* 0x002ff20003800000 */
.L_x_761:
[----:B------:R-:W-:Y:S05]  /*aed0*/  @P1 BRA `(.L_x_734) ;  /* 0x0000000000181947 */ /* 0x000fea0003800000 */
[----:B------:R-:W2:Y:S01]  /*aee0*/  S2R R3, SR_TID.X ;  /* 0x0000000000037919 */ /* 0x000ea20000002100 */
[----:B-1----:R-:W-:-:S04]  /*aef0*/  IMAD.MOV.U32 R2, RZ, RZ, 0x4200 ;  /* 0x00004200ff027424 */ /* 0x002fc800078e00ff */
[----:B------:R3:W-:Y:S01]  /*af00*/  SYNCS.ARRIVE.TRANS64 RZ, [R13+URZ+0x30c30], R2 ;  /* 0x030c30020dff79a7 */ /* 0x0007e2000800003f */
[----:B--2---:R-:W-:-:S13]  /*af10*/  LOP3.LUT P0, RZ, R3, 0x1f, RZ, 0xc0, !PT ;  /* 0x0000001f03ff7812 */ /* 0x004fda000780c0ff */
[----:B---3--:R-:W-:Y:S05]  /*af20*/  @!P0 BRA `(.L_x_734) ;  /* 0x0000000000048947 */ /* 0x008fea0003800000 */
[----:B------:R-:W-:Y:S01]  /*af30*/  BPT.TRAP 0x1 ;  /* 0x000000040000795c */ /* 0x000fe20000300000 */
.L_x_734:
        /* <DEDUP_REMOVED lines=34> */
.L_x_715:
[----:B------:R-:W-:Y:S05]  /*b160*/  BSYNC B0 ;  /* 0x0000000000007941 */ /* 0x000fea0003800000 */
.L_x_713:
[----:B------:R-:W-:-:S03]  /*b170*/  UMOV UR6, 0xffffffff ;  /* 0xffffffff00067882 */ /* 0x000fc60000000000 */
[----:B------:R-:W-:Y:S05]  /*b180*/  BRA.DIV UR6, `(.L_x_735) ;  /* 0x0000000606e47947 */ /* 0x000fea000b800000 */
[----:B------:R-:W-:-:S13]  /*b190*/  ELECT P6, URZ, PT ;  /* 0x00000000003f782f */ /* 0x000fda00038c0000 */
.L_x_764:
[----:B------:R-:W-:Y:S05]  /*b1a0*/  @!P6 BRA `(.L_x_614) ;  /* 0x000000000084e947 */ /* 0x000fea0003800000 */
[----:B----4-:R-:W3:Y:S02]  /*b1b0*/  LDL.LU R2, [R1] ;  /* 0x0000000001027983 */ /* 0x010ee40000300800 */
[----:B---3--:R-:W-:-:S04]  /*b1c0*/  LOP3.LUT R2, R2, 0x2, RZ, 0xfc, !PT ;  /* 0x0000000202027812 */ /* 0x008fc800078efcff */
[----:B------:R-:W-:-:S13]  /*b1d0*/  ISETP.NE.AND P2, PT, R2, 0x3, PT ;  /* 0x000000030200780c */ /* 0x000fda0003f45270 */
[----:B------:R-:W-:Y:S05]  /*b1e0*/  @!P2 BRA `(.L_x_736) ;  /* 0x000000000004a947 */ /* 0x000fea0003800000 */
[----:B--2---:R-:W-:Y:S01]  /*b1f0*/  BPT.TRAP 0x1 ;  /* 0x000000040000795c */ /* 0x004fe20000300000 */
.L_x_736:
        /* <DEDUP_REMOVED lines=15> */
.L_x_765:
[----:B------:R-:W3:Y:S02]  /*b2f0*/  SYNCS.PHASECHK.TRANS64.TRYWAIT P0, [R11+URZ], R2 ;  /* 0x000000020b0075a7 */ /* 0x000ee4000800017f */
[----:B---3--:R-:W-:Y:S05]  /*b300*/  @!P0 BRA `(.L_x_738) ;  /* 0x0000000400b88947 */ /* 0x008fea0003800000 */
.L_x_766:
[----:B------:R-:W-:Y:S05]  /*b310*/  @!P2 BRA `(.L_x_739) ;  /* 0x000000000004a947 */ /* 0x000fea0003800000 */
[----:B--2---:R-:W-:Y:S01]  /*b320*/  BPT.TRAP 0x1 ;  /* 0x000000040000795c */ /* 0x004fe20000300000 */
.L_x_739:
[----:B------:R-:W-:-:S04]  /*b330*/  VIADD R0, R6, 0x30c40 ;  /* 0x00030c4006007836 */ /* 0x000fc80000000000 */
[----:B------:R-:W-:-:S04]  /*b340*/  IMAD R9, R9, 0x8, R0 ;  /* 0x0000000809097824 */ /* 0x000fc800078e0200 */
[----:B------:R-:W4:Y:S02]  /*b350*/  SYNCS.PHASECHK.TRANS64.TRYWAIT P0, [R9+URZ], R4 ;  /* 0x00000004090075a7 */ /* 0x000f24000800017f */
[----:B----4-:R-:W-:Y:S05]  /*b360*/  @!P0 BRA `(.L_x_740) ;  /* 0x0000000400b48947 */ /* 0x010fea0003800000 */
.L_x_767:
[----:B------:R-:W-:-:S07]  /*b370*/  LEA R3, R3, R0, 0x3 ;  /* 0x0000000003037211 */ /* 0x000fce00078e18ff */
.L_x_741:
[----:B------:R1:W1:Y:S02]  /*b380*/  SYNCS.PHASECHK.TRANS64.TRYWAIT P0, [R3+URZ], R2 ;  /* 0x00000002030075a7 */ /* 0x000264000800017f */
[----:B-1----:R-:W-:Y:S05]  /*b390*/  @!P0 NANOSLEEP.SYNCS 0x989680 ;  /* 0x009896800000895d */ /* 0x002fea0003900000 */
[----:B------:R-:W1:Y:S02]  /*b3a0*/  @!P0 SYNCS.PHASECHK.TRANS64 P0, [R3+URZ], R2 ;  /* 0x00000002030085a7 */ /* 0x000e64000800007f */
[----:B-1----:R-:W-:Y:S05]  /*b3b0*/  @!P0 BRA `(.L_x_741) ;  /* 0xfffffffc00f08947 */ /* 0x002fea000383ffff */
.L_x_614:
[----:B--2---:R-:W-:Y:S05]  /*b3c0*/  BSYNC B6 ;  /* 0x0000000000067941 */ /* 0x004fea0003800000 */
.L_x_608:
[----:B------:R-:W-:Y:S05]  /*b3d0*/  EXIT ;  /* 0x000000000000794d */ /* 0x000fea0003800000 */
.L_x_624:
[----:B------:R-:W-:Y:S01]  /*b3e0*/  IMAD.MOV.U32 R12, RZ, RZ, RZ ;  /* 0x000000ffff0c7224 */ /* 0x000fe200078e00ff */
[----:B------:R-:W-:Y:S01]  /*b3f0*/  MOV R15, 0xffffffff ;  /* 0xffffffff000f7802 */ /* 0x000fe20000000f00 */
[----:B------:R-:W-:-:S07]  /*b400*/  IMAD.MOV.U32 R11, RZ, RZ, 0x1f ;  /* 0x0000001fff0b7424 */ /* 0x000fce00078e00ff */
[----:B------:R-:W-:Y:S05]  /*b410*/  WARPSYNC.COLLECTIVE R15, `(.L_x_742) ;  /* 0x000000000f087348 */ /* 0x000fea0003c00000 */
[----:B------:R1:W2:Y:S02]  /*b420*/  SHFL.IDX P6, R14, R13, R12, R11 ;  /* 0x0000000c0d0e7389 */ /* 0x0002a400000c000b */
[----:B-12---:R-:W-:Y:S01]  /*b430*/  ENDCOLLECTIVE ;  /* 0x000000000000791b */ /* 0x006fe20003800000 */
.L_x_742:
[----:B------:R-:W-:Y:S05]  /*b440*/  BRA `(.L_x_743) ;  /* 0xffffff5c004c7947 */ /* 0x000fea000383ffff */
.L_x_626:
[----:B--2---:R2:W3:Y:S02]  /*b450*/  SYNCS.PHASECHK.TRANS64.TRYWAIT P0, [R2+URZ+0x30c00], R17 ;  /* 0x030c0011020075a7 */ /* 0x0044e4000800017f */
[----:B---3--:R-:W-:Y:S05]  /*b460*/  @!P0 NANOSLEEP.SYNCS 0x989680 ;  /* 0x009896800000895d */ /* 0x008fea0003900000 */
[----:B------:R-:W3:Y:S02]  /*b470*/  @!P0 SYNCS.PHASECHK.TRANS64 P0, [R2+URZ+0x30c00], R17 ;  /* 0x030c0011020085a7 */ /* 0x000ee4000800007f */
[----:B---3--:R-:W-:Y:S05]  /*b480*/  @!P0 BRA `(.L_x_626) ;  /* 0xfffffffc00f08947 */ /* 0x008fea000383ffff */
[----:B------:R-:W-:Y:S05]  /*b490*/  BRA `(.L_x_625) ;  /* 0xffffff5c00b07947 */ /* 0x000fea000383ffff */
.L_x_630:
[----:B--2---:R2:W3:Y:S02]  /*b4a0*/  SYNCS.PHASECHK.TRANS64.TRYWAIT P1, [R25+URZ+0x30c10], R22 ;  /* 0x030c1016190075a7 */ /* 0x0044e4000802017f */
[----:B---3--:R-:W-:Y:S05]  /*b4b0*/  @!P1 NANOSLEEP.SYNCS 0x989680 ;  /* 0x009896800000995d */ /* 0x008fea0003900000 */
[----:B------:R-:W3:Y:S02]  /*b4c0*/  @!P1 SYNCS.PHASECHK.TRANS64 P1, [R25+URZ+0x30c10], R22 ;  /* 0x030c1016190095a7 */ /* 0x000ee4000802007f */
[----:B---3--:R-:W-:Y:S05]  /*b4d0*/  @!P1 BRA `(.L_x_630) ;  /* 0xfffffffc00f09947 */ /* 0x008fea000383ffff */
[----:B------:R-:W-:Y:S05]  /*b4e0*/  BRA `(.L_x_629) ;  /* 0xffffff6400907947 */ /* 0x000fea000383ffff */
.L_x_634:
[----:B------:R1:W1:Y:S02]  /*b4f0*/  SYNCS.PHASECHK.TRANS64.TRYWAIT P1, [R25+URZ+0x30c30], R22 ;  /* 0x030c3016190075a7 */ /* 0x000264000802017f */
[----:B-1----:R-:W-:Y:S05]  /*b500*/  @!P1 NANOSLEEP.SYNCS 0x989680 ;  /* 0x009896800000995d */ /* 0x002fea0003900000 */
[----:B------:R-:W1:Y:S02]  /*b510*/  @!P1 SYNCS.PHASECHK.TRANS64 P1, [R25+URZ+0x30c30], R22 ;  /* 0x030c3016190095a7 */ /* 0x000e64000802007f */
[----:B-1----:R-:W-:Y:S05]  /*b520*/  @!P1 BRA `(.L_x_634) ;  /* 0xfffffffc00f09947 */ /* 0x002fea000383ffff */
[----:B------:R-:W-:Y:S05]  /*b530*/  BRA `(.L_x_633) ;  /* 0xffffff6800a47947 */ /* 0x000fea000383ffff */
.L_x_678:
[----:B------:R-:W-:Y:S01]  /*b540*/  BSSY B0, `(.L_x_744) ;  /* 0x0000005000007945 */ /* 0x000fe20003800000 */
[----:B------:R-:W-:-:S07]  /*b550*/  IMAD.MOV.U32 R15, RZ, RZ, -0x1 ;  /* 0xffffffffff0f7424 */ /* 0x000fce00078e00ff */
[----:B------:R-:W-:Y:S05]  /*b560*/  WARPSYNC.COLLECTIVE R15, `(.L_x_745) ;  /* 0x000000000f087348 */ /* 0x000fea0003c00000 */
[----:B------:R-:W-:Y:S01]  /*b570*/  NOP ;  /* 0x0000000000007918 */ /* 0x000fe20000000000 */
[----:B------:R-:W-:Y:S01]  /*b580*/  ENDCOLLECTIVE ;  /* 0x000000000000791b */ /* 0x000fe20003800000 */
.L_x_745:
[----:B------:R-:W-:Y:S05]  /*b590*/  BSYNC B0 ;  /* 0x0000000000007941 */ /* 0x000fea0003800000 */
.L_x_744:
[----:B------:R-:W-:Y:S05]  /*b5a0*/  BRA `(.L_x_746) ;  /* 0xffffffd0007c7947 */ /* 0x000fea000383ffff */
.L_x_690:
[----:B------:R-:W-:Y:S01]  /*b5b0*/  BSSY B0, `(.L_x_747) ;  /* 0x0000005000007945 */ /* 0x000fe20003800000 */
[----:B------:R-:W-:-:S07]  /*b5c0*/  IMAD.MOV.U32 R15, RZ, RZ, -0x1 ;  /* 0xffffffffff0f7424 */ /* 0x000fce00078e00ff */
[----:B------:R-:W-:Y:S05]  /*b5d0*/  WARPSYNC.COLLECTIVE R15, `(.L_x_748) ;  /* 0x000000000f087348 */ /* 0x000fea0003c00000 */
[----:B------:R-:W-:Y:S01]  /*b5e0*/  NOP ;  /* 0x0000000000007918 */ /* 0x000fe20000000000 */
[----:B------:R-:W-:Y:S01]  /*b5f0*/  ENDCOLLECTIVE ;  /* 0x000000000000791b */ /* 0x000fe20003800000 */
.L_x_748:
[----:B------:R-:W-:Y:S05]  /*b600*/  BSYNC B0 ;  /* 0x0000000000007941 */ /* 0x000fea0003800000 */
.L_x_747:
[----:B------:R-:W-:Y:S05]  /*b610*/  BRA `(.L_x_749) ;  /* 0xffffffd400947947 */ /* 0x000fea000383ffff */
.L_x_703:
[----:B------:R-:W-:Y:S01]  /*b620*/  BSSY B0, `(.L_x_750) ;  /* 0x0000005000007945 */ /* 0x000fe20003800000 */
[----:B------:R-:W-:-:S07]  /*b630*/  MOV R15, 0xffffffff ;  /* 0xffffffff000f7802 */ /* 0x000fce0000000f00 */
[----:B------:R-:W-:Y:S05]  /*b640*/  WARPSYNC.COLLECTIVE R15, `(.L_x_751) ;  /* 0x000000000f087348 */ /* 0x000fea0003c00000 */
[----:B------:R-:W-:Y:S01]  /*b650*/  NOP ;  /* 0x0000000000007918 */ /* 0x000fe20000000000 */
[----:B------:R-:W-:Y:S01]  /*b660*/  ENDCOLLECTIVE ;  /* 0x000000000000791b */ /* 0x000fe20003800000 */
.L_x_751:
[----:B------:R-:W-:Y:S05]  /*b670*/  BSYNC B0 ;  /* 0x0000000000007941 */ /* 0x000fea0003800000 */
.L_x_750:
[----:B------:R-:W-:Y:S05]  /*b680*/  BRA `(.L_x_752) ;  /* 0xffffffd800b07947 */ /* 0x000fea000383ffff */
.L_x_716:
[----:B-1----:R1:W2:Y:S02]  /*b690*/  SYNCS.PHASECHK.TRANS64.TRYWAIT P1, [R12+URZ+0x30c20], R3 ;  /* 0x030c20030c0075a7 */ /* 0x0022a4000802017f */
[----:B--2---:R-:W-:Y:S05]  /*b6a0*/  @!P1 NANOSLEEP.SYNCS 0x989680 ;  /* 0x009896800000995d */ /* 0x004fea0003900000 */
[----:B------:R-:W2:Y:S02]  /*b6b0*/  @!P1 SYNCS.PHASECHK.TRANS64 P1, [R12+URZ+0x30c20], R3 ;  /* 0x030c20030c0095a7 */ /* 0x000ea4000802007f */
[----:B--2---:R-:W-:Y:S05]  /*b6c0*/  @!P1 BRA `(.L_x_716) ;  /* 0xfffffffc00f09947 */ /* 0x004fea000383ffff */
[----:B------:R-:W-:Y:S05]  /*b6d0*/  BRA `(.L_x_753) ;  /* 0xffffffe400bc7947 */ /* 0x000fea000383ffff */
.L_x_720:
[----:B-1----:R1:W2:Y:S02]  /*b6e0*/  SYNCS.PHASECHK.TRANS64.TRYWAIT P1, [R12+URZ+0x30c40], R21 ;  /* 0x030c40150c0075a7 */ /* 0x0022a4000802017f */
[----:B--2---:R-:W-:Y:S05]  /*b6f0*/  @!P1 NANOSLEEP.SYNCS 0x989680 ;  /* 0x009896800000995d */ /* 0x004fea0003900000 */
[----:B------:R-:W2:Y:S02]  /*b700*/  @!P1 SYNCS.PHASECHK.TRANS64 P1, [R12+URZ+0x30c40], R21 ;  /* 0x030c40150c0095a7 */ /* 0x000ea4000802007f */
[----:B--2---:R-:W-:Y:S05]  /*b710*/  @!P1 BRA `(.L_x_720) ;  /* 0xfffffffc00f09947 */ /* 0x004fea000383ffff */
[----:B------:R-:W-:Y:S05]  /*b720*/  BRA `(.L_x_754) ;  /* 0xffffffe800d47947 */ /* 0x000fea000383ffff */
.L_x_722:
[----:B--2---:R2:W3:Y:S02]  /*b730*/  SYNCS.PHASECHK.TRANS64.TRYWAIT P1, [R12+URZ+0x30c28], R21 ;  /* 0x030c28150c0075a7 */ /* 0x0044e4000802017f */
[----:B---3--:R-:W-:Y:S05]  /*b740*/  @!P1 NANOSLEEP.SYNCS 0x989680 ;  /* 0x009896800000995d */ /* 0x008fea0003900000 */
[----:B------:R-:W3:Y:S02]  /*b750*/  @!P1 SYNCS.PHASECHK.TRANS64 P1, [R12+URZ+0x30c28], R21 ;  /* 0x030c28150c0095a7 */ /* 0x000ee4000802007f */
[----:B---3--:R-:W-:Y:S05]  /*b760*/  @!P1 BRA `(.L_x_722) ;  /* 0xfffffffc00f09947 */ /* 0x008fea000383ffff */
[----:B------:R-:W-:Y:S05]  /*b770*/  BRA `(.L_x_755) ;  /* 0xffffffec00507947 */ /* 0x000fea000383ffff */
.L_x_724:
[----:B---3--:R3:W4:Y:S02]  /*b780*/  SYNCS.PHASECHK.TRANS64.TRYWAIT P1, [R12+URZ+0x30c48], R21 ;  /* 0x030c48150c0075a7 */ /* 0x008724000802017f */
[----:B----4-:R-:W-:Y:S05]  /*b790*/  @!P1 NANOSLEEP.SYNCS 0x989680 ;  /* 0x009896800000995d */ /* 0x010fea0003900000 */
[----:B------:R-:W4:Y:S02]  /*b7a0*/  @!P1 SYNCS.PHASECHK.TRANS64 P1, [R12+URZ+0x30c48], R21 ;  /* 0x030c48150c0095a7 */ /* 0x000f24000802007f */
[----:B----4-:R-:W-:Y:S05]  /*b7b0*/  @!P1 BRA `(.L_x_724) ;  /* 0xfffffffc00f09947 */ /* 0x010fea000383ffff */
[----:B------:R-:W-:Y:S05]  /*b7c0*/  BRA `(.L_x_756) ;  /* 0xffffffec00ac7947 */ /* 0x000fea000383ffff */
.L_x_726:
[----:B------:R-:W-:-:S07]  /*b7d0*/  SHF.L.U32 R5, R10, 0x1f, RZ ;  /* 0x0000001f0a057819 */ /* 0x000fce00000006ff */
.L_x_757:
[----:B-1----:R1:W2:Y:S02]  /*b7e0*/  SYNCS.PHASECHK.TRANS64.TRYWAIT P1, [R12+URZ+0x30c20], R5 ;  /* 0x030c20050c0075a7 */ /* 0x0022a4000802017f */
[----:B--2---:R-:W-:Y:S05]  /*b7f0*/  @!P1 NANOSLEEP.SYNCS 0x989680 ;  /* 0x009896800000995d */ /* 0x004fea0003900000 */
[----:B------:R-:W2:Y:S02]  /*b800*/  @!P1 SYNCS.PHASECHK.TRANS64 P1, [R12+URZ+0x30c20], R5 ;  /* 0x030c20050c0095a7 */ /* 0x000ea4000802007f */
[----:B--2---:R-:W-:Y:S05]  /*b810*/  @!P1 BRA `(.L_x_757) ;  /* 0xfffffffc00f09947 */ /* 0x004fea000383ffff */
[----:B------:R-:W-:Y:S05]  /*b820*/  BRA `(.L_x_758) ;  /* 0xfffffff000187947 */ /* 0x000fea000383ffff */
.L_x_729:
[----:B-1----:R1:W2:Y:S02]  /*b830*/  SYNCS.PHASECHK.TRANS64.TRYWAIT P1, [R12+URZ+0x30c40], R13 ;  /* 0x030c400d0c0075a7 */ /* 0x0022a4000802017f */
[----:B--2---:R-:W-:Y:S05]  /*b840*/  @!P1 NANOSLEEP.SYNCS 0x989680 ;  /* 0x009896800000995d */ /* 0x004fea0003900000 */
[----:B------:R-:W2:Y:S02]  /*b850*/  @!P1 SYNCS.PHASECHK.TRANS64 P1, [R12+URZ+0x30c40], R13 ;  /* 0x030c400d0c0095a7 */ /* 0x000ea4000802007f */
[----:B--2---:R-:W-:Y:S05]  /*b860*/  @!P1 BRA `(.L_x_729) ;  /* 0xfffffffc00f09947 */ /* 0x004fea000383ffff */
[----:B------:R-:W-:Y:S05]  /*b870*/  BRA `(.L_x_759) ;  /* 0xfffffff0008c7947 */ /* 0x000fea000383ffff */
.L_x_731:
[----:B--2---:R2:W3:Y:S02]  /*b880*/  SYNCS.PHASECHK.TRANS64.TRYWAIT P1, [R12+URZ+0x30c28], R13 ;  /* 0x030c280d0c0075a7 */ /* 0x0044e4000802017f */
[----:B---3--:R-:W-:Y:S05]  /*b890*/  @!P1 NANOSLEEP.SYNCS 0x989680 ;  /* 0x009896800000995d */ /* 0x008fea0003900000 */
[----:B------:R-:W3:Y:S02]  /*b8a0*/  @!P1 SYNCS.PHASECHK.TRANS64 P1, [R12+URZ+0x30c28], R13 ;  /* 0x030c280d0c0095a7 */ /* 0x000ee4000802007f */
[----:B---3--:R-:W-:Y:S05]  /*b8b0*/  @!P1 BRA `(.L_x_731) ;  /* 0xfffffffc00f09947 */ /* 0x008fea000383ffff */
[----:B------:R-:W-:Y:S05]  /*b8c0*/  BRA `(.L_x_760) ;  /* 0xfffffff000fc7947 */ /* 0x000fea000383ffff */
.L_x_733:
[----:B-1----:R1:W2:Y:S02]  /*b8d0*/  SYNCS.PHASECHK.TRANS64.TRYWAIT P0, [R13+URZ+0x30c40], R2 ;  /* 0x030c40020d0075a7 */ /* 0x0022a4000800017f */
[----:B--2---:R-:W-:Y:S05]  /*b8e0*/  @!P0 NANOSLEEP.SYNCS 0x989680 ;  /* 0x009896800000895d */ /* 0x004fea0003900000 */
[----:B------:R-:W2:Y:S02]  /*b8f0*/  @!P0 SYNCS.PHASECHK.TRANS64 P0, [R13+URZ+0x30c40], R2 ;  /* 0x030c40020d0085a7 */ /* 0x000ea4000800007f */
[----:B--2---:R-:W-:Y:S05]  /*b900*/  @!P0 BRA `(.L_x_733) ;  /* 0xfffffffc00f08947 */ /* 0x004fea000383ffff */
[----:B------:R-:W-:Y:S05]  /*b910*/  BRA `(.L_x_761) ;  /* 0xfffffff4006c7947 */ /* 0x000fea000383ffff */
.L_x_735:
[----:B------:R-:W-:Y:S01]  /*b920*/  BSSY B0, `(.L_x_762) ;  /* 0x0000006000007945 */ /* 0x000fe20003800000 */
[----:B------:R-:W-:-:S07]  /*b930*/  IMAD.MOV.U32 R15, RZ, RZ, -0x1 ;  /* 0xffffffffff0f7424 */ /* 0x000fce00078e00ff */
[----:B--2-4-:R-:W-:Y:S05]  /*b940*/  WARPSYNC.COLLECTIVE R15, `(.L_x_763) ;  /* 0x000000000f0c7348 */ /* 0x014fea0003c00000 */
[----:B------:R-:W-:Y:S02]  /*b950*/  ELECT P6, UR62, PT ;  /* 0x00000000003e782f */ /* 0x000fe400038c0000 */
[----:B------:R-:W-:Y:S01]  /*b960*/  MOV R14, UR62 ;  /* 0x0000003e000e7c02 */ /* 0x000fe20008000f00 */
[----:B--2-4-:R-:W-:Y:S10]  /*b970*/  ENDCOLLECTIVE ;  /* 0x000000000000791b */ /* 0x014ff40003800000 */
.L_x_763:
[----:B------:R-:W-:Y:S05]  /*b980*/  BSYNC B0 ;  /* 0x0000000000007941 */ /* 0x000fea0003800000 */
.L_x_762:
[----:B------:R-:W-:Y:S05]  /*b990*/  BRA `(.L_x_764) ;  /* 0xfffffff800007947 */ /* 0x000fea000383ffff */
.L_x_737:
[----:B-1----:R1:W3:Y:S02]  /*b9a0*/  SYNCS.PHASECHK.TRANS64.TRYWAIT P0, [R7+URZ], R4 ;  /* 0x00000004070075a7 */ /* 0x0022e4000800017f */
[----:B---3--:R-:W-:Y:S05]  /*b9b0*/  @!P0 NANOSLEEP.SYNCS 0x989680 ;  /* 0x009896800000895d */ /* 0x008fea0003900000 */
[----:B------:R-:W3:Y:S02]  /*b9c0*/  @!P0 SYNCS.PHASECHK.TRANS64 P0, [R7+URZ], R4 ;  /* 0x00000004070085a7 */ /* 0x000ee4000800007f */
[----:B---3--:R-:W-:Y:S05]  /*b9d0*/  @!P0 BRA `(.L_x_737) ;  /* 0xfffffffc00f08947 */ /* 0x008fea000383ffff */
[----:B------:R-:W-:Y:S05]  /*b9e0*/  BRA `(.L_x_765) ;  /* 0xfffffff800407947 */ /* 0x000fea000383ffff */
.L_x_738:
[----:B---3--:R3:W4:Y:S02]  /*b9f0*/  SYNCS.PHASECHK.TRANS64.TRYWAIT P0, [R11+URZ], R2 ;  /* 0x000000020b0075a7 */ /* 0x008724000800017f */
[----:B----4-:R-:W-:Y:S05]  /*ba00*/  @!P0 NANOSLEEP.SYNCS 0x989680 ;  /* 0x009896800000895d */ /* 0x010fea0003900000 */
[----:B------:R-:W4:Y:S02]  /*ba10*/  @!P0 SYNCS.PHASECHK.TRANS64 P0, [R11+URZ], R2 ;  /* 0x000000020b0085a7 */ /* 0x000f24000800007f */
[----:B----4-:R-:W-:Y:S05]  /*ba20*/  @!P0 BRA `(.L_x_738) ;  /* 0xfffffffc00f08947 */ /* 0x010fea000383ffff */
[----:B------:R-:W-:Y:S05]  /*ba30*/  BRA `(.L_x_766) ;  /* 0xfffffff800347947 */ /* 0x000fea000383ffff */
.L_x_740:
[----:B----4-:R4:W1:Y:S02]  /*ba40*/  SYNCS.PHASECHK.TRANS64.TRYWAIT P0, [R9+URZ], R4 ;  /* 0x00000004090075a7 */ /* 0x010864000800017f */
[----:B-1----:R-:W-:Y:S05]  /*ba50*/  @!P0 NANOSLEEP.SYNCS 0x989680 ;  /* 0x009896800000895d */ /* 0x002fea0003900000 */
[----:B------:R-:W1:Y:S02]  /*ba60*/  @!P0 SYNCS.PHASECHK.TRANS64 P0, [R9+URZ], R4 ;  /* 0x00000004090085a7 */ /* 0x000e64000800007f */
[----:B-1----:R-:W-:Y:S05]  /*ba70*/  @!P0 BRA `(.L_x_740) ;  /* 0xfffffffc00f08947 */ /* 0x002fea000383ffff */
[----:B------:R-:W-:Y:S05]  /*ba80*/  BRA `(.L_x_767) ;  /* 0xfffffff800387947 */ /* 0x000fea000383ffff */
.L_x_768:
        /* <DEDUP_REMOVED lines=15> */
.L_x_3723:


//--------------------- .text._ZN7cutlass13device_kernelIN5flash11enable_sm90INS1_16FlashAttnBwdSm90INS1_25CollectiveMainloopBwdSm90ILi2ELi2ELi2EN4cute5tupleIJNS5_1CILi1EEES8_S8_EEENS6_IJNS7_ILi128EEESA_NS7_ILi64EEEEEENS_6half_tEfNS_4arch4Sm90ELb0ELb0ELb1ELb1ELb0ELb1ELb0ELb0ELi2ELi1ELi2ELi2ELb0EEENS1_24CollectiveEpilogueBwdGQAISC_fSF_Li256ELb1ELb0EEENS1_19SingleTileSchedulerILb1ELb0ELb0ELi128EEEEEEEEEvNT_6ParamsE --------------------------
	.section	.text._ZN7cutlass13device_kernelIN5flash11enable_sm90INS1_16FlashAttnBwdSm90INS1_25CollectiveMainloopBwdSm90ILi2ELi2ELi2EN4cute5tupleIJNS5_1CILi1EEES8_S8_EEENS6_IJNS7_ILi128EEESA_NS7_ILi64EEEEEENS_6half_tEfNS_4arch4Sm90ELb0ELb0ELb1ELb1ELb0ELb1ELb0ELb0ELi2ELi1ELi2ELi2ELb0EEENS1_24CollectiveEpilogueBwdGQAISC_fSF_Li256ELb1ELb0EEENS1_19SingleTileSchedulerILb1ELb0ELb0ELi128EEEEEEEEEvNT_6ParamsE,"ax",@progbits
	.align	128
.text._ZN7cutlass13device_kernelIN5flash11enable_sm90INS1_16FlashAttnBwdSm90INS1_25CollectiveMainloopBwdSm90ILi2ELi2ELi2EN4cute5tupleIJNS5_1CILi1EEES8_S8_EEENS6_IJNS7_ILi128EEESA_NS7_ILi64EEEEEENS_6half_tEfNS_4arch4Sm90ELb0ELb0ELb1ELb1ELb0ELb1ELb0ELb0ELi2ELi1ELi2ELi2ELb0EEENS1_24CollectiveEpilogueBwdGQAISC_fSF_Li256ELb1ELb0EEENS1_19SingleTileSchedulerILb1ELb0ELb0ELi128EEEEEEEEEvNT_6ParamsE:
        .type           _ZN7cutlass13device_kernelIN5flash11enable_sm90INS1_16FlashAttnBwdSm90INS1_25CollectiveMainloopBwdSm90ILi2ELi2ELi2EN4cute5tupleIJNS5_1CILi1EEES8_S8_EEENS6_IJNS7_ILi128EEESA_NS7_ILi64EEEEEENS_6half_tEfNS_4arch4Sm90ELb0ELb0ELb1ELb1ELb0ELb1ELb0ELb0ELi2ELi1ELi2ELi2ELb0EEENS1_24CollectiveEpilogueBwdGQAISC_fSF_Li256ELb1ELb0EEENS1_19SingleTileSchedulerILb1ELb0ELb0ELi128EEEEEEEEEvNT_6ParamsE,@function
        .size           _ZN7cutlass13device_kernelIN5flash11enable_sm90INS1_16FlashAttnBwdSm90INS1_25CollectiveMainloopBwdSm90ILi2ELi2ELi2EN4cute5tupleIJNS5_1CILi1EEES8_S8_EEENS6_IJNS7_ILi128EEESA_NS7_ILi64EEEEEENS_6half_tEfNS_4arch4Sm90ELb0ELb0ELb1ELb1ELb0ELb1ELb0ELb0ELi2ELi1ELi2ELi2ELb0EEENS1_24CollectiveEpilogueBwdGQAISC_fSF_Li256ELb1ELb0EEENS1_19SingleTileSchedulerILb1ELb0ELb0ELi128EEEEEEEEEvNT_6ParamsE,(.L_x_3724 - _ZN7cutlass13device_kernelIN5flash11enable_sm90INS1_16FlashAttnBwdSm90INS1_25CollectiveMainloopBwdSm90ILi2ELi2ELi2EN4cute5tupleIJNS5_1CILi1EEES8_S8_EEENS6_IJNS7_ILi128EEESA_NS7_ILi64EEEEEENS_6half_tEfNS_4arch4Sm90ELb0ELb0ELb1ELb1ELb0ELb1ELb0ELb0ELi2ELi1ELi2ELi2ELb0EEENS1_24CollectiveEpilogueBwdGQAISC_fSF_Li256ELb1ELb0EEENS1_19SingleTileSchedulerILb1ELb0ELb0ELi128EEEEEEEEEvNT_6ParamsE)
        .other          _ZN7cutlass13device_kernelIN5flash11enable_sm90INS1_16FlashAttnBwdSm90INS1_25CollectiveMainloopBwdSm90ILi2ELi2ELi2EN4cute5tupleIJNS5_1CILi1EEES8_S8_EEENS6_IJNS7_ILi128EEESA_NS7_ILi64EEEEEENS_6half_tEfNS_4arch4Sm90ELb0ELb0ELb1ELb1ELb0ELb1ELb0ELb0ELi2ELi1ELi2ELi2ELb0EEENS1_24CollectiveEpilogueBwdGQAISC_fSF_Li256ELb1ELb0EEENS1_19SingleTileSchedulerILb1ELb0ELb0ELi128EEEEEEEEEvNT_6ParamsE,@"STO_CUDA_ENTRY STV_DEFAULT"
_ZN7cutlass13device_kernelIN5flash11enable_sm90INS1_16FlashAttnBwdSm90INS1_25CollectiveMainloopBwdSm90ILi2ELi2ELi2EN4cute5tupleIJNS5_1CILi1EEES8_S8_EEENS6_IJNS7_ILi128EEESA_NS7_ILi64EEEEEENS_6half_tEfNS_4arch4Sm90ELb0ELb0ELb1ELb1ELb0ELb1ELb0ELb0ELi2ELi1ELi2ELi2ELb0EEENS1_24CollectiveEpilogueBwdGQAISC_fSF_Li256ELb1ELb0EEENS1_19SingleTileSchedulerILb1ELb0ELb0ELi128EEEEEEEEEvNT_6ParamsE:
        /* <DEDUP_REMOVED lines=23> */
.L_x_770:
[----:B------:R-:W-:Y:S05]  /*0170*/  BSYNC B0 ;  /* 0x0000000000007941 */ /* 0x000fea0003800000 */
.L_x_769:
        /* <DEDUP_REMOVED lines=34> */
.L_x_771:
        /* <DEDUP_REMOVED lines=22> */
.L_x_772:
        /* <DEDUP_REMOVED lines=9> */
.L_x_775:
        /* <DEDUP_REMOVED lines=20> */
.L_x_776:
        /* <DEDUP_REMOVED lines=10> */
.L_x_778:
[----:B------:R-:W2:Y:S02]  /*0770*/  LDC R0, c[0x0][0x8c4] ;  /* 0x00023100ff007b82 */ /* 0x000ea40000000800 */
.L_x_777:
        /* <DEDUP_REMOVED lines=19> */
.L_x_780:
        /* <DEDUP_REMOVED lines=10> */
.L_x_781:
        /* <DEDUP_REMOVED lines=8> */
.L_x_782:
        /* <DEDUP_REMOVED lines=9> */
.L_x_783:
        /* <DEDUP_REMOVED lines=56> */
.L_x_786:
        /* <DEDUP_REMOVED lines=15> */
.L_x_785:
        /* <DEDUP_REMOVED lines=22> */
.L_x_788:
        /* <DEDUP_REMOVED lines=15> */
.L_x_787:
[----:B------:R-:W-:Y:S01]  /*1120*/  SHF.R.S32.HI R3, RZ, 0x1f, R18 ;  /* 0x0000001fff037819 */ /* 0x000fe20000011412 */
[----:B------:R-:W-:-:S03]  /*1130*/  UMOV UR4, 0xffffffff ;  /* 0xffffffff00047882 */ /* 0x000fc60000000000 */
[----:B------:R-:W-:-:S04]  /*1140*/  LEA.HI R0, R3, R18, RZ, 0x7 ;  /* 0x0000001203007211 */ /* 0x000fc800078f38ff */
[----:B------:R-:W-:Y:S01]  /*1150*/  SHF.R.S32.HI R13, RZ, 0x7, R0 ;  /* 0x00000007ff0d7819 */ /* 0x000fe20000011400 */
[----:B------:R-:W-:Y:S06]  /*1160*/  BRA.DIV UR4, `(.L_x_789) ;  /* 0x0000008604087947 */ /* 0x000fec000b800000 */
[----:B------:R1:W2:Y:S02]  /*1170*/  SHFL.IDX PT, R14, R13, RZ, 0x1f ;  /* 0x00001fff0d0e7589 */ /* 0x0002a400000e0000 */
.L_x_865:
        /* <DEDUP_REMOVED lines=30> */
.L_x_790:
[----:B------:R-:W3:Y:S01]  /*1360*/  LDL.LU R21, [R1] ;  /* 0x0000000001157983 */ /* 0x000ee20000300800 */
[----:B--2---:R-:W-:Y:S01]  /*1370*/  LOP3.LUT R9, R5, 0x8, R6, 0xf8, !PT ;  /* 0x0000000805097812 */ /* 0x004fe200078ef806 */
[----:B------:R-:W-:Y:S01]  /*1380*/  IMAD R20, R13, 0x400, R0 ;  /* 0x000004000d147824 */ /* 0x000fe200078e0200 */
[----:B------:R-:W-:Y:S02]  /*1390*/  LOP3.LUT R8, R8, 0x7ffffe, RZ, 0xc0, !PT ;  /* 0x007ffffe08087812 */ /* 0x000fe400078ec0ff */
[-C--:B------:R-:W-:Y:S02]  /*13a0*/  LEA.HI R5, R3, R0.reuse, RZ, 0x5 ;  /* 0x0000000003057211 */ /* 0x080fe400078f28ff */
[----:B------:R-:W-:Y:S01]  /*13b0*/  SHF.R.S32.HI R4, RZ, 0x1f, R7 ;  /* 0x0000001fff047819 */ /* 0x000fe20000011407 */
[----:B------:R-:W-:Y:S01]  /*13c0*/  IMAD.IADD R16, R15, 0x1, -R8 ;  /* 0x000000010f107824 */ /* 0x000fe200078e0a08 */
[----:B------:R-:W-:Y:S02]  /*13d0*/  SHF.R.U32.HI R18, RZ, 0x3, R18 ;  /* 0x00000003ff127819 */ /* 0x000fe40000011612 */
[----:B------:R-:W-:-:S02]  /*13e0*/  LEA.HI R3, R3, R0, RZ, 0x2 ;  /* 0x0000000003037211 */ /* 0x000fc400078f10ff */
[----:B------:R-:W-:Y:S02]  /*13f0*/  SHF.R.S32.HI R5, RZ, 0x5, R5 ;  /* 0x00000005ff057819 */ /* 0x000fe40000011405 */
[CC--:B------:R-:W-:Y:S02]  /*1400*/  LEA.HI R6, R4.reuse, R7.reuse, RZ, 0x3 ;  /* 0x0000000704067211 */ /* 0x0c0fe400078f18ff */
[----:B------:R-:W-:Y:S01]  /*1410*/  LOP3.LUT R18, R9, R18, RZ, 0x3c, !PT ;  /* 0x0000001209127212 */ /* 0x000fe200078e3cff */
[----:B------:R-:W-:Y:S01]  /*1420*/  IMAD R22, R5, -0x10, R22 ;  /* 0xfffffff005167824 */ /* 0x000fe200078e0216 */
[----:B------:R-:W-:Y:S02]  /*1430*/  LEA.HI R4, R4, R7, RZ, 0x2 ;  /* 0x0000000704047211 */ /* 0x000fe400078f10ff */
[----:B------:R-:W-:Y:S02]  /*1440*/  LEA.HI R9, R13, R13, RZ, 0x1 ;  /* 0x0000000d0d097211 */ /* 0x000fe400078f08ff */
[----:B------:R-:W-:-:S02]  /*1450*/  SHF.R.S32.HI R7, RZ, 0x2, R3 ;  /* 0x00000002ff077819 */ /* 0x000fc40000011403 */
[----:B------:R-:W-:Y:S02]  /*1460*/  SHF.R.S32.HI R8, RZ, 0x1f, R3 ;  /* 0x0000001fff087819 */ /* 0x000fe40000011403 */
[----:B------:R-:W-:Y:S02]  /*1470*/  LOP3.LUT R14, R9, 0xfffffffe, RZ, 0xc0, !PT ;  /* 0xfffffffe090e7812 */ /* 0x000fe400078ec0ff */
[----:B------:R-:W-:Y:S02]  /*1480*/  LOP3.LUT R5, R3, 0x7ffffffc, RZ, 0xc0, !PT ;  /* 0x7ffffffc03057812 */ /* 0x000fe400078ec0ff */
[----:B------:R-:W-:Y:S01]  /*1490*/  LEA.HI R8, R8, R7, RZ, 0x3 ;  /* 0x0000000708087211 */ /* 0x000fe200078f18ff */
[C---:B------:R-:W-:Y:S01]  /*14a0*/  IMAD.IADD R9, R13.reuse, 0x1, -R14 ;  /* 0x000000010d097824 */ /* 0x040fe200078e0a0e */
[----:B------:R-:W-:Y:S01]  /*14b0*/  IADD3 R10, R0, -R5, RZ ;  /* 0x80000005000a7210 */ /* 0x000fe20007ffe0ff */
[----:B-1----:R-:W-:Y:S01]  /*14c0*/  IMAD R13, R13, 0x10, R16 ;  /* 0x000000100d0d7824 */ /* 0x002fe200078e0210 */
[----:B------:R-:W-:-:S02]  /*14d0*/  LOP3.LUT R8, R8, 0xfffffff8, RZ, 0xc0, !PT ;  /* 0xfffffff808087812 */ /* 0x000fc400078ec0ff */
        /* <DEDUP_REMOVED lines=12> */
[C---:B------:R-:W-:Y:S02]  /*15a0*/  VIADD R8, R3.reuse, 0x10 ;  /* 0x0000001003087836 */ /* 0x040fe40000000000 */
[----:B------:R-:W-:Y:S01]  /*15b0*/  IMAD.IADD R5, R0, 0x1, -R5 ;  /* 0x0000000100057824 */ /* 0x000fe200078e0a05 */
[----:B-1----:R-:W-:Y:S01]  /*15c0*/  LEA.HI R7, R6, R6, RZ, 0x1 ;  /* 0x0000000606077211 */ /* 0x002fe200078f08ff */
[C---:B------:R-:W-:Y:S01]  /*15d0*/  IMAD.IADD R4, R3.reuse, 0x1, -R4 ;  /* 0x0000000103047824 */ /* 0x040fe200078e0a04 */
[----:B------:R-:W-:-:S02]  /*15e0*/  IADD3 R14, R3, 0x18, RZ ;  /* 0x00000018030e7810 */ /* 0x000fc40007ffe0ff */
[----:B------:R-:W-:Y:S02]  /*15f0*/  LOP3.LUT R13, R7, 0xfffffffe, RZ, 0xc0, !PT ;  /* 0xfffffffe070d7812 */ /* 0x000fe400078ec0ff */
[--C-:B------:R-:W-:Y:S02]  /*1600*/  SHF.R.S32.HI R0, RZ, 0x1, R7.reuse ;  /* 0x00000001ff007819 */ /* 0x100fe40000011407 */
[----:B------:R-:W-:Y:S02]  /*1610*/  SHF.R.S32.HI R7, RZ, 0x1f, R7 ;  /* 0x0000001fff077819 */ /* 0x000fe40000011407 */
[----:B------:R-:W-:Y:S01]  /*1620*/  LEA.HI R3, R8, R8, RZ, 0x1 ;  /* 0x0000000808037211 */ /* 0x000fe200078f08ff */
[----:B------:R-:W-:Y:S01]  /*1630*/  IMAD.IADD R13, R6, 0x1, -R13 ;  /* 0x00000001060d7824 */ /* 0x000fe200078e0a0d */
[----:B------:R-:W-:Y:S02]  /*1640*/  LEA.HI R7, R7, R0, RZ, 0x4 ;  /* 0x0000000007077211 */ /* 0x000fe400078f20ff */
[----:B------:R-:W-:-:S02]  /*1650*/  LEA.HI R16, R14, R14, RZ, 0x1 ;  /* 0x0000000e0e107211 */ /* 0x000fc400078f08ff */
[----:B------:R-:W-:Y:S02]  /*1660*/  LOP3.LUT R15, R3, 0xfffffffe, RZ, 0xc0, !PT ;  /* 0xfffffffe030f7812 */ /* 0x000fe400078ec0ff */
[--C-:B------:R-:W-:Y:S02]  /*1670*/  SHF.R.S32.HI R6, RZ, 0x1, R3.reuse ;  /* 0x00000001ff067819 */ /* 0x100fe40000011403 */
[----:B------:R-:W-:Y:S02]  /*1680*/  SHF.R.S32.HI R3, RZ, 0x1f, R3 ;  /* 0x0000001fff037819 */ /* 0x000fe40000011403 */
[----:B------:R-:W-:Y:S02]  /*1690*/  LOP3.LUT R7, R7, 0x1ffffff0, RZ, 0xc0, !PT ;  /* 0x1ffffff007077812 */ /* 0x000fe400078ec0ff */
[--C-:B------:R-:W-:Y:S02]  /*16a0*/  SHF.R.S32.HI R17, RZ, 0x1, R16.reuse ;  /* 0x00000001ff117819 */ /* 0x100fe40000011410 */
[----:B------:R-:W-:-:S02]  /*16b0*/  SHF.R.S32.HI R18, RZ, 0x1f, R16 ;  /* 0x0000001fff127819 */ /* 0x000fc40000011410 */
[----:B------:R-:W-:Y:S01]  /*16c0*/  LEA.HI R3, R3, R6, RZ, 0x4 ;  /* 0x0000000603037211 */ /* 0x000fe200078f20ff */
[----:B------:R-:W-:Y:S01]  /*16d0*/  IMAD.IADD R0, R0, 0x1, -R7 ;  /* 0x0000000100007824 */ /* 0x000fe200078e0a07 */
[----:B------:R-:W-:Y:S02]  /*16e0*/  LEA.HI R18, R18, R17, RZ, 0x4 ;  /* 0x0000001112127211 */ /* 0x000fe400078f20ff */
[----:B------:R-:W-:Y:S02]  /*16f0*/  LOP3.LUT R3, R3, 0x1ffffff0, RZ, 0xc0, !PT ;  /* 0x1ffffff003037812 */ /* 0x000fe400078ec0ff */
[----:B------:R-:W-:Y:S02]  /*1700*/  LOP3.LUT R19, R16, 0xfffffffe, RZ, 0xc0, !PT ;  /* 0xfffffffe10137812 */ /* 0x000fe400078ec0ff */
[----:B------:R-:W-:Y:S02]  /*1710*/  LOP3.LUT R18, R18, 0x1ffffff0, RZ, 0xc0, !PT ;  /* 0x1ffffff012127812 */ /* 0x000fe400078ec0ff */
[----:B------:R-:W-:Y:S01]  /*1720*/  IADD3 R6, R6, -R3, RZ ;  /* 0x8000000306067210 */ /* 0x000fe20007ffe0ff */
[----:B------:R-:W-:Y:S01]  /*1730*/  IMAD R3, R5, 0x8, R4 ;  /* 0x0000000805037824 */ /* 0x000fe200078e0204 */
[----:B------:R-:W-:-:S02]  /*1740*/  LEA R0, R0, R13, 0x3 ;  /* 0x0000000d00007211 */ /* 0x000fc400078e18ff */
[----:B------:R-:W-:Y:S01]  /*1750*/  IADD3 R15, R8, -R15, RZ ;  /* 0x8000000f080f7210 */ /* 0x000fe20007ffe0ff */
[----:B------:R-:W-:Y:S02]  /*1760*/  IMAD.IADD R19, R14, 0x1, -R19 ;  /* 0x000000010e137824 */ /* 0x000fe400078e0a13 */
        /* <DEDUP_REMOVED lines=46> */
.L_x_802:
[----:B------:R-:W-:-:S13]  /*1a50*/  ISETP.NE.AND P0, PT, R8, 0x3, PT ;  /* 0x000000030800780c */ /* 0x000fda0003f05270 */
[----:B------:R-:W-:Y:S05]  /*1a60*/  @!P0 BRA `(.L_x_792) ;  /* 0x0000000000048947 */ /* 0x000fea0003800000 */
[----:B------:R-:W-:Y:S01]  /*1a70*/  BPT.TRAP 0x1 ;  /* 0x000000040000795c */ /* 0x000fe20000300000 */
.L_x_792:
[----:B------:R-:W-:Y:S02]  /*1a80*/  LEA R3, R5, R2, 0x3 ;  /* 0x0000000205037211 */ /* 0x000fe400078e18ff */
[----:B------:R-:W-:-:S04]  /*1a90*/  SHF.L.U32 R22, R6, 0x1f, RZ ;  /* 0x0000001f06167819 */ /* 0x000fc800000006ff */
[----:B------:R1:W2:Y:S01]  /*1aa0*/  SYNCS.PHASECHK.TRANS64.TRYWAIT P1, [R3+URZ+0x30c10], R22 ;  /* 0x030c1016030075a7 */ /* 0x0002a2000802017f */
[----:B------:R-:W-:Y:S05]  /*1ab0*/  @!P0 BRA `(.L_x_793) ;  /* 0x0000000000048947 */ /* 0x000fea0003800000 */
[----:B------:R-:W-:Y:S01]  /*1ac0*/  BPT.TRAP 0x1 ;  /* 0x000000040000795c */ /* 0x000fe20000300000 */
.L_x_793:
[----:B------:R-:W-:-:S05]  /*1ad0*/  VIADD R0, R2, 0x10000 ;  /* 0x0001000002007836 */ /* 0x000fca0000000000 */
[----:B------:R-:W-:-:S04]  /*1ae0*/  SHF.R.U32.HI R0, RZ, 0x4, R0 ;  /* 0x00000004ff007819 */ /* 0x000fc80000011600 */
[----:B------:R-:W-:Y:S01]  /*1af0*/  LOP3.LUT R0, R0, 0x3fff, RZ, 0xc0, !PT ;  /* 0x00003fff00007812 */ /* 0x000fe200078ec0ff */
[----:B--2---:R-:W-:Y:S06]  /*1b00*/  @P1 BRA `(.L_x_794) ;  /* 0x0000000000081947 */ /* 0x004fec0003800000 */
[----:B------:R-:W2:Y:S02]  /*1b10*/  SYNCS.PHASECHK.TRANS64.TRYWAIT P1, [R3+URZ+0x30c10], R22 ;  /* 0x030c1016030075a7 */ /* 0x000ea4000802017f */
[----:B--2---:R-:W-:Y:S05]  /*1b20*/  @!P1 BRA `(.L_x_795) ;  /* 0x0000007800c89947 */ /* 0x004fea0003800000 */
.L_x_794:
[----:B------:R-:W-:Y:S05]  /*1b30*/  WARPSYNC.ALL ;  /* 0x0000000000007948 */ /* 0x000fea0003800000 */
[----:B------:R-:W-:Y:S01]  /*1b40*/  LOP3.LUT R14, R0, 0x10000, RZ, 0xfc, !PT ;  /* 0x00010000000e7812 */ /* 0x000fe200078efcff */
[----:B------:R-:W-:Y:S01]  /*1b50*/  IMAD R13, R12, 0x2000, R2 ;  /* 0x000020000c0d7824 */ /* 0x000fe200078e0202 */
[----:B------:R-:W3:Y:S04]  /*1b60*/  LDL R17, [R1+0x18] ;  /* 0x0000180001117983 */ /* 0x000ee80000100800 */
[----:B------:R-:W-:Y:S01]  /*1b70*/  R2UR UR9, R13 ;  /* 0x000000000d0972ca */ /* 0x000fe200000e0000 */
[----:B------:R-:W4:Y:S01]  /*1b80*/  LDL R18, [R1+0x1c] ;  /* 0x00001c0001127983 */ /* 0x000f220000100800 */
[----:B------:R-:W-:-:S03]  /*1b90*/  LEA R14, R5, R14, 0xa ;  /* 0x0000000e050e7211 */ /* 0x000fc600078e50ff */
[----:B------:R-:W5:Y:S01]  /*1ba0*/  LDL R16, [R1+0x14] ;  /* 0x0000140001107983 */ /* 0x000f620000100800 */
[----:B------:R-:W-:-:S03]  /*1bb0*/  R2UR UR8, R14 ;  /* 0x000000000e0872ca */ /* 0x000fc600000e0000 */
[----:B------:R-:W2:Y:S04]  /*1bc0*/  LDL R15, [R1+0x10] ;  /* 0x00001000010f7983 */ /* 0x000ea80000100800 */
        /* <DEDUP_REMOVED lines=32> */
[----:B------:R-:W-:-:S02]  /*1dd0*/  IMAD R15, R10, 0x2, R13 ;  /* 0x000000020a0f7824 */ /* 0x000fc400078e020d */
[C---:B------:R-:W-:Y:S02]  /*1de0*/  IMAD R23, R10.reuse, 0x2, R21 ;  /* 0x000000020a177824 */ /* 0x040fe400078e0215 */
[----:B------:R-:W-:Y:S01]  /*1df0*/  IMAD R19, R10, 0x2, R19 ;  /* 0x000000020a137824 */ /* 0x000fe200078e0213 */
[-C--:B------:R-:W-:Y:S01]  /*1e00*/  LEA R21, R15, R2.reuse, 0x2 ;  /* 0x000000020f157211 */ /* 0x080fe200078e10ff */
        /* <DEDUP_REMOVED lines=18> */
.L_x_796:
[----:B------:R1:W1:Y:S01]  /*1f30*/  SYNCS.PHASECHK.TRANS64.TRYWAIT P1, [R3+URZ+0x30c30], R22 ;  /* 0x030c3016030075a7 */ /* 0x000262000802017f */
[----:B------:R-:W-:Y:S05]  /*1f40*/  @!P0 BRA `(.L_x_797) ;  /* 0x0000000000048947 */ /* 0x000fea0003800000 */
[----:B------:R-:W-:Y:S01]  /*1f50*/  BPT.TRAP 0x1 ;  /* 0x000000040000795c */ /* 0x000fe20000300000 */
.L_x_797:
[----:B------:R-:W-:-:S04]  /*1f60*/  IADD3 R19, R2, 0x18000, RZ ;  /* 0x0001800002137810 */ /* 0x000fc80007ffe0ff */
[----:B------:R-:W-:-:S04]  /*1f70*/  SHF.R.U32.HI R19, RZ, 0x4, R19 ;  /* 0x00000004ff137819 */ /* 0x000fc80000011613 */
[----:B------:R-:W-:-:S04]  /*1f80*/  LOP3.LUT R19, R19, 0x3fff, RZ, 0xc0, !PT ;  /* 0x00003fff13137812 */ /* 0x000fc800078ec0ff */
[----:B------:R-:W-:Y:S01]  /*1f90*/  LOP3.LUT R24, R19, 0x10000, RZ, 0xfc, !PT ;  /* 0x0001000013187812 */ /* 0x000fe200078efcff */
[----:B-1----:R-:W-:Y:S06]  /*1fa0*/  @P1 BRA `(.L_x_798) ;  /* 0x0000000000081947 */ /* 0x002fec0003800000 */
[----:B------:R-:W1:Y:S02]  /*1fb0*/  SYNCS.PHASECHK.TRANS64.TRYWAIT P1, [R3+URZ+0x30c30], R22 ;  /* 0x030c3016030075a7 */ /* 0x000e64000802017f */
[----:B-1----:R-:W-:Y:S05]  /*1fc0*/  @!P1 BRA `(.L_x_799) ;  /* 0x0000007400b49947 */ /* 0x002fea0003800000 */
.L_x_798:
        /* <DEDUP_REMOVED lines=63> */
[----:B---3--:R-:W-:Y:S01]  /*23c0*/  IADD3 R134, R11, 0x8, RZ ;  /* 0x000000080b867810 */ /* 0x008fe20007ffe0ff */
        /* <DEDUP_REMOVED lines=23> */
[----:B-1----:R-:W-:Y:S01]  /*2540*/  VIADD R133, R11, 0xc ;  /* 0x0000000c0b857836 */ /* 0x002fe20000000000 */
        /* <DEDUP_REMOVED lines=33> */
[C---:B-1----:R-:W-:Y:S01]  /*2760*/  IADD3 R137, R11.reuse, 0x14, RZ ;  /* 0x000000140b897810 */ /* 0x042fe20007ffe0ff */
[----:B------:R-:W-:Y:S01]  /*2770*/  FFMA.FTZ R123, R122, UR37, -R121 ;  /* 0x000000257a7b7c23 */ /* 0x000fe20008010879 */
[----:B------:R-:W-:Y:S01]  /*2780*/  FSEL R122, R92, -INF , P1 ;  /* 0xff8000005c7a7808 */ /* 0x000fe20000800000 */
[----:B------:R-:W-:Y:S04]  /*2790*/  SHFL.IDX PT, R225, R13, R134, 0x1f ;  /* 0x00001f860de17589 */ /* 0x000fe800000e0000 */
[----:B------:R-:W-:Y:S01]  /*27a0*/  MUFU.TANH R93, R93 ;  /* 0x0000005d005d7308 */ /* 0x000fe20000002400 */
[----:B---3--:R-:W-:-:S02]  /*27b0*/  VIADD R139, R11, 0x10 ;  /* 0x000000100b8b7836 */ /* 0x008fc40000000000 */
        /* <DEDUP_REMOVED lines=18> */
[----:B--2---:R-:W-:-:S05]  /*28e0*/  VIADD R140, R11, 0x1c ;  /* 0x0000001c0b8c7836 */ /* 0x004fca0000000000 */
[----:B------:R2:W-:Y:S01]  /*28f0*/  MUFU.TANH R10, R138 ;  /* 0x0000008a000a7308 */ /* 0x0005e20000002400 */
[----:B------:R-:W1:Y:S01]  /*2900*/  SHFL.IDX PT, R141, R21, R140, 0x1f ;  /* 0x00001f8c158d7589 */ /* 0x000e6200000e0000 */
[----:B---3--:R-:W-:Y:S01]  /*2910*/  FMUL.FTZ R129, R149, UR36 ;  /* 0x0000002495817c20 */ /* 0x008fe20008410000 */
[----:B------:R-:W-:-:S05]  /*2920*/  LEA R149, R5, R19, 0xa ;  /* 0x0000001305957211 */ /* 0x000fca00078e50ff */
        /* <DEDUP_REMOVED lines=750> */
.L_x_800:
        /* <DEDUP_REMOVED lines=68> */
.L_x_801:
[----:B-1----:R-:W2:Y:S01]  /*5c50*/  LDL R0, [R1+0x8] ;  /* 0x0000080001007983 */ /* 0x002ea20000100800 */
        /* <DEDUP_REMOVED lines=45> */
.L_x_784:
[----:B------:R-:W-:Y:S05]  /*5f30*/  @P0 BRA `(.L_x_779) ;  /* 0x00000034008c0947 */ /* 0x000fea0003800000 */
[----:B------:R-:W2:Y:S01]  /*5f40*/  LDL.LU R24, [R1+0x20] ;  /* 0x0000200001187983 */ /* 0x000ea20000300800 */
[----:B-1----:R-:W1:Y:S01]  /*5f50*/  LDC.64 R2, c[0x0][0x878] ;  /* 0x00021e00ff027b82 */ /* 0x002e620000000a00 */
[----:B------:R-:W3:Y:S07]  /*5f60*/  S2R R22, SR_TID.X ;  /* 0x0000000000167919 */ /* 0x000eee0000002100 */
[----:B------:R-:W4:Y:S01]  /*5f70*/  LDC R0, c[0x0][0x850] ;  /* 0x00021400ff007b82 */ /* 0x000f220000000800 */
[----:B------:R-:W5:Y:S01]  /*5f80*/  S2R R7, SR_CTAID.Y ;  /* 0x0000000000077919 */ /* 0x000f620000002600 */
[----:B------:R-:W5:Y:S06]  /*5f90*/  S2R R8, SR_CTAID.X ;  /* 0x0000000000087919 */ /* 0x000f6c0000002500 */
[----:B------:R-:W3:Y:S01]  /*5fa0*/  S2UR UR5, SR_CgaCtaId ;  /* 0x00000000000579c3 */ /* 0x000ee20000008800 */
[----:B-1----:R-:W-:-:S07]  /*5fb0*/  ISETP.NE.U32.AND P0, PT, R2, RZ, PT ;  /* 0x000000ff0200720c */ /* 0x002fce0003f05070 */
[----:B------:R-:W1:Y:S01]  /*5fc0*/  LDC.64 R10, c[0x0][0x818] ;  /* 0x00020600ff0a7b82 */ /* 0x000e620000000a00 */
[----:B------:R-:W-:-:S07]  /*5fd0*/  ISETP.NE.AND.EX P0, PT, R3, RZ, PT, P0 ;  /* 0x000000ff0300720c */ /* 0x000fce0003f05300 */
[----:B------:R-:W1:Y:S08]  /*5fe0*/  LDC.64 R14, c[0x0][0x840] ;  /* 0x00021000ff0e7b82 */ /* 0x000e700000000a00 */
[----:B------:R-:W2:Y:S01]  /*5ff0*/  @P0 LDC.64 R2, c[0x0][0x878] ;  /* 0x00021e00ff020b82 */ /* 0x000ea20000000a00 */
[----:B------:R-:W-:-:S07]  /*6000*/  UMOV UR4, 0x400 ;  /* 0x0000040000047882 */ /* 0x000fce0000000000 */
[----:B------:R-:W1:Y:S08]  /*6010*/  LDC.64 R12, c[0x0][0x820] ;  /* 0x00020800ff0c7b82 */ /* 0x000e700000000a00 */
[----:B------:R-:W1:Y:S08]  /*6020*/  LDC.64 R16, c[0x0][0x848] ;  /* 0x00021200ff107b82 */ /* 0x000e700000000a00 */
[----:B------:R-:W1:Y:S08]  /*6030*/  LDC.64 R18, c[0x0][0x800] ;  /* 0x00020000ff127b82 */ /* 0x000e700000000a00 */
[----:B------:R-:W1:Y:S01]  /*6040*/  LDC.64 R20, c[0x0][0x828] ;  /* 0x00020a00ff147b82 */ /* 0x000e620000000a00 */
[----:B--2---:R-:W-:-:S06]  /*6050*/  @P0 IMAD.WIDE R2, R24, 0x4, R2 ;  /* 0x0000000418020825 */ /* 0x004fcc00078e0202 */
[----:B------:R2:W5:Y:S01]  /*6060*/  @P0 LDG.E R2, desc[UR38][R2.64] ;  /* 0x0000002602020981 */ /* 0x000562000c1e1900 */
[----:B------:R-:W-:Y:S01]  /*6070*/  BAR.SYNC.DEFER_BLOCKING 0x1, 0x100 ;  /* 0x0044000000007b1d */ /* 0x000fe20000010000 */
[----:B----4-:R-:W-:Y:S01]  /*6080*/  ISETP.NE.AND P1, PT, R0, 0x1, PT ;  /* 0x000000010000780c */ /* 0x010fe20003f25270 */
[----:B---3--:R-:W-:Y:S01]  /*6090*/  VIADD R23, R22, 0xffffff80 ;  /* 0xffffff8016177836 */ /* 0x008fe20000000000 */
[----:B------:R-:W-:-:S03]  /*60a0*/  ULEA UR4, UR5, UR4, 0x18 ;  /* 0x0000000405047291 */ /* 0x000fc6000f8ec03f */
[----:B------:R-:W-:Y:S01]  /*60b0*/  BSSY B0, `(.L_x_803) ;  /* 0x000004d000007945 */ /* 0x000fe20003800000 */
[----:B------:R-:W-:-:S04]  /*60c0*/  SHF.R.S32.HI R0, RZ, 0x1f, R23 ;  /* 0x0000001fff007819 */ /* 0x000fc80000011417 */
[----:B------:R-:W-:-:S03]  /*60d0*/  LEA.HI R5, R0, R23, RZ, 0x7 ;  /* 0x0000001700057211 */ /* 0x000fc600078f38ff */
[----:B------:R-:W3:Y:S01]  /*60e0*/  @P1 LDC R4, c[0x0][0x854] ;  /* 0x00021500ff041b82 */ /* 0x000ee20000000800 */
[C---:B------:R-:W-:Y:S01]  /*60f0*/  LOP3.LUT R0, R5.reuse, 0xfffff80, RZ, 0xc0, !PT ;  /* 0x0fffff8005007812 */ /* 0x040fe200078ec0ff */
[----:B--2---:R-:W-:-:S04]  /*6100*/  IMAD.SHL.U32 R3, R5, 0x20, RZ ;  /* 0x0000002005037824 */ /* 0x004fc800078e00ff */
[----:B------:R-:W-:Y:S01]  /*6110*/  IMAD.IADD R0, R23, 0x1, -R0 ;  /* 0x0000000117007824 */ /* 0x000fe200078e0a00 */
[----:B------:R-:W-:Y:S01]  /*6120*/  LOP3.LUT R5, R3, 0x3ffff000, RZ, 0xc0, !PT ;  /* 0x3ffff00003057812 */ /* 0x000fe200078ec0ff */
[----:B------:R-:W2:Y:S04]  /*6130*/  @P1 LDC R9, c[0x0][0x858] ;  /* 0x00021600ff091b82 */ /* 0x000ea80000000800 */
[----:B------:R-:W-:-:S05]  /*6140*/  IMAD R5, R0, 0x4, R5 ;  /* 0x0000000400057824 */ /* 0x000fca00078e0205 */
[----:B------:R-:W-:Y:S01]  /*6150*/  LEA R6, R5, UR4, 0x2 ;  /* 0x0000000405067c11 */ /* 0x000fe2000f8e10ff */
[----:B-----5:R-:W-:-:S04]  /*6160*/  IMAD.SHL.U32 R5, R8, 0x2000, RZ ;  /* 0x0000200008057824 */ /* 0x020fc800078e00ff */
[----:B------:R4:W-:Y:S01]  /*6170*/  STS.128 [R6], R152 ;  /* 0x0000009806007388 */ /* 0x0009e20000000c00 */
[----:B---3--:R-:W-:-:S03]  /*6180*/  @P1 IMAD.HI.U32 R0, R7, R4, RZ ;  /* 0x0000000407001227 */ /* 0x008fc600078e00ff */
[----:B------:R4:W-:Y:S04]  /*6190*/  STS.128 [R6+0x800], R156 ;  /* 0x0008009c06007388 */ /* 0x0009e80000000c00 */
[----:B------:R4:W-:Y:S01]  /*61a0*/  STS.128 [R6+0x1000], R160 ;  /* 0x001000a006007388 */ /* 0x0009e20000000c00 */
[----:B--2---:R-:W-:-:S03]  /*61b0*/  @P1 SHF.R.U32.HI R7, RZ, R9, R0 ;  /* 0x00000009ff071219 */ /* 0x004fc60000011600 */
[----:B------:R4:W-:Y:S01]  /*61c0*/  STS.128 [R6+0x1800], R164 ;  /* 0x001800a406007388 */ /* 0x0009e20000000c00 */
[----:B------:R-:W-:-:S03]  /*61d0*/  SHF.R.S32.HI R9, RZ, 0x1f, R7 ;  /* 0x0000001fff097819 */ /* 0x000fc60000011407 */
[----:B------:R4:W-:Y:S02]  /*61e0*/  STS.128 [R6+0x2000], R168 ;  /* 0x002000a806007388 */ /* 0x0009e40000000c00 */
[----:B-1----:R-:W-:Y:S02]  /*61f0*/  IMAD R0, R9, R10, RZ ;  /* 0x0000000a09007224 */ /* 0x002fe400078e02ff */
        /* <DEDUP_REMOVED lines=9> */
[----:B-1----:R-:W-:Y:S01]  /*6290*/  BAR.SYNC.DEFER_BLOCKING 0x1, 0x100 ;  /* 0x0044000000007b1d */ /* 0x002fe20000010000 */
[----:B------:R-:W-:-:S04]  /*62a0*/  @P0 LEA R2, R24, R2, 0x7 ;  /* 0x0000000218020211 */ /* 0x000fc800078e38ff */
[----:B------:R-:W-:-:S04]  /*62b0*/  @P0 SHF.R.S32.HI R3, RZ, 0x1f, R2 ;  /* 0x0000001fff030819 */ /* 0x000fc80000011402 */
[----:B------:R-:W-:-:S04]  /*62c0*/  @P0 LEA.HI R3, R3, R2, RZ, 0x7 ;  /* 0x0000000203030211 */ /* 0x000fc800078f38ff */
[----:B------:R-:W-:-:S04]  /*62d0*/  @P0 SHF.L.U32 R3, R3, 0x6, RZ ;  /* 0x0000000603030819 */ /* 0x000fc800000006ff */
[----:B------:R-:W-:-:S04]  /*62e0*/  @P0 LOP3.LUT R2, R3, 0xffffe000, RZ, 0xc0, !PT ;  /* 0xffffe00003020812 */ /* 0x000fc800078ec0ff */
[----:B------:R-:W-:Y:S02]  /*62f0*/  @P0 SHF.R.S32.HI R3, RZ, 0x1f, R2 ;  /* 0x0000001fff030819 */ /* 0x000fe40000011402 */
[----:B------:R-:W-:-:S06]  /*6300*/  @!P0 CS2R R2, SRZ ;  /* 0x0000000000028805 */ /* 0x000fcc000001ff00 */
[----:B------:R-:W-:Y:S01]  /*6310*/  IADD3 R4, P1, R5, R2, RZ ;  /* 0x0000000205047210 */ /* 0x000fe20007f3e0ff */
[----:B------:R-:W-:Y:S02]  /*6320*/  IMAD R2, R9, R14, RZ ;  /* 0x0000000e09027224 */ /* 0x000fe400078e02ff */
[----:B------:R-:W-:Y:S01]  /*6330*/  IMAD R9, R7, R11, R0 ;  /* 0x0000000b07097224 */ /* 0x000fe200078e0200 */
[----:B------:R-:W-:Y:S01]  /*6340*/  LEA.HI.X.SX32 R5, R5, R3, 0x1, P1 ;  /* 0x0000000305057211 */ /* 0x000fe200008f0eff */
[C---:B------:R-:W-:Y:S01]  /*6350*/  IMAD R11, R7.reuse, R15, R2 ;  /* 0x0000000f070b7224 */ /* 0x040fe200078e0202 */
[----:B------:R-:W-:Y:S01]  /*6360*/  SHF.R.S32.HI R0, RZ, 0x1f, R24 ;  /* 0x0000001fff007819 */ /* 0x000fe20000011418 */
[----:B------:R-:W-:-:S04]  /*6370*/  IMAD.WIDE.U32 R2, R7, R10, R4 ;  /* 0x0000000a07027225 */ /* 0x000fc800078e0004 */
[----:B------:R-:W-:Y:S01]  /*6380*/  IMAD.WIDE.U32 R4, R7, R14, R4 ;  /* 0x0000000e07047225 */ /* 0x000fe200078e0004 */
[----:B------:R-:W-:-:S03]  /*6390*/  SEL R7, R24, RZ, !P0 ;  /* 0x000000ff18077207 */ /* 0x000fc60004000000 */
[----:B------:R-:W-:Y:S01]  /*63a0*/  IMAD.IADD R3, R3, 0x1, R9 ;  /* 0x0000000103037824 */ /* 0x000fe200078e0209 */
[----:B------:R-:W-:Y:S02]  /*63b0*/  SEL R9, R0, RZ, !P0 ;  /* 0x000000ff00097207 */ /* 0x000fe40004000000 */
[----:B------:R-:W-:Y:S01]  /*63c0*/  IADD3 R5, R5, R11, RZ ;  /* 0x0000000b05057210 */ /* 0x000fe20007ffe0ff */
[----:B------:R-:W-:Y:S01]  /*63d0*/  IMAD.WIDE.U32 R2, R7, R12, R2 ;  /* 0x0000000c07027225 */ /* 0x000fe200078e0002 */
[----:B------:R-:W-:-:S03]  /*63e0*/  ISETP.NE.AND P0, PT, R23, RZ, PT ;  /* 0x000000ff1700720c */ /* 0x000fc60003f05270 */
[C---:B------:R-:W-:Y:S01]  /*63f0*/  IMAD R0, R9.reuse, R12, RZ ;  /* 0x0000000c09007224 */ /* 0x040fe200078e02ff */
[----:B------:R-:W-:Y:S01]  /*6400*/  LEA R18, P1, R2, R18, 0x2 ;  /* 0x0000001202127211 */ /* 0x000fe200078210ff */
[-C--:B------:R-:W-:Y:S02]  /*6410*/  IMAD R8, R9, R16.reuse, RZ ;  /* 0x0000001009087224 */ /* 0x080fe400078e02ff */
[----:B------:R-:W-:-:S04]  /*6420*/  IMAD.WIDE.U32 R4, R7, R16, R4 ;  /* 0x0000001007047225 */ /* 0x000fc800078e0004 */
[C---:B------:R-:W-:Y:S01]  /*6430*/  IMAD R9, R7.reuse, R13, R0 ;  /* 0x0000000d07097224 */ /* 0x040fe200078e0200 */
[----:B------:R-:W-:Y:S01]  /*6440*/  LEA R20, P2, R4, R20, 0x2 ;  /* 0x0000001404147211 */ /* 0x000fe200078410ff */
[----:B------:R-:W-:Y:S02]  /*6450*/  IMAD R7, R7, R17, R8 ;  /* 0x0000001107077224 */ /* 0x000fe400078e0208 */
[----:B------:R-:W-:Y:S02]  /*6460*/  IMAD.IADD R3, R3, 0x1, R9 ;  /* 0x0000000103037824 */ /* 0x000fe400078e0209 */
[----:B------:R-:W-:-:S03]  /*6470*/  IMAD.IADD R0, R5, 0x1, R7 ;  /* 0x0000000105007824 */ /* 0x000fc600078e0207 */
[----:B------:R-:W-:Y:S02]  /*6480*/  LEA.HI.X R3, R2, R19, R3, 0x2, P1 ;  /* 0x0000001302037211 */ /* 0x000fe400008f1403 */
[----:B------:R-:W-:Y:S01]  /*6490*/  LEA.HI.X R0, R4, R21, R0, 0x2, P2 ;  /* 0x0000001504007211 */ /* 0x000fe200010f1400 */
[----:B----4-:R-:W-:Y:S06]  /*64a0*/  @P0 BRA `(.L_x_804) ;  /* 0x0000000000340947 */ /* 0x010fec0003800000 */
[----:B------:R-:W-:Y:S01]  /*64b0*/  R2UR UR6, R20 ;  /* 0x00000000140672ca */ /* 0x000fe200000e0000 */
[----:B------:R-:W-:Y:S01]  /*64c0*/  UMOV UR5, 0x800 ;  /* 0x0000080000057882 */ /* 0x000fe20000000000 */
[----:B------:R-:W-:Y:S01]  /*64d0*/  R2UR UR7, R0 ;  /* 0x00000000000772ca */ /* 0x000fe200000e0000 */
[----:B------:R-:W-:Y:S01]  /*64e0*/  UMOV UR8, 0x0 ;  /* 0x0000000000087882 */ /* 0x000fe20000000000 */
[----:B------:R-:W-:Y:S01]  /*64f0*/  PLOP3.LUT P0, PT, PT, PT, PT, 0x80, 0x0 ;  /* 0x000000000000781c */ /* 0x000fe20003f0f070 */
[----:B------:R-:W-:-:S12]  /*6500*/  UMOV UR9, 0x14f00000 ;  /* 0x14f0000000097882 */ /* 0x000fd80000000000 */
.L_x_805:
[----:B------:R-:W-:Y:S01]  /*6510*/  @P0 ELECT P1, URZ, PT ;  /* 0x00000000003f082f */ /* 0x000fe20003820000 */
[----:B------:R1:W-:-:S12]  /*6520*/  UBLKRED.G.S.ADD.F32.RN [UR6], [UR4], UR5, desc[UR8] ;  /* 0x00000806040073bb */ /* 0x0003d800080a1405 */
[----:B------:R-:W-:Y:S02]  /*6530*/  @P1 PLOP3.LUT P0, PT, P1, PT, PT, 0x8, 0x0 ;  /* 0x000000000000181c */ /* 0x000fe40000f0e170 */
[----:B------:R-:W-:-:S11]  /*6540*/  PLOP3.LUT P1, PT, PT, PT, PT, 0x8, 0x0 ;  /* 0x000000000000781c */ /* 0x000fd60003f2e170 */
[----:B-1----:R-:W-:Y:S05]  /*6550*/  @P0 BRA.U.ANY `(.L_x_805) ;  /* 0xfffffffd00ec0947 */ /* 0x002fea000393ffff */
[----:B------:R0:W-:Y:S01]  /*6560*/  UTMACMDFLUSH ;  /* 0x00000000000079b7 */ /* 0x0001e20000000000 */
[----:B------:R-:W-:-:S04]  /*6570*/  DEPBAR.LE SB0, 0x0 ;  /* 0x000080000000791a */ /* 0x000fc80000000000 */
.L_x_804:
[----:B------:R-:W-:Y:S05]  /*6580*/  BSYNC B0 ;  /* 0x0000000000007941 */ /* 0x000fea0003800000 */
.L_x_803:
[----:B------:R-:W-:Y:S01]  /*6590*/  BAR.SYNC.DEFER_BLOCKING 0x1, 0x100 ;  /* 0x0044000000007b1d */ /* 0x000fe20000010000 */
[----:B------:R-:W-:-:S05]  /*65a0*/  ISETP.NE.AND P0, PT, R22, 0x80, PT ;  /* 0x000000801600780c */ /* 0x000fca0003f05270 */
        /* <DEDUP_REMOVED lines=20> */
[----:B------:R-:W-:Y:S01]  /*66f0*/  PLOP3.LUT P0, PT, PT, PT, PT, 0x80, 0x0 ;  /* 0x000000000000781c */ /* 0x000fe20003f0f070 */
[----:B------:R-:W-:-:S12]  /*6700*/  UMOV UR9, 0x14f00000 ;  /* 0x14f0000000097882 */ /* 0x000fd80000000000 */
.L_x_806:
        /* <DEDUP_REMOVED lines=8> */
.L_x_774:
        /* <DEDUP_REMOVED lines=20> */
.L_x_808:
[----:B------:R-:W-:Y:S02]  /*68d0*/  ULDC.64 UR4, c[0x0][0x8d8] ;  /* 0x0002360000047ab9 */ /* 0x000fe40000000a00 */
[----:B------:R-:W-:-:S04]  /*68e0*/  ISETP.NE.U32.AND P0, PT, RZ, UR4, PT ;  /* 0x00000004ff007c0c */ /* 0x000fc8000bf05070 */
[----:B------:R-:W-:-:S13]  /*68f0*/  ISETP.NE.AND.EX P0, PT, RZ, UR5, PT, P0 ;  /* 0x00000005ff007c0c */ /* 0x000fda000bf05300 */
[----:B------:R-:W-:Y:S05]  /*6900*/  @!P0 BRA `(.L_x_810) ;  /* 0x0000000000248947 */ /* 0x000fea0003800000 */
[----:B------:R-:W-:Y:S02]  /*6910*/  ULDC.64 UR4, c[0x0][0x8d8] ;  /* 0x0002360000047ab9 */ /* 0x000fe40000000a00 */
[----:B-1----:R-:W-:-:S06]  /*6920*/  UIMAD.WIDE UR4, UR12, 0x4, UR4 ;  /* 0x000000040c0478a5 */ /* 0x002fcc000f8e0204 */
[----:B------:R-:W-:Y:S01]  /*6930*/  IMAD.U32 R2, RZ, RZ, UR4 ;  /* 0x00000004ff027e24 */ /* 0x000fe2000f8e00ff */
[----:B------:R-:W-:-:S05]  /*6940*/  MOV R3, UR5 ;  /* 0x0000000500037c02 */ /* 0x000fca0008000f00 */
[----:B------:R-:W2:Y:S04]  /*6950*/  LDG.E R0, desc[UR38][R2.64] ;  /* 0x0000002602007981 */ /* 0x000ea8000c1e1900 */
[----:B------:R-:W2:Y:S02]  /*6960*/  LDG.E R5, desc[UR38][R2.64+0x4] ;  /* 0x0000042602057981 */ /* 0x000ea4000c1e1900 */
[----:B--2---:R-:W-:-:S05]  /*6970*/  IMAD.IADD R0, R5, 0x1, -R0 ;  /* 0x0000000105007824 */ /* 0x004fca00078e0a00 */
[----:B------:R-:W-:Y:S01]  /*6980*/  R2UR UR5, R0 ;  /* 0x00000000000572ca */ /* 0x000fe200000e0000 */
[----:B------:R-:W-:-:S14]  /*6990*/  BRA `(.L_x_809) ;  /* 0x0000000000047947 */ /* 0x000fdc0003800000 */
.L_x_810:
[----:B------:R-:W-:-:S05]  /*69a0*/  ULDC UR5, c[0x0][0x8c4] ;  /* 0x0002310000057ab9 */ /* 0x000fca0000000800 */
.L_x_809:
        /* <DEDUP_REMOVED lines=12> */
[----:B------:R-:W-:Y:S01]  /*6a70*/  IMAD.U32 R2, RZ, RZ, UR4 ;  /* 0x00000004ff027e24 */ /* 0x000fe2000f8e00ff */
[----:B------:R-:W-:Y:S01]  /*6a80*/  MOV R3, UR5 ;  /* 0x0000000500037c02 */ /* 0x000fe20008000f00 */
[----:B------:R-:W-:-:S06]  /*6a90*/  ULDC.64 UR4, c[0x0][0x780] ;  /* 0x0001e00000047ab9 */ /* 0x000fcc0000000a00 */
        /* <DEDUP_REMOVED lines=8> */
[----:B------:R-:W-:Y:S01]  /*6b20*/  IMAD.U32 R4, RZ, RZ, UR4 ;  /* 0x00000004ff047e24 */ /* 0x000fe2000f8e00ff */
[----:B------:R-:W-:-:S05]  /*6b30*/  MOV R5, UR5 ;  /* 0x0000000500057c02 */ /* 0x000fca0008000f00 */
        /* <DEDUP_REMOVED lines=15> */
.L_x_811:
        /* <DEDUP_REMOVED lines=49> */
.L_x_825:
        /* <DEDUP_REMOVED lines=21> */
.L_x_814:
[----:B------:R-:W-:Y:S05]  /*7090*/  BSYNC B0 ;  /* 0x0000000000007941 */ /* 0x000fea0003800000 */
.L_x_813:
        /* <DEDUP_REMOVED lines=13> */
.L_x_816:
[----:B------:R-:W-:Y:S05]  /*7170*/  BSYNC B0 ;  /* 0x0000000000007941 */ /* 0x000fea0003800000 */
.L_x_815:
[----:B------:R-:W-:Y:S06]  /*7180*/  BAR.ARV 0xa, 0xa0 ;  /* 0x0282800000007b1d */ /* 0x000fec0000002000 */
[----:B------:R-:W-:Y:S04]  /*7190*/  BSSY B0, `(.L_x_817) ;  /* 0x0000003000007945 */ /* 0x000fe80003800000 */
[----:B------:R-:W-:Y:S05]  /*71a0*/  @!P0 BRA `(.L_x_818) ;  /* 0x0000000000048947 */ /* 0x000fea0003800000 */
[----:B------:R-:W-:-:S04]  /*71b0*/  DEPBAR.LE SB0, 0x0 ;  /* 0x000080000000791a */ /* 0x000fc80000000000 */
.L_x_818:
[----:B------:R-:W-:Y:S05]  /*71c0*/  BSYNC B0 ;  /* 0x0000000000007941 */ /* 0x000fea0003800000 */
.L_x_817:
        /* <DEDUP_REMOVED lines=13> */
.L_x_820:
[----:B------:R-:W-:Y:S05]  /*72a0*/  BSYNC B0 ;  /* 0x0000000000007941 */ /* 0x000fea0003800000 */
.L_x_819:
        /* <DEDUP_REMOVED lines=13> */
.L_x_822:
[----:B------:R-:W-:Y:S05]  /*7380*/  BSYNC B0 ;  /* 0x0000000000007941 */ /* 0x000fea0003800000 */
.L_x_821:
[----:B------:R-:W-:Y:S01]  /*7390*/  VIADD R0, R0, 0xfffffffe ;  /* 0xfffffffe00007836 */ /* 0x000fe20000000000 */
[----:B------:R-:W-:Y:S06]  /*73a0*/  BAR.ARV 0xa, 0xa0 ;  /* 0x0282800000007b1d */ /* 0x000fec0000002000 */
[----:B------:R-:W-:Y:S01]  /*73b0*/  BSSY B0, `(.L_x_823) ;  /* 0x0000004000007945 */ /* 0x000fe20003800000 */
[----:B------:R-:W-:-:S03]  /*73c0*/  ISETP.NE.AND P1, PT, R0, RZ, PT ;  /* 0x000000ff0000720c */ /* 0x000fc60003f25270 */
[----:B------:R-:W-:Y:S10]  /*73d0*/  @!P0 BRA `(.L_x_824) ;  /* 0x0000000000048947 */ /* 0x000ff40003800000 */
[----:B------:R-:W-:-:S04]  /*73e0*/  DEPBAR.LE SB0, 0x0 ;  /* 0x000080000000791a */ /* 0x000fc80000000000 */
.L_x_824:
[----:B------:R-:W-:Y:S05]  /*73f0*/  BSYNC B0 ;  /* 0x0000000000007941 */ /* 0x000fea0003800000 */
.L_x_823:
[----:B------:R-:W-:Y:S06]  /*7400*/  BAR.ARV 0xb, 0xa0 ;  /* 0x02c2800000007b1d */ /* 0x000fec0000002000 */
[----:B------:R-:W-:Y:S02]  /*7410*/  UIADD3 UR5, UR5, 0x2, URZ ;  /* 0x0000000205057890 */ /* 0x000fe4000fffe03f */
[----:B------:R-:W-:Y:S01]  /*7420*/  UIADD3 UR4, UR4, 0x1, URZ ;  /* 0x0000000104047890 */ /* 0x000fe2000fffe03f */
[----:B------:R-:W-:Y:S11]  /*7430*/  @P1 BRA `(.L_x_825) ;  /* 0xfffffff800c01947 */ /* 0x000ff6000383ffff */
[----:B------:R-:W-:-:S12]  /*7440*/  USHF.L.U32 UR6, UR5, 0xd, URZ ;  /* 0x0000000d05067899 */ /* 0x000fd8000800063f */
.L_x_812:
        /* <DEDUP_REMOVED lines=19> */
.L_x_827:
[----:B------:R-:W-:Y:S05]  /*7580*/  BSYNC B0 ;  /* 0x0000000000007941 */ /* 0x000fea0003800000 */
.L_x_826:
        /* <DEDUP_REMOVED lines=19> */
.L_x_829:
[----:B------:R-:W-:Y:S05]  /*76c0*/  BSYNC B0 ;  /* 0x0000000000007941 */ /* 0x000fea0003800000 */
.L_x_828:
[----:B------:R-:W-:Y:S06]  /*76d0*/  BAR.ARV 0xa, 0xa0 ;  /* 0x0282800000007b1d */ /* 0x000fec0000002000 */
[----:B------:R-:W-:Y:S04]  /*76e0*/  BSSY B0, `(.L_x_830) ;  /* 0x0000003000007945 */ /* 0x000fe80003800000 */
[----:B------:R-:W-:Y:S05]  /*76f0*/  @!P0 BRA `(.L_x_831) ;  /* 0x0000000000048947 */ /* 0x000fea0003800000 */
[----:B------:R-:W-:-:S04]  /*7700*/  DEPBAR.LE SB0, 0x0 ;  /* 0x000080000000791a */ /* 0x000fc80000000000 */
.L_x_831:
[----:B------:R-:W-:Y:S05]  /*7710*/  BSYNC B0 ;  /* 0x0000000000007941 */ /* 0x000fea0003800000 */
.L_x_830:
[----:B------:R-:W-:Y:S06]  /*7720*/  BAR.ARV 0xb, 0xa0 ;  /* 0x02c2800000007b1d */ /* 0x000fec0000002000 */
[----:B------:R-:W-:Y:S05]  /*7730*/  BRA `(.L_x_779) ;  /* 0x0000001c008c7947 */ /* 0x000fea0003800000 */
.L_x_807:
        /* <DEDUP_REMOVED lines=10> */
.L_x_832:
        /* <DEDUP_REMOVED lines=10> */
.L_x_834:
[----:B------:R-:W3:Y:S02]  /*7880*/  LDC R5, c[0x0][0x8c4] ;  /* 0x00023100ff057b82 */ /* 0x000ee40000000800 */
.L_x_833:
        /* <DEDUP_REMOVED lines=23> */
[----:B------:R-:W-:Y:S01]  /*7a00*/  MOV R5, RZ ;  /* 0x000000ff00057202 */ /* 0x000fe20000000f00 */
[----:B------:R-:W-:Y:S01]  /*7a10*/  ULDC UR4, c[0x0][0x280] ;  /* 0x0000a00000047ab9 */ /* 0x000fe20000000800 */
[----:B-1----:R-:W-:-:S05]  /*7a20*/  @P0 IMAD.WIDE R2, R8, 0x4, R2 ;  /* 0x0000000408020825 */ /* 0x002fca00078e0202 */
[----:B------:R4:W5:Y:S01]  /*7a30*/  @P0 LDG.E R5, desc[UR38][R2.64] ;  /* 0x0000002602050981 */ /* 0x000962000c1e1900 */
[----:B------:R-:W-:Y:S02]  /*7a40*/  IMAD.U32 R4, RZ, RZ, UR4 ;  /* 0x00000004ff047e24 */ /* 0x000fe4000f8e00ff */
        /* <DEDUP_REMOVED lines=17> */
.L_x_836:
        /* <DEDUP_REMOVED lines=66> */
.L_x_866:
        /* <DEDUP_REMOVED lines=9> */
.L_x_839:
        /* <DEDUP_REMOVED lines=63> */
.L_x_850:
[----:B------:R-:W-:-:S04]  /*8400*/  SHF.L.U32 R21, R10, 0x1f, RZ ;  /* 0x0000001f0a157819 */ /* 0x000fc800000006ff */
[----:B-1----:R-:W1:Y:S02]  /*8410*/  SYNCS.PHASECHK.TRANS64.TRYWAIT P1, [R12+URZ+0x30c40], R21 ;  /* 0x030c40150c0075a7 */ /* 0x002e64000802017f */
[----:B-12--5:R-:W-:Y:S05]  /*8420*/  @!P1 BRA `(.L_x_842) ;  /* 0x0000001000c49947 */ /* 0x026fea0003800000 */
.L_x_867:
[----:B------:R-:W-:Y:S05]  /*8430*/  @P0 BRA `(.L_x_843) ;  /* 0x0000000000140947 */ /* 0x000fea0003800000 */
[----:B------:R-:W-:Y:S02]  /*8440*/  ISETP.NE.AND P1, PT, R20, RZ, PT ;  /* 0x000000ff1400720c */ /* 0x000fe40003f25270 */
[----:B------:R-:W-:-:S04]  /*8450*/  MOV R3, 0x4200 ;  /* 0x0000420000037802 */ /* 0x000fc80000000f00 */
[----:B------:R2:W-:Y:S07]  /*8460*/  SYNCS.ARRIVE.TRANS64 RZ, [R12+URZ+0x30c30], R3 ;  /* 0x030c30030cff79a7 */ /* 0x0005ee000800003f */
[----:B------:R-:W-:Y:S05]  /*8470*/  @!P1 BRA `(.L_x_843) ;  /* 0x0000000000049947 */ /* 0x000fea0003800000 */
[----:B------:R-:W-:Y:S01]  /*8480*/  BPT.TRAP 0x1 ;  /* 0x000000040000795c */ /* 0x000fe20000300000 */
.L_x_843:
        /* <DEDUP_REMOVED lines=30> */
.L_x_868:
[----:B------:R-:W-:Y:S05]  /*8670*/  @P0 BRA `(.L_x_845) ;  /* 0x0000000000140947 */ /* 0x000fea0003800000 */
[----:B------:R-:W-:Y:S01]  /*8680*/  ISETP.NE.AND P1, PT, R20, RZ, PT ;  /* 0x000000ff1400720c */ /* 0x000fe20003f25270 */
[----:B------:R-:W-:-:S04]  /*8690*/  IMAD.MOV.U32 R2, RZ, RZ, 0x4200 ;  /* 0x00004200ff027424 */ /* 0x000fc800078e00ff */
[----:B------:R3:W-:Y:S08]  /*86a0*/  SYNCS.ARRIVE.TRANS64 RZ, [R12+URZ+0x30c18], R2 ;  /* 0x030c18020cff79a7 */ /* 0x0007f0000800003f */
[----:B------:R-:W-:Y:S05]  /*86b0*/  @!P1 BRA `(.L_x_845) ;  /* 0x0000000000049947 */ /* 0x000fea0003800000 */
[----:B------:R-:W-:Y:S01]  /*86c0*/  BPT.TRAP 0x1 ;  /* 0x000000040000795c */ /* 0x000fe20000300000 */
.L_x_845:
        /* <DEDUP_REMOVED lines=22> */
.L_x_869:
        /* <DEDUP_REMOVED lines=9> */
.L_x_847:
        /* <DEDUP_REMOVED lines=24> */
.L_x_871:
[----:B------:R-:W-:Y:S05]  /*8a40*/  @P0 BRA `(.L_x_849) ;  /* 0x0000000000140947 */ /* 0x000fea0003800000 */
[----:B------:R-:W-:Y:S01]  /*8a50*/  ISETP.NE.AND P1, PT, R20, RZ, PT ;  /* 0x000000ff1400720c */ /* 0x000fe20003f25270 */
[----:B-1----:R-:W-:-:S04]  /*8a60*/  IMAD.MOV.U32 R5, RZ, RZ, 0x4200 ;  /* 0x00004200ff057424 */ /* 0x002fc800078e00ff */
[----:B------:R2:W-:Y:S08]  /*8a70*/  SYNCS.ARRIVE.TRANS64 RZ, [R12+URZ+0x30c10], R5 ;  /* 0x030c10050cff79a7 */ /* 0x0005f0000800003f */
[----:B------:R-:W-:Y:S05]  /*8a80*/  @!P1 BRA `(.L_x_849) ;  /* 0x0000000000049947 */ /* 0x000fea0003800000 */
[----:B------:R-:W-:Y:S01]  /*8a90*/  BPT.TRAP 0x1 ;  /* 0x000000040000795c */ /* 0x000fe20000300000 */
.L_x_849:
        /* <DEDUP_REMOVED lines=23> */
.L_x_841:
[----:B------:R-:W-:-:S13]  /*8c10*/  ISETP.NE.AND P1, PT, R18, RZ, PT ;  /* 0x000000ff1200720c */ /* 0x000fda0003f25270 */
[----:B------:R-:W-:Y:S05]  /*8c20*/  @!P1 BRA `(.L_x_840) ;  /* 0x0000000000f89947 */ /* 0x000fea0003800000 */
[----:B------:R-:W-:-:S04]  /*8c30*/  SHF.L.U32 R13, R10, 0x1f, RZ ;  /* 0x0000001f0a0d7819 */ /* 0x000fc800000006ff */
[----:B------:R-:W1:Y:S02]  /*8c40*/  SYNCS.PHASECHK.TRANS64.TRYWAIT P1, [R12+URZ+0x30c40], R13 ;  /* 0x030c400d0c0075a7 */ /* 0x000e64000802017f */
[----:B-1----:R-:W-:Y:S05]  /*8c50*/  @!P1 BRA `(.L_x_851) ;  /* 0x0000000c000c9947 */ /* 0x002fea0003800000 */
.L_x_872:
[----:B------:R-:W-:Y:S05]  /*8c60*/  @P0 BRA `(.L_x_852) ;  /* 0x0000000000140947 */ /* 0x000fea0003800000 */
[----:B------:R-:W-:Y:S02]  /*8c70*/  ISETP.NE.AND P1, PT, R20, RZ, PT ;  /* 0x000000ff1400720c */ /* 0x000fe40003f25270 */
[----:B------:R-:W-:-:S04]  /*8c80*/  MOV R5, 0x4200 ;  /* 0x0000420000057802 */ /* 0x000fc80000000f00 */
[----:B------:R2:W-:Y:S07]  /*8c90*/  SYNCS.ARRIVE.TRANS64 RZ, [R12+URZ+0x30c30], R5 ;  /* 0x030c30050cff79a7 */ /* 0x0005ee000800003f */
[----:B------:R-:W-:Y:S05]  /*8ca0*/  @!P1 BRA `(.L_x_852) ;  /* 0x0000000000049947 */ /* 0x000fea0003800000 */
[----:B------:R-:W-:Y:S01]  /*8cb0*/  BPT.TRAP 0x1 ;  /* 0x000000040000795c */ /* 0x000fe20000300000 */
.L_x_852:
        /* <DEDUP_REMOVED lines=27> */
.L_x_873:
[----:B------:R-:W-:Y:S05]  /*8e70*/  @P0 BRA `(.L_x_854) ;  /* 0x0000000000140947 */ /* 0x000fea0003800000 */
[----:B------:R-:W-:Y:S02]  /*8e80*/  ISETP.NE.AND P0, PT, R20, RZ, PT ;  /* 0x000000ff1400720c */ /* 0x000fe40003f05270 */
[----:B------:R-:W-:-:S04]  /*8e90*/  MOV R5, 0x4200 ;  /* 0x0000420000057802 */ /* 0x000fc80000000f00 */
[----:B------:R3:W-:Y:S07]  /*8ea0*/  SYNCS.ARRIVE.TRANS64 RZ, [R12+URZ+0x30c18], R5 ;  /* 0x030c18050cff79a7 */ /* 0x0007ee000800003f */
[----:B------:R-:W-:Y:S05]  /*8eb0*/  @!P0 BRA `(.L_x_854) ;  /* 0x0000000000048947 */ /* 0x000fea0003800000 */
[----:B------:R-:W-:Y:S01]  /*8ec0*/  BPT.TRAP 0x1 ;  /* 0x000000040000795c */ /* 0x000fe20000300000 */
.L_x_854:
        /* <DEDUP_REMOVED lines=20> */
.L_x_840:
[----:B------:R-:W3:Y:S01]  /*9010*/  S2R R2, SR_TID.X ;  /* 0x0000000000027919 */ /* 0x000ee20000002100 */
[----:B-12--5:R-:W-:Y:S02]  /*9020*/  LEA R13, R0, R12, 0x3 ;  /* 0x0000000c000d7211 */ /* 0x026fe400078e18ff */
[----:B---3--:R-:W-:Y:S02]  /*9030*/  LOP3.LUT R3, R2, 0x7f, RZ, 0xc0, !PT ;  /* 0x0000007f02037812 */ /* 0x008fe400078ec0ff */
[----:B------:R-:W-:Y:S02]  /*9040*/  SHF.L.U32 R2, R10, 0x1f, RZ ;  /* 0x0000001f0a027819 */ /* 0x000fe400000006ff */
[----:B------:R-:W-:Y:S02]  /*9050*/  ISETP.NE.AND P1, PT, R3, RZ, PT ;  /* 0x000000ff0300720c */ /* 0x000fe40003f25270 */
[----:B------:R-:W1:Y:S02]  /*9060*/  SYNCS.PHASECHK.TRANS64.TRYWAIT P0, [R13+URZ+0x30c40], R2 ;  /* 0x030c40020d0075a7 */ /* 0x000e64000800017f */
[----:B-1----:R-:W-:Y:S09]  /*9070*/  @!P0 BRA `(.L_x_855) ;  /* 0x00000008002c8947 */ /* 0x002ff20003800000 */
.L_x_874:
[----:B------:R-:W-:Y:S05]  /*9080*/  @P1 BRA `(.L_x_856) ;  /* 0x0000000000181947 */ /* 0x000fea0003800000 */
[----:B------:R-:W2:Y:S01]  /*9090*/  S2R R3, SR_TID.X ;  /* 0x0000000000037919 */ /* 0x000ea20000002100 */
[----:B-1----:R-:W-:-:S04]  /*90a0*/  IMAD.MOV.U32 R2, RZ, RZ, 0x4200 ;  /* 0x00004200ff027424 */ /* 0x002fc800078e00ff */
[----:B------:R3:W-:Y:S01]  /*90b0*/  SYNCS.ARRIVE.TRANS64 RZ, [R13+URZ+0x30c30], R2 ;  /* 0x030c30020dff79a7 */ /* 0x0007e2000800003f */
[----:B--2---:R-:W-:-:S13]  /*90c0*/  LOP3.LUT P0, RZ, R3, 0x1f, RZ, 0xc0, !PT ;  /* 0x0000001f03ff7812 */ /* 0x004fda000780c0ff */
[----:B---3--:R-:W-:Y:S05]  /*90d0*/  @!P0 BRA `(.L_x_856) ;  /* 0x0000000000048947 */ /* 0x008fea0003800000 */
[----:B------:R-:W-:Y:S01]  /*90e0*/  BPT.TRAP 0x1 ;  /* 0x000000040000795c */ /* 0x000fe20000300000 */
.L_x_856:
        /* <DEDUP_REMOVED lines=34> */
.L_x_837:
[----:B------:R-:W-:Y:S05]  /*9310*/  BSYNC B0 ;  /* 0x0000000000007941 */ /* 0x000fea0003800000 */
.L_x_835:
[----:B------:R-:W-:-:S03]  /*9320*/  UMOV UR6, 0xffffffff ;  /* 0xffffffff00067882 */ /* 0x000fc60000000000 */
[----:B------:R-:W-:Y:S05]  /*9330*/  BRA.DIV UR6, `(.L_x_857) ;  /* 0x0000000606907947 */ /* 0x000fea000b800000 */
[----:B------:R-:W-:-:S13]  /*9340*/  ELECT P0, URZ, PT ;  /* 0x00000000003f782f */ /* 0x000fda0003800000 */
.L_x_877:
[----:B------:R-:W-:Y:S05]  /*9350*/  @!P0 BRA `(.L_x_779) ;  /* 0x0000000000848947 */ /* 0x000fea0003800000 */
[----:B----4-:R-:W3:Y:S02]  /*9360*/  LDL.LU R2, [R1] ;  /* 0x0000000001027983 */ /* 0x010ee40000300800 */
[----:B---3--:R-:W-:-:S04]  /*9370*/  LOP3.LUT R2, R2, 0x2, RZ, 0xfc, !PT ;  /* 0x0000000202027812 */ /* 0x008fc800078efcff */
[----:B------:R-:W-:-:S13]  /*9380*/  ISETP.NE.AND P0, PT, R2, 0x3, PT ;  /* 0x000000030200780c */ /* 0x000fda0003f05270 */
[----:B------:R-:W-:Y:S05]  /*9390*/  @!P0 BRA `(.L_x_858) ;  /* 0x0000000000048947 */ /* 0x000fea0003800000 */
[----:B--2---:R-:W-:Y:S01]  /*93a0*/  BPT.TRAP 0x1 ;  /* 0x000000040000795c */ /* 0x004fe20000300000 */
.L_x_858:
        /* <DEDUP_REMOVED lines=15> */
.L_x_878:
[----:B------:R-:W3:Y:S02]  /*94a0*/  SYNCS.PHASECHK.TRANS64.TRYWAIT P1, [R11+URZ], R2 ;  /* 0x000000020b0075a7 */ /* 0x000ee4000802017f */
[----:B---3--:R-:W-:Y:S05]  /*94b0*/  @!P1 BRA `(.L_x_860) ;  /* 0x0000000400689947 */ /* 0x008fea0003800000 */
.L_x_879:
[----:B------:R-:W-:Y:S05]  /*94c0*/  @!P0 BRA `(.L_x_861) ;  /* 0x0000000000048947 */ /* 0x000fea0003800000 */
[----:B--2---:R-:W-:Y:S01]  /*94d0*/  BPT.TRAP 0x1 ;  /* 0x000000040000795c */ /* 0x004fe20000300000 */
.L_x_861:
[----:B------:R-:W-:-:S04]  /*94e0*/  VIADD R0, R6, 0x30c40 ;  /* 0x00030c4006007836 */ /* 0x000fc80000000000 */
[----:B------:R-:W-:-:S04]  /*94f0*/  IMAD R9, R9, 0x8, R0 ;  /* 0x0000000809097824 */ /* 0x000fc800078e0200 */
[----:B------:R-:W4:Y:S02]  /*9500*/  SYNCS.PHASECHK.TRANS64.TRYWAIT P0, [R9+URZ], R4 ;  /* 0x00000004090075a7 */ /* 0x000f24000800017f */
[----:B----4-:R-:W-:Y:S05]  /*9510*/  @!P0 BRA `(.L_x_862) ;  /* 0x0000000400648947 */ /* 0x010fea0003800000 */
.L_x_880:
[----:B------:R-:W-:-:S07]  /*9520*/  LEA R3, R3, R0, 0x3 ;  /* 0x0000000003037211 */ /* 0x000fce00078e18ff */
.L_x_863:
[----:B------:R1:W1:Y:S02]  /*9530*/  SYNCS.PHASECHK.TRANS64.TRYWAIT P0, [R3+URZ], R2 ;  /* 0x00000002030075a7 */ /* 0x000264000800017f */
[----:B-1----:R-:W-:Y:S05]  /*9540*/  @!P0 NANOSLEEP.SYNCS 0x989680 ;  /* 0x009896800000895d */ /* 0x002fea0003900000 */
[----:B------:R-:W1:Y:S02]  /*9550*/  @!P0 SYNCS.PHASECHK.TRANS64 P0, [R3+URZ], R2 ;  /* 0x00000002030085a7 */ /* 0x000e64000800007f */
[----:B-1----:R-:W-:Y:S05]  /*9560*/  @!P0 BRA `(.L_x_863) ;  /* 0xfffffffc00f08947 */ /* 0x002fea000383ffff */
.L_x_779:
[----:B--2---:R-:W-:Y:S05]  /*9570*/  BSYNC B6 ;  /* 0x0000000000067941 */ /* 0x004fea0003800000 */
.L_x_773:
[----:B------:R-:W-:Y:S05]  /*9580*/  EXIT ;  /* 0x000000000000794d */ /* 0x000fea0003800000 */
.L_x_789:
[----:B------:R-:W-:Y:S01]  /*9590*/  IMAD.MOV.U32 R12, RZ, RZ, RZ ;  /* 0x000000ffff0c7224 */ /* 0x000fe200078e00ff */
[----:B------:R-:W-:Y:S01]  /*95a0*/  MOV R15, 0xffffffff ;  /* 0xffffffff000f7802 */ /* 0x000fe20000000f00 */
[----:B------:R-:W-:-:S07]  /*95b0*/  IMAD.MOV.U32 R11, RZ, RZ, 0x1f ;  /* 0x0000001fff0b7424 */ /* 0x000fce00078e00ff */
[----:B------:R-:W-:Y:S05]  /*95c0*/  WARPSYNC.COLLECTIVE R15, `(.L_x_864) ;  /* 0x000000000f087348 */ /* 0x000fea0003c00000 */
[----:B------:R1:W2:Y:S02]  /*95d0*/  SHFL.IDX P6, R14, R13, R12, R11 ;  /* 0x0000000c0d0e7389 */ /* 0x0002a400000c000b */
[----:B-12---:R-:W-:Y:S01]  /*95e0*/  ENDCOLLECTIVE ;  /* 0x000000000000791b */ /* 0x006fe20003800000 */
.L_x_864:
[----:B------:R-:W-:Y:S05]  /*95f0*/  BRA `(.L_x_865) ;  /* 0xffffff7800e07947 */ /* 0x000fea000383ffff */
.L_x_791:
[----:B--2---:R2:W3:Y:S02]  /*9600*/  SYNCS.PHASECHK.TRANS64.TRYWAIT P0, [R2+URZ+0x30c00], R9 ;  /* 0x030c0009020075a7 */ /* 0x0044e4000800017f */
[----:B---3--:R-:W-:Y:S05]  /*9610*/  @!P0 NANOSLEEP.SYNCS 0x989680 ;  /* 0x009896800000895d */ /* 0x008fea0003900000 */
[----:B------:R-:W3:Y:S02]  /*9620*/  @!P0 SYNCS.PHASECHK.TRANS64 P0, [R2+URZ+0x30c00], R9 ;  /* 0x030c0009020085a7 */ /* 0x000ee4000800007f */
[----:B---3--:R-:W-:Y:S05]  /*9630*/  @!P0 BRA `(.L_x_791) ;  /* 0xfffffffc00f08947 */ /* 0x008fea000383ffff */
[----:B------:R-:W-:Y:S05]  /*9640*/  BRA `(.L_x_790) ;  /* 0xffffff7c00447947 */ /* 0x000fea000383ffff */
.L_x_795:
[----:B--2---:R2:W3:Y:S02]  /*9650*/  SYNCS.PHASECHK.TRANS64.TRYWAIT P1, [R3+URZ+0x30c10], R22 ;  /* 0x030c1016030075a7 */ /* 0x0044e4000802017f */
[----:B---3--:R-:W-:Y:S05]  /*9660*/  @!P1 NANOSLEEP.SYNCS 0x989680 ;  /* 0x009896800000995d */ /* 0x008fea0003900000 */
[----:B------:R-:W3:Y:S02]  /*9670*/  @!P1 SYNCS.PHASECHK.TRANS64 P1, [R3+URZ+0x30c10], R22 ;  /* 0x030c1016030095a7 */ /* 0x000ee4000802007f */
[----:B---3--:R-:W-:Y:S05]  /*9680*/  @!P1 BRA `(.L_x_795) ;  /* 0xfffffffc00f09947 */ /* 0x008fea000383ffff */
[----:B------:R-:W-:Y:S05]  /*9690*/  BRA `(.L_x_794) ;  /* 0xffffff8400247947 */ /* 0x000fea000383ffff */
.L_x_799:
[----:B------:R1:W1:Y:S02]  /*96a0*/  SYNCS.PHASECHK.TRANS64.TRYWAIT P1, [R3+URZ+0x30c30], R22 ;  /* 0x030c3016030075a7 */ /* 0x000264000802017f */
[----:B-1----:R-:W-:Y:S05]  /*96b0*/  @!P1 NANOSLEEP.SYNCS 0x989680 ;  /* 0x009896800000995d */ /* 0x002fea0003900000 */
[----:B------:R-:W1:Y:S02]  /*96c0*/  @!P1 SYNCS.PHASECHK.TRANS64 P1, [R3+URZ+0x30c30], R22 ;  /* 0x030c3016030095a7 */ /* 0x000e64000802007f */
[----:B-1----:R-:W-:Y:S05]  /*96d0*/  @!P1 BRA `(.L_x_799) ;  /* 0xfffffffc00f09947 */ /* 0x002fea000383ffff */
[----:B------:R-:W-:Y:S05]  /*96e0*/  BRA `(.L_x_798) ;  /* 0xffffff8800387947 */ /* 0x000fea000383ffff */
.L_x_838:
[----:B-1----:R1:W2:Y:S02]  /*96f0*/  SYNCS.PHASECHK.TRANS64.TRYWAIT P1, [R12+URZ+0x30c20], R3 ;  /* 0x030c20030c0075a7 */ /* 0x0022a4000802017f */
[----:B--2---:R-:W-:Y:S05]  /*9700*/  @!P1 NANOSLEEP.SYNCS 0x989680 ;  /* 0x009896800000995d */ /* 0x004fea0003900000 */
[----:B------:R-:W2:Y:S02]  /*9710*/  @!P1 SYNCS.PHASECHK.TRANS64 P1, [R12+URZ+0x30c20], R3 ;  /* 0x030c20030c0095a7 */ /* 0x000ea4000802007f */
[----:B--2---:R-:W-:Y:S05]  /*9720*/  @!P1 BRA `(.L_x_838) ;  /* 0xfffffffc00f09947 */ /* 0x004fea000383ffff */
[----:B------:R-:W-:Y:S05]  /*9730*/  BRA `(.L_x_866) ;  /* 0xffffffe800107947 */ /* 0x000fea000383ffff */
.L_x_842:
[----:B-1----:R1:W2:Y:S02]  /*9740*/  SYNCS.PHASECHK.TRANS64.TRYWAIT P1, [R12+URZ+0x30c40], R21 ;  /* 0x030c40150c0075a7 */ /* 0x0022a4000802017f */
[----:B--2---:R-:W-:Y:S05]  /*9750*/  @!P1 NANOSLEEP.SYNCS 0x989680 ;  /* 0x009896800000995d */ /* 0x004fea0003900000 */
[----:B------:R-:W2:Y:S02]  /*9760*/  @!P1 SYNCS.PHASECHK.TRANS64 P1, [R12+URZ+0x30c40], R21 ;  /* 0x030c40150c0095a7 */ /* 0x000ea4000802007f */
[----:B--2---:R-:W-:Y:S05]  /*9770*/  @!P1 BRA `(.L_x_842) ;  /* 0xfffffffc00f09947 */ /* 0x004fea000383ffff */
[----:B------:R-:W-:Y:S05]  /*9780*/  BRA `(.L_x_867) ;  /* 0xffffffec00287947 */ /* 0x000fea000383ffff */
.L_x_844:
[----:B--2---:R2:W3:Y:S02]  /*9790*/  SYNCS.PHASECHK.TRANS64.TRYWAIT P1, [R12+URZ+0x30c28], R21 ;  /* 0x030c28150c0075a7 */ /* 0x0044e4000802017f */
[----:B---3--:R-:W-:Y:S05]  /*97a0*/  @!P1 NANOSLEEP.SYNCS 0x989680 ;  /* 0x009896800000995d */ /* 0x008fea0003900000 */
[----:B------:R-:W3:Y:S02]  /*97b0*/  @!P1 SYNCS.PHASECHK.TRANS64 P1, [R12+URZ+0x30c28], R21 ;  /* 0x030c28150c0095a7 */ /* 0x000ee4000802007f */
[----:B---3--:R-:W-:Y:S05]  /*97c0*/  @!P1 BRA `(.L_x_844) ;  /* 0xfffffffc00f09947 */ /* 0x008fea000383ffff */
[----:B------:R-:W-:Y:S05]  /*97d0*/  BRA `(.L_x_868) ;  /* 0xffffffec00a47947 */ /* 0x000fea000383ffff */
.L_x_846:
[----:B---3--:R3:W4:Y:S02]  /*97e0*/  SYNCS.PHASECHK.TRANS64.TRYWAIT P1, [R12+URZ+0x30c48], R21 ;  /* 0x030c48150c0075a7 */ /* 0x008724000802017f */
[----:B----4-:R-:W-:Y:S05]  /*97f0*/  @!P1 NANOSLEEP.SYNCS 0x989680 ;  /* 0x009896800000995d */ /* 0x010fea0003900000 */
[----:B------:R-:W4:Y:S02]  /*9800*/  @!P1 SYNCS.PHASECHK.TRANS64 P1, [R12+URZ+0x30c48], R21 ;  /* 0x030c48150c0095a7 */ /* 0x000f24000802007f */
[----:B----4-:R-:W-:Y:S05]  /*9810*/  @!P1 BRA `(.L_x_846) ;  /* 0xfffffffc00f09947 */ /* 0x010fea000383ffff */
[----:B------:R-:W-:Y:S05]  /*9820*/  BRA `(.L_x_869) ;  /* 0xfffffff000007947 */ /* 0x000fea000383ffff */
.L_x_848:
[----:B------:R-:W-:-:S07]  /*9830*/  SHF.L.U32 R5, R10, 0x1f, RZ ;  /* 0x0000001f0a057819 */ /* 0x000fce00000006ff */
.L_x_870:
[----:B-1----:R1:W2:Y:S02]  /*9840*/  SYNCS.PHASECHK.TRANS64.TRYWAIT P1, [R12+URZ+0x30c20], R5 ;  /* 0x030c20050c0075a7 */ /* 0x0022a4000802017f */
[----:B--2---:R-:W-:Y:S05]  /*9850*/  @!P1 NANOSLEEP.SYNCS 0x989680 ;  /* 0x009896800000995d */ /* 0x004fea0003900000 */
[----:B------:R-:W2:Y:S02]  /*9860*/  @!P1 SYNCS.PHASECHK.TRANS64 P1, [R12+URZ+0x30c20], R5 ;  /* 0x030c20050c0095a7 */ /* 0x000ea4000802007f */
[----:B--2---:R-:W-:Y:S05]  /*9870*/  @!P1 BRA `(.L_x_870) ;  /* 0xfffffffc00f09947 */ /* 0x004fea000383ffff */
[----:B------:R-:W-:Y:S05]  /*9880*/  BRA `(.L_x_871) ;  /* 0xfffffff0006c7947 */ /* 0x000fea000383ffff */
.L_x_851:
[----:B-1----:R1:W2:Y:S02]  /*9890*/  SYNCS.PHASECHK.TRANS64.TRYWAIT P1, [R12+URZ+0x30c40], R13 ;  /* 0x030c400d0c0075a7 */ /* 0x0022a4000802017f */
[----:B--2---:R-:W-:Y:S05]  /*98a0*/  @!P1 NANOSLEEP.SYNCS 0x989680 ;  /* 0x009896800000995d */ /* 0x004fea0003900000 */
[----:B------:R-:W2:Y:S02]  /*98b0*/  @!P1 SYNCS.PHASECHK.TRANS64 P1, [R12+URZ+0x30c40], R13 ;  /* 0x030c400d0c0095a7 */ /* 0x000ea4000802007f */
[----:B--2---:R-:W-:Y:S05]  /*98c0*/  @!P1 BRA `(.L_x_851) ;  /* 0xfffffffc00f09947 */ /* 0x004fea000383ffff */
[----:B------:R-:W-:Y:S05]  /*98d0*/  BRA `(.L_x_872) ;  /* 0xfffffff000e07947 */ /* 0x000fea000383ffff */
.L_x_853:
[----:B--2---:R2:W3:Y:S02]  /*98e0*/  SYNCS.PHASECHK.TRANS64.TRYWAIT P1, [R12+URZ+0x30c28], R13 ;  /* 0x030c280d0c0075a7 */ /* 0x0044e4000802017f */
[----:B---3--:R-:W-:Y:S05]  /*98f0*/  @!P1 NANOSLEEP.SYNCS 0x989680 ;  /* 0x009896800000995d */ /* 0x008fea0003900000 */
[----:B------:R-:W3:Y:S02]  /*9900*/  @!P1 SYNCS.PHASECHK.TRANS64 P1, [R12+URZ+0x30c28], R13 ;  /* 0x030c280d0c0095a7 */ /* 0x000ee4000802007f */
[----:B---3--:R-:W-:Y:S05]  /*9910*/  @!P1 BRA `(.L_x_853) ;  /* 0xfffffffc00f09947 */ /* 0x008fea000383ffff */
[----:B------:R-:W-:Y:S05]  /*9920*/  BRA `(.L_x_873) ;  /* 0xfffffff400507947 */ /* 0x000fea000383ffff */
.L_x_855:
[----:B-1----:R1:W2:Y:S02]  /*9930*/  SYNCS.PHASECHK.TRANS64.TRYWAIT P0, [R13+URZ+0x30c40], R2 ;  /* 0x030c40020d0075a7 */ /* 0x0022a4000800017f */
[----:B--2---:R-:W-:Y:S05]  /*9940*/  @!P0 NANOSLEEP.SYNCS 0x989680 ;  /* 0x009896800000895d */ /* 0x004fea0003900000 */
[----:B------:R-:W2:Y:S02]  /*9950*/  @!P0 SYNCS.PHASECHK.TRANS64 P0, [R13+URZ+0x30c40], R2 ;  /* 0x030c40020d0085a7 */ /* 0x000ea4000800007f */
[----:B--2---:R-:W-:Y:S05]  /*9960*/  @!P0 BRA `(.L_x_855) ;  /* 0xfffffffc00f08947 */ /* 0x004fea000383ffff */
[----:B------:R-:W-:Y:S05]  /*9970*/  BRA `(.L_x_874) ;  /* 0xfffffff400c07947 */ /* 0x000fea000383ffff */
.L_x_857:
[----:B------:R-:W-:Y:S01]  /*9980*/  BSSY B0, `(.L_x_875) ;  /* 0x0000006000007945 */ /* 0x000fe20003800000 */
[----:B------:R-:W-:-:S07]  /*9990*/  IMAD.MOV.U32 R15, RZ, RZ, -0x1 ;  /* 0xffffffffff0f7424 */ /* 0x000fce00078e00ff */
[----:B--2-4-:R-:W-:Y:S05]  /*99a0*/  WARPSYNC.COLLECTIVE R15, `(.L_x_876) ;  /* 0x000000000f0c7348 */ /* 0x014fea0003c00000 */
[----:B------:R-:W-:Y:S02]  /*99b0*/  ELECT P6, UR62, PT ;  /* 0x00000000003e782f */ /* 0x000fe400038c0000 */
[----:B------:R-:W-:Y:S01]  /*99c0*/  MOV R14, UR62 ;  /* 0x0000003e000e7c02 */ /* 0x000fe20008000f00 */
[----:B--2-4-:R-:W-:Y:S10]  /*99d0*/  ENDCOLLECTIVE ;  /* 0x000000000000791b */ /* 0x014ff40003800000 */
.L_x_876:
[----:B------:R-:W-:Y:S05]  /*99e0*/  BSYNC B0 ;  /* 0x0000000000007941 */ /* 0x000fea0003800000 */
.L_x_875:
[----:B------:R-:W-:Y:S01]  /*99f0*/  PLOP3.LUT P0, PT, P6, PT, PT, 0x80, 0x0 ;  /* 0x000000000000781c */ /* 0x000fe2000370f070 */
[----:B------:R-:W-:-:S12]  /*9a00*/  BRA `(.L_x_877) ;  /* 0xfffffff800507947 */ /* 0x000fd8000383ffff */
.L_x_859:
[----:B-1----:R1:W3:Y:S02]  /*9a10*/  SYNCS.PHASECHK.TRANS64.TRYWAIT P1, [R7+URZ], R4 ;  /* 0x00000004070075a7 */ /* 0x0022e4000802017f */
[----:B---3--:R-:W-:Y:S05]  /*9a20*/  @!P1 NANOSLEEP.SYNCS 0x989680 ;  /* 0x009896800000995d */ /* 0x008fea0003900000 */
[----:B------:R-:W3:Y:S02]  /*9a30*/  @!P1 SYNCS.PHASECHK.TRANS64 P1, [R7+URZ], R4 ;  /* 0x00000004070095a7 */ /* 0x000ee4000802007f */
[----:B---3--:R-:W-:Y:S05]  /*9a40*/  @!P1 BRA `(.L_x_859) ;  /* 0xfffffffc00f09947 */ /* 0x008fea000383ffff */
[----:B------:R-:W-:Y:S05]  /*9a50*/  BRA `(.L_x_878) ;  /* 0xfffffff800907947 */ /* 0x000fea000383ffff */
.L_x_860:
[----:B---3--:R3:W4:Y:S02]  /*9a60*/  SYNCS.PHASECHK.TRANS64.TRYWAIT P1, [R11+URZ], R2 ;  /* 0x000000020b0075a7 */ /* 0x008724000802017f */
[----:B----4-:R-:W-:Y:S05]  /*9a70*/  @!P1 NANOSLEEP.SYNCS 0x989680 ;  /* 0x009896800000995d */ /* 0x010fea0003900000 */
[----:B------:R-:W4:Y:S02]  /*9a80*/  @!P1 SYNCS.PHASECHK.TRANS64 P1, [R11+URZ], R2 ;  /* 0x000000020b0095a7 */ /* 0x000f24000802007f */
[----:B----4-:R-:W-:Y:S05]  /*9a90*/  @!P1 BRA `(.L_x_860) ;  /* 0xfffffffc00f09947 */ /* 0x010fea000383ffff */
[----:B------:R-:W-:Y:S05]  /*9aa0*/  BRA `(.L_x_879) ;  /* 0xfffffff800847947 */ /* 0x000fea000383ffff */
.L_x_862:
[----:B----4-:R4:W1:Y:S02]  /*9ab0*/  SYNCS.PHASECHK.TRANS64.TRYWAIT P0, [R9+URZ], R4 ;  /* 0x00000004090075a7 */ /* 0x010864000800017f */
[----:B-1----:R-:W-:Y:S05]  /*9ac0*/  @!P0 NANOSLEEP.SYNCS 0x989680 ;  /* 0x009896800000895d */ /* 0x002fea0003900000 */
[----:B------:R-:W1:Y:S02]  /*9ad0*/  @!P0 SYNCS.PHASECHK.TRANS64 P0, [R9+URZ], R4 ;  /* 0x00000004090085a7 */ /* 0x000e64000800007f */
[----:B-1----:R-:W-:Y:S05]  /*9ae0*/  @!P0 BRA `(.L_x_862) ;  /* 0xfffffffc00f08947 */ /* 0x002fea000383ffff */
[----:B------:R-:W-:Y:S05]  /*9af0*/  BRA `(.L_x_880) ;  /* 0xfffffff800887947 */ /* 0x000fea000383ffff */
.L_x_881:
        /* <DEDUP_REMOVED lines=16> */
.L_x_3724:


//--------------------- .text._ZN7cutlass13device_kernelIN5flash11enable_sm90INS1_16FlashAttnBwdSm90INS1_25CollectiveMainloopBwdSm90ILi2ELi2ELi2EN4cute5tupleIJNS5_1CILi1EEES8_S8_EEENS6_IJNS7_ILi128EEESA_NS7_ILi64EEEEEENS_6half_tEfNS_4arch4Sm90ELb0ELb0ELb1ELb1ELb1ELb1ELb0ELb0ELi2ELi1ELi2ELi2ELb0EEENS1_24CollectiveEpilogueBwdGQAISC_fSF_Li256ELb1ELb1EEENS1_19SingleTileSchedulerILb1ELb0ELb0ELi128EEEEEEEEEvNT_6ParamsE --------------------------
	.section	.text._ZN7cutlass13device_kernelIN5flash11enable_sm90INS1_16FlashAttnBwdSm90INS1_25CollectiveMainloopBwdSm90ILi2ELi2ELi2EN4cute5tupleIJNS5_1CILi1EEES8_S8_EEENS6_IJNS7_ILi128EEESA_NS7_ILi64EEEEEENS_6half_tEfNS_4arch4Sm90ELb0ELb0ELb1ELb1ELb1ELb1ELb0ELb0ELi2ELi1ELi2ELi2ELb0EEENS1_24CollectiveEpilogueBwdGQAISC_fSF_Li256ELb1ELb1EEENS1_19SingleTileSchedulerILb1ELb0ELb0ELi128EEEEEEEEEvNT_6ParamsE,"ax",@progbits
	.align	128
.text._ZN7cutlass13device_kernelIN5flash11enable_sm90INS1_16FlashAttnBwdSm90INS1_25CollectiveMainloopBwdSm90ILi2ELi2ELi2EN4cute5tupleIJNS5_1CILi1EEES8_S8_EEENS6_IJNS7_ILi128EEESA_NS7_ILi64EEEEEENS_6half_tEfNS_4arch4Sm90ELb0ELb0ELb1ELb1ELb1ELb1ELb0ELb0ELi2ELi1ELi2ELi2ELb0EEENS1_24CollectiveEpilogueBwdGQAISC_fSF_Li256ELb1ELb1EEENS1_19SingleTileSchedulerILb1ELb0ELb0ELi128EEEEEEEEEvNT_6ParamsE:
        .type           _ZN7cutlass13device_kernelIN5flash11enable_sm90INS1_16FlashAttnBwdSm90INS1_25CollectiveMainloopBwdSm90ILi2ELi2ELi2EN4cute5tupleIJNS5_1CILi1EEES8_S8_EEENS6_IJNS7_ILi128EEESA_NS7_ILi64EEEEEENS_6half_tEfNS_4arch4Sm90ELb0ELb0ELb1ELb1ELb1ELb1ELb0ELb0ELi2ELi1ELi2ELi2ELb0EEENS1_24CollectiveEpilogueBwdGQAISC_fSF_Li256ELb1ELb1EEENS1_19SingleTileSchedulerILb1ELb0ELb0ELi128EEEEEEEEEvNT_6ParamsE,@function
        .size           _ZN7cutlass13device_kernelIN5flash11enable_sm90INS1_16FlashAttnBwdSm90INS1_25CollectiveMainloopBwdSm90ILi2ELi2ELi2EN4cute5tupleIJNS5_1CILi1EEES8_S8_EEENS6_IJNS7_ILi128EEESA_NS7_ILi64EEEEEENS_6half_tEfNS_4arch4Sm90ELb0ELb0ELb1ELb1ELb1ELb1ELb0ELb0ELi2ELi1ELi2ELi2ELb0EEENS1_24CollectiveEpilogueBwdGQAISC_fSF_Li256ELb1ELb1EEENS1_19SingleTileSchedulerILb1ELb0ELb0ELi128EEEEEEEEEvNT_6ParamsE,(.L_x_3725 - _ZN7cutlass13device_kernelIN5flash11enable_sm90INS1_16FlashAttnBwdSm90INS1_25CollectiveMainloopBwdSm90ILi2ELi2ELi2EN4cute5tupleIJNS5_1CILi1EEES8_S8_EEENS6_IJNS7_ILi128EEESA_NS7_ILi64EEEEEENS_6half_tEfNS_4arch4Sm90ELb0ELb0ELb1ELb1ELb1ELb1ELb0ELb0ELi2ELi1ELi2ELi2ELb0EEENS1_24CollectiveEpilogueBwdGQAISC_fSF_Li256ELb1ELb1EEENS1_19SingleTileSchedulerILb1ELb0ELb0ELi128EEEEEEEEEvNT_6ParamsE)
        .other          _ZN7cutlass13device_kernelIN5flash11enable_sm90INS1_16FlashAttnBwdSm90INS1_25CollectiveMainloopBwdSm90ILi2ELi2ELi2EN4cute5tupleIJNS5_1CILi1EEES8_S8_EEENS6_IJNS7_ILi128EEESA_NS7_ILi64EEEEEENS_6half_tEfNS_4arch4Sm90ELb0ELb0ELb1ELb1ELb1ELb1ELb0ELb0ELi2ELi1ELi2ELi2ELb0EEENS1_24CollectiveEpilogueBwdGQAISC_fSF_Li256ELb1ELb1EEENS1_19SingleTileSchedulerILb1ELb0ELb0ELi128EEEEEEEEEvNT_6ParamsE,@"STO_CUDA_ENTRY STV_DEFAULT"
_ZN7cutlass13device_kernelIN5flash11enable_sm90INS1_16FlashAttnBwdSm90INS1_25CollectiveMainloopBwdSm90ILi2ELi2ELi2EN4cute5tupleIJNS5_1CILi1EEES8_S8_EEENS6_IJNS7_ILi128EEESA_NS7_ILi64EEEEEENS_6half_tEfNS_4arch4Sm90ELb0ELb0ELb1ELb1ELb1ELb1ELb0ELb0ELi2ELi1ELi2ELi2ELb0EEENS1_24CollectiveEpilogueBwdGQAISC_fSF_Li256ELb1ELb1EEENS1_19SingleTileSchedulerILb1ELb0ELb0ELi128EEEEEEEEEvNT_6ParamsE:
        /* <DEDUP_REMOVED lines=23> */
.L_x_883:
[----:B------:R-:W-:Y:S05]  /*0170*/  BSYNC B0 ;  /* 0x0000000000007941 */ /* 0x000fea0003800000 */
.L_x_882:
        /* <DEDUP_REMOVED lines=34> */
.L_x_884:
        /* <DEDUP_REMOVED lines=22> */
.L_x_885:
        /* <DEDUP_REMOVED lines=9> */
.L_x_888:
        /* <DEDUP_REMOVED lines=20> */
.L_x_889:
        /* <DEDUP_REMOVED lines=10> */
.L_x_891:
[----:B------:R-:W2:Y:S02]  /*0770*/  LDC R0, c[0x0][0x8c4] ;  /* 0x00023100ff007b82 */ /* 0x000ea40000000800 */
.L_x_890:
        /* <DEDUP_REMOVED lines=19> */
.L_x_893:
        /* <DEDUP_REMOVED lines=10> */
.L_x_894:
        /* <DEDUP_REMOVED lines=8> */
.L_x_895:
        /* <DEDUP_REMOVED lines=9> */
.L_x_896:
        /* <DEDUP_REMOVED lines=56> */
.L_x_899:
        /* <DEDUP_REMOVED lines=15> */
.L_x_898:
        /* <DEDUP_REMOVED lines=22> */
.L_x_901:
        /* <DEDUP_REMOVED lines=15> */
.L_x_900:
[----:B------:R-:W-:Y:S01]  /*1120*/  SHF.R.S32.HI R3, RZ, 0x1f, R18 ;  /* 0x0000001fff037819 */ /* 0x000fe20000011412 */
[----:B------:R-:W-:-:S03]  /*1130*/  UMOV UR4, 0xffffffff ;  /* 0xffffffff00047882 */ /* 0x000fc60000000000 */
[----:B------:R-:W-:-:S04]  /*1140*/  LEA.HI R0, R3, R18, RZ, 0x7 ;  /* 0x0000001203007211 */ /* 0x000fc800078f38ff */
[----:B------:R-:W-:Y:S01]  /*1150*/  SHF.R.S32.HI R13, RZ, 0x7, R0 ;  /* 0x00000007ff0d7819 */ /* 0x000fe20000011400 */
[----:B------:R-:W-:Y:S06]  /*1160*/  BRA.DIV UR4, `(.L_x_902) ;  /* 0x0000009204247947 */ /* 0x000fec000b800000 */
[----:B------:R1:W2:Y:S02]  /*1170*/  SHFL.IDX PT, R14, R13, RZ, 0x1f ;  /* 0x00001fff0d0e7589 */ /* 0x0002a400000e0000 */
.L_x_1006:
        /* <DEDUP_REMOVED lines=30> */
.L_x_903:
        /* <DEDUP_REMOVED lines=111> */
.L_x_915:
[----:B------:R-:W-:-:S13]  /*1a50*/  ISETP.NE.AND P0, PT, R7, 0x3, PT ;  /* 0x000000030700780c */ /* 0x000fda0003f05270 */
[----:B------:R-:W-:Y:S05]  /*1a60*/  @!P0 BRA `(.L_x_905) ;  /* 0x0000000000048947 */ /* 0x000fea0003800000 */
[----:B------:R-:W-:Y:S01]  /*1a70*/  BPT.TRAP 0x1 ;  /* 0x000000040000795c */ /* 0x000fe20000300000 */
.L_x_905:
[----:B------:R-:W-:Y:S01]  /*1a80*/  IMAD R25, R4, 0x8, R2 ;  /* 0x0000000804197824 */ /* 0x000fe200078e0202 */
[----:B------:R-:W-:-:S04]  /*1a90*/  SHF.L.U32 R22, R5, 0x1f, RZ ;  /* 0x0000001f05167819 */ /* 0x000fc800000006ff */
[----:B------:R1:W2:Y:S01]  /*1aa0*/  SYNCS.PHASECHK.TRANS64.TRYWAIT P1, [R25+URZ+0x30c10], R22 ;  /* 0x030c1016190075a7 */ /* 0x0002a2000802017f */
[----:B------:R-:W-:Y:S05]  /*1ab0*/  @!P0 BRA `(.L_x_906) ;  /* 0x0000000000048947 */ /* 0x000fea0003800000 */
[----:B------:R-:W-:Y:S01]  /*1ac0*/  BPT.TRAP 0x1 ;  /* 0x000000040000795c */ /* 0x000fe20000300000 */
.L_x_906:
[----:B------:R-:W-:-:S04]  /*1ad0*/  IADD3 R0, R2, 0x10000, RZ ;  /* 0x0001000002007810 */ /* 0x000fc80007ffe0ff */
[----:B------:R-:W-:-:S04]  /*1ae0*/  SHF.R.U32.HI R0, RZ, 0x4, R0 ;  /* 0x00000004ff007819 */ /* 0x000fc80000011600 */
[----:B------:R-:W-:Y:S01]  /*1af0*/  LOP3.LUT R0, R0, 0x3fff, RZ, 0xc0, !PT ;  /* 0x00003fff00007812 */ /* 0x000fe200078ec0ff */
[----:B--2---:R-:W-:Y:S06]  /*1b00*/  @P1 BRA `(.L_x_907) ;  /* 0x0000000000081947 */ /* 0x004fec0003800000 */
[----:B------:R-:W2:Y:S02]  /*1b10*/  SYNCS.PHASECHK.TRANS64.TRYWAIT P1, [R25+URZ+0x30c10], R22 ;  /* 0x030c1016190075a7 */ /* 0x000ea4000802017f */
[----:B--2---:R-:W-:Y:S05]  /*1b20*/  @!P1 BRA `(.L_x_908) ;  /* 0x0000008400e49947 */ /* 0x004fea0003800000 */
.L_x_907:
        /* <DEDUP_REMOVED lines=64> */
.L_x_909:
[----:B------:R1:W1:Y:S01]  /*1f30*/  SYNCS.PHASECHK.TRANS64.TRYWAIT P1, [R25+URZ+0x30c30], R22 ;  /* 0x030c3016190075a7 */ /* 0x000262000802017f */
[----:B------:R-:W-:Y:S05]  /*1f40*/  @!P0 BRA `(.L_x_910) ;  /* 0x0000000000048947 */ /* 0x000fea0003800000 */
[----:B------:R-:W-:Y:S01]  /*1f50*/  BPT.TRAP 0x1 ;  /* 0x000000040000795c */ /* 0x000fe20000300000 */
.L_x_910:
[----:B------:R-:W-:-:S04]  /*1f60*/  IADD3 R18, R2, 0x18000, RZ ;  /* 0x0001800002127810 */ /* 0x000fc80007ffe0ff */
[----:B------:R-:W-:-:S04]  /*1f70*/  SHF.R.U32.HI R18, RZ, 0x4, R18 ;  /* 0x00000004ff127819 */ /* 0x000fc80000011612 */
[----:B------:R-:W-:-:S04]  /*1f80*/  LOP3.LUT R18, R18, 0x3fff, RZ, 0xc0, !PT ;  /* 0x00003fff12127812 */ /* 0x000fc800078ec0ff */
[----:B------:R-:W-:Y:S01]  /*1f90*/  LOP3.LUT R21, R18, 0x10000, RZ, 0xfc, !PT ;  /* 0x0001000012157812 */ /* 0x000fe200078efcff */
[----:B-1----:R-:W-:Y:S06]  /*1fa0*/  @P1 BRA `(.L_x_911) ;  /* 0x0000000000081947 */ /* 0x002fec0003800000 */
[----:B------:R-:W1:Y:S02]  /*1fb0*/  SYNCS.PHASECHK.TRANS64.TRYWAIT P1, [R25+URZ+0x30c30], R22 ;  /* 0x030c3016190075a7 */ /* 0x000e64000802017f */
[----:B-1----:R-:W-:Y:S05]  /*1fc0*/  @!P1 BRA `(.L_x_912) ;  /* 0x0000008000d09947 */ /* 0x002fea0003800000 */
.L_x_911:
        /* <DEDUP_REMOVED lines=896> */
.L_x_913:
        /* <DEDUP_REMOVED lines=69> */
.L_x_914:
        /* <DEDUP_REMOVED lines=46> */
.L_x_897:
[----:B------:R-:W-:Y:S05]  /*5f00*/  @P0 BRA `(.L_x_892) ;  /* 0x0000004000b40947 */ /* 0x000fea0003800000 */
[----:B------:R-:W2:Y:S01]  /*5f10*/  LDL.LU R26, [R1+0x1c] ;  /* 0x00001c00011a7983 */ /* 0x000ea20000300800 */
[----:B-1----:R-:W1:Y:S01]  /*5f20*/  LDC.64 R2, c[0x0][0x878] ;  /* 0x00021e00ff027b82 */ /* 0x002e620000000a00 */
[----:B------:R-:W-:Y:S01]  /*5f30*/  ULDC UR4, c[0x0][0x870] ;  /* 0x00021c0000047ab9 */ /* 0x000fe20000000800 */
[----:B------:R-:W-:-:S06]  /*5f40*/  ULDC UR6, c[0x0][0x80c] ;  /* 0x0002030000067ab9 */ /* 0x000fcc0000000800 */
[----:B------:R-:W3:Y:S01]  /*5f50*/  LDC R17, c[0x0][0x850] ;  /* 0x00021400ff117b82 */ /* 0x000ee20000000800 */
[----:B------:R-:W4:Y:S01]  /*5f60*/  S2R R6, SR_TID.X ;  /* 0x0000000000067919 */ /* 0x000f220000002100 */
[----:B------:R-:W5:Y:S01]  /*5f70*/  S2R R8, SR_CTAID.Y ;  /* 0x0000000000087919 */ /* 0x000f620000002600 */
[----:B------:R-:W5:Y:S05]  /*5f80*/  S2R R16, SR_CTAID.X ;  /* 0x0000000000107919 */ /* 0x000f6a0000002500 */
[----:B------:R-:W5:Y:S01]  /*5f90*/  S2UR UR5, SR_CgaCtaId ;  /* 0x00000000000579c3 */ /* 0x000f620000008800 */
[----:B-1----:R-:W-:-:S07]  /*5fa0*/  ISETP.NE.U32.AND P0, PT, R2, RZ, PT ;  /* 0x000000ff0200720c */ /* 0x002fce0003f05070 */
[----:B------:R-:W1:Y:S01]  /*5fb0*/  LDC.64 R14, c[0x0][0x840] ;  /* 0x00021000ff0e7b82 */ /* 0x000e620000000a00 */
[----:B------:R-:W-:-:S07]  /*5fc0*/  ISETP.NE.AND.EX P0, PT, R3, RZ, PT, P0 ;  /* 0x000000ff0300720c */ /* 0x000fce0003f05300 */
[----:B------:R-:W1:Y:S08]  /*5fd0*/  LDC.64 R12, c[0x0][0x818] ;  /* 0x00020600ff0c7b82 */ /* 0x000e700000000a00 */
[----:B------:R-:W2:Y:S08]  /*5fe0*/  @P0 LDC.64 R2, c[0x0][0x878] ;  /* 0x00021e00ff020b82 */ /* 0x000eb00000000a00 */
[----:B------:R-:W1:Y:S08]  /*5ff0*/  LDC.64 R20, c[0x0][0x848] ;  /* 0x00021200ff147b82 */ /* 0x000e700000000a00 */
[----:B------:R-:W1:Y:S08]  /*6000*/  LDC.64 R22, c[0x0][0x800] ;  /* 0x00020000ff167b82 */ /* 0x000e700000000a00 */
[----:B------:R-:W1:Y:S01]  /*6010*/  LDC.64 R24, c[0x0][0x828] ;  /* 0x00020a00ff187b82 */ /* 0x000e620000000a00 */
[----:B--2---:R-:W-:-:S06]  /*6020*/  @P0 IMAD.WIDE R2, R26, 0x4, R2 ;  /* 0x000000041a020825 */ /* 0x004fcc00078e0202 */
[----:B------:R2:W5:Y:S01]  /*6030*/  @P0 LDG.E R2, desc[UR38][R2.64] ;  /* 0x0000002602020981 */ /* 0x000562000c1e1900 */
[----:B------:R-:W-:Y:S01]  /*6040*/  BAR.SYNC.DEFER_BLOCKING 0x1, 0x100 ;  /* 0x0044000000007b1d */ /* 0x000fe20000010000 */
[----:B---3--:R-:W-:Y:S01]  /*6050*/  ISETP.NE.AND P2, PT, R17, 0x1, PT ;  /* 0x000000011100780c */ /* 0x008fe20003f45270 */
[C---:B----4-:R-:W-:Y:S01]  /*6060*/  VIADD R18, R6.reuse, 0xffffff80 ;  /* 0xffffff8006127836 */ /* 0x050fe20000000000 */
[----:B------:R-:W-:-:S03]  /*6070*/  ISETP.NE.AND P1, PT, R6, 0x80, PT ;  /* 0x000000800600780c */ /* 0x000fc60003f25270 */
[----:B------:R-:W-:Y:S01]  /*6080*/  BSSY B0, `(.L_x_916) ;  /* 0x000004e000007945 */ /* 0x000fe20003800000 */
[----:B------:R-:W-:-:S04]  /*6090*/  SHF.R.S32.HI R5, RZ, 0x1f, R18 ;  /* 0x0000001fff057819 */ /* 0x000fc80000011412 */
[----:B------:R-:W-:-:S03]  /*60a0*/  LEA.HI R5, R5, R18, RZ, 0x7 ;  /* 0x0000001205057211 */ /* 0x000fc600078f38ff */
[----:B------:R-:W5:Y:S01]  /*60b0*/  @P2 LDC R7, c[0x0][0x854] ;  /* 0x00021500ff072b82 */ /* 0x000f620000000800 */
[C---:B--2---:R-:W-:Y:S02]  /*60c0*/  LOP3.LUT R3, R5.reuse, 0xfffff80, RZ, 0xc0, !PT ;  /* 0x0fffff8005037812 */ /* 0x044fe400078ec0ff */
[----:B------:R-:W-:-:S03]  /*60d0*/  SHF.L.U32 R5, R5, 0x5, RZ ;  /* 0x0000000505057819 */ /* 0x000fc600000006ff */
[----:B------:R-:W-:Y:S01]  /*60e0*/  IMAD.IADD R4, R18, 0x1, -R3 ;  /* 0x0000000112047824 */ /* 0x000fe200078e0a03 */
[----:B------:R-:W-:Y:S01]  /*60f0*/  LOP3.LUT R5, R5, 0x3ffff000, RZ, 0xc0, !PT ;  /* 0x3ffff00005057812 */ /* 0x000fe200078ec0ff */
[----:B------:R-:W2:Y:S03]  /*6100*/  @P2 LDC R9, c[0x0][0x858] ;  /* 0x00021600ff092b82 */ /* 0x000ea60000000800 */
[----:B------:R-:W-:Y:S01]  /*6110*/  LEA R4, R4, R5, 0x2 ;  /* 0x0000000504047211 */ /* 0x000fe200078e10ff */
[----:B-----5:R-:W-:-:S04]  /*6120*/  @P2 IMAD.HI.U32 R0, R8, R7, RZ ;  /* 0x0000000708002227 */ /* 0x020fc800078e00ff */
[----:B------:R-:W-:Y:S01]  /*6130*/  IMAD.MOV.U32 R7, RZ, RZ, R8 ;  /* 0x000000ffff077224 */ /* 0x000fe200078e0008 */
[----:B--2---:R-:W-:Y:S01]  /*6140*/  @P2 SHF.R.U32.HI R7, RZ, R9, R0 ;  /* 0x00000009ff072219 */ /* 0x004fe20000011600 */
[----:B------:R-:W-:Y:S01]  /*6150*/  IMAD R0, R26, UR6, RZ ;  /* 0x000000061a007c24 */ /* 0x000fe2000f8e02ff */
[----:B------:R-:W-:Y:S02]  /*6160*/  ISETP.NE.AND P2, PT, R18, RZ, PT ;  /* 0x000000ff1200720c */ /* 0x000fe40003f45270 */
[----:B------:R-:W-:Y:S01]  /*6170*/  SHF.R.S32.HI R9, RZ, 0x1f, R7 ;  /* 0x0000001fff097819 */ /* 0x000fe20000011407 */
[----:B------:R-:W2:Y:S01]  /*6180*/  LDC.64 R18, c[0x0][0x820] ;  /* 0x00020800ff127b82 */ /* 0x000ea20000000a00 */
[----:B------:R-:W-:Y:S01]  /*6190*/  SHF.R.S32.HI R6, RZ, 0x1f, R0 ;  /* 0x0000001fff067819 */ /* 0x000fe20000011400 */
[----:B------:R-:W-:-:S05]  /*61a0*/  @P0 IMAD R2, R26, 0x80, R2 ;  /* 0x000000801a020824 */ /* 0x000fca00078e0202 */
[----:B------:R-:W-:-:S04]  /*61b0*/  @P0 SHF.R.S32.HI R3, RZ, 0x1f, R2 ;  /* 0x0000001fff030819 */ /* 0x000fc80000011402 */
[----:B------:R-:W-:Y:S01]  /*61c0*/  @P0 LEA.HI R3, R3, R2, RZ, 0x7 ;  /* 0x0000000203030211 */ /* 0x000fe200078f38ff */
[----:B------:R-:W-:Y:S01]  /*61d0*/  IMAD R2, R16, UR4, RZ ;  /* 0x0000000410027c24 */ /* 0x000fe2000f8e02ff */
[----:B------:R-:W-:Y:S02]  /*61e0*/  UMOV UR4, 0x400 ;  /* 0x0000040000047882 */ /* 0x000fe40000000000 */
[----:B------:R-:W-:Y:S01]  /*61f0*/  ULEA UR4, UR5, UR4, 0x18 ;  /* 0x0000000405047291 */ /* 0x000fe2000f8ec03f */
[----:B------:R-:W-:Y:S01]  /*6200*/  IMAD R2, R2, UR6, RZ ;  /* 0x0000000602027c24 */ /* 0x000fe2000f8e02ff */
[----:B------:R-:W-:Y:S01]  /*6210*/  ULDC.64 UR6, c[0x0][0x868] ;  /* 0x00021a0000067ab9 */ /* 0x000fe20000000a00 */
[----:B------:R-:W-:-:S03]  /*6220*/  @P0 IMAD.SHL.U32 R3, R3, 0x40, RZ ;  /* 0x0000004003030824 */ /* 0x000fc600078e00ff */
[----:B------:R-:W-:Y:S02]  /*6230*/  IADD3 R10, P3, P4, R2, R0, R7 ;  /* 0x00000000020a7210 */ /* 0x000fe40007c7e007 */
[----:B------:R-:W-:Y:S02]  /*6240*/  SHF.R.S32.HI R5, RZ, 0x1f, R2 ;  /* 0x0000001fff057819 */ /* 0x000fe40000011402 */
[----:B------:R-:W-:Y:S02]  /*6250*/  @P0 LOP3.LUT R2, R3, 0xffffe000, RZ, 0xc0, !PT ;  /* 0xffffe00003020812 */ /* 0x000fe400078ec0ff */
[----:B------:R-:W-:Y:S01]  /*6260*/  IADD3.X R11, R5, R6, R9, P3, P4 ;  /* 0x00000006050b7210 */ /* 0x000fe20001fe8409 */
[----:B------:R-:W-:Y:S01]  /*6270*/  IMAD.SHL.U32 R5, R16, 0x2000, RZ ;  /* 0x0000200010057824 */ /* 0x000fe200078e00ff */
[----:B------:R-:W-:Y:S02]  /*6280*/  @P0 SHF.R.S32.HI R3, RZ, 0x1f, R2 ;  /* 0x0000001fff030819 */ /* 0x000fe40000011402 */
[----:B------:R-:W-:-:S02]  /*6290*/  @!P0 CS2R R2, SRZ ;  /* 0x0000000000028805 */ /* 0x000fc4000001ff00 */
[----:B------:R-:W-:Y:S01]  /*62a0*/  LEA R0, R4, UR4, 0x2 ;  /* 0x0000000404007c11 */ /* 0x000fe2000f8e10ff */
[----:B-1----:R-:W-:Y:S01]  /*62b0*/  IMAD R6, R9, R14, RZ ;  /* 0x0000000e09067224 */ /* 0x002fe200078e02ff */
[----:B------:R-:W-:Y:S02]  /*62c0*/  SHF.L.U64.HI R11, R10, 0x2, R11 ;  /* 0x000000020a0b7819 */ /* 0x000fe4000001020b */
[----:B------:R-:W-:Y:S01]  /*62d0*/  IADD3 R4, P3, R5, R2, RZ ;  /* 0x0000000205047210 */ /* 0x000fe20007f7e0ff */
[-C--:B------:R-:W-:Y:S01]  /*62e0*/  IMAD R2, R9, R12.reuse, RZ ;  /* 0x0000000c09027224 */ /* 0x080fe200078e02ff */
[----:B------:R1:W-:Y:S01]  /*62f0*/  STS.128 [R0], R152 ;  /* 0x0000009800007388 */ /* 0x0003e20000000c00 */
[----:B------:R-:W-:Y:S01]  /*6300*/  IMAD R15, R7, R15, R6 ;  /* 0x0000000f070f7224 */ /* 0x000fe200078e0206 */
[----:B------:R-:W-:Y:S01]  /*6310*/  LEA.HI.X.SX32 R5, R5, R3, 0x1, P3 ;  /* 0x0000000305057211 */ /* 0x000fe200018f0eff */
[C---:B------:R-:W-:Y:S01]  /*6320*/  IMAD R9, R7.reuse, R13, R2 ;  /* 0x0000000d07097224 */ /* 0x040fe200078e0202 */
[----:B------:R-:W-:Y:S01]  /*6330*/  SHF.R.S32.HI R6, RZ, 0x1f, R26 ;  /* 0x0000001fff067819 */ /* 0x000fe2000001141a */
[----:B------:R1:W-:Y:S01]  /*6340*/  STS.128 [R0+0x800], R156 ;  /* 0x0008009c00007388 */ /* 0x0003e20000000c00 */
[----:B------:R-:W-:-:S02]  /*6350*/  IMAD.WIDE.U32 R2, R7, R12, R4 ;  /* 0x0000000c07027225 */ /* 0x000fc400078e0004 */
[----:B------:R-:W-:Y:S01]  /*6360*/  SEL R13, R6, RZ, !P0 ;  /* 0x000000ff060d7207 */ /* 0x000fe20004000000 */
[----:B------:R1:W-:Y:S01]  /*6370*/  STS.128 [R0+0x1000], R160 ;  /* 0x001000a000007388 */ /* 0x0003e20000000c00 */
[----:B------:R-:W-:-:S03]  /*6380*/  IMAD.WIDE.U32 R4, R7, R14, R4 ;  /* 0x0000000e07047225 */ /* 0x000fc600078e0004 */
[----:B------:R1:W-:Y:S01]  /*6390*/  STS.128 [R0+0x1800], R164 ;  /* 0x001800a400007388 */ /* 0x0003e20000000c00 */
[----:B------:R-:W-:Y:S01]  /*63a0*/  IMAD.IADD R3, R3, 0x1, R9 ;  /* 0x0000000103037824 */ /* 0x000fe200078e0209 */
[----:B------:R-:W-:Y:S02]  /*63b0*/  SEL R9, R26, RZ, !P0 ;  /* 0x000000ff1a097207 */ /* 0x000fe40004000000 */
[----:B------:R1:W-:Y:S01]  /*63c0*/  STS.128 [R0+0x2000], R168 ;  /* 0x002000a800007388 */ /* 0x0003e20000000c00 */
[----:B--2---:R-:W-:Y:S01]  /*63d0*/  IMAD R6, R13, R18, RZ ;  /* 0x000000120d067224 */ /* 0x004fe200078e02ff */
[----:B------:R-:W-:Y:S01]  /*63e0*/  IADD3 R5, R5, R15, RZ ;  /* 0x0000000f05057210 */ /* 0x000fe20007ffe0ff */
[----:B------:R-:W-:Y:S01]  /*63f0*/  IMAD R12, R13, R20, RZ ;  /* 0x000000140d0c7224 */ /* 0x000fe200078e02ff */
[----:B------:R1:W-:Y:S01]  /*6400*/  STS.128 [R0+0x2800], R172 ;  /* 0x002800ac00007388 */ /* 0x0003e20000000c00 */
[----:B------:R-:W-:Y:S02]  /*6410*/  IMAD.SHL.U32 R13, R10, 0x4, RZ ;  /* 0x000000040a0d7824 */ /* 0x000fe400078e00ff */
[C---:B------:R-:W-:Y:S01]  /*6420*/  IMAD R15, R9.reuse, R19, R6 ;  /* 0x00000013090f7224 */ /* 0x040fe200078e0206 */
[----:B------:R1:W-:Y:S01]  /*6430*/  STS.128 [R0+0x3000], R176 ;  /* 0x003000b000007388 */ /* 0x0003e20000000c00 */
[----:B------:R-:W-:Y:S01]  /*6440*/  IMAD.WIDE.U32 R2, R9, R18, R2 ;  /* 0x0000001209027225 */ /* 0x000fe200078e0002 */
[----:B------:R-:W-:-:S02]  /*6450*/  IADD3 R6, P4, R13, UR6, RZ ;  /* 0x000000060d067c10 */ /* 0x000fc4000ff9e0ff */
[----:B------:R1:W-:Y:S01]  /*6460*/  STS.128 [R0+0x3800], R180 ;  /* 0x003800b400007388 */ /* 0x0003e20000000c00 */
[----:B------:R-:W-:Y:S01]  /*6470*/  IMAD.WIDE.U32 R4, R9, R20, R4 ;  /* 0x0000001409047225 */ /* 0x000fe200078e0004 */
[----:B------:R-:W-:-:S03]  /*6480*/  LEA R22, P3, R2, R22, 0x2 ;  /* 0x0000001602167211 */ /* 0x000fc600078610ff */
[----:B------:R-:W-:Y:S01]  /*6490*/  IMAD.MOV R10, RZ, RZ, -R7 ;  /* 0x000000ffff0a7224 */ /* 0x000fe200078e0a07 */
[----:B------:R-:W-:Y:S01]  /*64a0*/  IADD3.X R7, R11, UR7, RZ, P4, !PT ;  /* 0x000000070b077c10 */ /* 0x000fe2000a7fe4ff */
[----:B------:R-:W-:Y:S01]  /*64b0*/  IMAD R9, R9, R21, R12 ;  /* 0x0000001509097224 */ /* 0x000fe200078e020c */
[----:B------:R-:W-:Y:S01]  /*64c0*/  LEA R24, P0, R4, R24, 0x2 ;  /* 0x0000001804187211 */ /* 0x000fe200078010ff */
[----:B------:R-:W-:Y:S02]  /*64d0*/  IMAD R17, R17, R10, R8 ;  /* 0x0000000a11117224 */ /* 0x000fe400078e0208 */
[----:B------:R-:W-:Y:S01]  /*64e0*/  IMAD.IADD R10, R3, 0x1, R15 ;  /* 0x00000001030a7824 */ /* 0x000fe200078e020f */
[----:B------:R-:W-:Y:S01]  /*64f0*/  IADD3 R9, R5, R9, RZ ;  /* 0x0000000905097210 */ /* 0x000fe20007ffe0ff */
[----:B------:R-:W-:Y:S08]  /*6500*/  @P2 BRA `(.L_x_917) ;  /* 0x0000000000142947 */ /* 0x000ff00003800000 */
.L_x_918:
[----:B------:R-:W2:Y:S04]  /*6510*/  LDG.E.STRONG.GPU R8, desc[UR38][R6.64] ;  /* 0x0000002606087981 */ /* 0x000ea8000c1ef900 */
[----:B--2---:R-:W-:Y:S01]  /*6520*/  CCTL.IVALL ;  /* 0x00000000ff00798f */ /* 0x004fe20002000000 */
[----:B------:R-:W-:Y:S05]  /*6530*/  YIELD ;  /* 0x0000000000007946 */ /* 0x000fea0003800000 */
[----:B------:R-:W-:-:S13]  /*6540*/  ISETP.NE.AND P2, PT, R8, R17, PT ;  /* 0x000000110800720c */ /* 0x000fda0003f45270 */
[----:B------:R-:W-:Y:S05]  /*6550*/  @P2 BRA `(.L_x_918) ;  /* 0xfffffffc00ec2947 */ /* 0x000fea000383ffff */
.L_x_917:
[----:B------:R-:W-:Y:S05]  /*6560*/  BSYNC B0 ;  /* 0x0000000000007941 */ /* 0x000fea0003800000 */
.L_x_916:
[----:B------:R-:W-:Y:S01]  /*6570*/  UMOV UR5, 0xffffffff ;  /* 0xffffffff00057882 */ /* 0x000fe20000000000 */
[----:B------:R-:W-:Y:S02]  /*6580*/  LEA.HI.X R10, R2, R23, R10, 0x2, P3 ;  /* 0x00000017020a7211 */ /* 0x000fe400018f140a */
[----:B------:R-:W-:Y:S01]  /*6590*/  LEA.HI.X R9, R4, R25, R9, 0x2, P0 ;  /* 0x0000001904097211 */ /* 0x000fe200000f1409 */
[----:B------:R-:W-:Y:S06]  /*65a0*/  BRA.DIV UR5, `(.L_x_919) ;  /* 0x0000003e056c7947 */ /* 0x000fec000b800000 */
[----:B------:R-:W-:Y:S01]  /*65b0*/  NOP ;  /* 0x0000000000007918 */ /* 0x000fe20000000000 */
.L_x_1009:
[----:B------:R-:W-:Y:S01]  /*65c0*/  @!PT LDS RZ, [RZ] ;  /* 0x00000000fffff984 */ /* 0x000fe20000000800 */
[----:B------:R-:W-:Y:S01]  /*65d0*/  @!PT LDS RZ, [RZ] ;  /* 0x00000000fffff984 */ /* 0x000fe20000000800 */
[----:B------:R-:W-:Y:S01]  /*65e0*/  @!PT LDS RZ, [RZ] ;  /* 0x00000000fffff984 */ /* 0x000fe20000000800 */
[----:B------:R-:W-:Y:S01]  /*65f0*/  @!PT LDS RZ, [RZ] ;  /* 0x00000000fffff984 */ /* 0x000fe20000000800 */
[----:B------:R2:W-:Y:S06]  /*6600*/  MEMBAR.ALL.CTA ;  /* 0x0000000000007992 */ /* 0x0005ec0000008000 */
[----:B--2---:R-:W2:Y:S01]  /*6610*/  FENCE.VIEW.ASYNC.S ;  /* 0x00000000000073c6 */ /* 0x004ea20000000000 */
[----:B------:R-:W-:Y:S05]  /*6620*/  WARPSYNC.ALL ;  /* 0x0000000000007948 */ /* 0x000fea0003800000 */
[----:B------:R-:W-:Y:S01]  /*6630*/  BSSY B0, `(.L_x_920) ;  /* 0x0000010000007945 */ /* 0x000fe20003800000 */
[----:B--2---:R-:W-:Y:S06]  /*6640*/  BAR.SYNC.DEFER_BLOCKING 0x1, 0x100 ;  /* 0x0044000000007b1d */ /* 0x004fec0000010000 */
[----:B------:R-:W-:Y:S05]  /*6650*/  @P1 BRA `(.L_x_921) ;  /* 0x0000000000341947 */ /* 0x000fea0003800000 */
[----:B------:R-:W-:Y:S01]  /*6660*/  R2UR UR6, R24 ;  /* 0x00000000180672ca */ /* 0x000fe200000e0000 */
[----:B------:R-:W-:Y:S01]  /*6670*/  UMOV UR5, 0x800 ;  /* 0x0000080000057882 */ /* 0x000fe20000000000 */
[----:B------:R-:W-:Y:S01]  /*6680*/  R2UR UR7, R9 ;  /* 0x00000000090772ca */ /* 0x000fe200000e0000 */
[----:B------:R-:W-:Y:S01]  /*6690*/  UMOV UR8, 0x0 ;  /* 0x0000000000087882 */ /* 0x000fe20000000000 */
[----:B------:R-:W-:Y:S01]  /*66a0*/  PLOP3.LUT P0, PT, PT, PT, PT, 0x80, 0x0 ;  /* 0x000000000000781c */ /* 0x000fe20003f0f070 */
[----:B------:R-:W-:-:S12]  /*66b0*/  UMOV UR9, 0x14f00000 ;  /* 0x14f0000000097882 */ /* 0x000fd80000000000 */
.L_x_922:
[----:B------:R-:W-:Y:S01]  /*66c0*/  @P0 ELECT P2, URZ, PT ;  /* 0x00000000003f082f */ /* 0x000fe20003840000 */
[----:B------:R2:W-:-:S12]  /*66d0*/  UBLKRED.G.S.ADD.F32.RN [UR6], [UR4], UR5, desc[UR8] ;  /* 0x00000806040073bb */ /* 0x0005d800080a1405 */
[----:B------:R-:W-:Y:S02]  /*66e0*/  @P2 PLOP3.LUT P0, PT, P2, PT, PT, 0x8, 0x0 ;  /* 0x000000000000281c */ /* 0x000fe4000170e170 */
[----:B------:R-:W-:-:S11]  /*66f0*/  PLOP3.LUT P2, PT, PT, PT, PT, 0x8, 0x0 ;  /* 0x000000000000781c */ /* 0x000fd60003f4e170 */
[----:B--2---:R-:W-:Y:S05]  /*6700*/  @P0 BRA.U.ANY `(.L_x_922) ;  /* 0xfffffffd00ec0947 */ /* 0x004fea000393ffff */
[----:B------:R0:W-:Y:S01]  /*6710*/  UTMACMDFLUSH ;  /* 0x00000000000079b7 */ /* 0x0001e20000000000 */
[----:B------:R-:W-:-:S04]  /*6720*/  DEPBAR.LE SB0, 0x0 ;  /* 0x000080000000791a */ /* 0x000fc80000000000 */
.L_x_921:
[----:B------:R-:W-:Y:S05]  /*6730*/  BSYNC B0 ;  /* 0x0000000000007941 */ /* 0x000fea0003800000 */
.L_x_920:
        /* <DEDUP_REMOVED lines=12> */
[----:B------:R-:W-:-:S05]  /*6800*/  IMAD.MOV.U32 R3, RZ, RZ, 0x1 ;  /* 0x00000001ff037424 */ /* 0x000fca00078e00ff */
[----:B------:R2:W-:Y:S02]  /*6810*/  REDG.E.ADD.S32.STRONG.GPU desc[UR38][R6.64], R3 ;  /* 0x000000030600798e */ /* 0x0005e4000c10e3a6 */
.L_x_924:
[----:B------:R-:W-:Y:S05]  /*6820*/  BSYNC B0 ;  /* 0x0000000000007941 */ /* 0x000fea0003800000 */
.L_x_923:
[----:B------:R-:W-:Y:S06]  /*6830*/  BAR.SYNC.DEFER_BLOCKING 0x1, 0x100 ;  /* 0x0044000000007b1d */ /* 0x000fec0000010000 */
[----:B------:R-:W-:Y:S01]  /*6840*/  ULDC.64 UR6, c[0x0][0x860] ;  /* 0x0002180000067ab9 */ /* 0x000fe20000000a00 */
[----:B------:R-:W-:Y:S01]  /*6850*/  BSSY B0, `(.L_x_925) ;  /* 0x0000011000007945 */ /* 0x000fe20003800000 */
[----:B------:R-:W-:-:S04]  /*6860*/  IADD3 R2, P0, R13, UR6, RZ ;  /* 0x000000060d027c10 */ /* 0x000fc8000ff1e0ff */
[----:B--2---:R-:W-:Y:S01]  /*6870*/  IADD3.X R3, R11, UR7, RZ, P0, !PT ;  /* 0x000000070b037c10 */ /* 0x004fe200087fe4ff */
        /* <DEDUP_REMOVED lines=9> */
.L_x_927:
[----:B-12---:R-:W2:Y:S04]  /*6910*/  LDG.E.STRONG.GPU R0, desc[UR38][R2.64] ;  /* 0x0000002602007981 */ /* 0x006ea8000c1ef900 */
[----:B--2---:R-:W-:Y:S01]  /*6920*/  CCTL.IVALL ;  /* 0x00000000ff00798f */ /* 0x004fe20002000000 */
[----:B------:R-:W-:Y:S05]  /*6930*/  YIELD ;  /* 0x0000000000007946 */ /* 0x000fea0003800000 */
[----:B------:R-:W-:-:S13]  /*6940*/  ISETP.NE.AND P0, PT, R0, R17, PT ;  /* 0x000000110000720c */ /* 0x000fda0003f05270 */
[----:B------:R-:W-:Y:S05]  /*6950*/  @P0 BRA `(.L_x_927) ;  /* 0xfffffffc00ec0947 */ /* 0x000fea000383ffff */
.L_x_926:
[----:B------:R-:W-:Y:S05]  /*6960*/  BSYNC B0 ;  /* 0x0000000000007941 */ /* 0x000fea0003800000 */
.L_x_925:
[----:B------:R-:W-:-:S03]  /*6970*/  UMOV UR5, 0xffffffff ;  /* 0xffffffff00057882 */ /* 0x000fc60000000000 */
[----:B------:R-:W-:Y:S05]  /*6980*/  BRA.DIV UR5, `(.L_x_928) ;  /* 0x0000003a05907947 */ /* 0x000fea000b800000 */
[----:B------:R-:W-:Y:S01]  /*6990*/  NOP ;  /* 0x0000000000007918 */ /* 0x000fe20000000000 */
.L_x_1012:
[----:B------:R-:W-:Y:S01]  /*69a0*/  @!PT LDS RZ, [RZ] ;  /* 0x00000000fffff984 */ /* 0x000fe20000000800 */
[----:B------:R-:W-:Y:S01]  /*69b0*/  @!PT LDS RZ, [RZ] ;  /* 0x00000000fffff984 */ /* 0x000fe20000000800 */
[----:B------:R-:W-:Y:S01]  /*69c0*/  @!PT LDS RZ, [RZ] ;  /* 0x00000000fffff984 */ /* 0x000fe20000000800 */
[----:B------:R-:W-:Y:S01]  /*69d0*/  @!PT LDS RZ, [RZ] ;  /* 0x00000000fffff984 */ /* 0x000fe20000000800 */
[----:B------:R3:W-:Y:S06]  /*69e0*/  MEMBAR.ALL.CTA ;  /* 0x0000000000007992 */ /* 0x0007ec0000008000 */
[----:B---3--:R-:W3:Y:S01]  /*69f0*/  FENCE.VIEW.ASYNC.S ;  /* 0x00000000000073c6 */ /* 0x008ee20000000000 */
[----:B------:R-:W-:Y:S05]  /*6a00*/  WARPSYNC.ALL ;  /* 0x0000000000007948 */ /* 0x000fea0003800000 */
[----:B------:R-:W-:Y:S01]  /*6a10*/  BSSY B0, `(.L_x_929) ;  /* 0x0000010000007945 */ /* 0x000fe20003800000 */
[----:B---3--:R-:W-:Y:S06]  /*6a20*/  BAR.SYNC.DEFER_BLOCKING 0x1, 0x100 ;  /* 0x0044000000007b1d */ /* 0x008fec0000010000 */
[----:B------:R-:W-:Y:S05]  /*6a30*/  @P1 BRA `(.L_x_930) ;  /* 0x0000000000341947 */ /* 0x000fea0003800000 */
[----:B------:R-:W-:Y:S01]  /*6a40*/  R2UR UR6, R22 ;  /* 0x00000000160672ca */ /* 0x000fe200000e0000 */
[----:B------:R-:W-:Y:S01]  /*6a50*/  UMOV UR5, 0x800 ;  /* 0x0000080000057882 */ /* 0x000fe20000000000 */
[----:B------:R-:W-:Y:S01]  /*6a60*/  R2UR UR7, R10 ;  /* 0x000000000a0772ca */ /* 0x000fe200000e0000 */
[----:B------:R-:W-:Y:S01]  /*6a70*/  UMOV UR8, 0x0 ;  /* 0x0000000000087882 */ /* 0x000fe20000000000 */
[----:B------:R-:W-:Y:S01]  /*6a80*/  PLOP3.LUT P0, PT, PT, PT, PT, 0x80, 0x0 ;  /* 0x000000000000781c */ /* 0x000fe20003f0f070 */
[----:B------:R-:W-:-:S12]  /*6a90*/  UMOV UR9, 0x14f00000 ;  /* 0x14f0000000097882 */ /* 0x000fd80000000000 */
.L_x_931:
[----:B------:R-:W-:Y:S01]  /*6aa0*/  @P0 ELECT P2, URZ, PT ;  /* 0x00000000003f082f */ /* 0x000fe20003840000 */
[----:B------:R3:W-:-:S12]  /*6ab0*/  UBLKRED.G.S.ADD.F32.RN [UR6], [UR4], UR5, desc[UR8] ;  /* 0x00000806040073bb */ /* 0x0007d800080a1405 */
[----:B------:R-:W-:Y:S02]  /*6ac0*/  @P2 PLOP3.LUT P0, PT, P2, PT, PT, 0x8, 0x0 ;  /* 0x000000000000281c */ /* 0x000fe4000170e170 */
[----:B------:R-:W-:-:S11]  /*6ad0*/  PLOP3.LUT P2, PT, PT, PT, PT, 0x8, 0x0 ;  /* 0x000000000000781c */ /* 0x000fd60003f4e170 */
[----:B---3--:R-:W-:Y:S05]  /*6ae0*/  @P0 BRA.U.ANY `(.L_x_931) ;  /* 0xfffffffd00ec0947 */ /* 0x008fea000393ffff */
[----:B------:R0:W-:Y:S01]  /*6af0*/  UTMACMDFLUSH ;  /* 0x00000000000079b7 */ /* 0x0001e20000000000 */
[----:B------:R-:W-:-:S04]  /*6b00*/  DEPBAR.LE SB0, 0x0 ;  /* 0x000080000000791a */ /* 0x000fc80000000000 */
.L_x_930:
[----:B------:R-:W-:Y:S05]  /*6b10*/  BSYNC B0 ;  /* 0x0000000000007941 */ /* 0x000fea0003800000 */
.L_x_929:
[----:B------:R-:W-:Y:S01]  /*6b20*/  NOP ;  /* 0x0000000000007918 */ /* 0x000fe20000000000 */
[----:B------:R-:W-:Y:S05]  /*6b30*/  @P1 BRA `(.L_x_892) ;  /* 0x0000003400a81947 */ /* 0x000fea0003800000 */
[----:B------:R-:W-:Y:S01]  /*6b40*/  IMAD.MOV.U32 R5, RZ, RZ, 0x1 ;  /* 0x00000001ff057424 */ /* 0x000fe200078e00ff */
[----:B------:R-:W-:Y:S01]  /*6b50*/  @!PT LDS RZ, [RZ] ;  /* 0x00000000fffff984 */ /* 0x000fe20000000800 */
[----:B------:R-:W-:Y:S01]  /*6b60*/  @!PT LDS RZ, [RZ] ;  /* 0x00000000fffff984 */ /* 0x000fe20000000800 */
[----:B------:R-:W-:Y:S01]  /*6b70*/  @!PT LDS RZ, [RZ] ;  /* 0x00000000fffff984 */ /* 0x000fe20000000800 */
[----:B------:R-:W-:Y:S01]  /*6b80*/  @!PT LDS RZ, [RZ] ;  /* 0x00000000fffff984 */ /* 0x000fe20000000800 */
[----:B------:R3:W-:Y:S06]  /*6b90*/  MEMBAR.ALL.CTA ;  /* 0x0000000000007992 */ /* 0x0007ec0000008000 */
[----:B---3--:R-:W-:Y:S06]  /*6ba0*/  MEMBAR.ALL.GPU ;  /* 0x0000000000007992 */ /* 0x008fec000000a000 */
[----:B------:R-:W-:-:S00]  /*6bb0*/  ERRBAR ;  /* 0x00000000000079ab */ /* 0x000fc00000000000 */
[----:B------:R-:W-:Y:S06]  /*6bc0*/  CGAERRBAR ;  /* 0x00000000000075ab */ /* 0x000fec0000000000 */
[----:B012345:R-:W-:Y:S04]  /*6bd0*/  CCTL.IVALL ;  /* 0x00000000ff00798f */ /* 0x03ffe80002000000 */
[----:B------:R3:W-:Y:S01]  /*6be0*/  REDG.E.ADD.S32.STRONG.GPU desc[UR38][R2.64], R5 ;  /* 0x000000050200798e */ /* 0x0007e2000c10e3a6 */
[----:B------:R-:W-:Y:S05]  /*6bf0*/  BRA `(.L_x_892) ;  /* 0x0000003400787947 */ /* 0x000fea0003800000 */
.L_x_887:
        /* <DEDUP_REMOVED lines=16> */
[----:B------:R-:W-:Y:S01]  /*6d00*/  IMAD.U32 R2, RZ, RZ, UR4 ;  /* 0x00000004ff027e24 */ /* 0x000fe2000f8e00ff */
[----:B------:R-:W-:-:S05]  /*6d10*/  MOV R3, UR5 ;  /* 0x0000000500037c02 */ /* 0x000fca0008000f00 */
[----:B------:R-:W2:Y:S02]  /*6d20*/  LDG.E R2, desc[UR38][R2.64] ;  /* 0x0000002602027981 */ /* 0x000ea4000c1e1900 */
[----:B--2---:R-:W-:Y:S01]  /*6d30*/  R2UR UR4, R2 ;  /* 0x00000000020472ca */ /* 0x004fe200000e0000 */
[----:B------:R-:W-:-:S14]  /*6d40*/  BRA `(.L_x_934) ;  /* 0x0000000000387947 */ /* 0x000fdc0003800000 */
.L_x_933:
[----:B------:R-:W-:Y:S02]  /*6d50*/  ULDC.64 UR4, c[0x0][0x8d8] ;  /* 0x0002360000047ab9 */ /* 0x000fe40000000a00 */
[----:B------:R-:W-:-:S04]  /*6d60*/  ISETP.NE.U32.AND P0, PT, RZ, UR4, PT ;  /* 0x00000004ff007c0c */ /* 0x000fc8000bf05070 */
[----:B------:R-:W-:-:S13]  /*6d70*/  ISETP.NE.AND.EX P0, PT, RZ, UR5, PT, P0 ;  /* 0x00000005ff007c0c */ /* 0x000fda000bf05300 */
[----:B------:R-:W-:Y:S05]  /*6d80*/  @!P0 BRA `(.L_x_935) ;  /* 0x0000000000248947 */ /* 0x000fea0003800000 */
[----:B------:R-:W-:Y:S02]  /*6d90*/  ULDC.64 UR4, c[0x0][0x8d8] ;  /* 0x0002360000047ab9 */ /* 0x000fe40000000a00 */
[----:B--2---:R-:W-:-:S06]  /*6da0*/  UIMAD.WIDE UR4, UR12, 0x4, UR4 ;  /* 0x000000040c0478a5 */ /* 0x004fcc000f8e0204 */
[----:B------:R-:W-:Y:S02]  /*6db0*/  IMAD.U32 R2, RZ, RZ, UR4 ;  /* 0x00000004ff027e24 */ /* 0x000fe4000f8e00ff */
[----:B------:R-:W-:-:S05]  /*6dc0*/  IMAD.U32 R3, RZ, RZ, UR5 ;  /* 0x00000005ff037e24 */ /* 0x000fca000f8e00ff */
[----:B------:R-:W2:Y:S04]  /*6dd0*/  LDG.E R0, desc[UR38][R2.64] ;  /* 0x0000002602007981 */ /* 0x000ea8000c1e1900 */
[----:B------:R-:W2:Y:S02]  /*6de0*/  LDG.E R5, desc[UR38][R2.64+0x4] ;  /* 0x0000042602057981 */ /* 0x000ea4000c1e1900 */
[----:B--2---:R-:W-:-:S05]  /*6df0*/  IMAD.IADD R0, R5, 0x1, -R0 ;  /* 0x0000000105007824 */ /* 0x004fca00078e0a00 */
[----:B------:R-:W-:Y:S01]  /*6e00*/  R2UR UR4, R0 ;  /* 0x00000000000472ca */ /* 0x000fe200000e0000 */
[----:B------:R-:W-:-:S14]  /*6e10*/  BRA `(.L_x_934) ;  /* 0x0000000000047947 */ /* 0x000fdc0003800000 */
.L_x_935:
[----:B------:R-:W-:-:S05]  /*6e20*/  ULDC UR4, c[0x0][0x8c4] ;  /* 0x0002310000047ab9 */ /* 0x000fca0000000800 */
.L_x_934:
        /* <DEDUP_REMOVED lines=11> */
[----:B------:R-:W-:Y:S01]  /*6ee0*/  MOV R2, UR4 ;  /* 0x0000000400027c02 */ /* 0x000fe20008000f00 */
[----:B------:R-:W-:Y:S01]  /*6ef0*/  IMAD.U32 R3, RZ, RZ, UR5 ;  /* 0x00000005ff037e24 */ /* 0x000fe2000f8e00ff */
[----:B------:R-:W-:Y:S02]  /*6f00*/  ULDC.64 UR4, c[0x0][0x780] ;  /* 0x0001e00000047ab9 */ /* 0x000fe40000000a00 */
[----:B------:R-:W-:-:S04]  /*6f10*/  UISETP.NE.U32.AND UP1, UPT, UR4, URZ, UPT ;  /* 0x0000003f0400728c */ /* 0x000fc8000bf25070 */
[----:B------:R-:W2:Y:S01]  /*6f20*/  @P0 LDG.E R6, desc[UR38][R2.64] ;  /* 0x0000002602060981 */ /* 0x000ea2000c1e1900 */
[----:B------:R-:W-:Y:S01]  /*6f30*/  UISETP.NE.AND.EX UP1, UPT, UR5, URZ, UPT, UP1 ;  /* 0x0000003f0500728c */ /* 0x000fe2000bf25310 */
[----:B------:R-:W-:Y:S02]  /*6f40*/  ULDC UR6, c[0x0][0x280] ;  /* 0x0000a00000067ab9 */ /* 0x000fe40000000800 */
[----:B------:R-:W-:-:S03]  /*6f50*/  IMAD.U32 R0, RZ, RZ, UR6 ;  /* 0x00000006ff007e24 */ /* 0x000fc6000f8e00ff */
[----:B------:R-:W-:-:S05]  /*6f60*/  PLOP3.LUT P1, PT, PT, PT, UP1, 0x80, 0x0 ;  /* 0x000000000000781c */ /* 0x000fca0003f2f018 */
[----:B------:R-:W-:Y:S02]  /*6f70*/  @UP1 ULDC.64 UR4, c[0x0][0x780] ;  /* 0x0001e00000041ab9 */ /* 0x000fe40000000a00 */
[----:B------:R-:W-:-:S06]  /*6f80*/  @UP1 UIMAD.WIDE UR4, UR12, 0x4, UR4 ;  /* 0x000000040c0418a5 */ /* 0x000fcc000f8e0204 */
[----:B------:R-:W-:Y:S01]  /*6f90*/  IMAD.U32 R4, RZ, RZ, UR4 ;  /* 0x00000004ff047e24 */ /* 0x000fe2000f8e00ff */
[----:B------:R-:W-:-:S05]  /*6fa0*/  MOV R5, UR5 ;  /* 0x0000000500057c02 */ /* 0x000fca0008000f00 */
        /* <DEDUP_REMOVED lines=13> */
.L_x_936:
        /* <DEDUP_REMOVED lines=18> */
[----:B------:R-:W-:Y:S01]  /*71a0*/  USEL UR18, UR12, URZ, !UP0 ;  /* 0x0000003f0c127287 */ /* 0x000fe2000c000000 */
[----:B------:R-:W-:Y:S01]  /*71b0*/  LEA.HI R3, R3, R2, RZ, 0x7 ;  /* 0x0000000203037211 */ /* 0x000fe200078f38ff */
[----:B------:R-:W-:-:S02]  /*71c0*/  USEL UR13, UR5, URZ, !UP0 ;  /* 0x0000003f050d7287 */ /* 0x000fc4000c000000 */
[----:B------:R-:W-:Y:S01]  /*71d0*/  UIADD3 UR8, UP0, UR6, UR14, URZ ;  /* 0x0000000e06087290 */ /* 0x000fe2000ff1e03f */
[----:B------:R-:W-:Y:S01]  /*71e0*/  SHF.R.S32.HI R3, RZ, 0x7, R3 ;  /* 0x00000007ff037819 */ /* 0x000fe20000011403 */
[----:B------:R-:W-:Y:S01]  /*71f0*/  UIADD3 UR5, UR15, UR9, URZ ;  /* 0x000000090f057290 */ /* 0x000fe2000fffe03f */
[----:B------:R-:W-:Y:S01]  /*7200*/  ULDC UR10, c[0x0][0x288] ;  /* 0x0000a200000a7ab9 */ /* 0x000fe20000000800 */
[----:B------:R-:W-:Y:S01]  /*7210*/  ULDC.64 UR16, c[0x0][0x2e0] ;  /* 0x0000b80000107ab9 */ /* 0x000fe20000000a00 */
[----:B------:R-:W-:Y:S01]  /*7220*/  UIMAD UR12, UR12, UR10, URZ ;  /* 0x0000000a0c0c72a4 */ /* 0x000fe2000f8e023f */
[----:B------:R-:W-:Y:S01]  /*7230*/  VIMNMX R3, R3, 0x1, !PT ;  /* 0x0000000103037848 */ /* 0x000fe20007fe0100 */
[----:B------:R-:W-:Y:S01]  /*7240*/  ULDC UR11, c[0x0][0x760] ;  /* 0x0001d800000b7ab9 */ /* 0x000fe20000000800 */
[----:B------:R-:W-:Y:S02]  /*7250*/  UIADD3.X UR9, UR7, UR5, URZ, UP0, !UPT ;  /* 0x0000000507097290 */ /* 0x000fe400087fe43f */
[----:B------:R-:W-:Y:S01]  /*7260*/  UIMAD UR13, UR13, UR16, URZ ;  /* 0x000000100d0d72a4 */ /* 0x000fe2000f8e023f */
[----:B------:R-:W-:Y:S01]  /*7270*/  LOP3.LUT R6, R3, 0x1, RZ, 0xc0, !PT ;  /* 0x0000000103067812 */ /* 0x000fe200078ec0ff */
[----:B------:R-:W-:-:S02]  /*7280*/  UIMAD UR10, UR10, UR11, URZ ;  /* 0x0000000b0a0a72a4 */ /* 0x000fc4000f8e023f */
[----:B------:R-:W-:Y:S02]  /*7290*/  UIADD3 UR11, UP0, UR12, UR19, URZ ;  /* 0x000000130c0b7290 */ /* 0x000fe4000ff1e03f */
[----:B------:R-:W-:Y:S01]  /*72a0*/  UIMAD UR13, UR18, UR17, UR13 ;  /* 0x00000011120d72a4 */ /* 0x000fe2000f8e020d */
[----:B-1----:R-:W-:Y:S01]  /*72b0*/  LOP3.LUT R0, R4, 0x1f, RZ, 0xc0, !PT ;  /* 0x0000001f04007812 */ /* 0x002fe200078ec0ff */
[----:B------:R-:W-:Y:S02]  /*72c0*/  UIMAD.WIDE.U32 UR8, UR18, UR16, UR8 ;  /* 0x00000010120872a5 */ /* 0x000fe4000f8e0008 */
[----:B------:R-:W-:Y:S01]  /*72d0*/  ULEA.HI.X.SX32 UR12, UR12, UR4, 0x1, UP0 ;  /* 0x000000040c0c7291 */ /* 0x000fe200080f0e3f */
[----:B------:R-:W-:Y:S01]  /*72e0*/  ELECT P0, URZ, PT ;  /* 0x00000000003f782f */ /* 0x000fe20003800000 */
        /* <DEDUP_REMOVED lines=19> */
.L_x_962:
[----:B------:R-:W-:Y:S01]  /*7420*/  UIMAD UR13, UR10, UR4, URZ ;  /* 0x000000040a0d72a4 */ /* 0x000fe2000f8e023f */
[----:B------:R-:W-:Y:S01]  /*7430*/  ISETP.NE.AND P1, PT, R0, RZ, PT ;  /* 0x000000ff0000720c */ /* 0x000fe20003f25270 */
[----:B------:R-:W-:Y:S01]  /*7440*/  ULDC.64 UR6, c[0x0][0x768] ;  /* 0x0001da0000067ab9 */ /* 0x000fe20000000a00 */
[----:B------:R-:W-:Y:S01]  /*7450*/  USHF.L.U32 UR14, UR5, 0xe, URZ ;  /* 0x0000000e050e7899 */ /* 0x000fe2000800063f */
[----:B------:R-:W-:Y:S01]  /*7460*/  IADD3 R4, R4, -0x2, RZ ;  /* 0xfffffffe04047810 */ /* 0x000fe20007ffe0ff */
[----:B------:R-:W-:Y:S01]  /*7470*/  UIADD3 UR15, UP0, UR13, UR11, URZ ;  /* 0x0000000b0d0f7290 */ /* 0x000fe2000ff1e03f */
[----:B------:R-:W-:Y:S01]  /*7480*/  BSSY B0, `(.L_x_938) ;  /* 0x0000010000007945 */ /* 0x000fe20003800000 */
[----:B------:R-:W-:Y:S01]  /*7490*/  UIMAD.WIDE UR30, UR14, 0x4, UR16 ;  /* 0x000000040e1e78a5 */ /* 0x000fe2000f8e0210 */
[----:B------:R-:W-:Y:S01]  /*74a0*/  ISETP.NE.AND P2, PT, R4, RZ, PT ;  /* 0x000000ff0400720c */ /* 0x000fe20003f45270 */
[----:B------:R-:W-:Y:S02]  /*74b0*/  ULEA.HI.X.SX32 UR22, UR13, UR12, 0x1, UP0 ;  /* 0x0000000c0d167291 */ /* 0x000fe400080f0e3f */
[----:B------:R-:W-:-:S02]  /*74c0*/  ULEA UR23, UP0, UR15, UR6, 0x2 ;  /* 0x000000060f177291 */ /* 0x000fc4000f80103f */
[----:B------:R-:W-:Y:S02]  /*74d0*/  UIMAD.WIDE UR26, UR14, 0x4, UR18 ;  /* 0x000000040e1a78a5 */ /* 0x000fe4000f8e0212 */
[----:B------:R-:W-:Y:S02]  /*74e0*/  ULEA.HI.X UR22, UR15, UR7, UR22, 0x2, UP0 ;  /* 0x000000070f167291 */ /* 0x000fe400080f1416 */
[----:B-1----:R-:W-:Y:S01]  /*74f0*/  IMAD.U32 R2, RZ, RZ, UR23 ;  /* 0x00000017ff027e24 */ /* 0x002fe2000f8e00ff */
[----:B------:R-:W-:-:S03]  /*7500*/  UIMAD.WIDE UR14, UR14, 0x4, UR20 ;  /* 0x000000040e0e78a5 */ /* 0x000fc6000f8e0214 */
[----:B------:R-:W-:Y:S01]  /*7510*/  IMAD.U32 R3, RZ, RZ, UR22 ;  /* 0x00000016ff037e24 */ /* 0x000fe2000f8e00ff */
[----:B------:R-:W-:Y:S08]  /*7520*/  @P1 BRA `(.L_x_939) ;  /* 0x0000000000141947 */ /* 0x000ff00003800000 */
.L_x_940:
[----:B------:R-:W2:Y:S04]  /*7530*/  LDG.E.STRONG.GPU R5, desc[UR38][R2.64] ;  /* 0x0000002602057981 */ /* 0x000ea8000c1ef900 */
[----:B--2---:R-:W-:Y:S01]  /*7540*/  CCTL.IVALL ;  /* 0x00000000ff00798f */ /* 0x004fe20002000000 */
[----:B------:R-:W-:Y:S05]  /*7550*/  YIELD ;  /* 0x0000000000007946 */ /* 0x000fea0003800000 */
[----:B------:R-:W-:-:S13]  /*7560*/  ISETP.NE.AND P3, PT, R5, UR24, PT ;  /* 0x0000001805007c0c */ /* 0x000fda000bf65270 */
[----:B------:R-:W-:Y:S05]  /*7570*/  @P3 BRA `(.L_x_940) ;  /* 0xfffffffc00ec3947 */ /* 0x000fea000383ffff */
.L_x_939:
[----:B------:R-:W-:Y:S05]  /*7580*/  BSYNC B0 ;  /* 0x0000000000007941 */ /* 0x000fea0003800000 */
.L_x_938:
[----:B------:R-:W-:-:S03]  /*7590*/  UMOV UR22, 0xffffffff ;  /* 0xffffffff00167882 */ /* 0x000fc60000000000 */
[----:B------:R-:W-:Y:S05]  /*75a0*/  BRA.DIV UR22, `(.L_x_941) ;  /* 0x0000002e16a47947 */ /* 0x000fea000b800000 */
[----:B------:R-:W-:Y:S01]  /*75b0*/  NOP ;  /* 0x0000000000007918 */ /* 0x000fe20000000000 */
.L_x_1015:
        /* <DEDUP_REMOVED lines=19> */
.L_x_943:
[----:B------:R-:W-:Y:S05]  /*76f0*/  BSYNC B0 ;  /* 0x0000000000007941 */ /* 0x000fea0003800000 */
.L_x_942:
        /* <DEDUP_REMOVED lines=13> */
.L_x_945:
[----:B------:R-:W-:Y:S05]  /*77d0*/  BSYNC B0 ;  /* 0x0000000000007941 */ /* 0x000fea0003800000 */
.L_x_944:
[----:B------:R-:W-:Y:S06]  /*77e0*/  BAR.ARV 0xa, 0xa0 ;  /* 0x0282800000007b1d */ /* 0x000fec0000002000 */
[----:B------:R-:W-:Y:S04]  /*77f0*/  BSSY B0, `(.L_x_946) ;  /* 0x0000003000007945 */ /* 0x000fe80003800000 */
[----:B------:R-:W-:Y:S05]  /*7800*/  @!P0 BRA `(.L_x_947) ;  /* 0x0000000000048947 */ /* 0x000fea0003800000 */
[----:B------:R-:W-:-:S04]  /*7810*/  DEPBAR.LE SB0, 0x0 ;  /* 0x000080000000791a */ /* 0x000fc80000000000 */
.L_x_947:
[----:B------:R-:W-:Y:S05]  /*7820*/  BSYNC B0 ;  /* 0x0000000000007941 */ /* 0x000fea0003800000 */
.L_x_946:
        /* <DEDUP_REMOVED lines=19> */
.L_x_949:
[----:B------:R-:W-:Y:S05]  /*7960*/  BSYNC B0 ;  /* 0x0000000000007941 */ /* 0x000fea0003800000 */
.L_x_948:
[----:B------:R-:W-:Y:S01]  /*7970*/  UIADD3 UR13, UR10, UR13, URZ ;  /* 0x0000000d0a0d7290 */ /* 0x000fe2000fffe03f */
[----:B------:R-:W-:Y:S03]  /*7980*/  BSSY B0, `(.L_x_950) ;  /* 0x000000d000007945 */ /* 0x000fe60003800000 */
[----:B------:R-:W-:-:S04]  /*7990*/  UIADD3 UR22, UP0, UR13, UR11, URZ ;  /* 0x0000000b0d167290 */ /* 0x000fc8000ff1e03f */
[----:B------:R-:W-:Y:S02]  /*79a0*/  ULEA.HI.X.SX32 UR13, UR13, UR12, 0x1, UP0 ;  /* 0x0000000c0d0d7291 */ /* 0x000fe400080f0e3f */
[----:B------:R-:W-:-:S04]  /*79b0*/  ULEA UR6, UP0, UR22, UR6, 0x2 ;  /* 0x0000000616067291 */ /* 0x000fc8000f80103f */
[----:B------:R-:W-:Y:S02]  /*79c0*/  ULEA.HI.X UR13, UR22, UR7, UR13, 0x2, UP0 ;  /* 0x00000007160d7291 */ /* 0x000fe400080f140d */
[----:B-1----:R-:W-:-:S04]  /*79d0*/  IMAD.U32 R2, RZ, RZ, UR6 ;  /* 0x00000006ff027e24 */ /* 0x002fc8000f8e00ff */
[----:B------:R-:W-:Y:S01]  /*79e0*/  MOV R3, UR13 ;  /* 0x0000000d00037c02 */ /* 0x000fe20008000f00 */
[----:B------:R-:W-:Y:S06]  /*79f0*/  @P1 BRA `(.L_x_951) ;  /* 0x0000000000141947 */ /* 0x000fec0003800000 */
.L_x_952:
[----:B------:R-:W2:Y:S04]  /*7a00*/  LDG.E.STRONG.GPU R5, desc[UR38][R2.64] ;  /* 0x0000002602057981 */ /* 0x000ea8000c1ef900 */
[----:B--2---:R-:W-:Y:S01]  /*7a10*/  CCTL.IVALL ;  /* 0x00000000ff00798f */ /* 0x004fe20002000000 */
[----:B------:R-:W-:Y:S05]  /*7a20*/  YIELD ;  /* 0x0000000000007946 */ /* 0x000fea0003800000 */
[----:B------:R-:W-:-:S13]  /*7a30*/  ISETP.NE.AND P3, PT, R5, UR24, PT ;  /* 0x0000001805007c0c */ /* 0x000fda000bf65270 */
[----:B------:R-:W-:Y:S05]  /*7a40*/  @P3 BRA `(.L_x_952) ;  /* 0xfffffffc00ec3947 */ /* 0x000fea000383ffff */
.L_x_951:
[----:B------:R-:W-:Y:S05]  /*7a50*/  BSYNC B0 ;  /* 0x0000000000007941 */ /* 0x000fea0003800000 */
.L_x_950:
[----:B------:R-:W-:-:S03]  /*7a60*/  UMOV UR6, 0xffffffff ;  /* 0xffffffff00067882 */ /* 0x000fc60000000000 */
[----:B------:R-:W-:Y:S05]  /*7a70*/  BRA.DIV UR6, `(.L_x_953) ;  /* 0x0000002a068c7947 */ /* 0x000fea000b800000 */
[----:B------:R-:W-:Y:S01]  /*7a80*/  NOP ;  /* 0x0000000000007918 */ /* 0x000fe20000000000 */
.L_x_1018:
        /* <DEDUP_REMOVED lines=13> */
.L_x_955:
[----:B------:R-:W-:Y:S05]  /*7b60*/  BSYNC B0 ;  /* 0x0000000000007941 */ /* 0x000fea0003800000 */
.L_x_954:
        /* <DEDUP_REMOVED lines=13> */
.L_x_957:
[----:B------:R-:W-:Y:S05]  /*7c40*/  BSYNC B0 ;  /* 0x0000000000007941 */ /* 0x000fea0003800000 */
.L_x_956:
[----:B------:R-:W-:Y:S06]  /*7c50*/  BAR.ARV 0xa, 0xa0 ;  /* 0x0282800000007b1d */ /* 0x000fec0000002000 */
[----:B------:R-:W-:Y:S04]  /*7c60*/  BSSY B0, `(.L_x_958) ;  /* 0x0000003000007945 */ /* 0x000fe80003800000 */
[----:B------:R-:W-:Y:S05]  /*7c70*/  @!P0 BRA `(.L_x_959) ;  /* 0x0000000000048947 */ /* 0x000fea0003800000 */
[----:B------:R-:W-:-:S04]  /*7c80*/  DEPBAR.LE SB0, 0x0 ;  /* 0x000080000000791a */ /* 0x000fc80000000000 */
.L_x_959:
[----:B------:R-:W-:Y:S05]  /*7c90*/  BSYNC B0 ;  /* 0x0000000000007941 */ /* 0x000fea0003800000 */
.L_x_958:
        /* <DEDUP_REMOVED lines=19> */
.L_x_961:
[----:B------:R-:W-:Y:S05]  /*7dd0*/  BSYNC B0 ;  /* 0x0000000000007941 */ /* 0x000fea0003800000 */
.L_x_960:
[----:B------:R-:W-:Y:S02]  /*7de0*/  UIADD3 UR4, UR4, 0x2, URZ ;  /* 0x0000000204047890 */ /* 0x000fe4000fffe03f */
[----:B------:R-:W-:Y:S01]  /*7df0*/  UIADD3 UR5, UR5, 0x1, URZ ;  /* 0x0000000105057890 */ /* 0x000fe2000fffe03f */
[----:B------:R-:W-:Y:S11]  /*7e00*/  @P2 BRA `(.L_x_962) ;  /* 0xfffffff400842947 */ /* 0x000ff6000383ffff */
.L_x_937:
        /* <DEDUP_REMOVED lines=11> */
[----:B------:R-:W-:Y:S01]  /*7ec0*/  IMAD.U32 R3, RZ, RZ, UR5 ;  /* 0x00000005ff037e24 */ /* 0x000fe2000f8e00ff */
[----:B------:R-:W-:Y:S06]  /*7ed0*/  @P3 BRA `(.L_x_964) ;  /* 0x0000000000143947 */ /* 0x000fec0003800000 */
.L_x_965:
[----:B------:R-:W2:Y:S04]  /*7ee0*/  LDG.E.STRONG.GPU R0, desc[UR38][R2.64] ;  /* 0x0000002602007981 */ /* 0x000ea8000c1ef900 */
[----:B--2---:R-:W-:Y:S01]  /*7ef0*/  CCTL.IVALL ;  /* 0x00000000ff00798f */ /* 0x004fe20002000000 */
[----:B------:R-:W-:Y:S05]  /*7f00*/  YIELD ;  /* 0x0000000000007946 */ /* 0x000fea0003800000 */
[----:B------:R-:W-:-:S13]  /*7f10*/  ISETP.NE.AND P1, PT, R0, UR24, PT ;  /* 0x0000001800007c0c */ /* 0x000fda000bf25270 */
[----:B------:R-:W-:Y:S05]  /*7f20*/  @P1 BRA `(.L_x_965) ;  /* 0xfffffffc00ec1947 */ /* 0x000fea000383ffff */
.L_x_964:
[----:B------:R-:W-:Y:S05]  /*7f30*/  BSYNC B0 ;  /* 0x0000000000007941 */ /* 0x000fea0003800000 */
.L_x_963:
[----:B------:R-:W-:-:S03]  /*7f40*/  UMOV UR5, 0xffffffff ;  /* 0xffffffff00057882 */ /* 0x000fc60000000000 */
[----:B------:R-:W-:Y:S05]  /*7f50*/  BRA.DIV UR5, `(.L_x_966) ;  /* 0x0000002605707947 */ /* 0x000fea000b800000 */
[----:B------:R-:W-:Y:S01]  /*7f60*/  NOP ;  /* 0x0000000000007918 */ /* 0x000fe20000000000 */
.L_x_1021:
        /* <DEDUP_REMOVED lines=22> */
.L_x_968:
[----:B------:R-:W-:Y:S05]  /*80d0*/  BSYNC B0 ;  /* 0x0000000000007941 */ /* 0x000fea0003800000 */
.L_x_967:
        /* <DEDUP_REMOVED lines=20> */
.L_x_970:
[----:B------:R-:W-:Y:S05]  /*8220*/  BSYNC B0 ;  /* 0x0000000000007941 */ /* 0x000fea0003800000 */
.L_x_969:
[----:B------:R-:W-:Y:S06]  /*8230*/  BAR.ARV 0xa, 0xa0 ;  /* 0x0282800000007b1d */ /* 0x000fec0000002000 */
[----:B------:R-:W-:Y:S04]  /*8240*/  BSSY B0, `(.L_x_971) ;  /* 0x0000003000007945 */ /* 0x000fe80003800000 */
[----:B------:R-:W-:Y:S05]  /*8250*/  @!P0 BRA `(.L_x_972) ;  /* 0x0000000000048947 */ /* 0x000fea0003800000 */
[----:B------:R-:W-:-:S04]  /*8260*/  DEPBAR.LE SB0, 0x0 ;  /* 0x000080000000791a */ /* 0x000fc80000000000 */
.L_x_972:
[----:B------:R-:W-:Y:S05]  /*8270*/  BSYNC B0 ;  /* 0x0000000000007941 */ /* 0x000fea0003800000 */
.L_x_971:
        /* <DEDUP_REMOVED lines=19> */
.L_x_932:
        /* <DEDUP_REMOVED lines=10> */
.L_x_973:
        /* <DEDUP_REMOVED lines=10> */
.L_x_975:
[----:B------:R-:W3:Y:S02]  /*84f0*/  LDC R5, c[0x0][0x8c4] ;  /* 0x00023100ff057b82 */ /* 0x000ee40000000800 */
.L_x_974:
[----:B------:R-:W4:Y:S01]  /*8500*/  S2R R14, SR_CTAID.X ;  /* 0x00000000000e7919 */ /* 0x000f220000002500 */
[----:B------:R-:W-:Y:S01]  /*8510*/  IMAD.MOV.U32 R0, RZ, RZ, 0x1 ;  /* 0x00000001ff007424 */ /* 0x000fe200078e00ff */
[----:B------:R-:W-:Y:S01]  /*8520*/  MOV R9, RZ ;  /* 0x000000ff00097202 */ /* 0x000fe20000000f00 */
[----:B----4-:R-:W-:-:S05]  /*8530*/  IMAD.SHL.U32 R14, R14, 0x80, RZ ;  /* 0x000000800e0e7824 */ /* 0x010fca00078e00ff */
        /* <DEDUP_REMOVED lines=19> */
[----:B------:R-:W-:Y:S01]  /*8670*/  IMAD.MOV.U32 R5, RZ, RZ, RZ ;  /* 0x000000ffff057224 */ /* 0x000fe200078e00ff */
[----:B------:R-:W-:Y:S01]  /*8680*/  ULDC UR4, c[0x0][0x280] ;  /* 0x0000a00000047ab9 */ /* 0x000fe20000000800 */
[----:B-1----:R-:W-:-:S05]  /*8690*/  @P0 IMAD.WIDE R2, R8, 0x4, R2 ;  /* 0x0000000408020825 */ /* 0x002fca00078e0202 */
[----:B------:R2:W5:Y:S01]  /*86a0*/  @P0 LDG.E R5, desc[UR38][R2.64] ;  /* 0x0000002602050981 */ /* 0x000562000c1e1900 */
[----:B------:R-:W-:Y:S02]  /*86b0*/  IMAD.U32 R4, RZ, RZ, UR4 ;  /* 0x00000004ff047e24 */ /* 0x000fe4000f8e00ff */
[----:B--2---:R-:W-:Y:S01]  /*86c0*/  @P2 IMAD.WIDE R2, R8, 0x4, R12 ;  /* 0x0000000408022825 */ /* 0x004fe200078e020c */
[----:B------:R-:W-:-:S04]  /*86d0*/  VOTEU.ANY UP0, P1 ;  /* 0x00000000003f7886 */ /* 0x000fc80000800100 */
[----:B------:R1:W5:Y:S02]  /*86e0*/  @P2 LDG.E R4, desc[UR38][R2.64] ;  /* 0x0000002602042981 */ /* 0x000364000c1e1900 */
[----:B-1----:R-:W-:Y:S02]  /*86f0*/  CS2R R2, SRZ ;  /* 0x0000000000027805 */ /* 0x002fe4000001ff00 */
[----:B---3--:R-:W-:-:S04]  /*8700*/  @P1 LEA R9, R8, R9, 0x7 ;  /* 0x0000000908091211 */ /* 0x008fc800078e38ff */
[----:B------:R-:W-:-:S04]  /*8710*/  @P1 SHF.R.S32.HI R12, RZ, 0x1f, R9 ;  /* 0x0000001fff0c1819 */ /* 0x000fc80000011409 */
[----:B------:R-:W-:-:S04]  /*8720*/  @P1 LEA.HI R12, R12, R9, RZ, 0x7 ;  /* 0x000000090c0c1211 */ /* 0x000fc800078f38ff */
[----:B------:R-:W-:Y:S02]  /*8730*/  @P1 LOP3.LUT R12, R12, 0xffffff80, RZ, 0xc0, !PT ;  /* 0xffffff800c0c1812 */ /* 0x000fe400078ec0ff */
[----:B----4-:R-:W-:Y:S02]  /*8740*/  @P1 R2UR UR4, R15 ;  /* 0x000000000f0412ca */ /* 0x010fe400000e0000 */
        /* <DEDUP_REMOVED lines=8> */
.L_x_977:
        /* <DEDUP_REMOVED lines=8> */
[----:B------:R-:W-:Y:S01]  /*8850*/  ULDC UR4, c[0x0][0x2e8] ;  /* 0x0000ba0000047ab9 */ /* 0x000fe20000000800 */
[----:B------:R-:W-:Y:S01]  /*8860*/  R2UR UR13, R8 ;  /* 0x00000000080d72ca */ /* 0x000fe200000e0000 */
[----:B------:R-:W-:Y:S01]  /*8870*/  VOTEU.ANY UP1, P0 ;  /* 0x00000000003f7886 */ /* 0x000fe20000020100 */
[----:B------:R-:W-:Y:S02]  /*8880*/  ISETP.NE.AND.EX P1, PT, R11, RZ, PT, P1 ;  /* 0x000000ff0b00720c */ /* 0x000fe40003f25310 */
[----:B------:R-:W-:Y:S02]  /*8890*/  ELECT P0, URZ, PT ;  /* 0x00000000003f782f */ /* 0x000fe40003800000 */
[----:B------:R-:W-:Y:S01]  /*88a0*/  SHF.R.S32.HI R8, RZ, 0x1f, R8 ;  /* 0x0000001fff087819 */ /* 0x000fe20000011408 */
[----:B------:R-:W3:Y:S01]  /*88b0*/  LDC.64 R10, c[0x0][0x720] ;  /* 0x0001c800ff0a7b82 */ /* 0x000ee20000000a00 */
[----:B------:R-:W-:Y:S01]  /*88c0*/  MOV R7, R3 ;  /* 0x0000000300077202 */ /* 0x000fe20000000f00 */
[----:B------:R-:W-:Y:S01]  /*88d0*/  UMOV UR12, UR20 ;  /* 0x00000014000c7c82 */ /* 0x000fe20008000000 */
[----:B------:R-:W-:Y:S01]  /*88e0*/  SEL R8, R8, RZ, !P1 ;  /* 0x000000ff08087207 */ /* 0x000fe20004800000 */
[----:B------:R-:W-:Y:S01]  /*88f0*/  BSSY B0, `(.L_x_976) ;  /* 0x0000169000007945 */ /* 0x000fe20003800000 */
[----:B------:R-:W-:-:S02]  /*8900*/  R2UR UR11, R14 ;  /* 0x000000000e0b72ca */ /* 0x000fc400000e0000 */
[----:B------:R-:W-:Y:S01]  /*8910*/  R2UR UR8, R5 ;  /* 0x00000000050872ca */ /* 0x000fe200000e0000 */
[----:B------:R-:W-:Y:S01]  /*8920*/  VOTEU.ANY UP0, P1 ;  /* 0x00000000003f7886 */ /* 0x000fe20000800100 */
[----:B------:R-:W-:Y:S02]  /*8930*/  USEL UR21, UR13, URZ, !UP0 ;  /* 0x0000003f0d157287 */ /* 0x000fe4000c000000 */
[----:B------:R-:W-:Y:S02]  /*8940*/  UISETP.NE.AND UP0, UPT, UR4, 0x1, UPT ;  /* 0x000000010400788c */ /* 0x000fe4000bf05270 */
[----:B------:R-:W-:-:S07]  /*8950*/  USEL UR13, UR13, URZ, !UP1 ;  /* 0x0000003f0d0d7287 */ /* 0x000fce000c800000 */
[----:B------:R-:W-:Y:S01]  /*8960*/  UIADD3 UR11, UR11, UR8, URZ ;  /* 0x000000080b0b7290 */ /* 0x000fe2000fffe03f */
[----:B-1----:R-:W-:Y:S01]  /*8970*/  SHF.R.S32.HI R9, RZ, 0x1f, R9 ;  /* 0x0000001fff097819 */ /* 0x002fe20000011409 */
[----:B------:R-:W-:Y:S01]  /*8980*/  @UP0 ULDC UR6, c[0x0][0x2ec] ;  /* 0x0000bb0000060ab9 */ /* 0x000fe20000000800 */
[----:B------:R-:W-:Y:S01]  /*8990*/  @UP0 ULDC UR8, c[0x0][0x2f0] ;  /* 0x0000bc0000080ab9 */ /* 0x000fe20000000800 */
[----:B------:R-:W-:Y:S02]  /*89a0*/  UIMAD.WIDE.U32 UR6, UR20, UR6, URZ ;  /* 0x00000006140672a5 */ /* 0x000fe4000f8e003f */
[----:B--2---:R-:W-:Y:S02]  /*89b0*/  IMAD R6, R9, R12, RZ ;  /* 0x0000000c09067224 */ /* 0x004fe400078e02ff */
[----:B------:R-:W-:Y:S02]  /*89c0*/  @UP0 USHF.R.U32.HI UR12, URZ, UR8, UR7 ;  /* 0x000000083f0c0299 */ /* 0x000fe40008011607 */
[----:B------:R-:W-:-:S02]  /*89d0*/  IMAD R13, R13, UR20, R6 ;  /* 0x000000140d0d7c24 */ /* 0x000fc4000f8e0206 */
[----:B------:R-:W-:-:S04]  /*89e0*/  IMAD.MOV.U32 R6, RZ, RZ, R2 ;  /* 0x000000ffff067224 */ /* 0x000fc800078e0002 */
[----:B------:R-:W-:-:S04]  /*89f0*/  IMAD.WIDE.U32 R2, R12, UR20, R6 ;  /* 0x000000140c027c25 */ /* 0x000fc8000f8e0006 */
[----:B---3--:R-:W-:Y:S02]  /*8a00*/  IMAD R12, R8, R10, RZ ;  /* 0x0000000a080c7224 */ /* 0x008fe400078e02ff */
[----:B------:R-:W-:Y:S02]  /*8a10*/  IMAD.IADD R3, R3, 0x1, R13 ;  /* 0x0000000103037824 */ /* 0x000fe400078e020d */
        /* <DEDUP_REMOVED lines=14> */
[----:B------:R-:W-:Y:S01]  /*8b00*/  IADD3 R7, R7, R11, RZ ;  /* 0x0000000b07077210 */ /* 0x000fe20007ffe0ff */
        /* <DEDUP_REMOVED lines=14> */
.L_x_1022:
[----:B------:R-:W-:Y:S01]  /*8bf0*/  IADD3 R11, R7, R11, RZ ;  /* 0x0000000b070b7210 */ /* 0x000fe20007ffe0ff */
        /* <DEDUP_REMOVED lines=8> */
.L_x_980:
        /* <DEDUP_REMOVED lines=31> */
[----:B------:R-:W-:Y:S01]  /*8e70*/  R2UR UR31, R0 ;  /* 0x00000000001f72ca */ /* 0x000fe200000e0000 */
[----:B------:R-:W-:Y:S01]  /*8e80*/  IMAD.X R3, RZ, RZ, R8, P1 ;  /* 0x000000ffff037224 */ /* 0x000fe200008e0608 */
[----:B------:R-:W-:Y:S02]  /*8e90*/  IADD3.X R0, RZ, R8, RZ, P2, !PT ;  /* 0x00000008ff007210 */ /* 0x000fe400017fe4ff */
        /* <DEDUP_REMOVED lines=9> */
[----:B--2---:R-:W-:Y:S01]  /*8f30*/  MOV R5, RZ ;  /* 0x000000ff00057202 */ /* 0x004fe20000000f00 */
[----:B------:R1:W-:Y:S02]  /*8f40*/  UTMALDG.4D [UR32], [UR40], desc[UR16] ;  /* 0x00001020280075b4 */ /* 0x0003e40008019000 */
[----:B-1----:R-:W-:Y:S05]  /*8f50*/  @!P1 BRA `(.L_x_981) ;  /* 0x0000000c00489947 */ /* 0x002fea0003800000 */
[----:B------:R-:W1:Y:S01]  /*8f60*/  S2R R13, SR_TID.X ;  /* 0x00000000000d7919 */ /* 0x000e620000002100 */
[C---:B------:R-:W-:Y:S01]  /*8f70*/  VIADD R0, R4.reuse, 0x7f ;  /* 0x0000007f04007836 */ /* 0x040fe20000000000 */
[----:B------:R-:W-:Y:S02]  /*8f80*/  ISETP.GE.AND P1, PT, R4, 0x101, PT ;  /* 0x000001010400780c */ /* 0x000fe40003f26270 */
[----:B------:R-:W-:Y:S02]  /*8f90*/  MOV R10, 0x1 ;  /* 0x00000001000a7802 */ /* 0x000fe40000000f00 */
        /* <DEDUP_REMOVED lines=10> */
[----:B------:R-:W-:Y:S01]  /*9040*/  IMAD.IADD R17, R17, 0x1, -R18 ;  /* 0x0000000111117824 */ /* 0x000fe200078e0a12 */
[----:B------:R-:W-:Y:S01]  /*9050*/  MOV R10, 0x1 ;  /* 0x00000001000a7802 */ /* 0x000fe20000000f00 */
[----:B------:R-:W-:-:S07]  /*9060*/  IMAD.MOV.U32 R19, RZ, RZ, RZ ;  /* 0x000000ffff137224 */ /* 0x000fce00078e00ff */
.L_x_991:
[----:B------:R-:W-:-:S04]  /*9070*/  SHF.L.U32 R21, R10, 0x1f, RZ ;  /* 0x0000001f0a157819 */ /* 0x000fc800000006ff */
[----:B-1----:R-:W1:Y:S02]  /*9080*/  SYNCS.PHASECHK.TRANS64.TRYWAIT P1, [R12+URZ+0x30c40], R21 ;  /* 0x030c40150c0075a7 */ /* 0x002e64000802017f */
[----:B-12--5:R-:W-:Y:S05]  /*9090*/  @!P1 BRA `(.L_x_983) ;  /* 0x0000001400509947 */ /* 0x026fea0003800000 */
.L_x_1023:
[----:B------:R-:W-:Y:S05]  /*90a0*/  @P0 BRA `(.L_x_984) ;  /* 0x0000000000140947 */ /* 0x000fea0003800000 */
[----:B------:R-:W-:Y:S01]  /*90b0*/  ISETP.NE.AND P1, PT, R20, RZ, PT ;  /* 0x000000ff1400720c */ /* 0x000fe20003f25270 */
[----:B------:R-:W-:-:S04]  /*90c0*/  IMAD.MOV.U32 R3, RZ, RZ, 0x4200 ;  /* 0x00004200ff037424 */ /* 0x000fc800078e00ff */
[----:B------:R2:W-:Y:S08]  /*90d0*/  SYNCS.ARRIVE.TRANS64 RZ, [R12+URZ+0x30c30], R3 ;  /* 0x030c30030cff79a7 */ /* 0x0005f0000800003f */
[----:B------:R-:W-:Y:S05]  /*90e0*/  @!P1 BRA `(.L_x_984) ;  /* 0x0000000000049947 */ /* 0x000fea0003800000 */
[----:B------:R-:W-:Y:S01]  /*90f0*/  BPT.TRAP 0x1 ;  /* 0x000000040000795c */ /* 0x000fe20000300000 */
.L_x_984:
        /* <DEDUP_REMOVED lines=17> */
[----:B------:R-:W-:Y:S02]  /*9210*/  LEA.HI.X.SX32 R3, R16, R11, 0x1, P1 ;  /* 0x0000000b10037211 */ /* 0x000fe400008f0eff */
[----:B---3--:R-:W-:Y:S01]  /*9220*/  MOV R9, R4 ;  /* 0x0000000400097202 */ /* 0x008fe20000000f00 */
[----:B------:R-:W-:Y:S01]  /*9230*/  IMAD.MOV.U32 R8, RZ, RZ, R5 ;  /* 0x000000ffff087224 */ /* 0x000fe200078e0005 */
        /* <DEDUP_REMOVED lines=10> */
.L_x_1024:
[----:B------:R-:W-:Y:S05]  /*92e0*/  @P0 BRA `(.L_x_986) ;  /* 0x0000000000140947 */ /* 0x000fea0003800000 */
[----:B------:R-:W-:Y:S02]  /*92f0*/  ISETP.NE.AND P1, PT, R20, RZ, PT ;  /* 0x000000ff1400720c */ /* 0x000fe40003f25270 */
[----:B------:R-:W-:-:S04]  /*9300*/  MOV R2, 0x4200 ;  /* 0x0000420000027802 */ /* 0x000fc80000000f00 */
[----:B------:R3:W-:Y:S07]  /*9310*/  SYNCS.ARRIVE.TRANS64 RZ, [R12+URZ+0x30c18], R2 ;  /* 0x030c18020cff79a7 */ /* 0x0007ee000800003f */
[----:B------:R-:W-:Y:S05]  /*9320*/  @!P1 BRA `(.L_x_986) ;  /* 0x0000000000049947 */ /* 0x000fea0003800000 */
[----:B------:R-:W-:Y:S01]  /*9330*/  BPT.TRAP 0x1 ;  /* 0x000000040000795c */ /* 0x000fe20000300000 */
.L_x_986:
        /* <DEDUP_REMOVED lines=22> */
.L_x_1025:
        /* <DEDUP_REMOVED lines=9> */
.L_x_988:
        /* <DEDUP_REMOVED lines=24> */
.L_x_1027:
[----:B------:R-:W-:Y:S05]  /*96b0*/  @P0 BRA `(.L_x_990) ;  /* 0x0000000000140947 */ /* 0x000fea0003800000 */
[----:B------:R-:W-:Y:S02]  /*96c0*/  ISETP.NE.AND P1, PT, R20, RZ, PT ;  /* 0x000000ff1400720c */ /* 0x000fe40003f25270 */
[----:B-1----:R-:W-:-:S04]  /*96d0*/  MOV R5, 0x4200 ;  /* 0x0000420000057802 */ /* 0x002fc80000000f00 */
[----:B------:R2:W-:Y:S07]  /*96e0*/  SYNCS.ARRIVE.TRANS64 RZ, [R12+URZ+0x30c10], R5 ;  /* 0x030c10050cff79a7 */ /* 0x0005ee000800003f */
[----:B------:R-:W-:Y:S05]  /*96f0*/  @!P1 BRA `(.L_x_990) ;  /* 0x0000000000049947 */ /* 0x000fea0003800000 */
[----:B------:R-:W-:Y:S01]  /*9700*/  BPT.TRAP 0x1 ;  /* 0x000000040000795c */ /* 0x000fe20000300000 */
.L_x_990:
        /* <DEDUP_REMOVED lines=22> */
[----:B-12---:R-:W-:-:S07]  /*9870*/  MOV R5, UR7 ;  /* 0x0000000700057c02 */ /* 0x006fce0008000f00 */
.L_x_982:
[----:B------:R-:W-:-:S13]  /*9880*/  ISETP.NE.AND P1, PT, R18, RZ, PT ;  /* 0x000000ff1200720c */ /* 0x000fda0003f25270 */
[----:B------:R-:W-:Y:S05]  /*9890*/  @!P1 BRA `(.L_x_981) ;  /* 0x0000000000f89947 */ /* 0x000fea0003800000 */
[----:B------:R-:W-:-:S04]  /*98a0*/  SHF.L.U32 R13, R10, 0x1f, RZ ;  /* 0x0000001f0a0d7819 */ /* 0x000fc800000006ff */
[----:B------:R-:W1:Y:S02]  /*98b0*/  SYNCS.PHASECHK.TRANS64.TRYWAIT P1, [R12+URZ+0x30c40], R13 ;  /* 0x030c400d0c0075a7 */ /* 0x000e64000802017f */
[----:B-1----:R-:W-:Y:S05]  /*98c0*/  @!P1 BRA `(.L_x_992) ;  /* 0x0000000c00989947 */ /* 0x002fea0003800000 */
.L_x_1028:
[----:B------:R-:W-:Y:S05]  /*98d0*/  @P0 BRA `(.L_x_993) ;  /* 0x0000000000140947 */ /* 0x000fea0003800000 */
[----:B------:R-:W-:Y:S01]  /*98e0*/  ISETP.NE.AND P1, PT, R20, RZ, PT ;  /* 0x000000ff1400720c */ /* 0x000fe20003f25270 */
[----:B------:R-:W-:-:S04]  /*98f0*/  IMAD.MOV.U32 R5, RZ, RZ, 0x4200 ;  /* 0x00004200ff057424 */ /* 0x000fc800078e00ff */
[----:B------:R2:W-:Y:S08]  /*9900*/  SYNCS.ARRIVE.TRANS64 RZ, [R12+URZ+0x30c30], R5 ;  /* 0x030c30050cff79a7 */ /* 0x0005f0000800003f */
[----:B------:R-:W-:Y:S05]  /*9910*/  @!P1 BRA `(.L_x_993) ;  /* 0x0000000000049947 */ /* 0x000fea0003800000 */
[----:B------:R-:W-:Y:S01]  /*9920*/  BPT.TRAP 0x1 ;  /* 0x000000040000795c */ /* 0x000fe20000300000 */
.L_x_993:
        /* <DEDUP_REMOVED lines=25> */
[----:B------:R-:W3:Y:S02]  /*9ac0*/  SYNCS.PHASECHK.TRANS64.TRYWAIT P1, [R12+URZ+0x30c28], R13 ;  /* 0x030c280d0c0075a7 */ /* 0x000ee4000802017f */
[----:B--23--:R-:W-:Y:S05]  /*9ad0*/  @!P1 BRA `(.L_x_994) ;  /* 0x0000000c00289947 */ /* 0x00cfea0003800000 */
.L_x_1029:
[----:B------:R-:W-:Y:S05]  /*9ae0*/  @P0 BRA `(.L_x_995) ;  /* 0x0000000000140947 */ /* 0x000fea0003800000 */
[----:B------:R-:W-:Y:S01]  /*9af0*/  ISETP.NE.AND P0, PT, R20, RZ, PT ;  /* 0x000000ff1400720c */ /* 0x000fe20003f05270 */
[----:B------:R-:W-:-:S04]  /*9b00*/  IMAD.MOV.U32 R5, RZ, RZ, 0x4200 ;  /* 0x00004200ff057424 */ /* 0x000fc800078e00ff */
[----:B------:R3:W-:Y:S08]  /*9b10*/  SYNCS.ARRIVE.TRANS64 RZ, [R12+URZ+0x30c18], R5 ;  /* 0x030c18050cff79a7 */ /* 0x0007f0000800003f */
[----:B------:R-:W-:Y:S05]  /*9b20*/  @!P0 BRA `(.L_x_995) ;  /* 0x0000000000048947 */ /* 0x000fea0003800000 */
[----:B------:R-:W-:Y:S01]  /*9b30*/  BPT.TRAP 0x1 ;  /* 0x000000040000795c */ /* 0x000fe20000300000 */
.L_x_995:
        /* <DEDUP_REMOVED lines=20> */
.L_x_981:
[----:B------:R-:W3:Y:S01]  /*9c80*/  S2R R2, SR_TID.X ;  /* 0x0000000000027919 */ /* 0x000ee20000002100 */
[----:B-12--5:R-:W-:Y:S01]  /*9c90*/  IMAD R13, R0, 0x8, R12 ;  /* 0x00000008000d7824 */ /* 0x026fe200078e020c */
[----:B---3--:R-:W-:Y:S02]  /*9ca0*/  LOP3.LUT R3, R2, 0x7f, RZ, 0xc0, !PT ;  /* 0x0000007f02037812 */ /* 0x008fe400078ec0ff */
[----:B------:R-:W-:Y:S02]  /*9cb0*/  SHF.L.U32 R2, R10, 0x1f, RZ ;  /* 0x0000001f0a027819 */ /* 0x000fe400000006ff */
[----:B------:R-:W-:Y:S02]  /*9cc0*/  ISETP.NE.AND P1, PT, R3, RZ, PT ;  /* 0x000000ff0300720c */ /* 0x000fe40003f25270 */
[----:B------:R-:W1:Y:S02]  /*9cd0*/  SYNCS.PHASECHK.TRANS64.TRYWAIT P0, [R13+URZ+0x30c40], R2 ;  /* 0x030c40020d0075a7 */ /* 0x000e64000800017f */
[----:B-1----:R-:W-:Y:S09]  /*9ce0*/  @!P0 BRA `(.L_x_996) ;  /* 0x0000000800b88947 */ /* 0x002ff20003800000 */
.L_x_1030:
[----:B------:R-:W-:Y:S05]  /*9cf0*/  @P1 BRA `(.L_x_997) ;  /* 0x0000000000181947 */ /* 0x000fea0003800000 */
[----:B------:R-:W2:Y:S01]  /*9d00*/  S2R R3, SR_TID.X ;  /* 0x0000000000037919 */ /* 0x000ea20000002100 */
[----:B-1----:R-:W-:-:S04]  /*9d10*/  IMAD.MOV.U32 R2, RZ, RZ, 0x4200 ;  /* 0x00004200ff027424 */ /* 0x002fc800078e00ff */
[----:B------:R3:W-:Y:S01]  /*9d20*/  SYNCS.ARRIVE.TRANS64 RZ, [R13+URZ+0x30c30], R2 ;  /* 0x030c30020dff79a7 */ /* 0x0007e2000800003f */
[----:B--2---:R-:W-:-:S13]  /*9d30*/  LOP3.LUT P0, RZ, R3, 0x1f, RZ, 0xc0, !PT ;  /* 0x0000001f03ff7812 */ /* 0x004fda000780c0ff */
[----:B---3--:R-:W-:Y:S05]  /*9d40*/  @!P0 BRA `(.L_x_997) ;  /* 0x0000000000048947 */ /* 0x008fea0003800000 */
[----:B------:R-:W-:Y:S01]  /*9d50*/  BPT.TRAP 0x1 ;  /* 0x000000040000795c */ /* 0x000fe20000300000 */
.L_x_997:
[----:B-1----:R-:W1:Y:S01]  /*9d60*/  LDC.64 R2, c[0x0][0x728] ;  /* 0x0001ca00ff027b82 */ /* 0x002e620000000a00 */
[C---:B------:R-:W-:Y:S01]  /*9d70*/  IADD3 R6, P0, R5.reuse, R6, RZ ;  /* 0x0000000605067210 */ /* 0x040fe20007f1e0ff */
[----:B------:R-:W-:Y:S01]  /*9d80*/  UMOV UR8, 0x0 ;  /* 0x0000000000087882 */ /* 0x000fe20000000000 */
[C---:B------:R-:W-:Y:S01]  /*9d90*/  LEA R4, R0.reuse, R12, 0xe ;  /* 0x0000000c00047211 */ /* 0x040fe200078e70ff */
[----:B------:R-:W-:Y:S01]  /*9da0*/  IMAD R12, R0, 0x200, R12 ;  /* 0x00000200000c7824 */ /* 0x000fe200078e020c */
        /* <DEDUP_REMOVED lines=19> */
[----:B------:R-:W-:Y:S02]  /*9ee0*/  R2UR UR23, R3 ;  /* 0x00000000031772ca */ /* 0x000fe400000e0000 */
[----:B------:R-:W-:Y:S02]  /*9ef0*/  IADD3 R9, R0, 0x1, RZ ;  /* 0x0000000100097810 */ /* 0x000fe40007ffe0ff */
        /* <DEDUP_REMOVED lines=8> */
.L_x_978:
[----:B------:R-:W-:Y:S05]  /*9f80*/  BSYNC B0 ;  /* 0x0000000000007941 */ /* 0x000fea0003800000 */
.L_x_976:
[----:B------:R-:W-:-:S03]  /*9f90*/  UMOV UR6, 0xffffffff ;  /* 0xffffffff00067882 */ /* 0x000fc60000000000 */
[----:B------:R-:W-:Y:S05]  /*9fa0*/  BRA.DIV UR6, `(.L_x_998) ;  /* 0x0000000a061c7947 */ /* 0x000fea000b800000 */
[----:B------:R-:W-:-:S13]  /*9fb0*/  ELECT P0, URZ, PT ;  /* 0x00000000003f782f */ /* 0x000fda0003800000 */
.L_x_1033:
[----:B------:R-:W-:Y:S05]  /*9fc0*/  @!P0 BRA `(.L_x_892) ;  /* 0x0000000000848947 */ /* 0x000fea0003800000 */
[----:B------:R-:W3:Y:S02]  /*9fd0*/  LDL.LU R2, [R1] ;  /* 0x0000000001027983 */ /* 0x000ee40000300800 */
[----:B---3--:R-:W-:-:S04]  /*9fe0*/  LOP3.LUT R2, R2, 0x2, RZ, 0xfc, !PT ;  /* 0x0000000202027812 */ /* 0x008fc800078efcff */
[----:B------:R-:W-:-:S13]  /*9ff0*/  ISETP.NE.AND P0, PT, R2, 0x3, PT ;  /* 0x000000030200780c */ /* 0x000fda0003f05270 */
[----:B------:R-:W-:Y:S05]  /*a000*/  @!P0 BRA `(.L_x_999) ;  /* 0x0000000000048947 */ /* 0x000fea0003800000 */
[----:B--2---:R-:W-:Y:S01]  /*a010*/  BPT.TRAP 0x1 ;  /* 0x000000040000795c */ /* 0x004fe20000300000 */
.L_x_999:
[----:B------:R-:W1:Y:S01]  /*a020*/  S2R R3, SR_CgaCtaId ;  /* 0x0000000000037919 */ /* 0x000e620000008800 */
[----:B------:R-:W-:Y:S02]  /*a030*/  MOV R2, 0x400 ;  /* 0x0000040000027802 */ /* 0x000fe40000000f00 */
[----:B------:R-:W-:Y:S02]  /*a040*/  SHF.L.U32 R4, R0, 0x1f, RZ ;  /* 0x0000001f00047819 */ /* 0x000fe400000006ff */
[----:B-1----:R-:W-:Y:S02]  /*a050*/  LEA R6, R3, R2, 0x18 ;  /* 0x0000000203067211 */ /* 0x002fe400078ec0ff */
[----:B------:R-:W-:-:S03]  /*a060*/  IADD3 R3, R9, 0x1, RZ ;  /* 0x0000000109037810 */ /* 0x000fc60007ffe0ff */
[----:B------:R-:W-:Y:S01]  /*a070*/  VIADD R2, R6, 0x30c20 ;  /* 0x00030c2006027836 */ /* 0x000fe20000000000 */
[----:B------:R-:W-:-:S03]  /*a080*/  ISETP.NE.AND P2, PT, R3, 0x2, PT ;  /* 0x000000020300780c */ /* 0x000fc60003f45270 */
[----:B------:R-:W-:Y:S01]  /*a090*/  IMAD R7, R9, 0x8, R2 ;  /* 0x0000000809077824 */ /* 0x000fe200078e0202 */
[----:B------:R-:W-:Y:S02]  /*a0a0*/  SEL R5, RZ, 0x1, P2 ;  /* 0x00000001ff057807 */ /* 0x000fe40001000000 */
[----:B------:R-:W-:Y:S01]  /*a0b0*/  SEL R3, R3, RZ, P2 ;  /* 0x000000ff03037207 */ /* 0x000fe20001000000 */
[----:B------:R-:W1:Y:S01]  /*a0c0*/  SYNCS.PHASECHK.TRANS64.TRYWAIT P1, [R7+URZ], R4 ;  /* 0x00000004070075a7 */ /* 0x000e62000802017f */
[----:B------:R-:W-:-:S03]  /*a0d0*/  LOP3.LUT R5, R0, R5, RZ, 0x3c, !PT ;  /* 0x0000000500057212 */ /* 0x000fc600078e3cff */
[----:B------:R-:W-:Y:S01]  /*a0e0*/  IMAD R11, R3, 0x8, R2 ;  /* 0x00000008030b7824 */ /* 0x000fe200078e0202 */
[----:B------:R-:W-:Y:S01]  /*a0f0*/  SHF.L.U32 R2, R5, 0x1f, RZ ;  /* 0x0000001f05027819 */ /* 0x000fe200000006ff */
[----:B-1----:R-:W-:Y:S06]  /*a100*/  @!P1 BRA `(.L_x_1000) ;  /* 0x0000000400e89947 */ /* 0x002fec0003800000 */
.L_x_1034:
[----:B------:R-:W3:Y:S02]  /*a110*/  SYNCS.PHASECHK.TRANS64.TRYWAIT P1, [R11+URZ], R2 ;  /* 0x000000020b0075a7 */ /* 0x000ee4000802017f */
[----:B---3--:R-:W-:Y:S05]  /*a120*/  @!P1 BRA `(.L_x_1001) ;  /* 0x0000000400f49947 */ /* 0x008fea0003800000 */
.L_x_1035:
[----:B------:R-:W-:Y:S05]  /*a130*/  @!P0 BRA `(.L_x_1002) ;  /* 0x0000000000048947 */ /* 0x000fea0003800000 */
[----:B--2---:R-:W-:Y:S01]  /*a140*/  BPT.TRAP 0x1 ;  /* 0x000000040000795c */ /* 0x004fe20000300000 */
.L_x_1002:
[----:B------:R-:W-:-:S05]  /*a150*/  VIADD R0, R6, 0x30c40 ;  /* 0x00030c4006007836 */ /* 0x000fca0000000000 */
[----:B------:R-:W-:-:S04]  /*a160*/  LEA R9, R9, R0, 0x3 ;  /* 0x0000000009097211 */ /* 0x000fc800078e18ff */
[----:B------:R-:W4:Y:S02]  /*a170*/  SYNCS.PHASECHK.TRANS64.TRYWAIT P0, [R9+URZ], R4 ;  /* 0x00000004090075a7 */ /* 0x000f24000800017f */
[----:B----4-:R-:W-:Y:S05]  /*a180*/  @!P0 BRA `(.L_x_1003) ;  /* 0x0000000400f08947 */ /* 0x010fea0003800000 */
.L_x_1036:
[----:B------:R-:W-:-:S07]  /*a190*/  IMAD R3, R3, 0x8, R0 ;  /* 0x0000000803037824 */ /* 0x000fce00078e0200 */
.L_x_1004:
[----:B------:R1:W1:Y:S02]  /*a1a0*/  SYNCS.PHASECHK.TRANS64.TRYWAIT P0, [R3+URZ], R2 ;  /* 0x00000002030075a7 */ /* 0x000264000800017f */
[----:B-1----:R-:W-:Y:S05]  /*a1b0*/  @!P0 NANOSLEEP.SYNCS 0x989680 ;  /* 0x009896800000895d */ /* 0x002fea0003900000 */
[----:B------:R-:W1:Y:S02]  /*a1c0*/  @!P0 SYNCS.PHASECHK.TRANS64 P0, [R3+URZ], R2 ;  /* 0x00000002030085a7 */ /* 0x000e64000800007f */
[----:B-1----:R-:W-:Y:S05]  /*a1d0*/  @!P0 BRA `(.L_x_1004) ;  /* 0xfffffffc00f08947 */ /* 0x002fea000383ffff */
.L_x_892:
[----:B--2---:R-:W-:Y:S05]  /*a1e0*/  BSYNC B6 ;  /* 0x0000000000067941 */ /* 0x004fea0003800000 */
.L_x_886:
[----:B------:R-:W-:Y:S05]  /*a1f0*/  EXIT ;  /* 0x000000000000794d */ /* 0x000fea0003800000 */
.L_x_902:
[----:B------:R-:W-:Y:S01]  /*a200*/  IMAD.MOV.U32 R12, RZ, RZ, RZ ;  /* 0x000000ffff0c7224 */ /* 0x000fe200078e00ff */
[----:B------:R-:W-:Y:S01]  /*a210*/  MOV R11, 0x1f ;  /* 0x0000001f000b7802 */ /* 0x000fe20000000f00 */
[----:B------:R-:W-:-:S07]  /*a220*/  IMAD.MOV.U32 R15, RZ, RZ, -0x1 ;  /* 0xffffffffff0f7424 */ /* 0x000fce00078e00ff */
[----:B------:R-:W-:Y:S05]  /*a230*/  WARPSYNC.COLLECTIVE R15, `(.L_x_1005) ;  /* 0x000000000f087348 */ /* 0x000fea0003c00000 */
[----:B------:R1:W2:Y:S02]  /*a240*/  SHFL.IDX P6, R14, R13, R12, R11 ;  /* 0x0000000c0d0e7389 */ /* 0x0002a400000c000b */
[----:B-12---:R-:W-:Y:S01]  /*a250*/  ENDCOLLECTIVE ;  /* 0x000000000000791b */ /* 0x006fe20003800000 */
.L_x_1005:
[----:B------:R-:W-:Y:S05]  /*a260*/  BRA `(.L_x_1006) ;  /* 0xffffff6c00c47947 */ /* 0x000fea000383ffff */
.L_x_904:
[----:B--2---:R2:W3:Y:S02]  /*a270*/  SYNCS.PHASECHK.TRANS64.TRYWAIT P0, [R2+URZ+0x30c00], R17 ;  /* 0x030c0011020075a7 */ /* 0x0044e4000800017f */
[----:B---3--:R-:W-:Y:S05]  /*a280*/  @!P0 NANOSLEEP.SYNCS 0x989680 ;  /* 0x009896800000895d */ /* 0x008fea0003900000 */
[----:B------:R-:W3:Y:S02]  /*a290*/  @!P0 SYNCS.PHASECHK.TRANS64 P0, [R2+URZ+0x30c00], R17 ;  /* 0x030c0011020085a7 */ /* 0x000ee4000800007f */
[----:B---3--:R-:W-:Y:S05]  /*a2a0*/  @!P0 BRA `(.L_x_904) ;  /* 0xfffffffc00f08947 */ /* 0x008fea000383ffff */
[----:B------:R-:W-:Y:S05]  /*a2b0*/  BRA `(.L_x_903) ;  /* 0xffffff7000287947 */ /* 0x000fea000383ffff */
.L_x_908:
[----:B--2---:R2:W3:Y:S02]  /*a2c0*/  SYNCS.PHASECHK.TRANS64.TRYWAIT P1, [R25+URZ+0x30c10], R22 ;  /* 0x030c1016190075a7 */ /* 0x0044e4000802017f */
[----:B---3--:R-:W-:Y:S05]  /*a2d0*/  @!P1 NANOSLEEP.SYNCS 0x989680 ;  /* 0x009896800000995d */ /* 0x008fea0003900000 */
[----:B------:R-:W3:Y:S02]  /*a2e0*/  @!P1 SYNCS.PHASECHK.TRANS64 P1, [R25+URZ+0x30c10], R22 ;  /* 0x030c1016190095a7 */ /* 0x000ee4000802007f */
[----:B---3--:R-:W-:Y:S05]  /*a2f0*/  @!P1 BRA `(.L_x_908) ;  /* 0xfffffffc00f09947 */ /* 0x008fea000383ffff */
[----:B------:R-:W-:Y:S05]  /*a300*/  BRA `(.L_x_907) ;  /* 0xffffff7800087947 */ /* 0x000fea000383ffff */
.L_x_912:
[----:B------:R1:W1:Y:S02]  /*a310*/  SYNCS.PHASECHK.TRANS64.TRYWAIT P1, [R25+URZ+0x30c30], R22 ;  /* 0x030c3016190075a7 */ /* 0x000264000802017f */
[----:B-1----:R-:W-:Y:S05]  /*a320*/  @!P1 NANOSLEEP.SYNCS 0x989680 ;  /* 0x009896800000995d */ /* 0x002fea0003900000 */
[----:B------:R-:W1:Y:S02]  /*a330*/  @!P1 SYNCS.PHASECHK.TRANS64 P1, [R25+URZ+0x30c30], R22 ;  /* 0x030c3016190095a7 */ /* 0x000e64000802007f */
[----:B-1----:R-:W-:Y:S05]  /*a340*/  @!P1 BRA `(.L_x_912) ;  /* 0xfffffffc00f09947 */ /* 0x002fea000383ffff */
[----:B------:R-:W-:Y:S05]  /*a350*/  BRA `(.L_x_911) ;  /* 0xffffff7c001c7947 */ /* 0x000fea000383ffff */
.L_x_919:
[----:B------:R-:W-:Y:S01]  /*a360*/  BSSY B0, `(.L_x_1007) ;  /* 0x0000005000007945 */ /* 0x000fe20003800000 */
[----:B------:R-:W-:-:S07]  /*a370*/  IMAD.MOV.U32 R15, RZ, RZ, -0x1 ;  /* 0xffffffffff0f7424 */ /* 0x000fce00078e00ff */
[----:B-1----:R-:W-:Y:S05]  /*a380*/  WARPSYNC.COLLECTIVE R15, `(.L_x_1008) ;  /* 0x000000000f087348 */ /* 0x002fea0003c00000 */
[----:B------:R-:W-:Y:S01]  /*a390*/  NOP ;  /* 0x0000000000007918 */ /* 0x000fe20000000000 */
[----:B-1----:R-:W-:Y:S01]  /*a3a0*/  ENDCOLLECTIVE ;  /* 0x000000000000791b */ /* 0x002fe20003800000 */
.L_x_1008:
[----:B------:R-:W-:Y:S05]  /*a3b0*/  BSYNC B0 ;  /* 0x0000000000007941 */ /* 0x000fea0003800000 */
.L_x_1007:
[----:B------:R-:W-:Y:S05]  /*a3c0*/  BRA `(.L_x_1009) ;  /* 0xffffffc0007c7947 */ /* 0x000fea000383ffff */
.L_x_928:
[----:B------:R-:W-:Y:S01]  /*a3d0*/  BSSY B0, `(.L_x_1010) ;  /* 0x0000005000007945 */ /* 0x000fe20003800000 */
[----:B------:R-:W-:-:S07]  /*a3e0*/  MOV R15, 0xffffffff ;  /* 0xffffffff000f7802 */ /* 0x000fce0000000f00 */
[----:B-12---:R-:W-:Y:S05]  /*a3f0*/  WARPSYNC.COLLECTIVE R15, `(.L_x_1011) ;  /* 0x000000000f087348 */ /* 0x006fea0003c00000 */
[----:B------:R-:W-:Y:S01]  /*a400*/  NOP ;  /* 0x0000000000007918 */ /* 0x000fe20000000000 */
[----:B-12---:R-:W-:Y:S01]  /*a410*/  ENDCOLLECTIVE ;  /* 0x000000000000791b */ /* 0x006fe20003800000 */
.L_x_1011:
[----:B------:R-:W-:Y:S05]  /*a420*/  BSYNC B0 ;  /* 0x0000000000007941 */ /* 0x000fea0003800000 */
.L_x_1010:
[----:B------:R-:W-:Y:S05]  /*a430*/  BRA `(.L_x_1012) ;  /* 0xffffffc400587947 */ /* 0x000fea000383ffff */
.L_x_941:
[----:B------:R-:W-:Y:S01]  /*a440*/  BSSY B0, `(.L_x_1013) ;  /* 0x0000005000007945 */ /* 0x000fe20003800000 */
[----:B------:R-:W-:-:S07]  /*a450*/  IMAD.MOV.U32 R15, RZ, RZ, -0x1 ;  /* 0xffffffffff0f7424 */ /* 0x000fce00078e00ff */
[----:B------:R-:W-:Y:S05]  /*a460*/  WARPSYNC.COLLECTIVE R15, `(.L_x_1014) ;  /* 0x000000000f087348 */ /* 0x000fea0003c00000 */
[----:B------:R-:W-:Y:S01]  /*a470*/  NOP ;  /* 0x0000000000007918 */ /* 0x000fe20000000000 */
[----:B------:R-:W-:Y:S01]  /*a480*/  ENDCOLLECTIVE ;  /* 0x000000000000791b */ /* 0x000fe20003800000 */
.L_x_1014:
[----:B------:R-:W-:Y:S05]  /*a490*/  BSYNC B0 ;  /* 0x0000000000007941 */ /* 0x000fea0003800000 */
.L_x_1013:
[----:B------:R-:W-:Y:S05]  /*a4a0*/  BRA `(.L_x_1015) ;  /* 0xffffffd000447947 */ /* 0x000fea000383ffff */
.L_x_953:
[----:B------:R-:W-:Y:S01]  /*a4b0*/  BSSY B0, `(.L_x_1016) ;  /* 0x0000005000007945 */ /* 0x000fe20003800000 */
[----:B------:R-:W-:-:S07]  /*a4c0*/  IMAD.MOV.U32 R15, RZ, RZ, -0x1 ;  /* 0xffffffffff0f7424 */ /* 0x000fce00078e00ff */
[----:B------:R-:W-:Y:S05]  /*a4d0*/  WARPSYNC.COLLECTIVE R15, `(.L_x_1017) ;  /* 0x000000000f087348 */ /* 0x000fea0003c00000 */
[----:B------:R-:W-:Y:S01]  /*a4e0*/  NOP ;  /* 0x0000000000007918 */ /* 0x000fe20000000000 */
[----:B------:R-:W-:Y:S01]  /*a4f0*/  ENDCOLLECTIVE ;  /* 0x000000000000791b */ /* 0x000fe20003800000 */
.L_x_1017:
[----:B------:R-:W-:Y:S05]  /*a500*/  BSYNC B0 ;  /* 0x0000000000007941 */ /* 0x000fea0003800000 */
.L_x_1016:
[----:B------:R-:W-:Y:S05]  /*a510*/  BRA `(.L_x_1018) ;  /* 0xffffffd4005c7947 */ /* 0x000fea000383ffff */
.L_x_966:
[----:B------:R-:W-:Y:S01]  /*a520*/  BSSY B0, `(.L_x_1019) ;  /* 0x0000005000007945 */ /* 0x000fe20003800000 */
[----:B------:R-:W-:-:S07]  /*a530*/  MOV R15, 0xffffffff ;  /* 0xffffffff000f7802 */ /* 0x000fce0000000f00 */
[----:B------:R-:W-:Y:S05]  /*a540*/  WARPSYNC.COLLECTIVE R15, `(.L_x_1020) ;  /* 0x000000000f087348 */ /* 0x000fea0003c00000 */
[----:B------:R-:W-:Y:S01]  /*a550*/  NOP ;  /* 0x0000000000007918 */ /* 0x000fe20000000000 */
[----:B------:R-:W-:Y:S01]  /*a560*/  ENDCOLLECTIVE ;  /* 0x000000000000791b */ /* 0x000fe20003800000 */
.L_x_1020:
[----:B------:R-:W-:Y:S05]  /*a570*/  BSYNC B0 ;  /* 0x0000000000007941 */ /* 0x000fea0003800000 */
.L_x_1019:
[----:B------:R-:W-:Y:S05]  /*a580*/  BRA `(.L_x_1021) ;  /* 0xffffffd800787947 */ /* 0x000fea000383ffff */
.L_x_979:
[----:B-1----:R1:W2:Y:S02]  /*a590*/  SYNCS.PHASECHK.TRANS64.TRYWAIT P1, [R12+URZ+0x30c20], R3 ;  /* 0x030c20030c0075a7 */ /* 0x0022a4000802017f */
[----:B--2---:R-:W-:Y:S05]  /*a5a0*/  @!P1 NANOSLEEP.SYNCS 0x989680 ;  /* 0x009896800000995d */ /* 0x004fea0003900000 */
[----:B------:R-:W2:Y:S02]  /*a5b0*/  @!P1 SYNCS.PHASECHK.TRANS64 P1, [R12+URZ+0x30c20], R3 ;  /* 0x030c20030c0095a7 */ /* 0x000ea4000802007f */
[----:B--2---:R-:W-:Y:S05]  /*a5c0*/  @!P1 BRA `(.L_x_979) ;  /* 0xfffffffc00f09947 */ /* 0x004fea000383ffff */
[----:B------:R-:W-:Y:S05]  /*a5d0*/  BRA `(.L_x_1022) ;  /* 0xffffffe400847947 */ /* 0x000fea000383ffff */
.L_x_983:
[----:B-1----:R1:W2:Y:S02]  /*a5e0*/  SYNCS.PHASECHK.TRANS64.TRYWAIT P1, [R12+URZ+0x30c40], R21 ;  /* 0x030c40150c0075a7 */ /* 0x0022a4000802017f */
[----:B--2---:R-:W-:Y:S05]  /*a5f0*/  @!P1 NANOSLEEP.SYNCS 0x989680 ;  /* 0x009896800000995d */ /* 0x004fea0003900000 */
[----:B------:R-:W2:Y:S02]  /*a600*/  @!P1 SYNCS.PHASECHK.TRANS64 P1, [R12+URZ+0x30c40], R21 ;  /* 0x030c40150c0095a7 */ /* 0x000ea4000802007f */
[----:B--2---:R-:W-:Y:S05]  /*a610*/  @!P1 BRA `(.L_x_983) ;  /* 0xfffffffc00f09947 */ /* 0x004fea000383ffff */
[----:B------:R-:W-:Y:S05]  /*a620*/  BRA `(.L_x_1023) ;  /* 0xffffffe8009c7947 */ /* 0x000fea000383ffff */
.L_x_985:
[----:B--2---:R2:W3:Y:S02]  /*a630*/  SYNCS.PHASECHK.TRANS64.TRYWAIT P1, [R12+URZ+0x30c28], R21 ;  /* 0x030c28150c0075a7 */ /* 0x0044e4000802017f */
[----:B---3--:R-:W-:Y:S05]  /*a640*/  @!P1 NANOSLEEP.SYNCS 0x989680 ;  /* 0x009896800000995d */ /* 0x008fea0003900000 */
[----:B------:R-:W3:Y:S02]  /*a650*/  @!P1 SYNCS.PHASECHK.TRANS64 P1, [R12+URZ+0x30c28], R21 ;  /* 0x030c28150c0095a7 */ /* 0x000ee4000802007f */
[----:B---3--:R-:W-:Y:S05]  /*a660*/  @!P1 BRA `(.L_x_985) ;  /* 0xfffffffc00f09947 */ /* 0x008fea000383ffff */
[----:B------:R-:W-:Y:S05]  /*a670*/  BRA `(.L_x_1024) ;  /* 0xffffffec00187947 */ /* 0x000fea000383ffff */
.L_x_987:
[----:B---3--:R3:W4:Y:S02]  /*a680*/  SYNCS.PHASECHK.TRANS64.TRYWAIT P1, [R12+URZ+0x30c48], R21 ;  /* 0x030c48150c0075a7 */ /* 0x008724000802017f */
[----:B----4-:R-:W-:Y:S05]  /*a690*/  @!P1 NANOSLEEP.SYNCS 0x989680 ;  /* 0x009896800000995d */ /* 0x010fea0003900000 */
[----:B------:R-:W4:Y:S02]  /*a6a0*/  @!P1 SYNCS.PHASECHK.TRANS64 P1, [R12+URZ+0x30c48], R21 ;  /* 0x030c48150c0095a7 */ /* 0x000f24000802007f */
[----:B----4-:R-:W-:Y:S05]  /*a6b0*/  @!P1 BRA `(.L_x_987) ;  /* 0xfffffffc00f09947 */ /* 0x010fea000383ffff */
[----:B------:R-:W-:Y:S05]  /*a6c0*/  BRA `(.L_x_1025) ;  /* 0xffffffec00747947 */ /* 0x000fea000383ffff */
.L_x_989:
[----:B------:R-:W-:-:S07]  /*a6d0*/  SHF.L.U32 R5, R10, 0x1f, RZ ;  /* 0x0000001f0a057819 */ /* 0x000fce00000006ff */
.L_x_1026:
[----:B-1----:R1:W2:Y:S02]  /*a6e0*/  SYNCS.PHASECHK.TRANS64.TRYWAIT P1, [R12+URZ+0x30c20], R5 ;  /* 0x030c20050c0075a7 */ /* 0x0022a4000802017f */
[----:B--2---:R-:W-:Y:S05]  /*a6f0*/  @!P1 NANOSLEEP.SYNCS 0x989680 ;  /* 0x009896800000995d */ /* 0x004fea0003900000 */
[----:B------:R-:W2:Y:S02]  /*a700*/  @!P1 SYNCS.PHASECHK.TRANS64 P1, [R12+URZ+0x30c20], R5 ;  /* 0x030c20050c0095a7 */ /* 0x000ea4000802007f */
[----:B--2---:R-:W-:Y:S05]  /*a710*/  @!P1 BRA `(.L_x_1026) ;  /* 0xfffffffc00f09947 */ /* 0x004fea000383ffff */
[----:B------:R-:W-:Y:S05]  /*a720*/  BRA `(.L_x_1027) ;  /* 0xffffffec00e07947 */ /* 0x000fea000383ffff */
.L_x_992:
[----:B-1----:R1:W2:Y:S02]  /*a730*/  SYNCS.PHASECHK.TRANS64.TRYWAIT P1, [R12+URZ+0x30c40], R13 ;  /* 0x030c400d0c0075a7 */ /* 0x0022a4000802017f */
[----:B--2---:R-:W-:Y:S05]  /*a740*/  @!P1 NANOSLEEP.SYNCS 0x989680 ;  /* 0x009896800000995d */ /* 0x004fea0003900000 */
[----:B------:R-:W2:Y:S02]  /*a750*/  @!P1 SYNCS.PHASECHK.TRANS64 P1, [R12+URZ+0x30c40], R13 ;  /* 0x030c400d0c0095a7 */ /* 0x000ea4000802007f */
[----:B--2---:R-:W-:Y:S05]  /*a760*/  @!P1 BRA `(.L_x_992) ;  /* 0xfffffffc00f09947 */ /* 0x004fea000383ffff */
[----:B------:R-:W-:Y:S05]  /*a770*/  BRA `(.L_x_1028) ;  /* 0xfffffff000547947 */ /* 0x000fea000383ffff */
.L_x_994:
[----:B--2---:R2:W3:Y:S02]  /*a780*/  SYNCS.PHASECHK.TRANS64.TRYWAIT P1, [R12+URZ+0x30c28], R13 ;  /* 0x030c280d0c0075a7 */ /* 0x0044e4000802017f */
[----:B---3--:R-:W-:Y:S05]  /*a790*/  @!P1 NANOSLEEP.SYNCS 0x989680 ;  /* 0x009896800000995d */ /* 0x008fea0003900000 */
[----:B------:R-:W3:Y:S02]  /*a7a0*/  @!P1 SYNCS.PHASECHK.TRANS64 P1, [R12+URZ+0x30c28], R13 ;  /* 0x030c280d0c0095a7 */ /* 0x000ee4000802007f */
[----:B---3--:R-:W-:Y:S05]  /*a7b0*/  @!P1 BRA `(.L_x_994) ;  /* 0xfffffffc00f09947 */ /* 0x008fea000383ffff */
[----:B------:R-:W-:Y:S05]  /*a7c0*/  BRA `(.L_x_1029) ;  /* 0xfffffff000c47947 */ /* 0x000fea000383ffff */
.L_x_996:
[----:B-1----:R1:W2:Y:S02]  /*a7d0*/  SYNCS.PHASECHK.TRANS64.TRYWAIT P0, [R13+URZ+0x30c40], R2 ;  /* 0x030c40020d0075a7 */ /* 0x0022a4000800017f */
[----:B--2---:R-:W-:Y:S05]  /*a7e0*/  @!P0 NANOSLEEP.SYNCS 0x989680 ;  /* 0x009896800000895d */ /* 0x004fea0003900000 */
[----:B------:R-:W2:Y:S02]  /*a7f0*/  @!P0 SYNCS.PHASECHK.TRANS64 P0, [R13+URZ+0x30c40], R2 ;  /* 0x030c40020d0085a7 */ /* 0x000ea4000800007f */
[----:B--2---:R-:W-:Y:S05]  /*a800*/  @!P0 BRA `(.L_x_996) ;  /* 0xfffffffc00f08947 */ /* 0x004fea000383ffff */
[----:B------:R-:W-:Y:S05]  /*a810*/  BRA `(.L_x_1030) ;  /* 0xfffffff400347947 */ /* 0x000fea000383ffff */
.L_x_998:
[----:B------:R-:W-:Y:S01]  /*a820*/  BSSY B0, `(.L_x_1031) ;  /* 0x0000006000007945 */ /* 0x000fe20003800000 */
[----:B------:R-:W-:-:S07]  /*a830*/  IMAD.MOV.U32 R15, RZ, RZ, -0x1 ;  /* 0xffffffffff0f7424 */ /* 0x000fce00078e00ff */
[----:B--2---:R-:W-:Y:S05]  /*a840*/  WARPSYNC.COLLECTIVE R15, `(.L_x_1032) ;  /* 0x000000000f0c7348 */ /* 0x004fea0003c00000 */
[----:B------:R-:W-:Y:S02]  /*a850*/  ELECT P6, UR62, PT ;  /* 0x00000000003e782f */ /* 0x000fe400038c0000 */
[----:B------:R-:W-:Y:S01]  /*a860*/  MOV R14, UR62 ;  /* 0x0000003e000e7c02 */ /* 0x000fe20008000f00 */
[----:B--2---:R-:W-:Y:S10]  /*a870*/  ENDCOLLECTIVE ;  /* 0x000000000000791b */ /* 0x004ff40003800000 */
.L_x_1032:
[----:B------:R-:W-:Y:S05]  /*a880*/  BSYNC B0 ;  /* 0x0000000000007941 */ /* 0x000fea0003800000 */
.L_x_1031:
[----:B------:R-:W-:Y:S01]  /*a890*/  PLOP3.LUT P0, PT, P6, PT, PT, 0x80, 0x0 ;  /* 0x000000000000781c */ /* 0x000fe2000370f070 */
[----:B------:R-:W-:-:S12]  /*a8a0*/  BRA `(.L_x_1033) ;  /* 0xfffffff400c47947 */ /* 0x000fd8000383ffff */
.L_x_1000:
[----:B-1----:R1:W3:Y:S02]  /*a8b0*/  SYNCS.PHASECHK.TRANS64.TRYWAIT P1, [R7+URZ], R4 ;  /* 0x00000004070075a7 */ /* 0x0022e4000802017f */
[----:B---3--:R-:W-:Y:S05]  /*a8c0*/  @!P1 NANOSLEEP.SYNCS 0x989680 ;  /* 0x009896800000995d */ /* 0x008fea0003900000 */
[----:B------:R-:W3:Y:S02]  /*a8d0*/  @!P1 SYNCS.PHASECHK.TRANS64 P1, [R7+URZ], R4 ;  /* 0x00000004070095a7 */ /* 0x000ee4000802007f */
[----:B---3--:R-:W-:Y:S05]  /*a8e0*/  @!P1 BRA `(.L_x_1000) ;  /* 0xfffffffc00f09947 */ /* 0x008fea000383ffff */
[----:B------:R-:W-:Y:S05]  /*a8f0*/  BRA `(.L_x_1034) ;  /* 0xfffffff800047947 */ /* 0x000fea000383ffff */
.L_x_1001:
[----:B---3--:R3:W4:Y:S02]  /*a900*/  SYNCS.PHASECHK.TRANS64.TRYWAIT P1, [R11+URZ], R2 ;  /* 0x000000020b0075a7 */ /* 0x008724000802017f */
[----:B----4-:R-:W-:Y:S05]  /*a910*/  @!P1 NANOSLEEP.SYNCS 0x989680 ;  /* 0x009896800000995d */ /* 0x010fea0003900000 */
[----:B------:R-:W4:Y:S02]  /*a920*/  @!P1 SYNCS.PHASECHK.TRANS64 P1, [R11+URZ], R2 ;  /* 0x000000020b0095a7 */ /* 0x000f24000802007f */
[----:B----4-:R-:W-:Y:S05]  /*a930*/  @!P1 BRA `(.L_x_1001) ;  /* 0xfffffffc00f09947 */ /* 0x010fea000383ffff */
[----:B------:R-:W-:Y:S05]  /*a940*/  BRA `(.L_x_1035) ;  /* 0xfffffff400f87947 */ /* 0x000fea000383ffff */
.L_x_1003:
[----:B----4-:R4:W1:Y:S02]  /*a950*/  SYNCS.PHASECHK.TRANS64.TRYWAIT P0, [R9+URZ], R4 ;  /* 0x00000004090075a7 */ /* 0x010864000800017f */
[----:B-1----:R-:W-:Y:S05]  /*a960*/  @!P0 NANOSLEEP.SYNCS 0x989680 ;  /* 0x009896800000895d */ /* 0x002fea0003900000 */
[----:B------:R-:W1:Y:S02]  /*a970*/  @!P0 SYNCS.PHASECHK.TRANS64 P0, [R9+URZ], R4 ;  /* 0x00000004090085a7 */ /* 0x000e64000800007f */
[----:B-1----:R-:W-:Y:S05]  /*a980*/  @!P0 BRA `(.L_x_1003) ;  /* 0xfffffffc00f08947 */ /* 0x002fea000383ffff */
[----:B------:R-:W-:Y:S05]  /*a990*/  BRA `(.L_x_1036) ;  /* 0xfffffff400fc7947 */ /* 0x000fea000383ffff */
.L_x_1037:
        /* <DEDUP_REMOVED lines=14> */
.L_x_3725:


//--------------------- .text._ZN7cutlass13device_kernelIN5flash11enable_sm90INS1_16FlashAttnBwdSm90INS1_25CollectiveMainloopBwdSm90ILi2ELi2ELi2EN4cute5tupleIJNS5_1CILi1EEES8_S8_EEENS6_IJNS7_ILi128EEESA_NS7_ILi64EEEEEENS_6half_tEfNS_4arch4Sm90ELb0ELb1ELb1ELb0ELb0ELb1ELb0ELb0ELi2ELi1ELi2ELi2ELb0EEENS1_21CollectiveEpilogueBwdISC_SD_SF_Li256ELb0ELb0ELi1EEENS1_19SingleTileSchedulerILb0ELb0ELb0ELi128EEEEEEEEEvNT_6ParamsE --------------------------
	.section	.text._ZN7cutlass13device_kernelIN5flash11enable_sm90INS1_16FlashAttnBwdSm90INS1_25CollectiveMainloopBwdSm90ILi2ELi2ELi2EN4cute5tupleIJNS5_1CILi1EEES8_S8_EEENS6_IJNS7_ILi128EEESA_NS7_ILi64EEEEEENS_6half_tEfNS_4arch4Sm90ELb0ELb1ELb1ELb0ELb0ELb1ELb0ELb0ELi2ELi1ELi2ELi2ELb0EEENS1_21CollectiveEpilogueBwdISC_SD_SF_Li256ELb0ELb0ELi1EEENS1_19SingleTileSchedulerILb0ELb0ELb0ELi128EEEEEEEEEvNT_6ParamsE,"ax",@progbits
	.align	128
.text._ZN7cutlass13device_kernelIN5flash11enable_sm90INS1_16FlashAttnBwdSm90INS1_25CollectiveMainloopBwdSm90ILi2ELi2ELi2EN4cute5tupleIJNS5_1CILi1EEES8_S8_EEENS6_IJNS7_ILi128EEESA_NS7_ILi64EEEEEENS_6half_tEfNS_4arch4Sm90ELb0ELb1ELb1ELb0ELb0ELb1ELb0ELb0ELi2ELi1ELi2ELi2ELb0EEENS1_21CollectiveEpilogueBwdISC_SD_SF_Li256ELb0ELb0ELi1EEENS1_19SingleTileSchedulerILb0ELb0ELb0ELi128EEEEEEEEEvNT_6ParamsE:
        .type           _ZN7cutlass13device_kernelIN5flash11enable_sm90INS1_16FlashAttnBwdSm90INS1_25CollectiveMainloopBwdSm90ILi2ELi2ELi2EN4cute5tupleIJNS5_1CILi1EEES8_S8_EEENS6_IJNS7_ILi128EEESA_NS7_ILi64EEEEEENS_6half_tEfNS_4arch4Sm90ELb0ELb1ELb1ELb0ELb0ELb1ELb0ELb0ELi2ELi1ELi2ELi2ELb0EEENS1_21CollectiveEpilogueBwdISC_SD_SF_Li256ELb0ELb0ELi1EEENS1_19SingleTileSchedulerILb0ELb0ELb0ELi128EEEEEEEEEvNT_6ParamsE,@function
        .size           _ZN7cutlass13device_kernelIN5flash11enable_sm90INS1_16FlashAttnBwdSm90INS1_25CollectiveMainloopBwdSm90ILi2ELi2ELi2EN4cute5tupleIJNS5_1CILi1EEES8_S8_EEENS6_IJNS7_ILi128EEESA_NS7_ILi64EEEEEENS_6half_tEfNS_4arch4Sm90ELb0ELb1ELb1ELb0ELb0ELb1ELb0ELb0ELi2ELi1ELi2ELi2ELb0EEENS1_21CollectiveEpilogueBwdISC_SD_SF_Li256ELb0ELb0ELi1EEENS1_19SingleTileSchedulerILb0ELb0ELb0ELi128EEEEEEEEEvNT_6ParamsE,(.L_x_3726 - _ZN7cutlass13device_kernelIN5flash11enable_sm90INS1_16FlashAttnBwdSm90INS1_25CollectiveMainloopBwdSm90ILi2ELi2ELi2EN4cute5tupleIJNS5_1CILi1EEES8_S8_EEENS6_IJNS7_ILi128EEESA_NS7_ILi64EEEEEENS_6half_tEfNS_4arch4Sm90ELb0ELb1ELb1ELb0ELb0ELb1ELb0ELb0ELi2ELi1ELi2ELi2ELb0EEENS1_21CollectiveEpilogueBwdISC_SD_SF_Li256ELb0ELb0ELi1EEENS1_19SingleTileSchedulerILb0ELb0ELb0ELi128EEEEEEEEEvNT_6ParamsE)
        .other          _ZN7cutlass13device_kernelIN5flash11enable_sm90INS1_16FlashAttnBwdSm90INS1_25CollectiveMainloopBwdSm90ILi2ELi2ELi2EN4cute5tupleIJNS5_1CILi1EEES8_S8_EEENS6_IJNS7_ILi128EEESA_NS7_ILi64EEEEEENS_6half_tEfNS_4arch4Sm90ELb0ELb1ELb1ELb0ELb0ELb1ELb0ELb0ELi2ELi1ELi2ELi2ELb0EEENS1_21CollectiveEpilogueBwdISC_SD_SF_Li256ELb0ELb0ELi1EEENS1_19SingleTileSchedulerILb0ELb0ELb0ELi128EEEEEEEEEvNT_6ParamsE,@"STO_CUDA_ENTRY STV_DEFAULT"
_ZN7cutlass13device_kernelIN5flash11enable_sm90INS1_16FlashAttnBwdSm90INS1_25CollectiveMainloopBwdSm90ILi2ELi2ELi2EN4cute5tupleIJNS5_1CILi1EEES8_S8_EEENS6_IJNS7_ILi128EEESA_NS7_ILi64EEEEEENS_6half_tEfNS_4arch4Sm90ELb0ELb1ELb1ELb0ELb0ELb1ELb0ELb0ELi2ELi1ELi2ELi2ELb0EEENS1_21CollectiveEpilogueBwdISC_SD_SF_Li256ELb0ELb0ELi1EEENS1_19SingleTileSchedulerILb0ELb0ELb0ELi128EEEEEEEEEvNT_6ParamsE:
[----:B------:R-:W1:Y:S02]  /*0000*/  LDC R1, c[0x0][0x28] ;  /* 0x00000a00ff017b82 */ /* 0x000e640000000800 */
[----:B-1----:R-:W-:Y:S01]  /*0010*/  VIADD R1, R1, 0xfffffeb8 ;  /* 0xfffffeb801017836 */ /* 0x002fe20000000000 */
[----:B------:R-:W1:Y:S01]  /*0020*/  S2R R3, SR_TID.X ;  /* 0x0000000000037919 */ /* 0x000e620000002100 */
[----:B------:R-:W-:Y:S01]  /*0030*/  ELECT P0, URZ, PT ;  /* 0x00000000003f782f */ /* 0x000fe20003800000 */
[----:B------:R-:W-:Y:S01]  /*0040*/  BSSY B0, `(.L_x_1038) ;  /* 0x000001a000007945 */ /* 0x000fe20003800000 */
[--C-:B-1----:R-:W-:Y:S02]  /*0050*/  SHF.R.U32.HI R0, RZ, 0x5, R3.reuse ;  /* 0x00000005ff007819 */ /* 0x102fe40000011603 */
[----:B------:R-:W-:-:S03]  /*0060*/  SHF.R.U32.HI R3, RZ, 0x7, R3 ;  /* 0x00000007ff037819 */ /* 0x000fc60000011603 */
        /* <DEDUP_REMOVED lines=23> */
.L_x_1039:
[----:B------:R-:W-:Y:S05]  /*01e0*/  BSYNC B0 ;  /* 0x0000000000007941 */ /* 0x000fea0003800000 */
.L_x_1038:
[----:B------:R-:W-:Y:S01]  /*01f0*/  VOTEU.ANY UP0, P0 ;  /* 0x00000000003f7886 */ /* 0x000fe20000000100 */
[----:B------:R-:W1:Y:S01]  /*0200*/  SHFL.IDX PT, R3, R3, RZ, 0x1f ;  /* 0x00001fff03037589 */ /* 0x000e6200000e0000 */
[----:B------:R-:W-:Y:S01]  /*0210*/  UMOV UR4, 0x1 ;  /* 0x0000000100047882 */ /* 0x000fe20000000000 */
[----:B------:R-:W-:Y:S01]  /*0220*/  VOTEU.ANY UP1, P0 ;  /* 0x00000000003f7886 */ /* 0x000fe20000020100 */
[----:B------:R-:W-:Y:S01]  /*0230*/  UMOV UR36, 0x1 ;  /* 0x0000000100247882 */ /* 0x000fe20000000000 */
[----:B------:R-:W2:Y:S01]  /*0240*/  @UP0 S2UR UR7, SR_CgaCtaId ;  /* 0x00000000000709c3 */ /* 0x000ea20000008800 */
[----:B------:R-:W3:Y:S01]  /*0250*/  SHFL.IDX PT, R2, R0, RZ, 0x1f ;  /* 0x00001fff00027589 */ /* 0x000ee200000e0000 */
[----:B------:R-:W-:Y:S01]  /*0260*/  @UP0 UMOV UR6, 0x400 ;  /* 0x0000040000060882 */ /* 0x000fe20000000000 */
[----:B------:R-:W-:-:S04]  /*0270*/  @UP0 UIADD3 UR4, -UR4, 0x100000, URZ ;  /* 0x0010000004040890 */ /* 0x000fc8000fffe13f */
[----:B------:R-:W-:Y:S02]  /*0280*/  @UP0 USHF.L.U32 UR5, UR4, 0xb, URZ ;  /* 0x0000000b04050899 */ /* 0x000fe4000800063f */
[----:B------:R-:W-:Y:S01]  /*0290*/  @UP0 USHF.L.U32 UR4, UR4, 0x1, URZ ;  /* 0x0000000104040899 */ /* 0x000fe2000800063f */
[----:B-1----:R-:W-:Y:S01]  /*02a0*/  R2UR UR8, R3 ;  /* 0x00000000030872ca */ /* 0x002fe200000e0000 */
[----:B--2---:R-:W-:Y:S01]  /*02b0*/  @UP0 ULEA UR6, UR7, UR6, 0x18 ;  /* 0x0000000607060291 */ /* 0x004fe2000f8ec03f */
[----:B---3--:R-:W-:-:S11]  /*02c0*/  ISETP.NE.AND P1, PT, R2, RZ, PT ;  /* 0x000000ff0200720c */ /* 0x008fd60003f25270 */
[----:B------:R-:W-:Y:S01]  /*02d0*/  UISETP.NE.AND UP0, UPT, UR8, URZ, UPT ;  /* 0x0000003f0800728c */ /* 0x000fe2000bf05270 */
[----:B------:R-:W1:Y:S02]  /*02e0*/  FENCE.VIEW.ASYNC.S ;  /* 0x00000000000073c6 */ /* 0x000e640000000000 */
[----:B-1----:R1:W2:Y:S01]  /*02f0*/  @UP1 SYNCS.EXCH.64 URZ, [UR6+0x30c00], UR4 ;  /* 0x030c0004063f15b2 */ /* 0x0022a20008000100 */
[----:B------:R-:W-:Y:S01]  /*0300*/  USEL UR36, UR36, 0x2, !UP0 ;  /* 0x0000000224247887 */ /* 0x000fe2000c000000 */
[----:B------:R-:W-:Y:S11]  /*0310*/  @P1 BRA `(.L_x_1040) ;  /* 0x0000000000481947 */ /* 0x000ff60003800000 */
[----:B-1----:R-:W1:Y:S01]  /*0320*/  S2UR UR5, SR_CgaCtaId ;  /* 0x00000000000579c3 */ /* 0x002e620000008800 */
        /* <DEDUP_REMOVED lines=15> */
[----:B------:R3:W1:Y:S02]  /*0420*/  SYNCS.EXCH.64 URZ, [UR8+0x30c28], UR4 ;  /* 0x030c2804083f75b2 */ /* 0x0006640008000100 */
[----:B---3--:R-:W-:Y:S01]  /*0430*/  NOP ;  /* 0x0000000000007918 */ /* 0x008fe20000000000 */
.L_x_1040:
[----:B------:R-:W3:Y:S01]  /*0440*/  SHFL.IDX PT, R2, R0, RZ, 0x1f ;  /* 0x00001fff00027589 */ /* 0x000ee200000e0000 */
[----:B------:R-:W-:Y:S01]  /*0450*/  NOP ;  /* 0x0000000000007918 */ /* 0x000fe20000000000 */
[----:B---3--:R-:W-:-:S13]  /*0460*/  ISETP.NE.AND P0, PT, R2, RZ, PT ;  /* 0x000000ff0200720c */ /* 0x008fda0003f05270 */
        /* <DEDUP_REMOVED lines=17> */
[----:B------:R3:W1:Y:S02]  /*0580*/  SYNCS.EXCH.64 URZ, [UR8+0x30c48], UR6 ;  /* 0x030c4806083f75b2 */ /* 0x0006640008000100 */
[----:B---3--:R-:W-:Y:S01]  /*0590*/  NOP ;  /* 0x0000000000007918 */ /* 0x008fe20000000000 */
.L_x_1041:
[----:B------:R-:W-:Y:S01]  /*05a0*/  PLOP3.LUT P0, PT, PT, PT, UP0, 0x80, 0x0 ;  /* 0x000000000000781c */ /* 0x000fe20003f0f008 */
[----:B------:R-:W-:Y:S01]  /*05b0*/  NOP ;  /* 0x0000000000007918 */ /* 0x000fe20000000000 */
[----:B------:R-:W-:Y:S01]  /*05c0*/  BSSY B6, `(.L_x_1042) ;  /* 0x00014f0000067945 */ /* 0x000fe20003800000 */
[----:B-12-4-:R-:W-:Y:S10]  /*05d0*/  BAR.SYNC.DEFER_BLOCKING 0x0 ;  /* 0x0000000000007b1d */ /* 0x016ff40000010000 */
[----:B------:R-:W-:Y:S05]  /*05e0*/  @!P0 BRA `(.L_x_1043) ;  /* 0x0000012400548947 */ /* 0x000fea0003800000 */
.L_x_1044:
        /* <DEDUP_REMOVED lines=10> */
[----:B------:R-:W-:-:S05]  /*0690*/  @!P0 VIADD R2, R2, 0x9 ;  /* 0x0000000902028836 */ /* 0x000fca0000000000 */
[----:B------:R1:W-:Y:S06]  /*06a0*/  @!P0 BAR.ARV R2, 0xa0 ;  /* 0x000280020000851d */ /* 0x0003ec0000002000 */
[----:B--2---:R-:W-:-:S13]  /*06b0*/  ISETP.LE.AND P0, PT, RZ, UR4, PT ;  /* 0x00000004ff007c0c */ /* 0x004fda000bf03270 */
[----:B-1----:R-:W-:Y:S05]  /*06c0*/  @!P0 BRA `(.L_x_1045) ;  /* 0x0000014c007c8947 */ /* 0x002fea0003800000 */
[----:B------:R-:W1:Y:S01]  /*06d0*/  S2UR UR39, SR_CTAID.X ;  /* 0x00000000002779c3 */ /* 0x000e620000002500 */
[----:B------:R-:W2:Y:S01]  /*06e0*/  S2R R3, SR_TID.X ;  /* 0x0000000000037919 */ /* 0x000ea20000002100 */
[----:B------:R-:W-:Y:S01]  /*06f0*/  ULDC UR6, c[0x0][0x280] ;  /* 0x0000a00000067ab9 */ /* 0x000fe20000000800 */
[----:B------:R-:W-:Y:S01]  /*0700*/  ULDC UR7, c[0x0][0x290] ;  /* 0x0000a40000077ab9 */ /* 0x000fe20000000800 */
[----:B------:R-:W-:Y:S01]  /*0710*/  ULDC UR4, c[0x0][0x74c] ;  /* 0x0001d30000047ab9 */ /* 0x000fe20000000800 */
[----:B------:R-:W-:Y:S01]  /*0720*/  UIADD3 UR40, UR6, 0x7f, URZ ;  /* 0x0000007f06287890 */ /* 0x000fe2000fffe03f */
[----:B------:R-:W-:Y:S02]  /*0730*/  PLOP3.LUT P0, PT, PT, PT, PT, 0x80, 0x0 ;  /* 0x000000000000781c */ /* 0x000fe40003f0f070 */
        /* <DEDUP_REMOVED lines=16> */
[----:B------:R-:W-:Y:S01]  /*0840*/  CS2R R202, SRZ ;  /* 0x0000000000ca7805 */ /* 0x000fe2000001ff00 */
[----:B-1----:R-:W-:Y:S02]  /*0850*/  ULEA UR5, UR39, UR6, 0x7 ;  /* 0x0000000627057291 */ /* 0x002fe4000f8e383f */
[----:B------:R-:W-:Y:S02]  /*0860*/  ISETP.LE.AND P1, PT, RZ, UR39, PT ;  /* 0x00000027ff007c0c */ /* 0x000fe4000bf23270 */
[----:B------:R-:W-:Y:S02]  /*0870*/  CS2R R200, SRZ ;  /* 0x0000000000c87805 */ /* 0x000fe4000001ff00 */
[----:B------:R-:W-:Y:S01]  /*0880*/  CS2R R198, SRZ ;  /* 0x0000000000c67805 */ /* 0x000fe2000001ff00 */
[----:B------:R-:W-:Y:S01]  /*0890*/  UIADD3 UR4, -UR4, UR5, -UR7 ;  /* 0x0000000504047290 */ /* 0x000fe2000fffe907 */
[----:B------:R-:W-:-:S02]  /*08a0*/  CS2R R196, SRZ ;  /* 0x0000000000c47805 */ /* 0x000fc4000001ff00 */
[----:B------:R-:W-:Y:S02]  /*08b0*/  CS2R R194, SRZ ;  /* 0x0000000000c27805 */ /* 0x000fe4000001ff00 */
[----:B------:R-:W-:Y:S01]  /*08c0*/  CS2R R192, SRZ ;  /* 0x0000000000c07805 */ /* 0x000fe2000001ff00 */
[----:B------:R-:W-:Y:S01]  /*08d0*/  USHF.R.S32.HI UR5, URZ, 0x1f, UR4 ;  /* 0x0000001f3f057899 */ /* 0x000fe20008011404 */
[----:B--2---:R-:W-:Y:S02]  /*08e0*/  IADD3 R17, R3, -0x80, RZ ;  /* 0xffffff8003117810 */ /* 0x004fe40007ffe0ff */
[----:B------:R-:W-:Y:S02]  /*08f0*/  CS2R R190, SRZ ;  /* 0x0000000000be7805 */ /* 0x000fe4000001ff00 */
[----:B------:R-:W-:Y:S01]  /*0900*/  CS2R R188, SRZ ;  /* 0x0000000000bc7805 */ /* 0x000fe2000001ff00 */
[----:B------:R-:W-:Y:S01]  /*0910*/  ULEA.HI UR5, UR5, UR4, URZ, 0x7 ;  /* 0x0000000405057291 */ /* 0x000fe2000f8f383f */
[----:B------:R-:W-:Y:S01]  /*0920*/  CS2R R186, SRZ ;  /* 0x0000000000ba7805 */ /* 0x000fe2000001ff00 */
[----:B------:R-:W-:Y:S01]  /*0930*/  USHF.R.S32.HI UR4, URZ, 0x1f, UR40 ;  /* 0x0000001f3f047899 */ /* 0x000fe20008011428 */
[----:B------:R-:W-:Y:S01]  /*0940*/  CS2R R184, SRZ ;  /* 0x0000000000b87805 */ /* 0x000fe2000001ff00 */
[----:B------:R-:W-:Y:S01]  /*0950*/  USHF.R.S32.HI UR5, URZ, 0x7, UR5 ;  /* 0x000000073f057899 */ /* 0x000fe20008011405 */
[----:B------:R-:W-:Y:S01]  /*0960*/  IMAD.MOV.U32 R183, RZ, RZ, RZ ;  /* 0x000000ffffb77224 */ /* 0x000fe200078e00ff */
[----:B------:R-:W-:-:S02]  /*0970*/  ULEA.HI UR4, UR4, UR40, URZ, 0x7 ;  /* 0x0000002804047291 */ /* 0x000fc4000f8f383f */
[----:B------:R-:W-:Y:S02]  /*0980*/  UISETP.LT.AND UP0, UPT, URZ, UR5, UPT ;  /* 0x000000053f00728c */ /* 0x000fe4000bf01270 */
[----:B------:R-:W-:Y:S02]  /*0990*/  USHF.R.S32.HI UR37, URZ, 0x7, UR4 ;  /* 0x000000073f257899 */ /* 0x000fe40008011404 */
[----:B------:R-:W-:Y:S01]  /*09a0*/  USEL UR38, URZ, UR5, !UP0 ;  /* 0x000000053f267287 */ /* 0x000fe2000c000000 */
[----:B------:R-:W-:Y:S11]  /*09b0*/  @!P1 BRA `(.L_x_1046) ;  /* 0x0000000000289947 */ /* 0x000ff60003800000 */
[----:B------:R-:W-:Y:S01]  /*09c0*/  ULEA UR4, UR39, UR6, 0x7 ;  /* 0x0000000627047291 */ /* 0x000fe2000f8e383f */
[----:B------:R-:W-:-:S03]  /*09d0*/  ULDC UR5, c[0x0][0x290] ;  /* 0x0000a40000057ab9 */ /* 0x000fc60000000800 */
[----:B------:R-:W-:-:S03]  /*09e0*/  UIADD3 UR4, -UR5, 0xff, UR4 ;  /* 0x000000ff05047890 */ /* 0x000fc6000fffe104 */
[----:B------:R-:W-:Y:S02]  /*09f0*/  ULDC UR5, c[0x0][0x748] ;  /* 0x0001d20000057ab9 */ /* 0x000fe40000000800 */
[----:B------:R-:W-:-:S04]  /*0a00*/  UIADD3 UR4, UR4, UR5, URZ ;  /* 0x0000000504047290 */ /* 0x000fc8000fffe03f */
[----:B------:R-:W-:-:S04]  /*0a10*/  USHF.R.S32.HI UR5, URZ, 0x1f, UR4 ;  /* 0x0000001f3f057899 */ /* 0x000fc80008011404 */
[----:B------:R-:W-:-:S04]  /*0a20*/  ULEA.HI UR5, UR5, UR4, URZ, 0x7 ;  /* 0x0000000405057291 */ /* 0x000fc8000f8f383f */
[----:B------:R-:W-:-:S04]  /*0a30*/  USHF.R.S32.HI UR5, URZ, 0x7, UR5 ;  /* 0x000000073f057899 */ /* 0x000fc80008011405 */
[----:B------:R-:W-:-:S04]  /*0a40*/  UISETP.LT.AND UP0, UPT, UR37, UR5, UPT ;  /* 0x000000052500728c */ /* 0x000fc8000bf01270 */
[----:B------:R-:W-:-:S12]  /*0a50*/  USEL UR37, UR37, UR5, UP0 ;  /* 0x0000000525257287 */ /* 0x000fd80008000000 */
.L_x_1046:
[----:B------:R-:W-:Y:S01]  /*0a60*/  UISETP.GT.AND UP0, UPT, UR37, UR38, UPT ;  /* 0x000000262500728c */ /* 0x000fe2000bf04270 */
[----:B------:R-:W-:Y:S01]  /*0a70*/  IMAD.MOV.U32 R182, RZ, RZ, RZ ;  /* 0x000000ffffb67224 */ /* 0x000fe200078e00ff */
[----:B------:R-:W-:Y:S02]  /*0a80*/  CS2R R180, SRZ ;  /* 0x0000000000b47805 */ /* 0x000fe4000001ff00 */
[----:B------:R-:W-:Y:S02]  /*0a90*/  CS2R R178, SRZ ;  /* 0x0000000000b27805 */ /* 0x000fe4000001ff00 */
[----:B------:R-:W-:Y:S02]  /*0aa0*/  CS2R R176, SRZ ;  /* 0x0000000000b07805 */ /* 0x000fe4000001ff00 */
[----:B------:R-:W-:Y:S02]  /*0ab0*/  CS2R R174, SRZ ;  /* 0x0000000000ae7805 */ /* 0x000fe4000001ff00 */
[----:B------:R-:W-:-:S02]  /*0ac0*/  PLOP3.LUT P1, PT, PT, PT, UP0, 0x80, 0x0 ;  /* 0x000000000000781c */ /* 0x000fc40003f2f008 */
[----:B------:R-:W-:-:S11]  /*0ad0*/  CS2R R172, SRZ ;  /* 0x0000000000ac7805 */ /* 0x000fd6000001ff00 */
[----:B------:R-:W-:Y:S05]  /*0ae0*/  @!P1 BRA `(.L_x_1047) ;  /* 0x0000010800409947 */ /* 0x000fea0003800000 */
[----:B------:R-:W-:-:S04]  /*0af0*/  MOV R0, RZ ;  /* 0x000000ff00007202 */ /* 0x000fc80000000f00 */
        /* <DEDUP_REMOVED lines=18> */
.L_x_1049:
[----:B------:R-:W1:Y:S01]  /*0c20*/  LDC.64 R2, c[0x4][R2] ;  /* 0x0100000002027b82 */ /* 0x000e620000000a00 */
        /* <DEDUP_REMOVED lines=14> */
.L_x_1048:
[----:B------:R-:W1:Y:S01]  /*0d10*/  S2R R3, SR_CgaCtaId ;  /* 0x0000000000037919 */ /* 0x000e620000008800 */
        /* <DEDUP_REMOVED lines=15> */
[----:B------:R-:W-:Y:S01]  /*0e10*/  MOV R11, UR7 ;  /* 0x00000007000b7c02 */ /* 0x000fe20008000f00 */
[----:B------:R-:W-:Y:S01]  /*0e20*/  IMAD.MOV.U32 R8, RZ, RZ, 0x70 ;  /* 0x00000070ff087424 */ /* 0x000fe200078e00ff */
[----:B------:R-:W-:Y:S01]  /*0e30*/  MOV R13, RZ ;  /* 0x000000ff000d7202 */ /* 0x000fe20000000f00 */
[----:B-1----:R-:W-:-:S07]  /*0e40*/  IMAD.MOV.U32 R12, RZ, RZ, 0x1 ;  /* 0x00000001ff0c7424 */ /* 0x002fce00078e00ff */
[----:B------:R-:W-:-:S07]  /*0e50*/  LEPC R20, `(.L_x_1051) ;  /* 0x000000001014794e */ /* 0x000fce0000000000 */
[----:B--2---:R-:W-:Y:S05]  /*0e60*/  CALL.ABS.NOINC R14 ;  /* 0x000000000e007343 */ /* 0x004fea0003c00000 */
.L_x_1051:
[----:B------:R-:W1:Y:S01]  /*0e70*/  LDC.64 R2, c[0x4][R2] ;  /* 0x0100000002027b82 */ /* 0x000e620000000a00 */
[----:B------:R-:W-:Y:S01]  /*0e80*/  ULDC.64 UR4, c[0x4][0x90] ;  /* 0x0100240000047ab9 */ /* 0x000fe20000000a00 */
[----:B------:R-:W-:Y:S01]  /*0e90*/  ULDC.64 UR6, c[0x4][0x30] ;  /* 0x01000c0000067ab9 */ /* 0x000fe20000000a00 */
[----:B------:R-:W-:Y:S01]  /*0ea0*/  IMAD.U32 R4, RZ, RZ, UR4 ;  /* 0x00000004ff047e24 */ /* 0x000fe2000f8e00ff */
[----:B------:R-:W-:Y:S01]  /*0eb0*/  MOV R11, UR7 ;  /* 0x00000007000b7c02 */ /* 0x000fe20008000f00 */
[----:B------:R-:W-:Y:S01]  /*0ec0*/  IMAD.U32 R5, RZ, RZ, UR5 ;  /* 0x00000005ff057e24 */ /* 0x000fe2000f8e00ff */
[----:B------:R-:W-:Y:S01]  /*0ed0*/  ULDC.64 UR4, c[0x4][0x98] ;  /* 0x0100260000047ab9 */ /* 0x000fe20000000a00 */
[----:B------:R-:W-:Y:S01]  /*0ee0*/  IMAD.U32 R10, RZ, RZ, UR6 ;  /* 0x00000006ff0a7e24 */ /* 0x000fe2000f8e00ff */
[----:B------:R-:W-:Y:S01]  /*0ef0*/  MOV R6, UR4 ;  /* 0x0000000400067c02 */ /* 0x000fe20008000f00 */
[----:B------:R-:W-:Y:S01]  /*0f00*/  IMAD.U32 R7, RZ, RZ, UR5 ;  /* 0x00000005ff077e24 */ /* 0x000fe2000f8e00ff */
[----:B------:R-:W-:Y:S01]  /*0f10*/  MOV R13, RZ ;  /* 0x000000ff000d7202 */ /* 0x000fe20000000f00 */
[----:B------:R-:W-:-:S02]  /*0f20*/  IMAD.MOV.U32 R8, RZ, RZ, 0x70 ;  /* 0x00000070ff087424 */ /* 0x000fc400078e00ff */
[----:B------:R-:W-:-:S07]  /*0f30*/  IMAD.MOV.U32 R12, RZ, RZ, 0x1 ;  /* 0x00000001ff0c7424 */ /* 0x000fce00078e00ff */
[----:B------:R-:W-:-:S07]  /*0f40*/  LEPC R20, `(.L_x_1050) ;  /* 0x000000001014794e */ /* 0x000fce0000000000 */
[----:B-1----:R-:W-:Y:S05]  /*0f50*/  CALL.ABS.NOINC R2 ;  /* 0x0000000002007343 */ /* 0x002fea0003c00000 */
.L_x_1050:
[----:B------:R-:W-:Y:S01]  /*0f60*/  SHF.R.S32.HI R6, RZ, 0x1f, R17 ;  /* 0x0000001fff067819 */ /* 0x000fe20000011411 */
[----:B------:R-:W-:-:S03]  /*0f70*/  UMOV UR4, 0xffffffff ;  /* 0xffffffff00047882 */ /* 0x000fc60000000000 */
[----:B------:R-:W-:-:S04]  /*0f80*/  LEA.HI R0, R6, R17, RZ, 0x7 ;  /* 0x0000001106007211 */ /* 0x000fc800078f38ff */
[----:B------:R-:W-:Y:S01]  /*0f90*/  SHF.R.S32.HI R18, RZ, 0x7, R0 ;  /* 0x00000007ff127819 */ /* 0x000fe20000011400 */
[----:B------:R-:W-:Y:S06]  /*0fa0*/  BRA.DIV UR4, `(.L_x_1052) ;  /* 0x00000146044c7947 */ /* 0x000fec000b800000 */
[----:B------:R1:W2:Y:S02]  /*0fb0*/  SHFL.IDX PT, R14, R18, RZ, 0x1f ;  /* 0x00001fff120e7589 */ /* 0x0002a400000e0000 */
.L_x_1165:
[----:B------:R-:W-:Y:S01]  /*0fc0*/  SHF.L.U32 R11, RZ, 0x1f, RZ ;  /* 0x0000001fff0b7819 */ /* 0x000fe200000006ff */
[----:B------:R-:W-:Y:S01]  /*0fd0*/  IMAD.SHL.U32 R2, R17, 0x40, RZ ;  /* 0x0000004011027824 */ /* 0x000fe200078e00ff */
[CC--:B------:R-:W-:Y:S02]  /*0fe0*/  LEA.HI R8, R6.reuse, R17.reuse, RZ, 0x4 ;  /* 0x0000001106087211 */ /* 0x0c0fe400078f20ff */
[----:B------:R-:W3:Y:S01]  /*0ff0*/  SYNCS.PHASECHK.TRANS64.TRYWAIT P0, [R16+URZ+0x30c00], R11 ;  /* 0x030c000b100075a7 */ /* 0x000ee2000800017f */
[----:B------:R-:W-:Y:S02]  /*1000*/  LEA.HI R5, R6, R17, RZ, 0x5 ;  /* 0x0000001106057211 */ /* 0x000fe400078f28ff */
[----:B------:R-:W-:Y:S02]  /*1010*/  SHF.R.S32.HI R9, RZ, 0x4, R8 ;  /* 0x00000004ff097819 */ /* 0x000fe40000011408 */
[----:B------:R-:W-:Y:S02]  /*1020*/  LOP3.LUT R4, R2, 0x1c0, RZ, 0xc0, !PT ;  /* 0x000001c002047812 */ /* 0x000fe400078ec0ff */
[----:B------:R-:W-:-:S02]  /*1030*/  SHF.R.U32.HI R7, RZ, 0x1, R5 ;  /* 0x00000001ff077819 */ /* 0x000fc40000011605 */
[----:B------:R-:W-:Y:S02]  /*1040*/  LEA.HI R10, R8, R9, RZ, 0x1 ;  /* 0x00000009080a7211 */ /* 0x000fe400078f08ff */
[----:B------:R-:W-:Y:S02]  /*1050*/  LEA.HI R3, R6, R17, RZ, 0x3 ;  /* 0x0000001106037211 */ /* 0x000fe400078f18ff */
[----:B------:R-:W-:Y:S02]  /*1060*/  LOP3.LUT R8, R4, 0x30, R7, 0xf8, !PT ;  /* 0x0000003004087812 */ /* 0x000fe400078ef807 */
[----:B--2---:R-:W-:Y:S02]  /*1070*/  LEA.HI R2, R14, R14, RZ, 0x1 ;  /* 0x0000000e0e027211 */ /* 0x004fe400078f08ff */
[----:B------:R-:W-:Y:S02]  /*1080*/  LOP3.LUT R8, R8, 0x8, R3, 0xf8, !PT ;  /* 0x0000000808087812 */ /* 0x000fe400078ef803 */
[----:B------:R-:W-:-:S02]  /*1090*/  LOP3.LUT R3, R2, 0xffffe, RZ, 0xc0, !PT ;  /* 0x000ffffe02037812 */ /* 0x000fc400078ec0ff */
[----:B------:R-:W-:Y:S02]  /*10a0*/  LOP3.LUT R10, R10, 0x7ffffe, RZ, 0xc0, !PT ;  /* 0x007ffffe0a0a7812 */ /* 0x000fe400078ec0ff */
[----:B------:R-:W-:Y:S02]  /*10b0*/  IADD3 R2, R14, -R3, RZ ;  /* 0x800000030e027210 */ /* 0x000fe40007ffe0ff */
[----:B------:R-:W-:Y:S01]  /*10c0*/  SHF.R.U32.HI R7, RZ, 0x3, R4 ;  /* 0x00000003ff077819 */ /* 0x000fe20000011604 */
[----:B------:R-:W-:Y:S02]  /*10d0*/  IMAD.IADD R10, R9, 0x1, -R10 ;  /* 0x00000001090a7824 */ /* 0x000fe400078e0a0a */
[----:B------:R2:W-:Y:S01]  /*10e0*/  STL [R1+0x50], R2 ;  /* 0x0000500201007387 */ /* 0x0005e20000100800 */
[----:B------:R-:W-:Y:S01]  /*10f0*/  LOP3.LUT R7, R8, R7, RZ, 0x3c, !PT ;  /* 0x0000000708077212 */ /* 0x000fe200078e3cff */
[----:B------:R-:W-:Y:S01]  /*1100*/  IMAD R10, R18, 0x10, R10 ;  /* 0x00000010120a7824 */ /* 0x000fe200078e020a */
[----:B--23--:R-:W-:Y:S06]  /*1110*/  @P0 BRA `(.L_x_1053) ;  /* 0x0000000000080947 */ /* 0x00cfec0003800000 */
[----:B------:R-:W2:Y:S02]  /*1120*/  SYNCS.PHASECHK.TRANS64.TRYWAIT P0, [R16+URZ+0x30c00], R11 ;  /* 0x030c000b100075a7 */ /* 0x000ea4000800017f */
[----:B--2---:R-:W-:Y:S05]  /*1130*/  @!P0 BRA `(.L_x_1054) ;  /* 0x0000014400088947 */ /* 0x004fea0003800000 */
.L_x_1053:
[----:B------:R-:W-:Y:S01]  /*1140*/  ULDC UR6, c[0x0][0x290] ;  /* 0x0000a40000067ab9 */ /* 0x000fe20000000800 */
[----:B------:R-:W-:Y:S01]  /*1150*/  ULDC UR5, c[0x0][0x74c] ;  /* 0x0001d30000057ab9 */ /* 0x000fe20000000800 */
[----:B------:R-:W-:Y:S01]  /*1160*/  UIADD3 UR4, UR40, -UR6, URZ ;  /* 0x8000000628047290 */ /* 0x000fe2000fffe03f */
[----:B------:R-:W-:Y:S01]  /*1170*/  LOP3.LUT R2, R0, 0xffffff80, RZ, 0xc0, !PT ;  /* 0xffffff8000027812 */ /* 0x000fe200078ec0ff */
[----:B------:R-:W-:Y:S01]  /*1180*/  IMAD.U32 R3, R10, 0x200, R7 ;  /* 0x000002000a037824 */ /* 0x000fe200078e0007 */
[----:B------:R-:W-:Y:S01]  /*1190*/  LEA.HI R12, R6, R17, RZ, 0x7 ;  /* 0x00000011060c7211 */ /* 0x000fe200078f38ff */
[----:B------:R-:W-:Y:S01]  /*11a0*/  ULEA UR4, UR39, UR4, 0x7 ;  /* 0x0000000427047291 */ /* 0x000fe2000f8e383f */
[----:B------:R-:W-:Y:S01]  /*11b0*/  MOV R0, RZ ;  /* 0x000000ff00007202 */ /* 0x000fe20000000f00 */
[----:B------:R-:W-:Y:S01]  /*11c0*/  IMAD.IADD R13, R17, 0x1, -R2 ;  /* 0x00000001110d7824 */ /* 0x000fe200078e0a02 */
[----:B------:R3:W-:Y:S01]  /*11d0*/  STL [R1+0x70], R3 ;  /* 0x0000700301007387 */ /* 0x0007e20000100800 */
[----:B------:R-:W-:Y:S01]  /*11e0*/  UIADD3 UR4, UR4, -UR5, URZ ;  /* 0x8000000504047290 */ /* 0x000fe2000fffe03f */
[----:B------:R-:W-:Y:S01]  /*11f0*/  SHF.R.S32.HI R12, RZ, 0x7, R12 ;  /* 0x00000007ff0c7819 */ /* 0x000fe2000001140c */
[----:B------:R-:W-:Y:S01]  /*1200*/  IMAD.MOV.U32 R4, RZ, RZ, RZ ;  /* 0x000000ffff047224 */ /* 0x000fe200078e00ff */
[--C-:B--2---:R-:W-:Y:S01]  /*1210*/  SHF.R.S32.HI R11, RZ, 0x1f, R13.reuse ;  /* 0x0000001fff0b7819 */ /* 0x104fe2000001140d */
[----:B------:R-:W-:Y:S01]  /*1220*/  USHF.R.S32.HI UR5, URZ, 0x1f, UR4 ;  /* 0x0000001f3f057899 */ /* 0x000fe20008011404 */
[----:B------:R-:W-:Y:S01]  /*1230*/  STL [R1+0x6c], R13 ;  /* 0x00006c0d01007387 */ /* 0x000fe20000100800 */
[----:B------:R-:W-:Y:S01]  /*1240*/  IMAD R7, R12, 0x400, R13 ;  /* 0x000004000c077824 */ /* 0x000fe200078e020d */
[----:B------:R-:W-:Y:S01]  /*1250*/  LEA.HI R8, R11, R13, RZ, 0x2 ;  /* 0x0000000d0b087211 */ /* 0x000fe200078f10ff */
[----:B------:R-:W-:Y:S01]  /*1260*/  ULEA.HI UR5, UR5, UR4, URZ, 0x7 ;  /* 0x0000000405057291 */ /* 0x000fe2000f8f383f */
[----:B------:R-:W-:Y:S01]  /*1270*/  STL [R1+0x88], R11 ;  /* 0x0000880b01007387 */ /* 0x000fe20000100800 */
[----:B------:R-:W-:Y:S01]  /*1280*/  IMAD.SHL.U32 R7, R7, 0x4, RZ ;  /* 0x0000000407077824 */ /* 0x000fe200078e00ff */
[----:B------:R-:W-:Y:S01]  /*1290*/  CS2R R170, SRZ ;  /* 0x0000000000aa7805 */ /* 0x000fe2000001ff00 */
[----:B------:R-:W-:Y:S01]  /*12a0*/  ULEA.HI.SX32 UR5, UR5, 0x1, 0x19 ;  /* 0x0000000105057891 */ /* 0x000fe2000f8fca3f */
[----:B------:R-:W-:-:S02]  /*12b0*/  CS2R R168, SRZ ;  /* 0x0000000000a87805 */ /* 0x000fc4000001ff00 */
[----:B------:R-:W-:Y:S02]  /*12c0*/  CS2R R166, SRZ ;  /* 0x0000000000a67805 */ /* 0x000fe4000001ff00 */
[----:B------:R-:W-:Y:S02]  /*12d0*/  CS2R R164, SRZ ;  /* 0x0000000000a47805 */ /* 0x000fe4000001ff00 */
[----:B------:R-:W-:Y:S02]  /*12e0*/  CS2R R162, SRZ ;  /* 0x0000000000a27805 */ /* 0x000fe4000001ff00 */
[----:B------:R-:W-:Y:S02]  /*12f0*/  CS2R R160, SRZ ;  /* 0x0000000000a07805 */ /* 0x000fe4000001ff00 */
[----:B------:R-:W-:Y:S02]  /*1300*/  MOV R2, UR5 ;  /* 0x0000000500027c02 */ /* 0x000fe40008000f00 */
[----:B------:R-:W-:-:S02]  /*1310*/  CS2R R158, SRZ ;  /* 0x00000000009e7805 */ /* 0x000fc4000001ff00 */
[----:B------:R-:W-:Y:S02]  /*1320*/  CS2R R156, SRZ ;  /* 0x00000000009c7805 */ /* 0x000fe4000001ff00 */
[----:B------:R-:W-:Y:S02]  /*1330*/  CS2R R154, SRZ ;  /* 0x00000000009a7805 */ /* 0x000fe4000001ff00 */
[----:B---3--:R-:W-:Y:S02]  /*1340*/  VIMNMX R3, R2, UR37, PT ;  /* 0x0000002502037c48 */ /* 0x008fe4000bfe0100 */
[----:B------:R-:W-:Y:S02]  /*1350*/  CS2R R152, SRZ ;  /* 0x0000000000987805 */ /* 0x000fe4000001ff00 */
[----:B------:R-:W-:Y:S02]  /*1360*/  CS2R R150, SRZ ;  /* 0x0000000000967805 */ /* 0x000fe4000001ff00 */
[----:B------:R-:W-:-:S02]  /*1370*/  CS2R R148, SRZ ;  /* 0x0000000000947805 */ /* 0x000fc4000001ff00 */
[----:B------:R-:W-:Y:S01]  /*1380*/  ISETP.LE.AND P0, PT, R3, UR38, PT ;  /* 0x0000002603007c0c */ /* 0x000fe2000bf03270 */
[----:B------:R2:W-:Y:S01]  /*1390*/  STL [R1+0x54], R3 ;  /* 0x0000540301007387 */ /* 0x0005e20000100800 */
[----:B------:R-:W-:Y:S02]  /*13a0*/  CS2R R146, SRZ ;  /* 0x0000000000927805 */ /* 0x000fe4000001ff00 */
[----:B------:R-:W-:Y:S02]  /*13b0*/  CS2R R144, SRZ ;  /* 0x0000000000907805 */ /* 0x000fe4000001ff00 */
[----:B------:R-:W-:Y:S01]  /*13c0*/  CS2R R142, SRZ ;  /* 0x00000000008e7805 */ /* 0x000fe2000001ff00 */
[----:B------:R3:W-:Y:S01]  /*13d0*/  STL [R1+0x68], R8 ;  /* 0x0000680801007387 */ /* 0x0007e20000100800 */
[----:B------:R-:W-:Y:S02]  /*13e0*/  CS2R R140, SRZ ;  /* 0x00000000008c7805 */ /* 0x000fe4000001ff00 */
[----:B------:R-:W-:-:S02]  /*13f0*/  CS2R R202, SRZ ;  /* 0x0000000000ca7805 */ /* 0x000fc4000001ff00 */
[----:B------:R-:W-:Y:S02]  /*1400*/  CS2R R200, SRZ ;  /* 0x0000000000c87805 */ /* 0x000fe4000001ff00 */
[----:B------:R-:W-:Y:S02]  /*1410*/  CS2R R198, SRZ ;  /* 0x0000000000c67805 */ /* 0x000fe4000001ff00 */
[----:B------:R-:W-:Y:S02]  /*1420*/  CS2R R196, SRZ ;  /* 0x0000000000c47805 */ /* 0x000fe4000001ff00 */
[----:B--2---:R-:W-:Y:S02]  /*1430*/  LOP3.LUT R3, R8, 0x7ffffffc, RZ, 0xc0, !PT ;  /* 0x7ffffffc08037812 */ /* 0x004fe400078ec0ff */
        /* <DEDUP_REMOVED lines=12> */
[----:B------:R-:W-:Y:S01]  /*1500*/  LEA R2, R7, R16, 0x2 ;  /* 0x0000001007027211 */ /* 0x000fe200078e10ff */
[----:B------:R-:W-:Y:S01]  /*1510*/  IMAD.IADD R3, R13, 0x1, -R3 ;  /* 0x000000010d037824 */ /* 0x000fe200078e0a03 */
[----:B---3--:R-:W-:Y:S06]  /*1520*/  @P0 BRA `(.L_x_1055) ;  /* 0x00000054004c0947 */ /* 0x008fec0003800000 */
[----:B------:R-:W-:Y:S01]  /*1530*/  LOP3.LUT R0, R5, 0xffffffe0, RZ, 0xc0, !PT ;  /* 0xffffffe005007812 */ /* 0x000fe200078ec0ff */
[----:B------:R-:W2:Y:S01]  /*1540*/  S2R R19, SR_CTAID.X ;  /* 0x0000000000137919 */ /* 0x000ea20000002500 */
[----:B------:R-:W-:Y:S01]  /*1550*/  LEA.HI R4, R6, R17, RZ, 0x2 ;  /* 0x0000001106047211 */ /* 0x000fe200078f10ff */
[----:B------:R-:W-:Y:S01]  /*1560*/  UIMAD UR4, UR39, -0x80, UR6 ;  /* 0xffffff80270478a4 */ /* 0x000fe2000f8e0206 */
[----:B------:R-:W-:Y:S01]  /*1570*/  SHF.R.S32.HI R6, RZ, 0x2, R8 ;  /* 0x00000002ff067819 */ /* 0x000fe20000011408 */
[----:B------:R-:W-:Y:S01]  /*1580*/  IMAD.IADD R0, R17, 0x1, -R0 ;  /* 0x0000000111007824 */ /* 0x000fe200078e0a00 */
[----:B------:R-:W-:Y:S01]  /*1590*/  SHF.R.S32.HI R5, RZ, 0x1f, R8 ;  /* 0x0000001fff057819 */ /* 0x000fe20000011408 */
[----:B------:R-:W-:Y:S01]  /*15a0*/  IMAD.MOV.U32 R171, RZ, RZ, RZ ;  /* 0x000000ffffab7224 */ /* 0x000fe200078e00ff */
[----:B------:R-:W-:Y:S02]  /*15b0*/  LOP3.LUT R8, R4, 0xfffffffc, RZ, 0xc0, !PT ;  /* 0xfffffffc04087812 */ /* 0x000fe400078ec0ff */
[----:B------:R-:W-:-:S02]  /*15c0*/  LEA.HI R4, R5, R6, RZ, 0x3 ;  /* 0x0000000605047211 */ /* 0x000fc400078f18ff */
[----:B------:R-:W-:Y:S02]  /*15d0*/  SHF.R.S32.HI R5, RZ, 0x1f, R0 ;  /* 0x0000001fff057819 */ /* 0x000fe40000011400 */
[----:B------:R-:W-:Y:S02]  /*15e0*/  LOP3.LUT R7, R4, 0xfffffff8, RZ, 0xc0, !PT ;  /* 0xfffffff804077812 */ /* 0x000fe400078ec0ff */
[CC--:B------:R-:W-:Y:S02]  /*15f0*/  LEA.HI R4, R5.reuse, R0.reuse, RZ, 0x3 ;  /* 0x0000000005047211 */ /* 0x0c0fe400078f18ff */
[----:B------:R-:W-:Y:S01]  /*1600*/  LEA.HI R5, R5, R0, RZ, 0x2 ;  /* 0x0000000005057211 */ /* 0x000fe200078f10ff */
[----:B------:R-:W-:Y:S01]  /*1610*/  IMAD.IADD R6, R6, 0x1, -R7 ;  /* 0x0000000106067824 */ /* 0x000fe200078e0a07 */
[--C-:B------:R-:W-:Y:S02]  /*1620*/  SHF.R.S32.HI R0, RZ, 0x3, R4.reuse ;  /* 0x00000003ff007819 */ /* 0x100fe40000011404 */
[----:B------:R-:W-:-:S02]  /*1630*/  SHF.R.S32.HI R7, RZ, 0x1f, R4 ;  /* 0x0000001fff077819 */ /* 0x000fc40000011404 */
[----:B------:R-:W-:Y:S02]  /*1640*/  SHF.R.S32.HI R4, RZ, 0x2, R5 ;  /* 0x00000002ff047819 */ /* 0x000fe40000011405 */
[----:B------:R-:W-:Y:S02]  /*1650*/  IADD3 R9, R17, -R8, RZ ;  /* 0x8000000811097210 */ /* 0x000fe40007ffe0ff */
[----:B------:R-:W-:Y:S02]  /*1660*/  LEA.HI R8, R11, R13, RZ, 0x5 ;  /* 0x0000000d0b087211 */ /* 0x000fe400078f28ff */
[----:B------:R-:W-:Y:S02]  /*1670*/  LEA.HI R10, R12, R12, RZ, 0x1 ;  /* 0x0000000c0c0a7211 */ /* 0x000fe400078f08ff */
[----:B------:R-:W-:Y:S02]  /*1680*/  LEA.HI R7, R7, R0, RZ, 0x4 ;  /* 0x0000000007077211 */ /* 0x000fe400078f20ff */
[----:B------:R-:W-:-:S02]  /*1690*/  LEA.HI R5, R5, R4, RZ, 0x1 ;  /* 0x0000000405057211 */ /* 0x000fc400078f08ff */
[----:B------:R-:W-:Y:S02]  /*16a0*/  SHF.R.S32.HI R11, RZ, 0x5, R8 ;  /* 0x00000005ff0b7819 */ /* 0x000fe40000011408 */
[----:B------:R-:W-:Y:S02]  /*16b0*/  LOP3.LUT R10, R10, 0x3fffffe, RZ, 0xc0, !PT ;  /* 0x03fffffe0a0a7812 */ /* 0x000fe400078ec0ff */
[----:B------:R-:W-:Y:S01]  /*16c0*/  LOP3.LUT R7, R7, 0x1ffffff0, RZ, 0xc0, !PT ;  /* 0x1ffffff007077812 */ /* 0x000fe200078ec0ff */
[----:B------:R-:W-:Y:S01]  /*16d0*/  IMAD R11, R11, 0x10, R6 ;  /* 0x000000100b0b7824 */ /* 0x000fe200078e0206 */
[----:B------:R-:W-:Y:S01]  /*16e0*/  LOP3.LUT R5, R5, 0xfffffffe, RZ, 0xc0, !PT ;  /* 0xfffffffe05057812 */ /* 0x000fe200078ec0ff */
[----:B------:R-:W-:Y:S01]  /*16f0*/  VIADD R6, R4, 0x8 ;  /* 0x0000000804067836 */ /* 0x000fe20000000000 */
[----:B------:R-:W-:Y:S02]  /*1700*/  IADD3 R10, R12, -R10, RZ ;  /* 0x8000000a0c0a7210 */ /* 0x000fe40007ffe0ff */
[----:B------:R-:W-:Y:S01]  /*1710*/  IADD3 R0, R0, -R7, RZ ;  /* 0x8000000700007210 */ /* 0x000fe20007ffe0ff */
[----:B------:R-:W-:Y:S01]  /*1720*/  IMAD.IADD R5, R4, 0x1, -R5 ;  /* 0x0000000104057824 */ /* 0x000fe200078e0a05 */
[----:B------:R-:W-:Y:S01]  /*1730*/  LEA.HI R8, R6, R6, RZ, 0x1 ;  /* 0x0000000606087211 */ /* 0x000fe200078f08ff */
[----:B-1----:R-:W-:Y:S01]  /*1740*/  IMAD R18, R10, 0x40, R11 ;  /* 0x000000400a127824 */ /* 0x002fe200078e020b */
[----:B------:R-:W-:Y:S01]  /*1750*/  IADD3 R12, R4, 0x18, RZ ;  /* 0x00000018040c7810 */ /* 0x000fe20007ffe0ff */
[----:B------:R-:W-:Y:S01]  /*1760*/  IMAD R0, R0, 0x8, R5 ;  /* 0x0000000800007824 */ /* 0x000fe200078e0205 */
[----:B------:R-:W-:Y:S01]  /*1770*/  LOP3.LUT R7, R8, 0xfffffffe, RZ, 0xc0, !PT ;  /* 0xfffffffe08077812 */ /* 0x000fe200078ec0ff */
[----:B------:R-:W-:Y:S01]  /*1780*/  VIADD R10, R4, 0x10 ;  /* 0x00000010040a7836 */ /* 0x000fe20000000000 */
[----:B------:R-:W-:-:S02]  /*1790*/  SHF.R.S32.HI R5, RZ, 0x1f, R8 ;  /* 0x0000001fff057819 */ /* 0x000fc40000011408 */
[----:B------:R1:W-:Y:S01]  /*17a0*/  STL [R1+0x64], R0 ;  /* 0x0000640001007387 */ /* 0x0003e20000100800 */
[----:B------:R-:W-:Y:S01]  /*17b0*/  LEA.HI R14, R12, R12, RZ, 0x1 ;  /* 0x0000000c0c0e7211 */ /* 0x000fe200078f08ff */
[----:B------:R-:W-:Y:S01]  /*17c0*/  IMAD.IADD R7, R6, 0x1, -R7 ;  /* 0x0000000106077824 */ /* 0x000fe200078e0a07 */
[----:B------:R-:W-:Y:S02]  /*17d0*/  LEA.HI R4, R10, R10, RZ, 0x1 ;  /* 0x0000000a0a047211 */ /* 0x000fe400078f08ff */
[----:B------:R-:W-:Y:S02]  /*17e0*/  SHF.R.S32.HI R15, RZ, 0x1f, R14 ;  /* 0x0000001fff0f7819 */ /* 0x000fe4000001140e */
[--C-:B------:R-:W-:Y:S02]  /*17f0*/  SHF.R.S32.HI R6, RZ, 0x1, R4.reuse ;  /* 0x00000001ff067819 */ /* 0x100fe40000011404 */
[----:B------:R-:W-:Y:S02]  /*1800*/  SHF.R.S32.HI R13, RZ, 0x1f, R4 ;  /* 0x0000001fff0d7819 */ /* 0x000fe40000011404 */
[----:B-1----:R-:W-:-:S02]  /*1810*/  SHF.R.S32.HI R0, RZ, 0x1, R8 ;  /* 0x00000001ff007819 */ /* 0x002fc40000011408 */
[----:B------:R-:W-:Y:S02]  /*1820*/  LOP3.LUT R11, R4, 0xfffffffe, RZ, 0xc0, !PT ;  /* 0xfffffffe040b7812 */ /* 0x000fe400078ec0ff */
[----:B------:R-:W-:Y:S02]  /*1830*/  LEA.HI R5, R5, R0, RZ, 0x4 ;  /* 0x0000000005057211 */ /* 0x000fe400078f20ff */
[----:B------:R-:W-:Y:S02]  /*1840*/  SHF.R.S32.HI R4, RZ, 0x1, R14 ;  /* 0x00000001ff047819 */ /* 0x000fe4000001140e */
[----:B------:R-:W-:Y:S02]  /*1850*/  LEA.HI R13, R13, R6, RZ, 0x4 ;  /* 0x000000060d0d7211 */ /* 0x000fe400078f20ff */
[----:B------:R-:W-:Y:S02]  /*1860*/  LOP3.LUT R5, R5, 0x1ffffff0, RZ, 0xc0, !PT ;  /* 0x1ffffff005057812 */ /* 0x000fe400078ec0ff */
[----:B------:R-:W-:-:S02]  /*1870*/  LEA.HI R8, R15, R4, RZ, 0x4 ;  /* 0x000000040f087211 */ /* 0x000fc400078f20ff */
[----:B------:R-:W-:Y:S01]  /*1880*/  LOP3.LUT R13, R13, 0x1ffffff0, RZ, 0xc0, !PT ;  /* 0x1ffffff00d0d7812 */ /* 0x000fe200078ec0ff */
[----:B------:R-:W-:Y:S01]  /*1890*/  IMAD.IADD R0, R0, 0x1, -R5 ;  /* 0x0000000100007824 */ /* 0x000fe200078e0a05 */
[----:B------:R-:W-:Y:S02]  /*18a0*/  LOP3.LUT R15, R14, 0xfffffffe, RZ, 0xc0, !PT ;  /* 0xfffffffe0e0f7812 */ /* 0x000fe400078ec0ff */
[----:B------:R-:W-:Y:S01]  /*18b0*/  LOP3.LUT R17, R8, 0x1ffffff0, RZ, 0xc0, !PT ;  /* 0x1ffffff008117812 */ /* 0x000fe200078ec0ff */
[----:B------:R-:W-:Y:S01]  /*18c0*/  IMAD.IADD R6, R6, 0x1, -R13 ;  /* 0x0000000106067824 */ /* 0x000fe200078e0a0d */
[----:B------:R-:W-:Y:S01]  /*18d0*/  IADD3 R11, R10, -R11, RZ ;  /* 0x8000000b0a0b7210 */ /* 0x000fe20007ffe0ff */
[----:B------:R-:W-:Y:S01]  /*18e0*/  IMAD R5, R0, 0x8, R7 ;  /* 0x0000000800057824 */ /* 0x000fe200078e0207 */
[----:B------:R-:W-:Y:S01]  /*18f0*/  IADD3 R15, R12, -R15, RZ ;  /* 0x8000000f0c0f7210 */ /* 0x000fe20007ffe0ff */
[----:B------:R-:W-:Y:S01]  /*1900*/  IMAD.IADD R4, R4, 0x1, -R17 ;  /* 0x0000000104047824 */ /* 0x000fe200078e0a11 */
[----:B------:R-:W-:Y:S01]  /*1910*/  LEA R0, R6, R11, 0x3 ;  /* 0x0000000b06007211 */ /* 0x000fe200078e18ff */
[----:B--2---:R-:W-:Y:S01]  /*1920*/  IMAD R8, R19, -0x80, -R18 ;  /* 0xffffff8013087824 */ /* 0x004fe200078e0a12 */
[----:B------:R1:W-:Y:S01]  /*1930*/  STL [R1+0x60], R5 ;  /* 0x0000600501007387 */ /* 0x0003e20000100800 */
[----:B------:R-:W-:-:S03]  /*1940*/  IADD3 R7, -R18, UR4, RZ ;  /* 0x0000000412077c10 */ /* 0x000fc6000fffe1ff */
[----:B------:R2:W-:Y:S01]  /*1950*/  STL [R1+0x5c], R0 ;  /* 0x00005c0001007387 */ /* 0x0005e20000100800 */
[----:B-1----:R-:W-:Y:S02]  /*1960*/  IMAD R5, R4, 0x8, R15 ;  /* 0x0000000804057824 */ /* 0x002fe400078e020f */
[----:B------:R-:W-:Y:S01]  /*1970*/  IMAD.MOV.U32 R4, RZ, RZ, RZ ;  /* 0x000000ffff047224 */ /* 0x000fe200078e00ff */
[----:B--2---:R-:W-:Y:S02]  /*1980*/  MOV R0, RZ ;  /* 0x000000ff00007202 */ /* 0x004fe40000000f00 */
[----:B------:R1:W-:Y:S05]  /*1990*/  STL [R1+0x58], R5 ;  /* 0x0000580501007387 */ /* 0x0003ea0000100800 */
.L_x_1066:
[----:B------:R-:W-:Y:S05]  /*19a0*/  YIELD ;  /* 0x0000000000007946 */ /* 0x000fea0003800000 */
[----:B------:R-:W-:-:S06]  /*19b0*/  ULOP3.LUT UR4, UR36, 0x1, URZ, 0xfc, !UPT ;  /* 0x0000000124047892 */ /* 0x000fcc000f8efc3f */
[----:B-1----:R-:W-:-:S05]  /*19c0*/  IMAD.U32 R5, RZ, RZ, UR4 ;  /* 0x00000004ff057e24 */ /* 0x002fca000f8e00ff */
[----:B------:R-:W-:-:S13]  /*19d0*/  ISETP.NE.AND P6, PT, R5, 0x3, PT ;  /* 0x000000030500780c */ /* 0x000fda0003fc5270 */
[----:B------:R-:W-:Y:S05]  /*19e0*/  @!P6 BRA `(.L_x_1056) ;  /* 0x000000000004e947 */ /* 0x000fea0003800000 */
[----:B------:R-:W-:Y:S01]  /*19f0*/  BPT.TRAP 0x1 ;  /* 0x000000040000795c */ /* 0x000fe20000300000 */
.L_x_1056:
[----:B------:R-:W-:Y:S02]  /*1a00*/  LEA R6, R0, R16, 0x3 ;  /* 0x0000001000067211 */ /* 0x000fe400078e18ff */
[----:B------:R-:W-:-:S04]  /*1a10*/  SHF.L.U32 R23, R4, 0x1f, RZ ;  /* 0x0000001f04177819 */ /* 0x000fc800000006ff */
[----:B------:R1:W2:Y:S01]  /*1a20*/  SYNCS.PHASECHK.TRANS64.TRYWAIT P0, [R6+URZ+0x30c10], R23 ;  /* 0x030c1017060075a7 */ /* 0x0002a2000800017f */
[----:B------:R-:W-:Y:S05]  /*1a30*/  @!P6 BRA `(.L_x_1057) ;  /* 0x000000000004e947 */ /* 0x000fea0003800000 */
[----:B------:R-:W-:Y:S01]  /*1a40*/  BPT.TRAP 0x1 ;  /* 0x000000040000795c */ /* 0x000fe20000300000 */
.L_x_1057:
[----:B------:R-:W-:-:S05]  /*1a50*/  VIADD R5, R16, 0x10000 ;  /* 0x0001000010057836 */ /* 0x000fca0000000000 */
[----:B------:R-:W-:-:S04]  /*1a60*/  SHF.R.U32.HI R5, RZ, 0x4, R5 ;  /* 0x00000004ff057819 */ /* 0x000fc80000011605 */
[----:B------:R-:W-:Y:S01]  /*1a70*/  LOP3.LUT R5, R5, 0x3fff, RZ, 0xc0, !PT ;  /* 0x00003fff05057812 */ /* 0x000fe200078ec0ff */
[----:B--2---:R-:W-:Y:S06]  /*1a80*/  @P0 BRA `(.L_x_1058) ;  /* 0x0000000000080947 */ /* 0x004fec0003800000 */
[----:B------:R-:W2:Y:S02]  /*1a90*/  SYNCS.PHASECHK.TRANS64.TRYWAIT P0, [R6+URZ+0x30c10], R23 ;  /* 0x030c1017060075a7 */ /* 0x000ea4000800017f */
[----:B--2---:R-:W-:Y:S05]  /*1aa0*/  @!P0 BRA `(.L_x_1059) ;  /* 0x0000013800c08947 */ /* 0x004fea0003800000 */
.L_x_1058:
[----:B------:R-:W-:Y:S05]  /*1ab0*/  WARPSYNC.ALL ;  /* 0x0000000000007948 */ /* 0x000fea0003800000 */
[----:B------:R-:W-:Y:S01]  /*1ac0*/  LOP3.LUT R11, R5, 0x10000, RZ, 0xfc, !PT ;  /* 0x00010000050b7812 */ /* 0x000fe200078efcff */
[----:B------:R-:W3:Y:S03]  /*1ad0*/  LDL R10, [R1+0x50] ;  /* 0x00005000010a7983 */ /* 0x000ee60000100800 */
[----:B------:R-:W-:Y:S01]  /*1ae0*/  LEA R11, R0, R11, 0xa ;  /* 0x0000000b000b7211 */ /* 0x000fe200078e50ff */
[----:B------:R-:W4:Y:S03]  /*1af0*/  LDL R12, [R1+0x60] ;  /* 0x00006000010c7983 */ /* 0x000f260000100800 */
[----:B------:R-:W-:Y:S01]  /*1b00*/  R2UR UR8, R11 ;  /* 0x000000000b0872ca */ /* 0x000fe200000e0000 */
[----:B------:R-:W-:Y:S01]  /*1b10*/  WARPGROUP.ARRIVE ;  /* 0x00000000000079c5 */ /* 0x000fe20000000000 */
[----:B------:R-:W-:Y:S01]  /*1b20*/  UMOV UR7, 0x40000040 ;  /* 0x4000004000077882 */ /* 0x000fe20000000000 */
[----:B------:R-:W-:Y:S01]  /*1b30*/  UMOV UR5, 0x40000040 ;  /* 0x4000004000057882 */ /* 0x000fe20000000000 */
[----:B------:R-:W5:Y:S04]  /*1b40*/  LDL R15, [R1+0x64] ;  /* 0x00006400010f7983 */ /* 0x000f680000100800 */
[----:B------:R-:W2:Y:S04]  /*1b50*/  LDL R14, [R1+0x5c] ;  /* 0x00005c00010e7983 */ /* 0x000ea80000100800 */
[----:B------:R-:W5:Y:S01]  /*1b60*/  LDL R13, [R1+0x58] ;  /* 0x00005800010d7983 */ /* 0x000f620000100800 */
[----:B------:R-:W-:Y:S01]  /*1b70*/  UMOV UR6, UR8 ;  /* 0x0000000800067c82 */ /* 0x000fe20008000000 */
[----:B---3--:R-:W-:-:S05]  /*1b80*/  IMAD R10, R10, 0x2000, R16 ;  /* 0x000020000a0a7824 */ /* 0x008fca00078e0210 */
[----:B------:R-:W-:-:S13]  /*1b90*/  R2UR UR9, R10 ;  /* 0x000000000a0972ca */ /* 0x000fda00000e0000 */
[----:B------:R-:W-:-:S04]  /*1ba0*/  USHF.R.U32.HI UR4, URZ, 0x4, UR9 ;  /* 0x000000043f047899 */ /* 0x000fc80008011609 */
[----:B------:R-:W-:-:S04]  /*1bb0*/  ULOP3.LUT UR4, UR4, 0x3fff, URZ, 0xc0, !UPT ;  /* 0x00003fff04047892 */ /* 0x000fc8000f8ec03f */
        /* <DEDUP_REMOVED lines=21> */
[C---:B----4-:R-:W-:Y:S01]  /*1d10*/  IMAD R12, R0.reuse, 0x80, R12 ;  /* 0x00000080000c7824 */ /* 0x050fe200078e020c */
[C---:B--2---:R-:W-:Y:S01]  /*1d20*/  LEA R14, R0.reuse, R14, 0x7 ;  /* 0x0000000e000e7211 */ /* 0x044fe200078e38ff */
[C---:B-----5:R-:W-:Y:S02]  /*1d30*/  IMAD R10, R0.reuse, 0x80, R15 ;  /* 0x00000080000a7824 */ /* 0x060fe400078e020f */
[----:B------:R-:W-:Y:S01]  /*1d40*/  IMAD R18, R0, 0x80, R13 ;  /* 0x0000008000127824 */ /* 0x000fe200078e020d */
        /* <DEDUP_REMOVED lines=23> */
.L_x_1060:
[----:B------:R1:W1:Y:S01]  /*1ec0*/  SYNCS.PHASECHK.TRANS64.TRYWAIT P0, [R6+URZ+0x30c30], R23 ;  /* 0x030c3017060075a7 */ /* 0x000262000800017f */
[----:B------:R-:W-:Y:S05]  /*1ed0*/  @!P6 BRA `(.L_x_1061) ;  /* 0x000000000004e947 */ /* 0x000fea0003800000 */
[----:B------:R-:W-:Y:S01]  /*1ee0*/  BPT.TRAP 0x1 ;  /* 0x000000040000795c */ /* 0x000fe20000300000 */
.L_x_1061:
[----:B-1----:R-:W-:Y:S05]  /*1ef0*/  @P0 BRA `(.L_x_1062) ;  /* 0x0000000000080947 */ /* 0x002fea0003800000 */
[----:B------:R-:W1:Y:S02]  /*1f00*/  SYNCS.PHASECHK.TRANS64.TRYWAIT P0, [R6+URZ+0x30c30], R23 ;  /* 0x030c3017060075a7 */ /* 0x000e64000800017f */
[----:B-1----:R-:W-:Y:S05]  /*1f10*/  @!P0 BRA `(.L_x_1063) ;  /* 0x0000013400b88947 */ /* 0x002fea0003800000 */
.L_x_1062:
[----:B------:R-:W-:Y:S01]  /*1f20*/  IADD3 R24, R16, 0x18000, RZ ;  /* 0x0001800010187810 */ /* 0x000fe20007ffe0ff */
[----:B------:R-:W-:Y:S01]  /*1f30*/  UIADD3 UR9, UR9, 0x4000, URZ ;  /* 0x0000400009097890 */ /* 0x000fe2000fffe03f */
[----:B------:R1:W-:Y:S01]  /*1f40*/  STL [R1+0x140], R194 ;  /* 0x000140c201007387 */ /* 0x0003e20000100800 */
[----:B------:R-:W-:Y:S01]  /*1f50*/  ULDC UR13, c[0x0][0x75c] ;  /* 0x0001d700000d7ab9 */ /* 0x000fe20000000800 */
[----:B------:R-:W-:Y:S01]  /*1f60*/  SHF.R.U32.HI R24, RZ, 0x4, R24 ;  /* 0x00000004ff187819 */ /* 0x000fe20000011618 */
[----:B------:R-:W-:Y:S01]  /*1f70*/  USHF.R.U32.HI UR9, URZ, 0x4, UR9 ;  /* 0x000000043f097899 */ /* 0x000fe20008011609 */
[----:B------:R-:W-:Y:S01]  /*1f80*/  FMUL.FTZ R81, R81, UR13 ;  /* 0x0000000d51517c20 */ /* 0x000fe20008410000 */
[----:B------:R-:W-:Y:S01]  /*1f90*/  FMUL.FTZ R84, R84, UR13 ;  /* 0x0000000d54547c20 */ /* 0x000fe20008410000 */
[----:B------:R-:W-:Y:S01]  /*1fa0*/  LOP3.LUT R132, R24, 0x3fff, RZ, 0xc0, !PT ;  /* 0x00003fff18847812 */ /* 0x000fe200078ec0ff */
[----:B------:R-:W-:Y:S01]  /*1fb0*/  ULOP3.LUT UR9, UR9, 0x3fff, URZ, 0xc0, !UPT ;  /* 0x00003fff09097892 */ /* 0x000fe2000f8ec03f */
[----:B------:R-:W-:Y:S01]  /*1fc0*/  FMUL.FTZ R85, R85, UR13 ;  /* 0x0000000d55557c20 */ /* 0x000fe20008410000 */
[----:B------:R2:W-:Y:S01]  /*1fd0*/  STL [R1+0x13c], R195 ;  /* 0x00013cc301007387 */ /* 0x0005e20000100800 */
[----:B------:R-:W-:Y:S01]  /*1fe0*/  LOP3.LUT R25, R132, 0x10000, RZ, 0xfc, !PT ;  /* 0x0001000084197812 */ /* 0x000fe200078efcff */
[----:B------:R-:W-:Y:S01]  /*1ff0*/  ULOP3.LUT UR9, UR9, 0x10000, URZ, 0xfc, !UPT ;  /* 0x0001000009097892 */ /* 0x000fe2000f8efc3f */
[----:B------:R-:W-:Y:S01]  /*2000*/  FMUL.FTZ R18, R68, UR13 ;  /* 0x0000000d44127c20 */ /* 0x000fe20008410000 */
[----:B------:R3:W-:Y:S01]  /*2010*/  STL [R1+0x138], R196 ;  /* 0x000138c401007387 */ /* 0x0007e20000100800 */
        /* <DEDUP_REMOVED lines=14> */
[----:B-1----:R-:W-:Y:S01]  /*2100*/  MUFU.TANH R194, R81 ;  /* 0x0000005100c27308 */ /* 0x002fe20000002400 */
[----:B------:R-:W-:Y:S01]  /*2110*/  FMUL.FTZ R236, R82, UR13 ;  /* 0x0000000d52ec7c20 */ /* 0x000fe20008410000 */
[----:B------:R-:W-:Y:S01]  /*2120*/  FMUL.FTZ R234, R83, UR13 ;  /* 0x0000000d53ea7c20 */ /* 0x000fe20008410000 */
[----:B------:R-:W-:Y:S01]  /*2130*/  FMUL.FTZ R133, R86, UR13 ;  /* 0x0000000d56857c20 */ /* 0x000fe20008410000 */
[----:B------:R-:W-:Y:S01]  /*2140*/  FMUL.FTZ R134, R87, UR13 ;  /* 0x0000000d57867c20 */ /* 0x000fe20008410000 */
[----:B------:R-:W-:Y:S01]  /*2150*/  UMOV UR6, UR8 ;  /* 0x0000000800067c82 */ /* 0x000fe20008000000 */
[----:B------:R-:W-:Y:S01]  /*2160*/  UMOV UR7, 0x40000040 ;  /* 0x4000004000077882 */ /* 0x000fe20000000000 */
[----:B------:R-:W-:Y:S01]  /*2170*/  UMOV UR4, UR9 ;  /* 0x0000000900047c82 */ /* 0x000fe20008000000 */
[----:B--2---:R-:W-:Y:S01]  /*2180*/  MUFU.TANH R195, R84 ;  /* 0x0000005400c37308 */ /* 0x004fe20000002400 */
[----:B------:R-:W-:Y:S01]  /*2190*/  UMOV UR5, 0x40000040 ;  /* 0x4000004000057882 */ /* 0x000fe20000000000 */
[----:B------:R-:W-:Y:S01]  /*21a0*/  STL [R1+0x134], R197 ;  /* 0x000134c501007387 */ /* 0x000fe20000100800 */
[----:B------:R-:W-:Y:S01]  /*21b0*/  FMUL.FTZ R90, R90, UR13 ;  /* 0x0000000d5a5a7c20 */ /* 0x000fe20008410000 */
[----:B------:R-:W-:Y:S01]  /*21c0*/  FMUL.FTZ R88, R88, UR13 ;  /* 0x0000000d58587c20 */ /* 0x000fe20008410000 */
[----:B------:R-:W-:Y:S01]  /*21d0*/  FMUL.FTZ R89, R89, UR13 ;  /* 0x0000000d59597c20 */ /* 0x000fe20008410000 */
[----:B------:R-:W-:Y:S01]  /*21e0*/  STL [R1+0x130], R198 ;  /* 0x000130c601007387 */ /* 0x000fe20000100800 */
[----:B------:R-:W-:Y:S01]  /*21f0*/  FMUL.FTZ R115, R115, UR13 ;  /* 0x0000000d73737c20 */ /* 0x000fe20008410000 */
[----:B---3--:R1:W-:Y:S01]  /*2200*/  MUFU.TANH R196, R85 ;  /* 0x0000005500c47308 */ /* 0x0083e20000002400 */
[----:B------:R-:W-:Y:S01]  /*2210*/  FMUL.FTZ R91, R91, UR13 ;  /* 0x0000000d5b5b7c20 */ /* 0x000fe20008410000 */
[----:B------:R2:W-:Y:S01]  /*2220*/  STL [R1+0x12c], R199 ;  /* 0x00012cc701007387 */ /* 0x0005e20000100800 */
[----:B------:R-:W-:Y:S01]  /*2230*/  ISETP.GT.AND P2, PT, R8, RZ, PT ;  /* 0x000000ff0800720c */ /* 0x000fe20003f44270 */
[----:B------:R-:W-:Y:S01]  /*2240*/  FMUL.FTZ R92, R92, UR13 ;  /* 0x0000000d5c5c7c20 */ /* 0x000fe20008410000 */
[C---:B------:R-:W-:Y:S01]  /*2250*/  ISETP.GT.AND P1, PT, R7.reuse, RZ, PT ;  /* 0x000000ff0700720c */ /* 0x040fe20003f24270 */
[----:B------:R-:W-:Y:S01]  /*2260*/  STL [R1+0x128], R200 ;  /* 0x000128c801007387 */ /* 0x000fe20000100800 */
[----:B------:R-:W-:Y:S01]  /*2270*/  ISETP.GT.AND P0, PT, R8, 0x8, PT ;  /* 0x000000080800780c */ /* 0x000fe20003f04270 */
[----:B------:R-:W3:Y:S01]  /*2280*/  MUFU.TANH R18, R18 ;  /* 0x0000001200127308 */ /* 0x000ee20000002400 */
[----:B-1----:R-:W-:Y:S01]  /*2290*/  WARPGROUP.ARRIVE ;  /* 0x00000000000079c5 */ /* 0x002fe20000000000 */
[----:B------:R1:W-:Y:S01]  /*22a0*/  STL [R1+0x124], R201 ;  /* 0x000124c901007387 */ /* 0x0003e20000100800 */
[----:B------:R-:W-:Y:S01]  /*22b0*/  ISETP.GT.AND P3, PT, R7, 0x8, PT ;  /* 0x000000080700780c */ /* 0x000fe20003f64270 */
[----:B------:R-:W-:Y:S01]  /*22c0*/  FMUL.FTZ R93, R93, UR13 ;  /* 0x0000000d5d5d7c20 */ /* 0x000fe20008410000 */
[----:B------:R-:W-:Y:S01]  /*22d0*/  FMUL.FTZ R96, R96, UR13 ;  /* 0x0000000d60607c20 */ /* 0x000fe20008410000 */
[----:B------:R-:W-:Y:S01]  /*22e0*/  STL [R1+0x120], R202 ;  /* 0x000120ca01007387 */ /* 0x000fe20000100800 */
[----:B------:R-:W-:Y:S01]  /*22f0*/  HGMMA.64x128x16.F32 R24, gdesc[UR4], RZ, !UPT, gsb0 ;  /* 0x01e00000041879f0 */ /* 0x000fe2000c0008ff */
[----:B------:R-:W-:Y:S01]  /*2300*/  UIADD3 UR6, UR8, 0x2, URZ ;  /* 0x0000000208067890 */ /* 0x000fe2000fffe03f */
[----:B--2---:R-:W-:Y:S01]  /*2310*/  MUFU.TANH R199, R88 ;  /* 0x0000005800c77308 */ /* 0x004fe20000002400 */
[----:B------:R-:W-:Y:S01]  /*2320*/  UIADD3 UR4, UR9, 0x2, URZ ;  /* 0x0000000209047890 */ /* 0x000fe2000fffe03f */
[----:B------:R-:W-:Y:S01]  /*2330*/  STL [R1+0x11c], R203 ;  /* 0x00011ccb01007387 */ /* 0x000fe20000100800 */
[----:B------:R-:W-:Y:S01]  /*2340*/  UMOV UR7, 0x40000040 ;  /* 0x4000004000077882 */ /* 0x000fe20000000000 */
[----:B------:R-:W-:Y:S01]  /*2350*/  UMOV UR5, 0x40000040 ;  /* 0x4000004000057882 */ /* 0x000fe20000000000 */
[----:B------:R-:W-:Y:S01]  /*2360*/  FMUL.FTZ R97, R97, UR13 ;  /* 0x0000000d61617c20 */ /* 0x000fe20008410000 */
[----:B------:R2:W-:Y:S01]  /*2370*/  STL [R1+0x118], R171 ;  /* 0x000118ab01007387 */ /* 0x0005e20000100800 */
[----:B------:R-:W-:Y:S01]  /*2380*/  UIADD3 UR10, UR8, 0x6, URZ ;  /* 0x00000006080a7890 */ /* 0x000fe2000fffe03f */
[----:B-1----:R-:W-:Y:S01]  /*2390*/  MUFU.TANH R201, R90 ;  /* 0x0000005a00c97308 */ /* 0x002fe20000002400 */
[----:B------:R-:W-:Y:S01]  /*23a0*/  UMOV UR11, 0x40000040 ;  /* 0x40000040000b7882 */ /* 0x000fe20000000000 */
[----:B------:R-:W-:Y:S01]  /*23b0*/  STL [R1+0x114], R170 ;  /* 0x000114aa01007387 */ /* 0x000fe20000100800 */
[----:B------:R-:W-:Y:S01]  /*23c0*/  FMUL.FTZ R105, R105, UR13 ;  /* 0x0000000d69697c20 */ /* 0x000fe20008410000 */
[----:B------:R-:W-:Y:S01]  /*23d0*/  FMUL.FTZ R112, R112, UR13 ;  /* 0x0000000d70707c20 */ /* 0x000fe20008410000 */
[----:B------:R-:W-:Y:S01]  /*23e0*/  FMUL.FTZ R113, R113, UR13 ;  /* 0x0000000d71717c20 */ /* 0x000fe20008410000 */
[----:B------:R-:W-:Y:S01]  /*23f0*/  STL [R1+0x110], R169 ;  /* 0x000110a901007387 */ /* 0x000fe20000100800 */
[----:B------:R-:W-:Y:S01]  /*2400*/  FMUL.FTZ R94, R94, UR13 ;  /* 0x0000000d5e5e7c20 */ /* 0x000fe20008410000 */
[----:B------:R1:W-:Y:S01]  /*2410*/  MUFU.TANH R200, R89 ;  /* 0x0000005900c87308 */ /* 0x0003e20000002400 */
[----:B------:R-:W-:Y:S01]  /*2420*/  FMUL.FTZ R95, R95, UR13 ;  /* 0x0000000d5f5f7c20 */ /* 0x000fe20008410000 */
[----:B------:R4:W-:Y:S01]  /*2430*/  STL [R1+0x10c], R168 ;  /* 0x00010ca801007387 */ /* 0x0009e20000100800 */
[----:B------:R-:W-:Y:S01]  /*2440*/  FMUL.FTZ R98, R98, UR13 ;  /* 0x0000000d62627c20 */ /* 0x000fe20008410000 */
[----:B------:R-:W-:Y:S01]  /*2450*/  FMUL.FTZ R99, R99, UR13 ;  /* 0x0000000d63637c20 */ /* 0x000fe20008410000 */
[----:B------:R-:W-:Y:S01]  /*2460*/  FMUL.FTZ R100, R100, UR13 ;  /* 0x0000000d64647c20 */ /* 0x000fe20008410000 */
[----:B------:R-:W-:Y:S01]  /*2470*/  STL [R1+0x108], R167 ;  /* 0x000108a701007387 */ /* 0x000fe20000100800 */
[----:B------:R-:W-:Y:S01]  /*2480*/  FMUL.FTZ R101, R101, UR13 ;  /* 0x0000000d65657c20 */ /* 0x000fe20008410000 */
[----:B------:R-:W3:Y:S01]  /*2490*/  MUFU.TANH R22, R22 ;  /* 0x0000001600167308 */ /* 0x000ee20000002400 */
[----:B-1----:R-:W1:Y:S01]  /*24a0*/  LDC.64 R88, c[0x0][0x748] ;  /* 0x0001d200ff587b82 */ /* 0x002e620000000a00 */
[----:B------:R-:W-:Y:S01]  /*24b0*/  STL [R1+0x104], R166 ;  /* 0x000104a601007387 */ /* 0x000fe20000100800 */
[----:B------:R-:W-:-:S02]  /*24c0*/  IMAD R132, R0, 0x400, R132 ;  /* 0x0000040000847824 */ /* 0x000fc400078e0284 */
[----:B------:R-:W-:Y:S01]  /*24d0*/  FMUL.FTZ R104, R104, UR13 ;  /* 0x0000000d68687c20 */ /* 0x000fe20008410000 */
[----:B------:R-:W-:Y:S01]  /*24e0*/  FMUL.FTZ R108, R108, UR13 ;  /* 0x0000000d6c6c7c20 */ /* 0x000fe20008410000 */
[----:B------:R-:W-:Y:S01]  /*24f0*/  STL [R1+0x100], R165 ;  /* 0x000100a501007387 */ /* 0x000fe20000100800 */
[----:B------:R-:W-:Y:S01]  /*2500*/  FMUL.FTZ R109, R109, UR13 ;  /* 0x0000000d6d6d7c20 */ /* 0x000fe20008410000 */
[----:B------:R-:W3:Y:S01]  /*2510*/  MUFU.TANH R230, R230 ;  /* 0x000000e600e67308 */ /* 0x000ee20000002400 */
[----:B------:R-:W-:Y:S01]  /*2520*/  FMUL.FTZ R121, R121, UR13 ;  /* 0x0000000d79797c20 */ /* 0x000fe20008410000 */
[----:B------:R-:W-:Y:S01]  /*2530*/  STL [R1+0xfc], R164 ;  /* 0x0000fca401007387 */ /* 0x000fe20000100800 */
[----:B------:R-:W-:Y:S01]  /*2540*/  R2UR UR12, R132 ;  /* 0x00000000840c72ca */ /* 0x000fe200000e0000 */
[----:B------:R-:W-:Y:S01]  /*2550*/  FMUL.FTZ R102, R102, UR13 ;  /* 0x0000000d66667c20 */ /* 0x000fe20008410000 */
[----:B------:R-:W-:Y:S01]  /*2560*/  FMUL.FTZ R114, R114, UR13 ;  /* 0x0000000d72727c20 */ /* 0x000fe20008410000 */
[----:B------:R-:W-:Y:S01]  /*2570*/  STL [R1+0xf8], R163 ;  /* 0x0000f8a301007387 */ /* 0x000fe20000100800 */
[----:B------:R-:W-:Y:S01]  /*2580*/  FMUL.FTZ R103, R103, UR13 ;  /* 0x0000000d67677c20 */ /* 0x000fe20008410000 */
        /* <DEDUP_REMOVED lines=16> */
[----:B--2---:R1:W-:Y:S01]  /*2690*/  MUFU.TANH R171, R91 ;  /* 0x0000005b00ab7308 */ /* 0x0043e20000002400 */
[----:B------:R-:W-:Y:S01]  /*26a0*/  FMUL.FTZ R123, R123, UR13 ;  /* 0x0000000d7b7b7c20 */ /* 0x000fe20008410000 */
[----:B------:R-:W-:Y:S01]  /*26b0*/  STL [R1+0xe4], R158 ;  /* 0x0000e49e01007387 */ /* 0x000fe20000100800 */
[----:B------:R-:W-:Y:S01]  /*26c0*/  FMUL.FTZ R126, R126, UR13 ;  /* 0x0000000d7e7e7c20 */ /* 0x000fe20008410000 */
[----:B------:R-:W-:Y:S01]  /*26d0*/  FMUL.FTZ R125, R125, UR13 ;  /* 0x0000000d7d7d7c20 */ /* 0x000fe20008410000 */
[----:B------:R-:W-:Y:S01]  /*26e0*/  FMUL.FTZ R127, R127, UR13 ;  /* 0x0000000d7f7f7c20 */ /* 0x000fe20008410000 */
[----:B------:R-:W-:Y:S01]  /*26f0*/  STL [R1+0xe0], R157 ;  /* 0x0000e09d01007387 */ /* 0x000fe20000100800 */
[----:B------:R-:W-:Y:S01]  /*2700*/  FMUL.FTZ R227, R129, UR13 ;  /* 0x0000000d81e37c20 */ /* 0x000fe20008410000 */
[----:B------:R-:W2:Y:S01]  /*2710*/  MUFU.TANH R229, R229 ;  /* 0x000000e500e57308 */ /* 0x000ea20000002400 */
[----:B------:R-:W-:Y:S01]  /*2720*/  FMUL.FTZ R131, R131, UR13 ;  /* 0x0000000d83837c20 */ /* 0x000fe20008410000 */
[----:B------:R-:W-:Y:S04]  /*2730*/  STL [R1+0xdc], R156 ;  /* 0x0000dc9c01007387 */ /* 0x000fe80000100800 */
[----:B------:R-:W-:Y:S02]  /*2740*/  STL [R1+0xd8], R155 ;  /* 0x0000d89b01007387 */ /* 0x000fe40000100800 */
[----:B------:R-:W2:Y:S02]  /*2750*/  MUFU.TANH R235, R235 ;  /* 0x000000eb00eb7308 */ /* 0x000ea40000002400 */
[----:B------:R-:W-:Y:S04]  /*2760*/  STL [R1+0xd4], R154 ;  /* 0x0000d49a01007387 */ /* 0x000fe80000100800 */
[----:B------:R-:W-:Y:S02]  /*2770*/  STL [R1+0xd0], R153 ;  /* 0x0000d09901007387 */ /* 0x000fe40000100800 */
[----:B------:R-:W2:Y:S02]  /*2780*/  MUFU.TANH R202, R92 ;  /* 0x0000005c00ca7308 */ /* 0x000ea40000002400 */
[----:B------:R-:W-:Y:S04]  /*2790*/  STL [R1+0xcc], R152 ;  /* 0x0000cc9801007387 */ /* 0x000fe80000100800 */
[----:B------:R-:W-:Y:S02]  /*27a0*/  STL [R1+0xc8], R151 ;  /* 0x0000c89701007387 */ /* 0x000fe40000100800 */
[----:B------:R-:W2:Y:S02]  /*27b0*/  MUFU.TANH R203, R93 ;  /* 0x0000005d00cb7308 */ /* 0x000ea40000002400 */
[----:B------:R-:W-:Y:S04]  /*27c0*/  STL [R1+0xc4], R150 ;  /* 0x0000c49601007387 */ /* 0x000fe80000100800 */
[----:B------:R3:W-:Y:S02]  /*27d0*/  STL [R1+0xc0], R149 ;  /* 0x0000c09501007387 */ /* 0x0007e40000100800 */
[----:B----4-:R-:W4:Y:S02]  /*27e0*/  MUFU.TANH R168, R96 ;  /* 0x0000006000a87308 */ /* 0x010f240000002400 */
[----:B------:R-:W-:Y:S04]  /*27f0*/  STL [R1+0xbc], R148 ;  /* 0x0000bc9401007387 */ /* 0x000fe80000100800 */
[----:B------:R-:W-:Y:S02]  /*2800*/  STL [R1+0xb8], R147 ;  /* 0x0000b89301007387 */ /* 0x000fe40000100800 */
[----:B---3--:R3:W-:Y:S02]  /*2810*/  MUFU.TANH R149, R115 ;  /* 0x0000007300957308 */ /* 0x0087e40000002400 */
[----:B------:R-:W-:Y:S04]  /*2820*/  STL [R1+0xb4], R146 ;  /* 0x0000b49201007387 */ /* 0x000fe80000100800 */
[----:B------:R-:W-:Y:S02]  /*2830*/  STL [R1+0xb0], R145 ;  /* 0x0000b09101007387 */ /* 0x000fe40000100800 */
[----:B------:R-:W4:Y:S02]  /*2840*/  MUFU.TANH R167, R97 ;  /* 0x0000006100a77308 */ /* 0x000f240000002400 */
[----:B------:R-:W-:Y:S04]  /*2850*/  STL [R1+0xac], R144 ;  /* 0x0000ac9001007387 */ /* 0x000fe80000100800 */
[----:B------:R-:W-:Y:S02]  /*2860*/  STL [R1+0xa8], R143 ;  /* 0x0000a88f01007387 */ /* 0x000fe40000100800 */
[----:B------:R4:W-:Y:S02]  /*2870*/  MUFU.TANH R197, R133 ;  /* 0x0000008500c57308 */ /* 0x0009e40000002400 */
[----:B------:R-:W-:Y:S04]  /*2880*/  STL [R1+0xa4], R142 ;  /* 0x0000a48e01007387 */ /* 0x000fe80000100800 */
[----:B------:R-:W-:Y:S02]  /*2890*/  STL [R1+0xa0], R141 ;  /* 0x0000a08d01007387 */ /* 0x000fe40000100800 */
[----:B------:R-:W4:Y:S02]  /*28a0*/  MUFU.TANH R20, R20 ;  /* 0x0000001400147308 */ /* 0x000f240000002400 */
[----:B------:R2:W-:Y:S01]  /*28b0*/  STL [R1+0x9c], R140 ;  /* 0x00009c8c01007387 */ /* 0x0005e20000100800 */
[----:B------:R-:W-:-:S02]  /*28c0*/  WARPGROUP.DEPBAR.LE gsb0, 0x0 ;  /* 0x00008000000079c5 */ /* 0x000fc40000010000 */
[----:B------:R-:W-:Y:S01]  /*28d0*/  WARPGROUP.ARRIVE ;  /* 0x00000000000079c5 */ /* 0x000fe20000000000 */
[----:B------:R-:W-:Y:S02]  /*28e0*/  STL [R1+0x98], R6 ;  /* 0x0000980601007387 */ /* 0x000fe40000100800 */
[----:B------:R-:W4:Y:S02]  /*28f0*/  MUFU.TANH R21, R21 ;  /* 0x0000001500157308 */ /* 0x000f240000002400 */
[----:B------:R-:W-:Y:S01]  /*2900*/  STL [R1+0x94], R5 ;  /* 0x0000940501007387 */ /* 0x000fe20000100800 */
[----:B------:R-:W-:Y:S01]  /*2910*/  HGMMA.64x128x16.F32 R24, gdesc[UR4], R24, gsb0 ;  /* 0x01e00000041879f0 */ /* 0x000fe20008000818 */
[----:B------:R-:W-:Y:S01]  /*2920*/  ULDC UR4, c[0x0][0x280] ;  /* 0x0000a00000047ab9 */ /* 0x000fe20000000800 */
[----:B------:R-:W-:Y:S01]  /*2930*/  UIADD3 UR6, UR8, 0x4, URZ ;  /* 0x0000000408067890 */ /* 0x000fe2000fffe03f */
[----:B------:R-:W-:Y:S01]  /*2940*/  STL [R1+0x90], R4 ;  /* 0x0000900401007387 */ /* 0x000fe20000100800 */
[----:B------:R-:W-:Y:S01]  /*2950*/  ULEA UR4, UR38, -UR4, 0x7 ;  /* 0x8000000426047291 */ /* 0x000fe2000f8e383f */
[----:B------:R-:W4:Y:S01]  /*2960*/  MUFU.TANH R23, R23 ;  /* 0x0000001700177308 */ /* 0x000f220000002400 */
[----:B------:R-:W-:Y:S01]  /*2970*/  UMOV UR7, 0x40000040 ;  /* 0x4000004000077882 */ /* 0x000fe20000000000 */
[----:B------:R-:W-:Y:S01]  /*2980*/  UMOV UR5, 0x40000040 ;  /* 0x4000004000057882 */ /* 0x000fe20000000000 */
[----:B------:R-:W-:Y:S01]  /*2990*/  UIADD3 UR8, UR9, 0x6, URZ ;  /* 0x0000000609087890 */ /* 0x000fe2000fffe03f */
[----:B------:R-:W-:Y:S01]  /*29a0*/  STL [R1+0x8c], R2 ;  /* 0x00008c0201007387 */ /* 0x000fe20000100800 */
[----:B------:R-:W-:Y:S01]  /*29b0*/  LEA R90, R3, UR4, 0x1 ;  /* 0x00000004035a7c11 */ /* 0x000fe2000f8e08ff */
[----:B------:R-:W-:-:S02]  /*29c0*/  UIADD3 UR4, UR9, 0x4, URZ ;  /* 0x0000000409047890 */ /* 0x000fc4000fffe03f */
[----:B------:R-:W4:Y:S01]  /*29d0*/  MUFU.TANH R232, R232 ;  /* 0x000000e800e87308 */ /* 0x000f220000002400 */
[----:B------:R-:W-:Y:S01]  /*29e0*/  IADD3 R90, R7, R90, RZ ;  /* 0x0000005a075a7210 */ /* 0x000fe20007ffe0ff */
[----:B------:R-:W-:-:S03]  /*29f0*/  UMOV UR9, 0x40000040 ;  /* 0x4000004000097882 */ /* 0x000fc60000000000 */
[--C-:B-1----:R-:W-:Y:S01]  /*2a00*/  IADD3 R91, RZ, -R90, -R89.reuse ;  /* 0x8000005aff5b7210 */ /* 0x102fe20007ffe859 */
[C-C-:B---3--:R-:W-:Y:S01]  /*2a10*/  IMAD.IADD R115, R88.reuse, 0x1, -R90.reuse ;  /* 0x0000000158737824 */ /* 0x148fe200078e0a5a */
[----:B------:R-:W-:Y:S01]  /*2a20*/  IADD3 R215, R88, 0x8, -R90 ;  /* 0x0000000858d77810 */ /* 0x000fe20007ffe85a */
[----:B------:R-:W-:Y:S01]  /*2a30*/  FMUL.FTZ R88, R124, UR13 ;  /* 0x0000000d7c587c20 */ /* 0x000fe20008410000 */
[----:B------:R-:W-:Y:S01]  /*2a40*/  IADD3 R214, -R90, 0x8, -R89 ;  /* 0x000000085ad67810 */ /* 0x000fe20007ffe959 */
[----:B------:R-:W1:Y:S01]  /*2a50*/  MUFU.TANH R228, R228 ;  /* 0x000000e400e47308 */ /* 0x000e620000002400 */
[----:B------:R-:W-:Y:S02]  /*2a60*/  SEL R115, R115, 0x80, !P2 ;  /* 0x0000008073737807 */ /* 0x000fe40005000000 */
[----:B------:R-:W-:Y:S02]  /*2a70*/  SEL R124, R91, 0x80, P1 ;  /* 0x000000805b7c7807 */ /* 0x000fe40000800000 */
[----:B------:R-:W-:-:S02]  /*2a80*/  SEL R215, R215, 0x80, !P0 ;  /* 0x00000080d7d77807 */ /* 0x000fc40004000000 */
[C---:B------:R-:W-:Y:S01]  /*2a90*/  ISETP.GE.AND P4, PT, R115.reuse, RZ, PT ;  /* 0x000000ff7300720c */ /* 0x040fe20003f86270 */
[----:B------:R-:W3:Y:S01]  /*2aa0*/  MUFU.TANH R237, R237 ;  /* 0x000000ed00ed7308 */ /* 0x000ee20000002400 */
[C---:B------:R-:W-:Y:S02]  /*2ab0*/  ISETP.GE.AND P2, PT, R115.reuse, 0x8, PT ;  /* 0x000000087300780c */ /* 0x040fe40003f46270 */
[C---:B------:R-:W-:Y:S02]  /*2ac0*/  ISETP.GE.AND P0, PT, R115.reuse, 0x9, PT ;  /* 0x000000097300780c */ /* 0x040fe40003f06270 */
[C---:B------:R-:W-:Y:S02]  /*2ad0*/  ISETP.GE.AND P1, PT, R115.reuse, 0x10, PT ;  /* 0x000000107300780c */ /* 0x040fe40003f26270 */
[----:B------:R-:W-:Y:S01]  /*2ae0*/  SEL R214, R214, 0x80, P3 ;  /* 0x00000080d6d67807 */ /* 0x000fe20001800000 */
[----:B------:R1:W-:Y:S01]  /*2af0*/  MUFU.TANH R198, R134 ;  /* 0x0000008600c67308 */ /* 0x0003e20000002400 */
[----:B------:R-:W-:-:S02]  /*2b00*/  ISETP.GE.AND P3, PT, R115, 0x1, PT ;  /* 0x000000017300780c */ /* 0x000fc40003f66270 */
[C---:B------:R-:W-:Y:S02]  /*2b10*/  ISETP.GT.OR P4, PT, R124.reuse, RZ, !P4 ;  /* 0x000000ff7c00720c */ /* 0x040fe40006784670 */
[C---:B------:R-:W-:Y:S02]  /*2b20*/  ISETP.GT.OR P2, PT, R124.reuse, 0x8, !P2 ;  /* 0x000000087c00780c */ /* 0x040fe40005744670 */
[C---:B------:R-:W-:Y:S01]  /*2b30*/  ISETP.GT.OR P0, PT, R124.reuse, 0x9, !P0 ;  /* 0x000000097c00780c */ /* 0x040fe20004704670 */
[----:B------:R-:W-:Y:S01]  /*2b40*/  MUFU.TANH R159, R105 ;  /* 0x00000069009f7308 */ /* 0x000fe20000002400 */
[C---:B------:R-:W-:Y:S02]  /*2b50*/  ISETP.GT.OR P1, PT, R124.reuse, 0x10, !P1 ;  /* 0x000000107c00780c */ /* 0x040fe40004f24670 */
[----:B------:R-:W-:Y:S02]  /*2b60*/  ISETP.GT.OR P3, PT, R124, 0x1, !P3 ;  /* 0x000000017c00780c */ /* 0x000fe40005f64670 */
[----:B------:R-:W-:-:S02]  /*2b70*/  FSEL R210, R18, -INF , !P4 ;  /* 0xff80000012d27808 */ /* 0x000fc40006000000 */
[----:B------:R-:W-:Y:S01]  /*2b80*/  FSEL R220, R22, -INF , !P2 ;  /* 0xff80000016dc7808 */ /* 0x000fe20005000000 */
[----:B------:R3:W-:Y:S01]  /*2b90*/  MUFU.TANH R153, R112 ;  /* 0x0000007000997308 */ /* 0x0007e20000002400 */
[C---:B------:R-:W-:Y:S01]  /*2ba0*/  FSEL R225, R230.reuse, -INF , !P0 ;  /* 0xff800000e6e17808 */ /* 0x040fe20004000000 */
[----:B------:R-:W-:Y:S01]  /*2bb0*/  FFMA.FTZ R230, -R230, R230, 1 ;  /* 0x3f800000e6e67423 */ /* 0x000fe200000101e6 */
[----:B------:R-:W-:Y:S02]  /*2bc0*/  FSEL R209, R231, -INF , !P1 ;  /* 0xff800000e7d17808 */ /* 0x000fe40004800000 */
[C---:B------:R-:W-:Y:S02]  /*2bd0*/  ISETP.GE.AND P4, PT, R115.reuse, 0x11, PT ;  /* 0x000000117300780c */ /* 0x040fe40003f86270 */
[C---:B------:R-:W-:Y:S01]  /*2be0*/  ISETP.GE.AND P2, PT, R115.reuse, 0x19, PT ;  /* 0x000000197300780c */ /* 0x040fe20003f46270 */
[----:B------:R3:W-:Y:S01]  /*2bf0*/  MUFU.TANH R151, R113 ;  /* 0x0000007100977308 */ /* 0x0007e20000002400 */
[----:B------:R-:W-:-:S02]  /*2c00*/  ISETP.GE.AND P0, PT, R115, 0x20, PT ;  /* 0x000000207300780c */ /* 0x000fc40003f06270 */
[----:B------:R-:W-:Y:S02]  /*2c10*/  ISETP.GE.AND P1, PT, R115, 0x21, PT ;  /* 0x000000217300780c */ /* 0x000fe40003f26270 */
[----:B------:R-:W-:Y:S02]  /*2c20*/  FSEL R211, R19, -INF , !P3 ;  /* 0xff80000013d37808 */ /* 0x000fe40005800000 */
[----:B------:R-:W-:Y:S01]  /*2c30*/  ISETP.GE.AND P3, PT, R115, 0x18, PT ;  /* 0x000000187300780c */ /* 0x000fe20003f66270 */
[----:B------:R-:W3:Y:S01]  /*2c40*/  MUFU.TANH R236, R236 ;  /* 0x000000ec00ec7308 */ /* 0x000ee20000002400 */
[C---:B------:R-:W-:Y:S02]  /*2c50*/  ISETP.GT.OR P4, PT, R124.reuse, 0x11, !P4 ;  /* 0x000000117c00780c */ /* 0x040fe40006784670 */
[C---:B------:R-:W-:Y:S02]  /*2c60*/  ISETP.GT.OR P2, PT, R124.reuse, 0x19, !P2 ;  /* 0x000000197c00780c */ /* 0x040fe40005744670 */
[----:B------:R-:W-:-:S02]  /*2c70*/  ISETP.GT.OR P0, PT, R124, 0x20, !P0 ;  /* 0x000000207c00780c */ /* 0x000fc40004704670 */
[C---:B------:R-:W-:Y:S01]  /*2c80*/  ISETP.GT.OR P1, PT, R124.reuse, 0x21, !P1 ;  /* 0x000000217c00780c */ /* 0x040fe20004f24670 */
[----:B------:R-:W3:Y:S01]  /*2c90*/  MUFU.TANH R234, R234 ;  /* 0x000000ea00ea7308 */ /* 0x000ee20000002400 */
[----:B------:R-:W-:Y:S02]  /*2ca0*/  ISETP.GT.OR P3, PT, R124, 0x18, !P3 ;  /* 0x000000187c00780c */ /* 0x000fe40005f64670 */
[----:B--2---:R-:W-:Y:S02]  /*2cb0*/  FSEL R207, R229, -INF , !P4 ;  /* 0xff800000e5cf7808 */ /* 0x004fe40006000000 */
[----:B------:R-:W-:Y:S02]  /*2cc0*/  FSEL R138, R194, -INF , !P2 ;  /* 0xff800000c28a7808 */ /* 0x000fe40005000000 */
[----:B------:R-:W-:Y:S01]  /*2cd0*/  FSEL R136, R195, -INF , !P0 ;  /* 0xff800000c3887808 */ /* 0x000fe20004000000 */
[----:B------:R2:W-:Y:S01]  /*2ce0*/  MUFU.TANH R140, R88 ;  /* 0x00000058008c7308 */ /* 0x0005e20000002400 */
[----:B----4-:R-:W-:-:S02]  /*2cf0*/  FSEL R133, R196, -INF , !P1 ;  /* 0xff800000c4857808 */ /* 0x010fc40004800000 */
[C---:B------:R-:W-:Y:S02]  /*2d00*/  ISETP.GE.AND P4, PT, R115.reuse, 0x28, PT ;  /* 0x000000287300780c */ /* 0x040fe40003f86270 */
[C---:B------:R-:W-:Y:S02]  /*2d10*/  ISETP.GE.AND P2, PT, R115.reuse, 0x30, PT ;  /* 0x000000307300780c */ /* 0x040fe40003f46270 */
[C---:B------:R-:W-:Y:S01]  /*2d20*/  ISETP.GE.AND P0, PT, R115.reuse, 0x31, PT ;  /* 0x000000317300780c */ /* 0x040fe20003f06270 */
[----:B------:R-:W4:Y:S01]  /*2d30*/  MUFU.TANH R170, R94 ;  /* 0x0000005e00aa7308 */ /* 0x000f220000002400 */
[----:B------:R-:W-:Y:S02]  /*2d40*/  ISETP.GE.AND P1, PT, R115, 0x38, PT ;  /* 0x000000387300780c */ /* 0x000fe40003f26270 */
[C---:B------:R-:W-:Y:S01]  /*2d50*/  FSEL R205, R235.reuse, -INF , !P3 ;  /* 0xff800000ebcd7808 */ /* 0x040fe20005800000 */
[----:B------:R-:W-:Y:S01]  /*2d60*/  FFMA.FTZ R235, -R235, R235, 1 ;  /* 0x3f800000ebeb7423 */ /* 0x000fe200000101eb */
[----:B------:R-:W-:-:S02]  /*2d70*/  ISETP.GE.AND P3, PT, R115, 0x29, PT ;  /* 0x000000297300780c */ /* 0x000fc40003f66270 */
[----:B------:R-:W-:Y:S01]  /*2d80*/  ISETP.GE.AND P5, PT, R115, 0x39, PT ;  /* 0x000000397300780c */ /* 0x000fe20003fa6270 */
[----:B------:R-:W4:Y:S01]  /*2d90*/  MUFU.TANH R169, R95 ;  /* 0x0000005f00a97308 */ /* 0x000f220000002400 */
[C---:B------:R-:W-:Y:S02]  /*2da0*/  ISETP.GT.OR P4, PT, R124.reuse, 0x28, !P4 ;  /* 0x000000287c00780c */ /* 0x040fe40006784670 */
[C---:B------:R-:W-:Y:S02]  /*2db0*/  ISETP.GT.OR P2, PT, R124.reuse, 0x30, !P2 ;  /* 0x000000307c00780c */ /* 0x040fe40005744670 */
[C---:B------:R-:W-:Y:S02]  /*2dc0*/  ISETP.GT.OR P0, PT, R124.reuse, 0x31, !P0 ;  /* 0x000000317c00780c */ /* 0x040fe40004704670 */
[C---:B------:R-:W-:Y:S01]  /*2dd0*/  ISETP.GT.OR P1, PT, R124.reuse, 0x38, !P1 ;  /* 0x000000387c00780c */ /* 0x040fe20004f24670 */
[----:B------:R-:W4:Y:S01]  /*2de0*/  MUFU.TANH R166, R98 ;  /* 0x0000006200a67308 */ /* 0x000f220000002400 */
[----:B------:R-:W-:-:S02]  /*2df0*/  ISETP.GT.OR P3, PT, R124, 0x29, !P3 ;  /* 0x000000297c00780c */ /* 0x000fc40005f64670 */
[----:B------:R-:W-:Y:S02]  /*2e00*/  ISETP.GT.OR P5, PT, R124, 0x39, !P5 ;  /* 0x000000397c00780c */ /* 0x000fe40006fa4670 */
[----:B-1----:R-:W-:Y:S02]  /*2e10*/  FSEL R134, R199, -INF , !P4 ;  /* 0xff800000c7867808 */ /* 0x002fe40006000000 */
[----:B---3--:R-:W-:Y:S01]  /*2e20*/  FSEL R112, R202, -INF , !P2 ;  /* 0xff800000ca707808 */ /* 0x008fe20005000000 */
[----:B------:R-:W1:Y:S01]  /*2e30*/  MUFU.TANH R165, R99 ;  /* 0x0000006300a57308 */ /* 0x000e620000002400 */
[----:B------:R-:W-:Y:S02]  /*2e40*/  FSEL R113, R203, -INF , !P0 ;  /* 0xff800000cb717808 */ /* 0x000fe40004000000 */
[----:B------:R-:W-:Y:S02]  /*2e50*/  FSEL R105, R168, -INF , !P1 ;  /* 0xff800000a8697808 */ /* 0x000fe40004800000 */
[----:B------:R-:W-:-:S02]  /*2e60*/  ISETP.GE.AND P4, PT, R215, RZ, PT ;  /* 0x000000ffd700720c */ /* 0x000fc40003f86270 */
[C---:B------:R-:W-:Y:S01]  /*2e70*/  ISETP.GE.AND P2, PT, R215.reuse, 0x1, PT ;  /* 0x00000001d700780c */ /* 0x040fe20003f46270 */
[----:B------:R-:W3:Y:S01]  /*2e80*/  MUFU.TANH R164, R100 ;  /* 0x0000006400a47308 */ /* 0x000ee20000002400 */
[C---:B------:R-:W-:Y:S02]  /*2e90*/  ISETP.GE.AND P0, PT, R215.reuse, 0x8, PT ;  /* 0x00000008d700780c */ /* 0x040fe40003f06270 */
[----:B------:R-:W-:Y:S02]  /*2ea0*/  ISETP.GE.AND P1, PT, R215, 0x9, PT ;  /* 0x00000009d700780c */ /* 0x000fe40003f26270 */
[----:B--2---:R-:W-:Y:S01]  /*2eb0*/  FSEL R88, R200, -INF , !P3 ;  /* 0xff800000c8587808 */ /* 0x004fe20005800000 */
[----:B------:R-:W-:Y:S02]  /*2ec0*/  WARPGROUP.DEPBAR.LE gsb0, 0x0 ;  /* 0x00008000000079c5 */ /* 0x000fe40000010000 */
[----:B------:R-:W2:Y:S01]  /*2ed0*/  LDS R218, [R218+0x400] ;  /* 0x00040000dada7984 */ /* 0x000ea20000000800 */
[----:B------:R-:W-:Y:S01]  /*2ee0*/  WARPGROUP.ARRIVE ;  /* 0x00000000000079c5 */ /* 0x000fe20000000000 */
[----:B------:R-:W-:Y:S01]  /*2ef0*/  FSEL R92, R167, -INF , !P5 ;  /* 0xff800000a75c7808 */ /* 0x000fe20006800000 */
[----:B------:R-:W3:Y:S01]  /*2f00*/  MUFU.TANH R163, R101 ;  /* 0x0000006500a37308 */ /* 0x000ee20000002400 */
[----:B------:R-:W-:-:S02]  /*2f10*/  ISETP.GE.AND P3, PT, R215, 0x10, PT ;  /* 0x00000010d700780c */ /* 0x000fc40003f66270 */
[----:B------:R-:W-:Y:S01]  /*2f20*/  ISETP.GE.AND P5, PT, R215, 0x11, PT ;  /* 0x00000011d700780c */ /* 0x000fe20003fa6270 */
[----:B------:R-:W-:Y:S01]  /*2f30*/  HGMMA.64x128x16.F32 R24, gdesc[UR4], R24, gsb0 ;  /* 0x01e00000041879f0 */ /* 0x000fe20008000818 */
[C---:B------:R-:W-:Y:S01]  /*2f40*/  ISETP.GT.OR P4, PT, R214.reuse, RZ, !P4 ;  /* 0x000000ffd600720c */ /* 0x040fe20006784670 */
[----:B------:R-:W-:Y:S01]  /*2f50*/  ULDC UR4, c[0x0][0x744] ;  /* 0x0001d10000047ab9 */ /* 0x000fe20000000800 */
[C---:B------:R-:W-:Y:S01]  /*2f60*/  ISETP.GT.OR P2, PT, R214.reuse, 0x1, !P2 ;  /* 0x00000001d600780c */ /* 0x040fe20005744670 */
[----:B------:R-:W3:Y:S01]  /*2f70*/  MUFU.TANH R160, R104 ;  /* 0x0000006800a07308 */ /* 0x000ee20000002400 */
[C---:B------:R-:W-:Y:S02]  /*2f80*/  ISETP.GT.OR P0, PT, R214.reuse, 0x8, !P0 ;  /* 0x00000008d600780c */ /* 0x040fe40004704670 */
[C---:B------:R-:W-:Y:S02]  /*2f90*/  ISETP.GT.OR P1, PT, R214.reuse, 0x9, !P1 ;  /* 0x00000009d600780c */ /* 0x040fe40004f24670 */
[----:B------:R-:W-:-:S02]  /*2fa0*/  ISETP.GT.OR P3, PT, R214, 0x10, !P3 ;  /* 0x00000010d600780c */ /* 0x000fc40005f64670 */
[----:B------:R-:W-:Y:S01]  /*2fb0*/  ISETP.GT.OR P5, PT, R214, 0x11, !P5 ;  /* 0x00000011d600780c */ /* 0x000fe20006fa4670 */
[----:B------:R-:W3:Y:S01]  /*2fc0*/  MUFU.TANH R156, R108 ;  /* 0x0000006c009c7308 */ /* 0x000ee20000002400 */
[----:B------:R-:W-:Y:S02]  /*2fd0*/  FSEL R212, R20, -INF , !P4 ;  /* 0xff80000014d47808 */ /* 0x000fe40006000000 */
[C---:B------:R-:W-:Y:S01]  /*2fe0*/  FSEL R213, R21.reuse, -INF , !P2 ;  /* 0xff80000015d57808 */ /* 0x040fe20005000000 */
[----:B------:R-:W-:Y:S01]  /*2ff0*/  FFMA.FTZ R21, -R21, R21, 1 ;  /* 0x3f80000015157423 */ /* 0x000fe20000010115 */
[C---:B------:R-:W-:Y:S01]  /*3000*/  FSEL R219, R23.reuse, -INF , !P0 ;  /* 0xff80000017db7808 */ /* 0x040fe20004000000 */
[----:B------:R-:W-:Y:S01]  /*3010*/  FFMA.FTZ R23, -R23, R23, 1 ;  /* 0x3f80000017177423 */ /* 0x000fe20000010117 */
[----:B------:R-:W-:Y:S01]  /*3020*/  FSEL R224, R232, -INF , !P1 ;  /* 0xff800000e8e07808 */ /* 0x000fe20004800000 */
[----:B------:R-:W3:Y:S01]  /*3030*/  MUFU.TANH R155, R109 ;  /* 0x0000006d009b7308 */ /* 0x000ee20000002400 */
[----:B------:R-:W-:-:S02]  /*3040*/  ISETP.GE.AND P4, PT, R215, 0x18, PT ;  /* 0x00000018d700780c */ /* 0x000fc40003f86270 */
[C---:B------:R-:W-:Y:S02]  /*3050*/  ISETP.GE.AND P2, PT, R215.reuse, 0x19, PT ;  /* 0x00000019d700780c */ /* 0x040fe40003f46270 */
[C---:B------:R-:W-:Y:S02]  /*3060*/  ISETP.GE.AND P0, PT, R215.reuse, 0x20, PT ;  /* 0x00000020d700780c */ /* 0x040fe40003f06270 */
[----:B------:R-:W-:Y:S01]  /*3070*/  ISETP.GE.AND P1, PT, R215, 0x21, PT ;  /* 0x00000021d700780c */ /* 0x000fe20003f26270 */
[----:B------:R4:W-:Y:S01]  /*3080*/  MUFU.TANH R143, R121 ;  /* 0x00000079008f7308 */ /* 0x0009e20000002400 */
[C---:B------:R-:W-:Y:S01]  /*3090*/  FSEL R208, R228.reuse, -INF , !P3 ;  /* 0xff800000e4d07808 */ /* 0x040fe20005800000 */
[----:B------:R-:W-:Y:S01]  /*30a0*/  FFMA.FTZ R228, -R228, R228, 1 ;  /* 0x3f800000e4e47423 */ /* 0x000fe200000101e4 */
[----:B------:R-:W-:Y:S02]  /*30b0*/  FSEL R206, R237, -INF , !P5 ;  /* 0xff800000edce7808 */ /* 0x000fe40006800000 */
[C---:B------:R-:W-:Y:S01]  /*30c0*/  ISETP.GE.AND P3, PT, R215.reuse, 0x28, PT ;  /* 0x00000028d700780c */ /* 0x040fe20003f66270 */
[----:B--2---:R-:W-:Y:S01]  /*30d0*/  SHFL.IDX PT, R223, R218, R9, 0x1f ;  /* 0x00001f09dadf7589 */ /* 0x004fe200000e0000 */
[----:B------:R-:W-:Y:S01]  /*30e0*/  ISETP.GE.AND P5, PT, R215, 0x29, PT ;  /* 0x00000029d700780c */ /* 0x000fe20003fa6270 */
[----:B------:R-:W2:Y:S01]  /*30f0*/  MUFU.TANH R162, R102 ;  /* 0x0000006600a27308 */ /* 0x000ea20000002400 */
[----:B------:R-:W-:-:S02]  /*3100*/  ISETP.GT.OR P4, PT, R214, 0x18, !P4 ;  /* 0x00000018d600780c */ /* 0x000fc40006784670 */
[C---:B------:R-:W-:Y:S02]  /*3110*/  ISETP.GT.OR P2, PT, R214.reuse, 0x19, !P2 ;  /* 0x00000019d600780c */ /* 0x040fe40005744670 */
[C---:B------:R-:W-:Y:S02]  /*3120*/  ISETP.GT.OR P0, PT, R214.reuse, 0x20, !P0 ;  /* 0x00000020d600780c */ /* 0x040fe40004704670 */
[C---:B------:R-:W-:Y:S01]  /*3130*/  ISETP.GT.OR P1, PT, R214.reuse, 0x21, !P1 ;  /* 0x00000021d600780c */ /* 0x040fe20004f24670 */
[----:B------:R1:W-:Y:S01]  /*3140*/  MUFU.TANH R150, R114 ;  /* 0x0000007200967308 */ /* 0x0003e20000002400 */
[C---:B------:R-:W-:Y:S02]  /*3150*/  ISETP.GT.OR P3, PT, R214.reuse, 0x28, !P3 ;  /* 0x00000028d600780c */ /* 0x040fe40005f64670 */
[----:B------:R-:W-:Y:S02]  /*3160*/  ISETP.GT.OR P5, PT, R214, 0x29, !P5 ;  /* 0x00000029d600780c */ /* 0x000fe40006fa4670 */
[----:B------:R-:W-:-:S02]  /*3170*/  FSEL R204, R236, -INF , !P4 ;  /* 0xff800000eccc7808 */ /* 0x000fc40006000000 */
[----:B------:R-:W-:Y:S01]  /*3180*/  FSEL R139, R234, -INF , !P2 ;  /* 0xff800000ea8b7808 */ /* 0x000fe20005000000 */
[----:B------:R-:W2:Y:S01]  /*3190*/  MUFU.TANH R161, R103 ;  /* 0x0000006700a17308 */ /* 0x000ea20000002400 */
[----:B------:R-:W-:Y:S02]  /*31a0*/  FSEL R137, R197, -INF , !P0 ;  /* 0xff800000c5897808 */ /* 0x000fe40004000000 */
[----:B------:R-:W-:Y:S02]  /*31b0*/  FSEL R135, R198, -INF , !P1 ;  /* 0xff800000c6877808 */ /* 0x000fe40004800000 */
[C---:B------:R-:W-:Y:S02]  /*31c0*/  ISETP.GE.AND P4, PT, R215.reuse, 0x30, PT ;  /* 0x00000030d700780c */ /* 0x040fe40003f86270 */
[C---:B------:R-:W-:Y:S01]  /*31d0*/  ISETP.GE.AND P2, PT, R215.reuse, 0x31, PT ;  /* 0x00000031d700780c */ /* 0x040fe20003f46270 */
[----:B------:R-:W2:Y:S01]  /*31e0*/  MUFU.TANH R158, R106 ;  /* 0x0000006a009e7308 */ /* 0x000ea20000002400 */
[----:B------:R-:W-:-:S02]  /*31f0*/  ISETP.GE.AND P0, PT, R215, 0x38, PT ;  /* 0x00000038d700780c */ /* 0x000fc40003f06270 */
[----:B------:R-:W-:Y:S02]  /*3200*/  ISETP.GE.AND P1, PT, R215, 0x39, PT ;  /* 0x00000039d700780c */ /* 0x000fe40003f26270 */
[----:B------:R-:W-:Y:S02]  /*3210*/  FSEL R132, R201, -INF , !P3 ;  /* 0xff800000c9847808 */ /* 0x000fe40005800000 */
[----:B----4-:R-:W-:Y:S01]  /*3220*/  FSEL R121, R171, -INF , !P5 ;  /* 0xff800000ab797808 */ /* 0x010fe20006800000 */
[----:B------:R-:W4:Y:S01]  /*3230*/  MUFU.TANH R157, R107 ;  /* 0x0000006b009d7308 */ /* 0x000f220000002400 */
[C---:B------:R-:W-:Y:S02]  /*3240*/  ISETP.GE.AND P3, PT, R115.reuse, 0x40, PT ;  /* 0x000000407300780c */ /* 0x040fe40003f66270 */
[----:B------:R-:W-:Y:S02]  /*3250*/  ISETP.GE.AND P5, PT, R115, 0x41, PT ;  /* 0x000000417300780c */ /* 0x000fe40003fa6270 */
[----:B------:R-:W-:-:S02]  /*3260*/  ISETP.GT.OR P4, PT, R214, 0x30, !P4 ;  /* 0x00000030d600780c */ /* 0x000fc40006784670 */
[C---:B------:R-:W-:Y:S01]  /*3270*/  ISETP.GT.OR P2, PT, R214.reuse, 0x31, !P2 ;  /* 0x00000031d600780c */ /* 0x040fe20005744670 */
[----:B------:R2:W-:Y:S01]  /*3280*/  MUFU.TANH R152, R111 ;  /* 0x0000006f00987308 */ /* 0x0005e20000002400 */
[C---:B------:R-:W-:Y:S02]  /*3290*/  ISETP.GT.OR P0, PT, R214.reuse, 0x38, !P0 ;  /* 0x00000038d600780c */ /* 0x040fe40004704670 */
[----:B------:R-:W-:Y:S02]  /*32a0*/  ISETP.GT.OR P1, PT, R214, 0x39, !P1 ;  /* 0x00000039d600780c */ /* 0x000fe40004f24670 */
[C---:B------:R-:W-:Y:S02]  /*32b0*/  ISETP.GT.OR P3, PT, R124.reuse, 0x40, !P3 ;  /* 0x000000407c00780c */ /* 0x040fe40005f64670 */
[----:B------:R-:W-:Y:S01]  /*32c0*/  ISETP.GT.OR P5, PT, R124, 0x41, !P5 ;  /* 0x000000417c00780c */ /* 0x000fe20006fa4670 */
[----:B------:R-:W4:Y:S01]  /*32d0*/  MUFU.TANH R154, R110 ;  /* 0x0000006e009a7308 */ /* 0x000f220000002400 */
[----:B-1----:R-:W-:-:S02]  /*32e0*/  FSEL R114, R170, -INF , !P4 ;  /* 0xff800000aa727808 */ /* 0x002fc40006000000 */
[----:B------:R-:W-:Y:S02]  /*32f0*/  FSEL R89, R169, -INF , !P2 ;  /* 0xff800000a9597808 */ /* 0x000fe40005000000 */
[----:B------:R-:W-:Y:S02]  /*3300*/  FSEL R102, R166, -INF , !P0 ;  /* 0xff800000a6667808 */ /* 0x000fe40004000000 */
[----:B------:R-:W-:Y:S01]  /*3310*/  FSEL R91, R165, -INF , !P1 ;  /* 0xff800000a55b7808 */ /* 0x000fe20004800000 */
[----:B------:R-:W1:Y:S01]  /*3320*/  MUFU.TANH R148, R116 ;  /* 0x0000007400947308 */ /* 0x000e620000002400 */
[C---:B------:R-:W-:Y:S02]  /*3330*/  ISETP.GE.AND P4, PT, R115.reuse, 0x48, PT ;  /* 0x000000487300780c */ /* 0x040fe40003f86270 */
[C---:B------:R-:W-:Y:S02]  /*3340*/  ISETP.GE.AND P2, PT, R115.reuse, 0x49, PT ;  /* 0x000000497300780c */ /* 0x040fe40003f46270 */
[----:B------:R-:W-:-:S02]  /*3350*/  ISETP.GE.AND P0, PT, R115, 0x50, PT ;  /* 0x000000507300780c */ /* 0x000fc40003f06270 */
[----:B------:R-:W-:Y:S01]  /*3360*/  ISETP.GE.AND P1, PT, R115, 0x51, PT ;  /* 0x000000517300780c */ /* 0x000fe20003f26270 */
[----:B------:R-:W1:Y:S01]  /*3370*/  MUFU.TANH R147, R117 ;  /* 0x0000007500937308 */ /* 0x000e620000002400 */
[----:B---3--:R-:W-:Y:S02]  /*3380*/  FSEL R109, R164, -INF , !P3 ;  /* 0xff800000a46d7808 */ /* 0x008fe40005800000 */
[----:B--2---:R-:W-:Y:S02]  /*3390*/  FSEL R111, R163, -INF , !P5 ;  /* 0xff800000a36f7808 */ /* 0x004fe40006800000 */
[C---:B------:R-:W-:Y:S02]  /*33a0*/  ISETP.GE.AND P3, PT, R115.reuse, 0x58, PT ;  /* 0x000000587300780c */ /* 0x040fe40003f66270 */
[----:B------:R-:W-:Y:S01]  /*33b0*/  ISETP.GE.AND P5, PT, R115, 0x59, PT ;  /* 0x000000597300780c */ /* 0x000fe20003fa6270 */
[----:B------:R-:W2:Y:S01]  /*33c0*/  MUFU.TANH R144, R120 ;  /* 0x0000007800907308 */ /* 0x000ea20000002400 */
[----:B------:R-:W-:-:S02]  /*33d0*/  ISETP.GT.OR P4, PT, R124, 0x48, !P4 ;  /* 0x000000487c00780c */ /* 0x000fc40006784670 */
[C---:B------:R-:W-:Y:S02]  /*33e0*/  ISETP.GT.OR P2, PT, R124.reuse, 0x49, !P2 ;  /* 0x000000497c00780c */ /* 0x040fe40005744670 */
[C---:B------:R-:W-:Y:S02]  /*33f0*/  ISETP.GT.OR P0, PT, R124.reuse, 0x50, !P0 ;  /* 0x000000507c00780c */ /* 0x040fe40004704670 */
[C---:B------:R-:W-:Y:S01]  /*3400*/  ISETP.GT.OR P1, PT, R124.reuse, 0x51, !P1 ;  /* 0x000000517c00780c */ /* 0x040fe20004f24670 */
[----:B------:R-:W3:Y:S01]  /*3410*/  MUFU.TANH R146, R118 ;  /* 0x0000007600927308 */ /* 0x000ee20000002400 */
[C---:B------:R-:W-:Y:S02]  /*3420*/  ISETP.GT.OR P3, PT, R124.reuse, 0x58, !P3 ;  /* 0x000000587c00780c */ /* 0x040fe40005f64670 */
[----:B------:R-:W-:Y:S02]  /*3430*/  ISETP.GT.OR P5, PT, R124, 0x59, !P5 ;  /* 0x000000597c00780c */ /* 0x000fe40006fa4670 */
[----:B------:R-:W-:-:S02]  /*3440*/  FSEL R95, R160, -INF , !P4 ;  /* 0xff800000a05f7808 */ /* 0x000fc40006000000 */
[----:B------:R-:W-:Y:S01]  /*3450*/  FSEL R100, R159, -INF , !P2 ;  /* 0xff8000009f647808 */ /* 0x000fe20005000000 */
[----:B------:R-:W3:Y:S01]  /*3460*/  MUFU.TANH R145, R119 ;  /* 0x0000007700917308 */ /* 0x000ee20000002400 */
[----:B------:R-:W-:Y:S02]  /*3470*/  FSEL R97, R156, -INF , !P0 ;  /* 0xff8000009c617808 */ /* 0x000fe40004000000 */
[----:B------:R-:W-:Y:S02]  /*3480*/  FSEL R98, R155, -INF , !P1 ;  /* 0xff8000009b627808 */ /* 0x000fe40004800000 */
[C---:B------:R-:W-:Y:S02]  /*3490*/  ISETP.GE.AND P4, PT, R215.reuse, 0x40, PT ;  /* 0x00000040d700780c */ /* 0x040fe40003f86270 */
[C---:B------:R-:W-:Y:S01]  /*34a0*/  ISETP.GE.AND P2, PT, R215.reuse, 0x41, PT ;  /* 0x00000041d700780c */ /* 0x040fe20003f46270 */
[----:B------:R-:W3:Y:S01]  /*34b0*/  MUFU.TANH R142, R122 ;  /* 0x0000007a008e7308 */ /* 0x000ee20000002400 */
[----:B------:R-:W-:Y:S01]  /*34c0*/  ISETP.GE.AND P0, PT, R215, 0x48, PT ;  /* 0x00000048d700780c */ /* 0x000fe20003f06270 */
[----:B------:R-:W-:-:S02]  /*34d0*/  WARPGROUP.DEPBAR.LE gsb0, 0x0 ;  /* 0x00008000000079c5 */ /* 0x000fc40000010000 */
[----:B------:R-:W-:Y:S01]  /*34e0*/  WARPGROUP.ARRIVE ;  /* 0x00000000000079c5 */ /* 0x000fe20000000000 */
[----:B------:R-:W-:Y:S02]  /*34f0*/  ISETP.GE.AND P1, PT, R215, 0x49, PT ;  /* 0x00000049d700780c */ /* 0x000fe40003f26270 */
[----:B------:R-:W-:Y:S01]  /*3500*/  FSEL R108, R153, -INF , !P3 ;  /* 0xff800000996c7808 */ /* 0x000fe20005800000 */
[----:B------:R-:W3:Y:S01]  /*3510*/  MUFU.TANH R141, R123 ;  /* 0x0000007b008d7308 */ /* 0x000ee20000002400 */
[----:B------:R-:W-:Y:S01]  /*3520*/  FSEL R103, R151, -INF , !P5 ;  /* 0xff80000097677808 */ /* 0x000fe20006800000 */
[----:B------:R-:W-:Y:S01]  /*3530*/  HGMMA.64x128x16.F32 R24, gdesc[UR8], R24, gsb0 ;  /* 0x01e00000081879f0 */ /* 0x000fe20008000818 */
[C---:B------:R-:W-:Y:S02]  /*3540*/  ISETP.GE.AND P3, PT, R215.reuse, 0x50, PT ;  /* 0x00000050d700780c */ /* 0x040fe40003f66270 */
[----:B------:R-:W-:Y:S02]  /*3550*/  ISETP.GE.AND P5, PT, R215, 0x51, PT ;  /* 0x00000051d700780c */ /* 0x000fe40003fa6270 */
[C---:B------:R-:W-:Y:S01]  /*3560*/  ISETP.GT.OR P4, PT, R214.reuse, 0x40, !P4 ;  /* 0x00000040d600780c */ /* 0x040fe20006784670 */
[----:B------:R-:W3:Y:S01]  /*3570*/  MUFU.TANH R5, R126 ;  /* 0x0000007e00057308 */ /* 0x000ee20000002400 */
[----:B------:R-:W-:-:S02]  /*3580*/  ISETP.GT.OR P2, PT, R214, 0x41, !P2 ;  /* 0x00000041d600780c */ /* 0x000fc40005744670 */
[C---:B------:R-:W-:Y:S02]  /*3590*/  ISETP.GT.OR P0, PT, R214.reuse, 0x48, !P0 ;  /* 0x00000048d600780c */ /* 0x040fe40004704670 */
[C---:B------:R-:W-:Y:S02]  /*35a0*/  ISETP.GT.OR P1, PT, R214.reuse, 0x49, !P1 ;  /* 0x00000049d600780c */ /* 0x040fe40004f24670 */
[C---:B------:R-:W-:Y:S01]  /*35b0*/  ISETP.GT.OR P3, PT, R214.reuse, 0x50, !P3 ;  /* 0x00000050d600780c */ /* 0x040fe20005f64670 */
[----:B------:R1:W-:Y:S01]  /*35c0*/  MUFU.TANH R6, R125 ;  /* 0x0000007d00067308 */ /* 0x0003e20000002400 */
[----:B------:R-:W-:Y:S02]  /*35d0*/  ISETP.GT.OR P5, PT, R214, 0x51, !P5 ;  /* 0x00000051d600780c */ /* 0x000fe40006fa4670 */
[----:B------:R-:W-:Y:S02]  /*35e0*/  FSEL R101, R162, -INF , !P4 ;  /* 0xff800000a2657808 */ /* 0x000fe40006000000 */
[----:B------:R-:W-:-:S02]  /*35f0*/  FSEL R93, R161, -INF , !P2 ;  /* 0xff800000a15d7808 */ /* 0x000fc40005000000 */
[----:B------:R-:W-:Y:S01]  /*3600*/  FSEL R104, R158, -INF , !P0 ;  /* 0xff8000009e687808 */ /* 0x000fe20004000000 */
[----:B------:R2:W-:Y:S01]  /*3610*/  MUFU.TANH R4, R127 ;  /* 0x0000007f00047308 */ /* 0x0005e20000002400 */
[----:B----4-:R-:W-:Y:S01]  /*3620*/  FSEL R99, R157, -INF , !P1 ;  /* 0xff8000009d637808 */ /* 0x010fe20004800000 */
[----:B-1----:R-:W-:Y:S01]  /*3630*/  FMUL.FTZ R125, R128, UR13 ;  /* 0x0000000d807d7c20 */ /* 0x002fe20008410000 */
[C---:B------:R-:W-:Y:S02]  /*3640*/  ISETP.GE.AND P4, PT, R215.reuse, 0x58, PT ;  /* 0x00000058d700780c */ /* 0x040fe40003f86270 */
[----:B------:R-:W-:Y:S02]  /*3650*/  ISETP.GE.AND P2, PT, R215, 0x59, PT ;  /* 0x00000059d700780c */ /* 0x000fe40003f46270 */
[C---:B------:R-:W-:Y:S01]  /*3660*/  ISETP.GE.AND P0, PT, R115.reuse, 0x60, PT ;  /* 0x000000607300780c */ /* 0x040fe20003f06270 */
[----:B------:R1:W-:Y:S01]  /*3670*/  MUFU.TANH R2, R125 ;  /* 0x0000007d00027308 */ /* 0x0003e20000002400 */
[----:B------:R-:W-:Y:S01]  /*3680*/  ISETP.GE.AND P1, PT, R115, 0x61, PT ;  /* 0x000000617300780c */ /* 0x000fe20003f26270 */
[----:B--2---:R-:W-:Y:S01]  /*3690*/  FMUL.FTZ R127, R130, UR13 ;  /* 0x0000000d827f7c20 */ /* 0x004fe20008410000 */
[----:B------:R-:W-:-:S02]  /*36a0*/  FSEL R96, R154, -INF , !P3 ;  /* 0xff8000009a607808 */ /* 0x000fc40005800000 */
[----:B------:R-:W-:Y:S02]  /*36b0*/  FSEL R107, R152, -INF , !P5 ;  /* 0xff800000986b7808 */ /* 0x000fe40006800000 */
[C---:B------:R-:W-:Y:S01]  /*36c0*/  ISETP.GE.AND P3, PT, R115.reuse, 0x68, PT ;  /* 0x000000687300780c */ /* 0x040fe20003f66270 */
[----:B------:R-:W-:Y:S01]  /*36d0*/  MUFU.TANH R127, R127 ;  /* 0x0000007f007f7308 */ /* 0x000fe20000002400 */
[----:B------:R-:W-:Y:S01]  /*36e0*/  ISETP.GE.AND P5, PT, R115, 0x69, PT ;  /* 0x000000697300780c */ /* 0x000fe20003fa6270 */
[----:B-1----:R-:W-:Y:S01]  /*36f0*/  VIADD R125, R9, 0xc ;  /* 0x0000000c097d7836 */ /* 0x002fe20000000000 */
[C---:B------:R-:W-:Y:S02]  /*3700*/  ISETP.GT.OR P4, PT, R214.reuse, 0x58, !P4 ;  /* 0x00000058d600780c */ /* 0x040fe40006784670 */
[----:B------:R-:W-:Y:S02]  /*3710*/  ISETP.GT.OR P2, PT, R214, 0x59, !P2 ;  /* 0x00000059d600780c */ /* 0x000fe40005744670 */
[C---:B------:R-:W-:Y:S01]  /*3720*/  ISETP.GT.OR P0, PT, R124.reuse, 0x60, !P0 ;  /* 0x000000607c00780c */ /* 0x040fe20004704670 */
[----:B------:R-:W1:Y:S01]  /*3730*/  SHFL.IDX PT, R233, R17, R125, 0x1f ;  /* 0x00001f7d11e97589 */ /* 0x000e6200000e0000 */
[C---:B------:R-:W-:Y:S01]  /*3740*/  ISETP.GT.OR P1, PT, R124.reuse, 0x61, !P1 ;  /* 0x000000617c00780c */ /* 0x040fe20004f24670 */
[----:B------:R-:W-:Y:S01]  /*3750*/  MUFU.TANH R227, R227 ;  /* 0x000000e300e37308 */ /* 0x000fe20000002400 */
[----:B------:R-:W-:-:S02]  /*3760*/  ISETP.GT.OR P3, PT, R124, 0x68, !P3 ;  /* 0x000000687c00780c */ /* 0x000fc40005f64670 */
[----:B------:R-:W-:Y:S02]  /*3770*/  ISETP.GT.OR P5, PT, R124, 0x69, !P5 ;  /* 0x000000697c00780c */ /* 0x000fe40006fa4670 */
[----:B------:R-:W-:Y:S02]  /*3780*/  FSEL R90, R150, -INF , !P4 ;  /* 0xff800000965a7808 */ /* 0x000fe40006000000 */
[----:B------:R-:W-:Y:S01]  /*3790*/  FSEL R110, R149, -INF , !P2 ;  /* 0xff800000956e7808 */ /* 0x000fe20005000000 */
[----:B------:R-:W-:Y:S01]  /*37a0*/  MUFU.TANH R131, R131 ;  /* 0x0000008300837308 */ /* 0x000fe20000002400 */
[----:B------:R-:W-:Y:S02]  /*37b0*/  FSEL R106, R148, -INF , !P0 ;  /* 0xff800000946a7808 */ /* 0x000fe40004000000 */
[----:B------:R-:W-:Y:S02]  /*37c0*/  FSEL R94, R147, -INF , !P1 ;  /* 0xff800000935e7808 */ /* 0x000fe40004800000 */
[----:B------:R-:W-:-:S02]  /*37d0*/  ISETP.GE.AND P4, PT, R115, 0x70, PT ;  /* 0x000000707300780c */ /* 0x000fc40003f86270 */
[C---:B------:R-:W-:Y:S02]  /*37e0*/  ISETP.GE.AND P2, PT, R115.reuse, 0x71, PT ;  /* 0x000000717300780c */ /* 0x040fe40003f46270 */
[C---:B------:R-:W-:Y:S02]  /*37f0*/  ISETP.GE.AND P0, PT, R115.reuse, 0x78, PT ;  /* 0x000000787300780c */ /* 0x040fe40003f06270 */
[----:B------:R-:W-:Y:S02]  /*3800*/  ISETP.GE.AND P1, PT, R115, 0x79, PT ;  /* 0x000000797300780c */ /* 0x000fe40003f26270 */
[----:B------:R-:W-:Y:S01]  /*3810*/  FSEL R116, R144, -INF , !P3 ;  /* 0xff80000090747808 */ /* 0x000fe20005800000 */
[----:B-1----:R-:W-:Y:S01]  /*3820*/  FFMA.FTZ R224, R224, UR4, -R233 ;  /* 0x00000004e0e07c23 */ /* 0x002fe200080108e9 */
[----:B------:R-:W-:Y:S02]  /*3830*/  FSEL R115, R143, -INF , !P5 ;  /* 0xff8000008f737808 */ /* 0x000fe40006800000 */
[----:B------:R-:W-:-:S02]  /*3840*/  ISETP.GE.AND P3, PT, R215, 0x60, PT ;  /* 0x00000060d700780c */ /* 0x000fc40003f66270 */
[----:B------:R-:W-:Y:S02]  /*3850*/  ISETP.GE.AND P5, PT, R215, 0x61, PT ;  /* 0x00000061d700780c */ /* 0x000fe40003fa6270 */
[----:B------:R-:W-:Y:S02]  /*3860*/  ISETP.GT.OR P4, PT, R124, 0x70, !P4 ;  /* 0x000000707c00780c */ /* 0x000fe40006784670 */
[C---:B------:R-:W-:Y:S02]  /*3870*/  ISETP.GT.OR P3, PT, R214.reuse, 0x60, !P3 ;  /* 0x00000060d600780c */ /* 0x040fe40005f64670 */
[----:B------:R-:W-:Y:S02]  /*3880*/  ISETP.GT.OR P5, PT, R214, 0x61, !P5 ;  /* 0x00000061d600780c */ /* 0x000fe40006fa4670 */
[----:B------:R-:W-:Y:S02]  /*3890*/  FSEL R118, R140, -INF , !P4 ;  /* 0xff8000008c767808 */ /* 0x000fe40006000000 */
[----:B---3--:R-:W-:-:S02]  /*38a0*/  FSEL R119, R146, -INF , !P3 ;  /* 0xff80000092777808 */ /* 0x008fc40005800000 */
[----:B------:R-:W-:Y:S02]  /*38b0*/  FSEL R122, R145, -INF , !P5 ;  /* 0xff800000917a7808 */ /* 0x000fe40006800000 */
[C---:B------:R-:W-:Y:S02]  /*38c0*/  ISETP.GE.AND P4, PT, R215.reuse, 0x68, PT ;  /* 0x00000068d700780c */ /* 0x040fe40003f86270 */
[C---:B------:R-:W-:Y:S02]  /*38d0*/  ISETP.GE.AND P3, PT, R215.reuse, 0x69, PT ;  /* 0x00000069d700780c */ /* 0x040fe40003f66270 */
[----:B------:R-:W-:Y:S02]  /*38e0*/  ISETP.GE.AND P5, PT, R215, 0x70, PT ;  /* 0x00000070d700780c */ /* 0x000fe40003fa6270 */
[C---:B------:R-:W-:Y:S02]  /*38f0*/  ISETP.GT.OR P2, PT, R124.reuse, 0x71, !P2 ;  /* 0x000000717c00780c */ /* 0x040fe40005744670 */
[----:B------:R-:W-:-:S02]  /*3900*/  ISETP.GT.OR P0, PT, R124, 0x78, !P0 ;  /* 0x000000787c00780c */ /* 0x000fc40004704670 */
[----:B------:R-:W-:Y:S01]  /*3910*/  ISETP.GT.OR P1, PT, R124, 0x79, !P1 ;  /* 0x000000797c00780c */ /* 0x000fe20004f24670 */
[C---:B------:R-:W-:Y:S01]  /*3920*/  VIADD R124, R9.reuse, 0x4 ;  /* 0x00000004097c7836 */ /* 0x040fe20000000000 */
[C---:B------:R-:W-:Y:S02]  /*3930*/  ISETP.GT.OR P4, PT, R214.reuse, 0x68, !P4 ;  /* 0x00000068d600780c */ /* 0x040fe40006784670 */
[C---:B------:R-:W-:Y:S02]  /*3940*/  ISETP.GT.OR P3, PT, R214.reuse, 0x69, !P3 ;  /* 0x00000069d600780c */ /* 0x040fe40005f64670 */
[----:B------:R-:W-:Y:S01]  /*3950*/  ISETP.GT.OR P5, PT, R214, 0x70, !P5 ;  /* 0x00000070d600780c */ /* 0x000fe20006fa4670 */
[----:B------:R-:W1:Y:S01]  /*3960*/  SHFL.IDX PT, R128, R218, R124, 0x1f ;  /* 0x00001f7cda807589 */ /* 0x000e6200000e0000 */
[----:B------:R-:W-:Y:S02]  /*3970*/  IADD3 R126, R9, 0x8, RZ ;  /* 0x00000008097e7810 */ /* 0x000fe40007ffe0ff */
[----:B------:R-:W-:Y:S01]  /*3980*/  FSEL R117, R142, -INF , !P4 ;  /* 0xff8000008e757808 */ /* 0x000fe20006000000 */
[----:B------:R-:W-:Y:S01]  /*3990*/  SHFL.IDX PT, R217, R17, R124, 0x1f ;  /* 0x00001f7c11d97589 */ /* 0x000fe200000e0000 */
[----:B------:R-:W-:-:S02]  /*39a0*/  FSEL R123, R141, -INF , !P3 ;  /* 0xff8000008d7b7808 */ /* 0x000fc40005800000 */
[----:B------:R-:W-:Y:S01]  /*39b0*/  FSEL R120, R5, -INF , !P5 ;  /* 0xff80000005787808 */ /* 0x000fe20006800000 */
[----:B------:R-:W2:Y:S01]  /*39c0*/  SHFL.IDX PT, R216, R218, R126, 0x1f ;  /* 0x00001f7edad87589 */ /* 0x000ea200000e0000 */
[C---:B------:R-:W-:Y:S02]  /*39d0*/  ISETP.GE.AND P4, PT, R215.reuse, 0x71, PT ;  /* 0x00000071d700780c */ /* 0x040fe40003f86270 */
[C---:B------:R-:W-:Y:S02]  /*39e0*/  ISETP.GE.AND P3, PT, R215.reuse, 0x78, PT ;  /* 0x00000078d700780c */ /* 0x040fe40003f66270 */
[----:B------:R-:W-:Y:S02]  /*39f0*/  ISETP.GE.AND P5, PT, R215, 0x79, PT ;  /* 0x00000079d700780c */ /* 0x000fe40003fa6270 */
[----:B------:R-:W3:Y:S01]  /*3a00*/  SHFL.IDX PT, R215, R17, R9, 0x1f ;  /* 0x00001f0911d77589 */ /* 0x000ee200000e0000 */
[C---:B------:R-:W-:Y:S02]  /*3a10*/  ISETP.GT.OR P4, PT, R214.reuse, 0x71, !P4 ;  /* 0x00000071d600780c */ /* 0x040fe40006784670 */
[----:B------:R-:W-:-:S02]  /*3a20*/  ISETP.GT.OR P3, PT, R214, 0x78, !P3 ;  /* 0x00000078d600780c */ /* 0x000fc40005f64670 */
[----:B------:R-:W-:Y:S02]  /*3a30*/  ISETP.GT.OR P5, PT, R214, 0x79, !P5 ;  /* 0x00000079d600780c */ /* 0x000fe40006fa4670 */
[----:B------:R-:W4:Y:S01]  /*3a40*/  SHFL.IDX PT, R214, R218, R125, 0x1f ;  /* 0x00001f7ddad67589 */ /* 0x000f2200000e0000 */
[----:B------:R-:W-:Y:S02]  /*3a50*/  WARPGROUP.DEPBAR.LE gsb0, 0x0 ;  /* 0x00008000000079c5 */ /* 0x000fe40000010000 */
[----:B-1----:R-:W-:Y:S01]  /*3a60*/  FADD.FTZ R221, R25, -R128 ;  /* 0x8000008019dd7221 */ /* 0x002fe20000010000 */
[--C-:B------:R-:W-:Y:S01]  /*3a70*/  FADD.FTZ R226, R24, -R223.reuse ;  /* 0x800000df18e27221 */ /* 0x100fe20000010000 */
[--C-:B--2---:R-:W-:Y:S01]  /*3a80*/  FADD.FTZ R129, R28, -R216.reuse ;  /* 0x800000d81c817221 */ /* 0x104fe20000010000 */
[----:B------:R-:W-:Y:S01]  /*3a90*/  FADD.FTZ R130, R30, -R216 ;  /* 0x800000d81e827221 */ /* 0x000fe20000010000 */
[----:B------:R-:W-:Y:S01]  /*3aa0*/  FADD.FTZ R223, R26, -R223 ;  /* 0x800000df1adf7221 */ /* 0x000fe20000010000 */
[--C-:B------:R-:W-:Y:S01]  /*3ab0*/  FFMA.FTZ R211, R211, UR4, -R217.reuse ;  /* 0x00000004d3d37c23 */ /* 0x100fe200080108d9 */
[----:B------:R-:W-:Y:S01]  /*3ac0*/  FFMA.FTZ R26, R213, UR4, -R217 ;  /* 0x00000004d51a7c23 */ /* 0x000fe200080108d9 */
[----:B------:R-:W-:Y:S01]  /*3ad0*/  FADD.FTZ R128, R27, -R128 ;  /* 0x800000801b807221 */ /* 0x000fe20000010000 */
[C---:B------:R-:W-:Y:S01]  /*3ae0*/  IADD3 R217, R9.reuse, 0x14, RZ ;  /* 0x0000001409d97810 */ /* 0x040fe20007ffe0ff */
[--C-:B---3--:R-:W-:Y:S01]  /*3af0*/  FFMA.FTZ R216, R210, UR4, -R215.reuse ;  /* 0x00000004d2d87c23 */ /* 0x108fe200080108d7 */
[----:B------:R-:W-:Y:S01]  /*3b00*/  FFMA.FTZ R25, R212, UR4, -R215 ;  /* 0x00000004d4197c23 */ /* 0x000fe200080108d7 */
[C---:B------:R-:W-:Y:S01]  /*3b10*/  VIADD R215, R9.reuse, 0x10 ;  /* 0x0000001009d77836 */ /* 0x040fe20000000000 */
[----:B------:R-:W1:Y:S01]  /*3b20*/  SHFL.IDX PT, R28, R17, R126, 0x1f ;  /* 0x00001f7e111c7589 */ /* 0x000e6200000e0000 */
[C---:B------:R-:W-:Y:S01]  /*3b30*/  VIADD R213, R9.reuse, 0x1c ;  /* 0x0000001c09d57836 */ /* 0x040fe20000000000 */
[----:B------:R-:W2:Y:S01]  /*3b40*/  MUFU.EX2 R211, R211 ;  /* 0x000000d300d37308 */ /* 0x000ea20000000800 */
[----:B------:R-:W-:Y:S01]  /*3b50*/  VIADD R212, R9, 0x18 ;  /* 0x0000001809d47836 */ /* 0x000fe20000000000 */
[----:B------:R-:W3:Y:S01]  /*3b60*/  SHFL.IDX PT, R27, R218, R215, 0x1f ;  /* 0x00001fd7da1b7589 */ /* 0x000ee200000e0000 */
[--C-:B----4-:R-:W-:Y:S01]  /*3b70*/  FADD.FTZ R210, R29, -R214.reuse ;  /* 0x800000d61dd27221 */ /* 0x110fe20000010000 */
[----:B------:R-:W-:-:S02]  /*3b80*/  FADD.FTZ R214, R31, -R214 ;  /* 0x800000d61fd67221 */ /* 0x000fc40000010000 */
[----:B------:R-:W4:Y:S02]  /*3b90*/  SHFL.IDX PT, R222, R218, R217, 0x1f ;  /* 0x00001fd9dade7589 */ /* 0x000f2400000e0000 */
[----:B------:R-:W3:Y:S02]  /*3ba0*/  MUFU.EX2 R26, R26 ;  /* 0x0000001a001a7308 */ /* 0x000ee40000000800 */
[----:B------:R-:W4:Y:S04]  /*3bb0*/  SHFL.IDX PT, R29, R218, R213, 0x1f ;  /* 0x00001fd5da1d7589 */ /* 0x000f2800000e0000 */
[----:B------:R3:W4:Y:S02]  /*3bc0*/  SHFL.IDX PT, R30, R218, R212, 0x1f ;  /* 0x00001fd4da1e7589 */ /* 0x00072400000e0000 */
[----:B------:R-:W4:Y:S01]  /*3bd0*/  MUFU.EX2 R25, R25 ;  /* 0x0000001900197308 */ /* 0x000f220000000800 */
[----:B--2---:R-:W-:Y:S01]  /*3be0*/  FMUL.FTZ R221, R211, R221 ;  /* 0x000000ddd3dd7220 */ /* 0x004fe20000410000 */
[----:B------:R-:W2:Y:S01]  /*3bf0*/  SHFL.IDX PT, R31, R17, R215, 0x1f ;  /* 0x00001fd7111f7589 */ /* 0x000ea200000e0000 */
[--C-:B-1----:R-:W-:Y:S01]  /*3c00*/  FFMA.FTZ R24, R220, UR4, -R28.reuse ;  /* 0x00000004dc187c23 */ /* 0x102fe2000801081c */
[----:B------:R-:W-:Y:S01]  /*3c10*/  FFMA.FTZ R28, R219, UR4, -R28 ;  /* 0x00000004db1c7c23 */ /* 0x000fe2000801081c */
[----:B------:R-:W-:Y:S01]  /*3c20*/  FFMA.FTZ R234, -R234, R234, 1 ;  /* 0x3f800000eaea7423 */ /* 0x000fe200000101ea */
[----:B---3--:R-:W-:Y:S01]  /*3c30*/  FMUL.FTZ R128, R26, R128 ;  /* 0x000000801a807220 */ /* 0x008fe20000410000 */
[--C-:B------:R-:W-:Y:S01]  /*3c40*/  FADD.FTZ R218, R32, -R27.reuse ;  /* 0x8000001b20da7221 */ /* 0x100fe20000010000 */
[----:B------:R-:W-:Y:S01]  /*3c50*/  FADD.FTZ R219, R34, -R27 ;  /* 0x8000001b22db7221 */ /* 0x000fe20000010000 */
[----:B------:R-:W1:Y:S01]  /*3c60*/  SHFL.IDX PT, R32, R17, R217, 0x1f ;  /* 0x00001fd911207589 */ /* 0x000e6200000e0000 */
[----:B------:R-:W3:Y:S01]  /*3c70*/  MUFU.EX2 R24, R24 ;  /* 0x0000001800187308 */ /* 0x000ee20000000800 */
[--C-:B----4-:R-:W-:Y:S01]  /*3c80*/  FADD.FTZ R220, R33, -R222.reuse ;  /* 0x800000de21dc7221 */ /* 0x110fe20000010000 */
[----:B------:R-:W-:Y:S01]  /*3c90*/  FADD.FTZ R222, R35, -R222 ;  /* 0x800000de23de7221 */ /* 0x000fe20000010000 */
[----:B------:R-:W4:Y:S01]  /*3ca0*/  SHFL.IDX PT, R33, R17, R212, 0x1f ;  /* 0x00001fd411217589 */ /* 0x000f2200000e0000 */
[----:B------:R-:W-:Y:S01]  /*3cb0*/  FMUL.FTZ R223, R25, R223 ;  /* 0x000000df19df7220 */ /* 0x000fe20000410000 */
[--C-:B------:R-:W-:Y:S01]  /*3cc0*/  FADD.FTZ R37, R37, -R29.reuse ;  /* 0x8000001d25257221 */ /* 0x100fe20000010000 */
[----:B------:R-:W-:Y:S01]  /*3cd0*/  FADD.FTZ R39, R39, -R29 ;  /* 0x8000001d27277221 */ /* 0x000fe20000010000 */
[----:B------:R-:W4:Y:S01]  /*3ce0*/  SHFL.IDX PT, R34, R17, R213, 0x1f ;  /* 0x00001fd511227589 */ /* 0x000f2200000e0000 */
[----:B------:R3:W-:Y:S01]  /*3cf0*/  MUFU.EX2 R27, R28 ;  /* 0x0000001c001b7308 */ /* 0x0007e20000000800 */
[--C-:B------:R-:W-:Y:S01]  /*3d00*/  FADD.FTZ R36, R36, -R30.reuse ;  /* 0x8000001e24247221 */ /* 0x100fe20000010000 */
[----:B------:R-:W-:Y:S01]  /*3d10*/  FADD.FTZ R38, R38, -R30 ;  /* 0x8000001e26267221 */ /* 0x000fe20000010000 */
[----:B------:R-:W-:Y:S01]  /*3d20*/  SHFL.IDX PT, R35, R15, R9, 0x1f ;  /* 0x00001f090f237589 */ /* 0x000fe200000e0000 */
[--C-:B--2---:R-:W-:Y:S01]  /*3d30*/  FFMA.FTZ R29, R209, UR4, -R31.reuse ;  /* 0x00000004d11d7c23 */ /* 0x104fe2000801081f */
[----:B------:R-:W-:Y:S01]  /*3d40*/  FFMA.FTZ R31, R208, UR4, -R31 ;  /* 0x00000004d01f7c23 */ /* 0x000fe2000801081f */
[----:B------:R-:W-:Y:S01]  /*3d50*/  FFMA.FTZ R208, -R18, R18, 1 ;  /* 0x3f80000012d07423 */ /* 0x000fe20000010112 */
[----:B------:R-:W2:Y:S01]  /*3d60*/  SHFL.IDX PT, R209, R15, R126, 0x1f ;  /* 0x00001f7e0fd17589 */ /* 0x000ea200000e0000 */
[----:B------:R-:W2:Y:S01]  /*3d70*/  MUFU.EX2 R30, R224 ;  /* 0x000000e0001e7308 */ /* 0x000ea20000000800 */
[----:B---3--:R-:W-:Y:S01]  /*3d80*/  FFMA.FTZ R28, R225, UR4, -R233 ;  /* 0x00000004e11c7c23 */ /* 0x008fe200080108e9 */
[----:B------:R-:W-:Y:S01]  /*3d90*/  FMUL.FTZ R129, R24, R129 ;  /* 0x0000008118817220 */ /* 0x000fe20000410000 */
[--C-:B-1----:R-:W-:Y:S01]  /*3da0*/  FFMA.FTZ R207, R207, UR4, -R32.reuse ;  /* 0x00000004cfcf7c23 */ /* 0x102fe20008010820 */
[----:B------:R-:W-:-:S04]  /*3db0*/  FFMA.FTZ R32, R206, UR4, -R32 ;  /* 0x00000004ce207c23 */ /* 0x000fc80008010820 */
[----:B------:R1:W-:Y:S01]  /*3dc0*/  MUFU.EX2 R18, R31 ;  /* 0x0000001f00127308 */ /* 0x0003e20000000800 */
[----:B------:R-:W-:Y:S01]  /*3dd0*/  FFMA.FTZ R206, -R20, R20, 1 ;  /* 0x3f80000014ce7423 */ /* 0x000fe20000010114 */
[----:B----4-:R-:W-:-:S03]  /*3de0*/  FFMA.FTZ R204, R204, UR4, -R33 ;  /* 0x00000004cccc7c23 */ /* 0x010fc60008010821 */
[----:B------:R-:W-:Y:S01]  /*3df0*/  FMUL.FTZ R206, R206, R223 ;  /* 0x000000dfcece7220 */ /* 0x000fe20000410000 */
[----:B------:R-:W-:Y:S02]  /*3e00*/  FFMA.FTZ R223, -R194, R194, 1 ;  /* 0x3f800000c2df7423 */ /* 0x000fe400000101c2 */
[----:B------:R3:W4:Y:S01]  /*3e10*/  MUFU.EX2 R20, R32 ;  /* 0x0000002000147308 */ /* 0x0007220000000800 */
[----:B-1----:R-:W-:Y:S01]  /*3e20*/  FFMA.FTZ R31, R205, UR4, -R33 ;  /* 0x00000004cd1f7c23 */ /* 0x002fe20008010821 */
[----:B------:R-:W-:Y:S01]  /*3e30*/  FFMA.FTZ R33, R139, UR4, -R34 ;  /* 0x000000048b217c23 */ /* 0x000fe20008010822 */
[----:B--2---:R-:W-:Y:S01]  /*3e40*/  FMUL.FTZ R214, R30, R214 ;  /* 0x000000d61ed67220 */ /* 0x004fe20000410000 */
[----:B------:R-:W1:Y:S01]  /*3e50*/  SHFL.IDX PT, R139, R15, R124, 0x1f ;  /* 0x00001f7c0f8b7589 */ /* 0x000e6200000e0000 */
[----:B------:R-:W-:-:S03]  /*3e60*/  FFMA.FTZ R205, R134, UR4, -R209 ;  /* 0x0000000486cd7c23 */ /* 0x000fc600080108d1 */
[----:B------:R2:W1:Y:S01]  /*3e70*/  MUFU.EX2 R17, R207 ;  /* 0x000000cf00117308 */ /* 0x0004620000000800 */
[----:B---3--:R-:W-:Y:S01]  /*3e80*/  FFMA.FTZ R32, -R19, R19, 1 ;  /* 0x3f80000013207423 */ /* 0x008fe20000010113 */
[----:B------:R-:W-:Y:S01]  /*3e90*/  FFMA.FTZ R134, R132, UR4, -R209 ;  /* 0x0000000484867c23 */ /* 0x000fe200080108d1 */
[----:B------:R-:W3:Y:S04]  /*3ea0*/  LDL.LU R194, [R1+0x140] ;  /* 0x0001400001c27983 */ /* 0x000ee80000300800 */
[----:B------:R-:W1:Y:S01]  /*3eb0*/  SHFL.IDX PT, R209, R10, R126, 0x1f ;  /* 0x00001f7e0ad17589 */ /* 0x000e6200000e0000 */
[----:B------:R1:W-:Y:S01]  /*3ec0*/  MUFU.EX2 R19, R204 ;  /* 0x000000cc00137308 */ /* 0x0003e20000000800 */
[----:B----4-:R-:W-:Y:S02]  /*3ed0*/  FMUL.FTZ R222, R20, R222 ;  /* 0x000000de14de7220 */ /* 0x010fe40000410000 */
[----:B--2---:R-:W2:Y:S05]  /*3ee0*/  SHFL.IDX PT, R207, R15, R125, 0x1f ;  /* 0x00001f7d0fcf7589 */ /* 0x004eaa00000e0000 */
[----:B------:R-:W-:Y:S01]  /*3ef0*/  MUFU.EX2 R33, R33 ;  /* 0x0000002100217308 */ /* 0x000fe20000000800 */
[----:B-1----:R-:W-:Y:S01]  /*3f00*/  FMUL.FTZ R204, R32, R221 ;  /* 0x000000dd20cc7220 */ /* 0x002fe20000410000 */
[----:B------:R-:W-:Y:S01]  /*3f10*/  FFMA.FTZ R32, R138, UR4, -R34 ;  /* 0x000000048a207c23 */ /* 0x000fe20008010822 */
[--C-:B------:R-:W-:Y:S01]  /*3f20*/  FFMA.FTZ R34, R136, UR4, -R35.reuse ;  /* 0x0000000488227c23 */ /* 0x100fe20008010823 */
[----:B------:R-:W-:Y:S01]  /*3f30*/  FFMA.FTZ R35, R137, UR4, -R35 ;  /* 0x0000000489237c23 */ /* 0x000fe20008010823 */
[----:B------:R-:W-:Y:S01]  /*3f40*/  SHFL.IDX PT, R138, R15, R217, 0x1f ;  /* 0x00001fd90f8a7589 */ /* 0x000fe200000e0000 */
[--C-:B------:R-:W-:Y:S01]  /*3f50*/  FFMA.FTZ R133, R133, UR4, -R139.reuse ;  /* 0x0000000485857c23 */ /* 0x100fe2000801088b */
[----:B------:R-:W-:Y:S01]  /*3f60*/  FFMA.FTZ R135, R135, UR4, -R139 ;  /* 0x0000000487877c23 */ /* 0x000fe2000801088b */
[----:B------:R-:W1:Y:S01]  /*3f70*/  MUFU.EX2 R32, R32 ;  /* 0x0000002000207308 */ /* 0x000e620000000800 */
[----:B------:R-:W4:Y:S01]  /*3f80*/  SHFL.IDX PT, R137, R15, R215, 0x1f ;  /* 0x00001fd70f897589 */ /* 0x000f2200000e0000 */
[----:B------:R-:W-:-:S03]  /*3f90*/  FMUL.FTZ R220, R17, R220 ;  /* 0x000000dc11dc7220 */ /* 0x000fc60000410000 */
[----:B------:R-:W1:Y:S01]  /*3fa0*/  SHFL.IDX PT, R221, R15, R212, 0x1f ;  /* 0x00001fd40fdd7589 */ /* 0x000e6200000e0000 */
[----:B------:R-:W-:Y:S02]  /*3fb0*/  FFMA.FTZ R104, R104, UR4, -R209 ;  /* 0x0000000468687c23 */ /* 0x000fe400080108d1 */
[----:B------:R-:W1:Y:S01]  /*3fc0*/  MUFU.EX2 R28, R28 ;  /* 0x0000001c001c7308 */ /* 0x000e620000000800 */
[----:B------:R4:W1:Y:S01]  /*3fd0*/  SHFL.IDX PT, R139, R15, R213, 0x1f ;  /* 0x00001fd50f8b7589 */ /* 0x00086200000e0000 */
[--C-:B--2---:R-:W-:Y:S01]  /*3fe0*/  FFMA.FTZ R136, R88, UR4, -R207.reuse ;  /* 0x0000000458887c23 */ /* 0x104fe200080108cf */
[----:B------:R-:W-:Y:S02]  /*3ff0*/  FFMA.FTZ R132, R121, UR4, -R207 ;  /* 0x0000000479847c23 */ /* 0x000fe400080108cf */
[----:B------:R-:W2:Y:S03]  /*4000*/  SHFL.IDX PT, R207, R10, R9, 0x1f ;  /* 0x00001f090acf7589 */ /* 0x000ea600000e0000 */
[----:B------:R1:W-:Y:S01]  /*4010*/  MUFU.EX2 R88, R135 ;  /* 0x0000008700587308 */ /* 0x0003e20000000800 */
[----:B------:R-:W2:Y:S07]  /*4020*/  SHFL.IDX PT, R121, R10, R124, 0x1f ;  /* 0x00001f7c0a797589 */ /* 0x000eae00000e0000 */
[----:B----4-:R4:W-:Y:S01]  /*4030*/  MUFU.EX2 R15, R133 ;  /* 0x00000085000f7308 */ /* 0x0109e20000000800 */
[----:B-1----:R-:W-:Y:S01]  /*4040*/  FFMA.FTZ R135, R114, UR4, -R137 ;  /* 0x0000000472877c23 */ /* 0x002fe20008010889 */
[----:B------:R-:W-:Y:S01]  /*4050*/  FMUL.FTZ R37, R32, R37 ;  /* 0x0000002520257220 */ /* 0x000fe20000410000 */
[----:B------:R-:W-:Y:S01]  /*4060*/  FMUL.FTZ R210, R28, R210 ;  /* 0x000000d21cd27220 */ /* 0x000fe20000410000 */
[----:B------:R-:W-:-:S04]  /*4070*/  FFMA.FTZ R102, R102, UR4, -R221 ;  /* 0x0000000466667c23 */ /* 0x000fc800080108dd */
[----:B------:R-:W1:Y:S01]  /*4080*/  MUFU.EX2 R29, R29 ;  /* 0x0000001d001d7308 */ /* 0x000e620000000800 */
[----:B----4-:R-:W-:Y:S01]  /*4090*/  FFMA.FTZ R133, R112, UR4, -R137 ;  /* 0x0000000470857c23 */ /* 0x010fe20008010889 */
[--C-:B------:R-:W-:Y:S01]  /*40a0*/  FFMA.FTZ R137, R113, UR4, -R138.reuse ;  /* 0x0000000471897c23 */ /* 0x100fe2000801088a */
[----:B------:R-:W-:Y:S01]  /*40b0*/  FFMA.FTZ R138, R89, UR4, -R138 ;  /* 0x00000004598a7c23 */ /* 0x000fe2000801088a */
[----:B------:R-:W-:Y:S01]  /*40c0*/  FFMA.FTZ R112, R105, UR4, -R221 ;  /* 0x0000000469707c23 */ /* 0x000fe200080108dd */
[--C-:B------:R-:W-:Y:S01]  /*40d0*/  FFMA.FTZ R105, R91, UR4, -R139.reuse ;  /* 0x000000045b697c23 */ /* 0x100fe2000801088b */
[----:B------:R-:W-:Y:S01]  /*40e0*/  LDS R221, [R13+0x400] ;  /* 0x000400000ddd7984 */ /* 0x000fe20000000800 */
[----:B------:R-:W-:Y:S01]  /*40f0*/  FFMA.FTZ R113, R92, UR4, -R139 ;  /* 0x000000045c717c23 */ /* 0x000fe2000801088b */
[----:B------:R4:W-:Y:S01]  /*4100*/  MUFU.EX2 R89, R205 ;  /* 0x000000cd00597308 */ /* 0x0009e20000000800 */
[--C-:B--2---:R-:W-:Y:S01]  /*4110*/  FFMA.FTZ R109, R109, UR4, -R207.reuse ;  /* 0x000000046d6d7c23 */ /* 0x104fe200080108cf */
[----:B------:R-:W-:Y:S01]  /*4120*/  FFMA.FTZ R114, R101, UR4, -R207 ;  /* 0x0000000465727c23 */ /* 0x000fe200080108cf */
[----:B------:R-:W2:Y:S01]  /*4130*/  SHFL.IDX PT, R139, R10, R213, 0x1f ;  /* 0x00001fd50a8b7589 */ /* 0x000ea200000e0000 */
[--C-:B------:R-:W-:Y:S01]  /*4140*/  FFMA.FTZ R101, R93, UR4, -R121.reuse ;  /* 0x000000045d657c23 */ /* 0x100fe20008010879 */
[----:B------:R-:W-:Y:S01]  /*4150*/  FFMA.FTZ R111, R111, UR4, -R121 ;  /* 0x000000046f6f7c23 */ /* 0x000fe20008010879 */
[----:B------:R-:W-:Y:S01]  /*4160*/  FFMA.FTZ R121, R95, UR4, -R209 ;  /* 0x000000045f797c23 */ /* 0x000fe200080108d1 */
[----:B------:R-:W2:Y:S01]  /*4170*/  SHFL.IDX PT, R207, R10, R217, 0x1f ;  /* 0x00001fd90acf7589 */ /* 0x000ea200000e0000 */
[----:B------:R4:W-:Y:S01]  /*4180*/  MUFU.EX2 R91, R134 ;  /* 0x00000086005b7308 */ /* 0x0009e20000000800 */
[----:B------:R-:W-:Y:S01]  /*4190*/  FFMA.FTZ R209, -R232, R232, 1 ;  /* 0x3f800000e8d17423 */ /* 0x000fe200000101e8 */
[----:B-1----:R-:W-:Y:S01]  /*41a0*/  FMUL.FTZ R218, R29, R218 ;  /* 0x000000da1dda7220 */ /* 0x002fe20000410000 */
[----:B----4-:R-:W1:Y:S02]  /*41b0*/  SHFL.IDX PT, R205, R10, R125, 0x1f ;  /* 0x00001f7d0acd7589 */ /* 0x010e6400000e0000 */
[----:B------:R-:W-:-:S03]  /*41c0*/  FMUL.FTZ R209, R209, R214 ;  /* 0x000000d6d1d17220 */ /* 0x000fc60000410000 */
[----:B------:R4:W-:Y:S01]  /*41d0*/  MUFU.EX2 R92, R136 ;  /* 0x00000088005c7308 */ /* 0x0009e20000000800 */
[----:B------:R-:W1:Y:S07]  /*41e0*/  SHFL.IDX PT, R134, R10, R215, 0x1f ;  /* 0x00001fd70a867589 */ /* 0x000e6e00000e0000 */
[----:B------:R1:W-:Y:S01]  /*41f0*/  MUFU.EX2 R93, R133 ;  /* 0x00000085005d7308 */ /* 0x0003e20000000800 */
[----:B----4-:R4:W4:Y:S01]  /*4200*/  SHFL.IDX PT, R136, R10, R212, 0x1f ;  /* 0x00001fd40a887589 */ /* 0x01092200000e0000 */
[--C-:B--2---:R-:W-:Y:S01]  /*4210*/  FFMA.FTZ R103, R103, UR4, -R139.reuse ;  /* 0x0000000467677c23 */ /* 0x104fe2000801088b */
[----:B------:R-:W-:Y:S01]  /*4220*/  FFMA.FTZ R110, R110, UR4, -R139 ;  /* 0x000000046e6e7c23 */ /* 0x000fe2000801088b */
[----:B------:R-:W-:Y:S01]  /*4230*/  FFMA.FTZ R139, -R231, R231, 1 ;  /* 0x3f800000e78b7423 */ /* 0x000fe200000101e7 */
[----:B------:R-:W-:-:S03]  /*4240*/  FFMA.FTZ R107, R107, UR4, -R207 ;  /* 0x000000046b6b7c23 */ /* 0x000fc600080108cf */
[----:B------:R2:W-:Y:S01]  /*4250*/  MUFU.EX2 R95, R135 ;  /* 0x00000087005f7308 */ /* 0x0005e20000000800 */
[----:B------:R-:W-:Y:S01]  /*4260*/  FMUL.FTZ R139, R139, R218 ;  /* 0x000000da8b8b7220 */ /* 0x000fe20000410000 */
[----:B-1----:R-:W-:Y:S01]  /*4270*/  FFMA.FTZ R100, R100, UR4, -R205 ;  /* 0x0000000464647c23 */ /* 0x002fe200080108cd */
[----:B------:R-:W-:Y:S05]  /*4280*/  SHFL.IDX PT, R214, R221, R124, 0x1f ;  /* 0x00001f7cddd67589 */ /* 0x000fea00000e0000 */
[----:B----4-:R1:W-:Y:S01]  /*4290*/  MUFU.EX2 R10, R132 ;  /* 0x00000084000a7308 */ /* 0x0103e20000000800 */
[--C-:B------:R-:W-:Y:S01]  /*42a0*/  FFMA.FTZ R133, R97, UR4, -R134.reuse ;  /* 0x0000000461857c23 */ /* 0x100fe20008010886 */
[----:B------:R-:W-:Y:S01]  /*42b0*/  FFMA.FTZ R134, R96, UR4, -R134 ;  /* 0x0000000460867c23 */ /* 0x000fe20008010886 */
[----:B------:R-:W4:Y:S01]  /*42c0*/  SHFL.IDX PT, R97, R12, R126, 0x1f ;  /* 0x00001f7e0c617589 */ /* 0x000f2200000e0000 */
[----:B--2---:R-:W-:Y:S01]  /*42d0*/  FFMA.FTZ R135, R98, UR4, -R207 ;  /* 0x0000000462877c23 */ /* 0x004fe200080108cf */
[----:B------:R-:W-:-:S02]  /*42e0*/  FSEL R207, R227, -INF , !P1 ;  /* 0xff800000e3cf7808 */ /* 0x000fc40004800000 */
[----:B------:R-:W2:Y:S01]  /*42f0*/  SHFL.IDX PT, R96, R12, R125, 0x1f ;  /* 0x00001f7d0c607589 */ /* 0x000ea200000e0000 */
[----:B------:R-:W4:Y:S01]  /*4300*/  MUFU.EX2 R31, R31 ;  /* 0x0000001f001f7308 */ /* 0x000f220000000800 */
[----:B-1----:R-:W-:Y:S01]  /*4310*/  FFMA.FTZ R132, R99, UR4, -R205 ;  /* 0x0000000463847c23 */ /* 0x002fe200080108cd */
[--C-:B------:R-:W-:Y:S01]  /*4320*/  FFMA.FTZ R108, R108, UR4, -R136.reuse ;  /* 0x000000046c6c7c23 */ /* 0x100fe20008010888 */
[----:B------:R-:W1:Y:S01]  /*4330*/  SHFL.IDX PT, R99, R12, R124, 0x1f ;  /* 0x00001f7c0c637589 */ /* 0x000e6200000e0000 */
[----:B------:R-:W-:-:S03]  /*4340*/  FFMA.FTZ R136, R90, UR4, -R136 ;  /* 0x000000045a887c23 */ /* 0x000fc60008010888 */
[----:B------:R-:W1:Y:S01]  /*4350*/  SHFL.IDX PT, R205, R12, R9, 0x1f ;  /* 0x00001f090ccd7589 */ /* 0x000e6200000e0000 */
[----:B------:R1:W-:Y:S03]  /*4360*/  MUFU.EX2 R90, R137 ;  /* 0x00000089005a7308 */ /* 0x0003e60000000800 */
[----:B------:R-:W1:Y:S04]  /*4370*/  SHFL.IDX PT, R98, R12, R215, 0x1f ;  /* 0x00001fd70c627589 */ /* 0x000e6800000e0000 */
[----:B------:R-:W-:Y:S01]  /*4380*/  SHFL.IDX PT, R218, R221, R126, 0x1f ;  /* 0x00001f7eddda7589 */ /* 0x000fe200000e0000 */
[----:B------:R-:W-:Y:S01]  /*4390*/  MUFU.EX2 R13, R113 ;  /* 0x00000071000d7308 */ /* 0x000fe20000000800 */
[----:B----4-:R-:W-:Y:S01]  /*43a0*/  FMUL.FTZ R36, R31, R36 ;  /* 0x000000241f247220 */ /* 0x010fe20000410000 */
[--C-:B------:R-:W-:Y:S01]  /*43b0*/  FFMA.FTZ R116, R116, UR4, -R97.reuse ;  /* 0x0000000474747c23 */ /* 0x100fe20008010861 */
[----:B------:R-:W-:-:S02]  /*43c0*/  FFMA.FTZ R117, R117, UR4, -R97 ;  /* 0x0000000475757c23 */ /* 0x000fc40008010861 */
[----:B------:R-:W4:Y:S01]  /*43d0*/  SHFL.IDX PT, R97, R12, R212, 0x1f ;  /* 0x00001fd40c617589 */ /* 0x000f2200000e0000 */
[--C-:B--2---:R-:W-:Y:S01]  /*43e0*/  FFMA.FTZ R115, R115, UR4, -R96.reuse ;  /* 0x0000000473737c23 */ /* 0x104fe20008010860 */
[----:B------:R-:W-:Y:S01]  /*43f0*/  FFMA.FTZ R123, R123, UR4, -R96 ;  /* 0x000000047b7b7c23 */ /* 0x000fe20008010860 */
[----:B------:R-:W2:Y:S01]  /*4400*/  MUFU.EX2 R35, R35 ;  /* 0x0000002300237308 */ /* 0x000ea20000000800 */
[--C-:B-1----:R-:W-:Y:S01]  /*4410*/  FFMA.FTZ R137, R94, UR4, -R99.reuse ;  /* 0x000000045e897c23 */ /* 0x102fe20008010863 */
[----:B------:R-:W-:Y:S02]  /*4420*/  FFMA.FTZ R122, R122, UR4, -R99 ;  /* 0x000000047a7a7c23 */ /* 0x000fe40008010863 */
[----:B------:R-:W-:Y:S01]  /*4430*/  SHFL.IDX PT, R99, R12, R217, 0x1f ;  /* 0x00001fd90c637589 */ /* 0x000fe200000e0000 */
[--C-:B------:R-:W-:Y:S01]  /*4440*/  FFMA.FTZ R106, R106, UR4, -R205.reuse ;  /* 0x000000046a6a7c23 */ /* 0x100fe200080108cd */
[----:B------:R-:W-:Y:S02]  /*4450*/  FFMA.FTZ R119, R119, UR4, -R205 ;  /* 0x0000000477777c23 */ /* 0x000fe400080108cd */
[----:B------:R1:W-:Y:S01]  /*4460*/  MUFU.EX2 R96, R112 ;  /* 0x0000007000607308 */ /* 0x0003e20000000800 */
[----:B------:R2:W2:Y:S01]  /*4470*/  SHFL.IDX PT, R205, R12, R213, 0x1f ;  /* 0x00001fd50ccd7589 */ /* 0x0004a200000e0000 */
[--C-:B------:R-:W-:Y:S01]  /*4480*/  FFMA.FTZ R118, R118, UR4, -R98.reuse ;  /* 0x0000000476767c23 */ /* 0x100fe20008010862 */
[----:B------:R-:W-:Y:S01]  /*4490*/  FFMA.FTZ R120, R120, UR4, -R98 ;  /* 0x0000000478787c23 */ /* 0x000fe20008010862 */
[----:B------:R-:W-:-:S04]  /*44a0*/  FMUL.FTZ R98, R27, R130 ;  /* 0x000000821b627220 */ /* 0x000fc80000410000 */
[----:B------:R2:W-:Y:S01]  /*44b0*/  MUFU.EX2 R94, R138 ;  /* 0x0000008a005e7308 */ /* 0x0005e20000000800 */
[----:B-1----:R-:W-:Y:S01]  /*44c0*/  FFMA.FTZ R112, -R22, R22, 1 ;  /* 0x3f80000016707423 */ /* 0x002fe20000010116 */
[----:B------:R-:W-:-:S03]  /*44d0*/  FSEL R22, R2, -INF , !P0 ;  /* 0xff80000002167808 */ /* 0x000fc60004000000 */
[----:B------:R-:W-:Y:S01]  /*44e0*/  FMUL.FTZ R112, R112, R129 ;  /* 0x0000008170707220 */ /* 0x000fe20000410000 */
[----:B------:R-:W-:Y:S01]  /*44f0*/  FSEL R129, R127, -INF , !P3 ;  /* 0xff8000007f817808 */ /* 0x000fe20005800000 */
[--C-:B----4-:R-:W-:Y:S01]  /*4500*/  FFMA.FTZ R130, R22, UR4, -R97.reuse ;  /* 0x0000000416827c23 */ /* 0x110fe20008010861 */
[----:B--2---:R1:W-:Y:S01]  /*4510*/  MUFU.EX2 R12, R102 ;  /* 0x00000066000c7308 */ /* 0x0043e20000000800 */
[----:B------:R-:W-:Y:S02]  /*4520*/  FFMA.FTZ R138, -R229, R229, 1 ;  /* 0x3f800000e58a7423 */ /* 0x000fe400000101e5 */
[----:B------:R-:W-:Y:S02]  /*4530*/  FFMA.FTZ R129, R129, UR4, -R97 ;  /* 0x0000000481817c23 */ /* 0x000fe40008010861 */
[----:B------:R-:W-:Y:S02]  /*4540*/  FMUL.FTZ R138, R138, R220 ;  /* 0x000000dc8a8a7220 */ /* 0x000fe40000410000 */
[----:B------:R-:W2:Y:S01]  /*4550*/  SHFL.IDX PT, R220, R221, R215, 0x1f ;  /* 0x00001fd7dddc7589 */ /* 0x000ea200000e0000 */
[----:B------:R4:W-:Y:S01]  /*4560*/  MUFU.EX2 R97, R111 ;  /* 0x0000006f00617308 */ /* 0x0009e20000000800 */
[----:B-1----:R-:W-:Y:S01]  /*4570*/  FMUL.FTZ R102, R21, R128 ;  /* 0x0000008015667220 */ /* 0x002fe20000410000 */
[----:B------:R-:W-:Y:S01]  /*4580*/  FSEL R21, R6, -INF , !P2 ;  /* 0xff80000006157808 */ /* 0x000fe20005000000 */
[----:B------:R-:W-:Y:S01]  /*4590*/  FFMA.FTZ R207, R207, UR4, -R205 ;  /* 0x00000004cfcf7c23 */ /* 0x000fe200080108cd */
[----:B------:R-:W-:-:S03]  /*45a0*/  FSEL R128, R4, -INF , !P4 ;  /* 0xff80000004807808 */ /* 0x000fc60006000000 */
[--C-:B------:R-:W-:Y:S01]  /*45b0*/  FFMA.FTZ R113, R21, UR4, -R99.reuse ;  /* 0x0000000415717c23 */ /* 0x100fe20008010863 */
[----:B------:R1:W-:Y:S01]  /*45c0*/  MUFU.EX2 R22, R109 ;  /* 0x0000006d00167308 */ /* 0x0003e20000000800 */
[----:B------:R-:W-:Y:S01]  /*45d0*/  FFMA.FTZ R128, R128, UR4, -R99 ;  /* 0x0000000480807c23 */ /* 0x000fe20008010863 */
[----:B----4-:R-:W-:-:S04]  /*45e0*/  FFMA.FTZ R111, -R237, R237, 1 ;  /* 0x3f800000ed6f7423 */ /* 0x010fc800000101ed */
[----:B------:R-:W-:Y:S02]  /*45f0*/  FMUL.FTZ R111, R111, R222 ;  /* 0x000000de6f6f7220 */ /* 0x000fe40000410000 */
[----:B------:R4:W-:Y:S01]  /*4600*/  MUFU.EX2 R99, R121 ;  /* 0x0000007900637308 */ /* 0x0009e20000000800 */
[----:B-1----:R-:W-:Y:S01]  /*4610*/  FMUL.FTZ R109, R230, R210 ;  /* 0x000000d2e66d7220 */ /* 0x002fe20000410000 */
[----:B------:R-:W-:Y:S04]  /*4620*/  SHFL.IDX PT, R222, R221, R217, 0x1f ;  /* 0x00001fd9ddde7589 */ /* 0x000fe800000e0000 */
[----:B------:R-:W1:Y:S02]  /*4630*/  SHFL.IDX PT, R210, R221, R9, 0x1f ;  /* 0x00001f09ddd27589 */ /* 0x000e6400000e0000 */
[----:B------:R2:W-:Y:S01]  /*4640*/  MUFU.EX2 R21, R105 ;  /* 0x0000006900157308 */ /* 0x0005e20000000800 */
[----:B----4-:R-:W-:Y:S01]  /*4650*/  FMUL.FTZ R121, R33, R39 ;  /* 0x0000002721797220 */ /* 0x010fe20000410000 */
[----:B------:R-:W-:-:S03]  /*4660*/  FMUL.FTZ R39, R223, R37 ;  /* 0x00000025df277220 */ /* 0x000fc60000410000 */
[----:B------:R-:W-:Y:S01]  /*4670*/  FMUL.FTZ R37, R234, R121 ;  /* 0x00000079ea257220 */ /* 0x000fe20000410000 */
[----:B------:R-:W-:Y:S02]  /*4680*/  FADD.FTZ R121, R41, -R214 ;  /* 0x800000d629797221 */ /* 0x000fe40000010000 */
[----:B------:R4:W-:Y:S01]  /*4690*/  LDS R41, [R11+0x400] ;  /* 0x000400000b297984 */ /* 0x0009e20000000800 */
[----:B--2---:R-:W-:Y:S01]  /*46a0*/  FMUL.FTZ R105, R23, R98 ;  /* 0x0000006217697220 */ /* 0x004fe20000410000 */
[----:B------:R-:W-:Y:S01]  /*46b0*/  FSEL R23, R131, -INF , !P5 ;  /* 0xff80000083177808 */ /* 0x000fe20006800000 */
[----:B------:R2:W-:Y:S04]  /*46c0*/  MUFU.EX2 R98, R101 ;  /* 0x0000006500627308 */ /* 0x0005e80000000800 */
[----:B------:R-:W-:-:S04]  /*46d0*/  FFMA.FTZ R205, R23, UR4, -R205 ;  /* 0x0000000417cd7c23 */ /* 0x000fc800080108cd */
[----:B------:R4:W-:Y:S01]  /*46e0*/  MUFU.EX2 R23, R114 ;  /* 0x0000007200177308 */ /* 0x0009e20000000800 */
[----:B--2---:R-:W-:Y:S02]  /*46f0*/  FMUL.FTZ R101, R235, R36 ;  /* 0x00000024eb657220 */ /* 0x004fe40000410000 */
[----:B------:R-:W-:Y:S05]  /*4700*/  SHFL.IDX PT, R36, R221, R212, 0x1f ;  /* 0x00001fd4dd247589 */ /* 0x000fea00000e0000 */
[----:B------:R-:W2:Y:S01]  /*4710*/  MUFU.EX2 R34, R34 ;  /* 0x0000002200227308 */ /* 0x000ea20000000800 */
[----:B----4-:R-:W-:Y:S02]  /*4720*/  FMUL.FTZ R114, R18, R219 ;  /* 0x000000db12727220 */ /* 0x010fe40000410000 */
[----:B------:R-:W-:Y:S01]  /*4730*/  SHFL.IDX PT, R219, R221, R125, 0x1f ;  /* 0x00001f7ddddb7589 */ /* 0x000fe200000e0000 */
[----:B------:R-:W-:Y:S01]  /*4740*/  FADD.FTZ R214, R43, -R214 ;  /* 0x800000d62bd67221 */ /* 0x000fe20000010000 */
[----:B------:R-:W-:Y:S01]  /*4750*/  FADD.FTZ R44, R44, -R218 ;  /* 0x800000da2c2c7221 */ /* 0x000fe20000010000 */
[----:B------:R-:W-:Y:S01]  /*4760*/  FADD.FTZ R50, R50, -R220 ;  /* 0x800000dc32327221 */ /* 0x000fe20000010000 */
[----:B------:R-:W4:Y:S01]  /*4770*/  SHFL.IDX PT, R221, R221, R213, 0x1f ;  /* 0x00001fd5dddd7589 */ /* 0x000f2200000e0000 */
[----:B------:R-:W-:Y:S01]  /*4780*/  FADD.FTZ R218, R46, -R218 ;  /* 0x800000da2eda7221 */ /* 0x000fe20000010000 */
[----:B------:R-:W-:Y:S01]  /*4790*/  FADD.FTZ R43, R48, -R220 ;  /* 0x800000dc302b7221 */ /* 0x000fe20000010000 */
[--C-:B-1----:R-:W-:Y:S01]  /*47a0*/  FADD.FTZ R40, R40, -R210.reuse ;  /* 0x800000d228287221 */ /* 0x102fe20000010000 */
[----:B------:R-:W-:Y:S01]  /*47b0*/  FADD.FTZ R42, R42, -R210 ;  /* 0x800000d22a2a7221 */ /* 0x000fe20000010000 */
[--C-:B------:R-:W-:Y:S01]  /*47c0*/  FADD.FTZ R220, R49, -R222.reuse ;  /* 0x800000de31dc7221 */ /* 0x100fe20000010000 */
[----:B------:R-:W-:Y:S01]  /*47d0*/  FADD.FTZ R51, R51, -R222 ;  /* 0x800000de33337221 */ /* 0x000fe20000010000 */
[----:B------:R-:W-:Y:S01]  /*47e0*/  FMUL.FTZ R121, R15, R121 ;  /* 0x000000790f797220 */ /* 0x000fe20000410000 */
[----:B------:R-:W-:Y:S01]  /*47f0*/  FFMA.FTZ R11, -R201, R201, 1 ;  /* 0x3f800000c90b7423 */ /* 0x000fe200000101c9 */
[----:B------:R-:W1:Y:S08]  /*4800*/  MUFU.EX2 R104, R104 ;  /* 0x0000006800687308 */ /* 0x000e700000000800 */
[----:B------:R-:W3:Y:S08]  /*4810*/  MUFU.EX2 R100, R100 ;  /* 0x0000006400647308 */ /* 0x000ef00000000800 */
[----:B------:R-:W-:Y:S01]  /*4820*/  MUFU.EX2 R133, R133 ;  /* 0x0000008500857308 */ /* 0x000fe20000000800 */
[--C-:B----4-:R-:W-:Y:S01]  /*4830*/  FADD.FTZ R53, R53, -R221.reuse ;  /* 0x800000dd35357221 */ /* 0x110fe20000010000 */
[----:B------:R-:W-:-:S06]  /*4840*/  FADD.FTZ R55, R55, -R221 ;  /* 0x800000dd37377221 */ /* 0x000fcc0000010000 */
[----:B------:R-:W-:Y:S01]  /*4850*/  MUFU.EX2 R135, R135 ;  /* 0x0000008700877308 */ /* 0x000fe20000000800 */
[----:B------:R-:W4:Y:S01]  /*4860*/  SHFL.IDX PT, R221, R41, R125, 0x1f ;  /* 0x00001f7d29dd7589 */ /* 0x000f2200000e0000 */
[--C-:B------:R-:W-:Y:S01]  /*4870*/  FADD.FTZ R210, R45, -R219.reuse ;  /* 0x800000db2dd27221 */ /* 0x100fe20000010000 */
[--C-:B------:R-:W-:Y:S01]  /*4880*/  FADD.FTZ R222, R52, -R36.reuse ;  /* 0x8000002434de7221 */ /* 0x100fe20000010000 */
[----:B------:R-:W-:Y:S01]  /*4890*/  FADD.FTZ R219, R47, -R219 ;  /* 0x800000db2fdb7221 */ /* 0x000fe20000010000 */
[----:B------:R-:W-:Y:S01]  /*48a0*/  FFMA.FTZ R52, -R199, R199, 1 ;  /* 0x3f800000c7347423 */ /* 0x000fe200000101c7 */
[----:B------:R-:W-:Y:S01]  /*48b0*/  FMUL.FTZ R44, R89, R44 ;  /* 0x0000002c592c7220 */ /* 0x000fe20000410000 */
[----:B------:R-:W-:Y:S01]  /*48c0*/  FFMA.FTZ R47, -R196, R196, 1 ;  /* 0x3f800000c42f7423 */ /* 0x000fe200000101c4 */
[----:B------:R-:W-:Y:S01]  /*48d0*/  FMUL.FTZ R218, R91, R218 ;  /* 0x000000da5bda7220 */ /* 0x000fe20000410000 */
[----:B------:R-:W-:Y:S01]  /*48e0*/  FFMA.FTZ R45, -R197, R197, 1 ;  /* 0x3f800000c52d7423 */ /* 0x000fe200000101c5 */
        /* <DEDUP_REMOVED lines=8> */
[----:B------:R-:W-:Y:S01]  /*4970*/  FFMA.FTZ R42, -R170, R170, 1 ;  /* 0x3f800000aa2a7423 */ /* 0x000fe200000101aa */
[----:B------:R-:W-:Y:S01]  /*4980*/  FADD.FTZ R36, R54, -R36 ;  /* 0x8000002436247221 */ /* 0x000fe20000010000 */
[----:B------:R-:W-:Y:S01]  /*4990*/  FMUL.FTZ R219, R10, R219 ;  /* 0x000000db0adb7220 */ /* 0x000fe20000410000 */
[----:B------:R-:W-:Y:S08]  /*49a0*/  MUFU.EX2 R134, R134 ;  /* 0x0000008600867308 */ /* 0x000ff00000000800 */
[----:B------:R-:W-:Y:S01]  /*49b0*/  MUFU.EX2 R107, R107 ;  /* 0x0000006b006b7308 */ /* 0x000fe20000000800 */
[--C-:B----4-:R-:W-:Y:S01]  /*49c0*/  FADD.FTZ R61, R61, -R221.reuse ;  /* 0x800000dd3d3d7221 */ /* 0x110fe20000010000 */
[----:B------:R-:W-:-:S06]  /*49d0*/  FADD.FTZ R221, R63, -R221 ;  /* 0x800000dd3fdd7221 */ /* 0x000fcc0000010000 */
[----:B------:R-:W-:Y:S01]  /*49e0*/  MUFU.EX2 R103, R103 ;  /* 0x0000006700677308 */ /* 0x000fe20000000800 */
[----:B------:R-:W-:Y:S01]  /*49f0*/  LDS R63, [R14+0x400] ;  /* 0x000400000e3f7984 */ /* 0x000fe20000000800 */
[----:B------:R-:W-:Y:S01]  /*4a00*/  FFMA.FTZ R54, -R171, R171, 1 ;  /* 0x3f800000ab367423 */ /* 0x000fe200000101ab */
[----:B------:R-:W-:Y:S01]  /*4a10*/  FMUL.FTZ R43, R11, R43 ;  /* 0x0000002b0b2b7220 */ /* 0x000fe20000410000 */
[----:B------:R-:W-:-:S04]  /*4a20*/  FMUL.FTZ R11, R42, R121 ;  /* 0x000000792a0b7220 */ /* 0x000fc80000410000 */
[----:B------:R-:W-:Y:S01]  /*4a30*/  MUFU.EX2 R106, R106 ;  /* 0x0000006a006a7308 */ /* 0x000fe20000000800 */
[----:B------:R-:W4:Y:S01]  /*4a40*/  SHFL.IDX PT, R121, R41, R126, 0x1f ;  /* 0x00001f7e29797589 */ /* 0x000f2200000e0000 */
[----:B------:R-:W-:Y:S01]  /*4a50*/  FMUL.FTZ R50, R54, R219 ;  /* 0x000000db36327220 */ /* 0x000fe20000410000 */
[----:B------:R-:W-:-:S05]  /*4a60*/  FMUL.FTZ R214, R88, R214 ;  /* 0x000000d658d67220 */ /* 0x000fca0000410000 */
[----:B------:R-:W-:Y:S01]  /*4a70*/  MUFU.EX2 R136, R136 ;  /* 0x0000008800887308 */ /* 0x000fe20000000800 */
[----:B------:R-:W1:Y:S01]  /*4a80*/  SHFL.IDX PT, R219, R41, R213, 0x1f ;  /* 0x00001fd529db7589 */ /* 0x000e6200000e0000 */
[----:B------:R-:W-:Y:S01]  /*4a90*/  FFMA.FTZ R48, -R198, R198, 1 ;  /* 0x3f800000c6307423 */ /* 0x000fe200000101c6 */
[----:B------:R-:W-:Y:S01]  /*4aa0*/  FMUL.FTZ R210, R92, R210 ;  /* 0x000000d25cd27220 */ /* 0x000fe20000410000 */
[----:B------:R-:W-:-:S04]  /*4ab0*/  FFMA.FTZ R49, -R200, R200, 1 ;  /* 0x3f800000c8317423 */ /* 0x000fc800000101c8 */
[----:B------:R-:W-:Y:S01]  /*4ac0*/  MUFU.EX2 R137, R137 ;  /* 0x0000008900897308 */ /* 0x000fe20000000800 */
[----:B------:R-:W-:-:S07]  /*4ad0*/  FMUL.FTZ R48, R48, R214 ;  /* 0x000000d630307220 */ /* 0x000fce0000410000 */
[----:B------:R-:W-:Y:S01]  /*4ae0*/  MUFU.EX2 R108, R108 ;  /* 0x0000006c006c7308 */ /* 0x000fe20000000800 */
[----:B------:R-:W3:Y:S01]  /*4af0*/  SHFL.IDX PT, R214, R41, R9, 0x1f ;  /* 0x00001f0929d67589 */ /* 0x000ee200000e0000 */
[----:B------:R-:W-:Y:S01]  /*4b00*/  FFMA.FTZ R46, -R195, R195, 1 ;  /* 0x3f800000c32e7423 */ /* 0x000fe200000101c3 */
[----:B--2---:R-:W-:Y:S01]  /*4b10*/  FMUL.FTZ R40, R34, R40 ;  /* 0x0000002822287220 */ /* 0x004fe20000410000 */
[----:B------:R-:W-:Y:S01]  /*4b20*/  FMUL.FTZ R49, R49, R210 ;  /* 0x000000d231317220 */ /* 0x000fe20000410000 */
[----:B------:R-:W-:Y:S01]  /*4b30*/  SHFL.IDX PT, R218, R41, R212, 0x1f ;  /* 0x00001fd429da7589 */ /* 0x000fe200000e0000 */
[----:B------:R-:W-:Y:S01]  /*4b40*/  FMUL.FTZ R220, R90, R220 ;  /* 0x000000dc5adc7220 */ /* 0x000fe20000410000 */
[----:B------:R-:W-:Y:S01]  /*4b50*/  FMUL.FTZ R46, R46, R40 ;  /* 0x000000282e2e7220 */ /* 0x000fe20000410000 */
[----:B------:R-:W-:Y:S01]  /*4b60*/  MUFU.EX2 R116, R116 ;  /* 0x0000007400747308 */ /* 0x000fe20000000800 */
[----:B------:R-:W2:Y:S01]  /*4b70*/  SHFL.IDX PT, R210, R41, R124, 0x1f ;  /* 0x00001f7c29d27589 */ /* 0x000ea200000e0000 */
[----:B------:R-:W-:Y:S01]  /*4b80*/  FMUL.FTZ R222, R96, R222 ;  /* 0x000000de60de7220 */ /* 0x000fe20000410000 */
[----:B------:R-:W-:Y:S01]  /*4b90*/  FFMA.FTZ R40, -R203, R203, 1 ;  /* 0x3f800000cb287423 */ /* 0x000fe200000101cb */
[----:B------:R-:W-:Y:S01]  /*4ba0*/  FFMA.FTZ R42, -R168, R168, 1 ;  /* 0x3f800000a82a7423 */ /* 0x000fe200000101a8 */
[--C-:B----4-:R-:W-:Y:S01]  /*4bb0*/  FADD.FTZ R62, R62, -R121.reuse ;  /* 0x800000793e3e7221 */ /* 0x110fe20000010000 */
[----:B------:R-:W-:Y:S01]  /*4bc0*/  FADD.FTZ R60, R60, -R121 ;  /* 0x800000793c3c7221 */ /* 0x000fe20000010000 */
[----:B------:R-:W-:Y:S01]  /*4bd0*/  FMUL.FTZ R40, R40, R220 ;  /* 0x000000dc28287220 */ /* 0x000fe20000410000 */
[----:B------:R-:W-:Y:S01]  /*4be0*/  FMUL.FTZ R42, R42, R222 ;  /* 0x000000de2a2a7220 */ /* 0x000fe20000410000 */
[----:B------:R-:W4:Y:S01]  /*4bf0*/  SHFL.IDX PT, R220, R41, R217, 0x1f ;  /* 0x00001fd929dc7589 */ /* 0x000f2200000e0000 */
[----:B------:R-:W-:Y:S01]  /*4c00*/  FFMA.FTZ R54, -R169, R169, 1 ;  /* 0x3f800000a9367423 */ /* 0x000fe200000101a9 */
[----:B------:R-:W-:Y:S08]  /*4c10*/  MUFU.EX2 R122, R122 ;  /* 0x0000007a007a7308 */ /* 0x000ff00000000800 */
[----:B------:R-:W4:Y:S01]  /*4c20*/  MUFU.EX2 R216, R216 ;  /* 0x000000d800d87308 */ /* 0x000f220000000800 */
[----:B------:R4:W4:Y:S01]  /*4c30*/  SHFL.IDX PT, R222, R41, R215, 0x1f ;  /* 0x00001fd729de7589 */ /* 0x00092200000e0000 */
[----:B------:R-:W-:Y:S01]  /*4c40*/  FMUL.FTZ R51, R94, R51 ;  /* 0x000000335e337220 */ /* 0x000fe20000410000 */
[--C-:B-1----:R-:W-:Y:S01]  /*4c50*/  FADD.FTZ R121, R69, -R219.reuse ;  /* 0x800000db45797221 */ /* 0x102fe20000010000 */
[----:B------:R-:W-:Y:S01]  /*4c60*/  FADD.FTZ R219, R71, -R219 ;  /* 0x800000db47db7221 */ /* 0x000fe20000010000 */
[----:B------:R-:W-:Y:S01]  /*4c70*/  FMUL.FTZ R62, R104, R62 ;  /* 0x0000003e683e7220 */ /* 0x000fe20000410000 */
[----:B------:R-:W-:Y:S01]  /*4c80*/  FFMA.FTZ R71, -R158, R158, 1 ;  /* 0x3f8000009e477423 */ /* 0x000fe2000001019e */
[----:B------:R-:W-:Y:S01]  /*4c90*/  FMUL.FTZ R51, R54, R51 ;  /* 0x0000003336337220 */ /* 0x000fe20000410000 */
[----:B------:R-:W-:Y:S01]  /*4ca0*/  FFMA.FTZ R54, -R167, R167, 1 ;  /* 0x3f800000a7367423 */ /* 0x000fe200000101a7 */
[----:B------:R-:W-:Y:S01]  /*4cb0*/  FMUL.FTZ R223, R12, R36 ;  /* 0x000000240cdf7220 */ /* 0x000fe20000410000 */
[----:B------:R-:W-:Y:S01]  /*4cc0*/  FMUL.FTZ R53, R13, R53 ;  /* 0x000000350d357220 */ /* 0x000fe20000410000 */
[----:B------:R-:W4:Y:S01]  /*4cd0*/  LDL.LU R195, [R1+0x13c] ;  /* 0x00013c0001c37983 */ /* 0x000f220000300800 */
[----:B------:R-:W-:Y:S01]  /*4ce0*/  FFMA.FTZ R36, -R165, R165, 1 ;  /* 0x3f800000a5247423 */ /* 0x000fe200000101a5 */
[----:B------:R-:W-:Y:S01]  /*4cf0*/  FMUL.FTZ R55, R21, R55 ;  /* 0x0000003715377220 */ /* 0x000fe20000410000 */
[----:B------:R-:W-:Y:S01]  /*4d00*/  FMUL.FTZ R71, R71, R62 ;  /* 0x0000003e47477220 */ /* 0x000fe20000410000 */
[----:B------:R-:W4:Y:S01]  /*4d10*/  LDL.LU R196, [R1+0x138] ;  /* 0x0001380001c47983 */ /* 0x000f220000300800 */
[--C-:B---3--:R-:W-:Y:S01]  /*4d20*/  FADD.FTZ R56, R56, -R214.reuse ;  /* 0x800000d638387221 */ /* 0x108fe20000010000 */
[----:B------:R-:W-:Y:S01]  /*4d30*/  FMUL.FTZ R54, R54, R53 ;  /* 0x0000003536367220 */ /* 0x000fe20000410000 */
[----:B------:R-:W-:Y:S01]  /*4d40*/  FADD.FTZ R58, R58, -R214 ;  /* 0x800000d63a3a7221 */ /* 0x000fe20000010000 */
[----:B------:R-:W1:Y:S01]  /*4d50*/  SHFL.IDX PT, R62, R63, R9, 0x1f ;  /* 0x00001f093f3e7589 */ /* 0x000e6200000e0000 */
[----:B------:R-:W-:Y:S01]  /*4d60*/  FMUL.FTZ R53, R36, R55 ;  /* 0x0000003724357220 */ /* 0x000fe20000410000 */
[----:B--2---:R-:W-:Y:S01]  /*4d70*/  FADD.FTZ R57, R57, -R210 ;  /* 0x800000d239397221 */ /* 0x004fe20000010000 */
[----:B------:R-:W-:Y:S01]  /*4d80*/  MUFU.EX2 R130, R130 ;  /* 0x0000008200827308 */ /* 0x000fe20000000800 */
[----:B------:R-:W2:Y:S01]  /*4d90*/  LDL.LU R197, [R1+0x134] ;  /* 0x0001340001c57983 */ /* 0x000ea20000300800 */
[----:B------:R-:W-:-:S06]  /*4da0*/  FADD.FTZ R36, R68, -R218 ;  /* 0x800000da44247221 */ /* 0x000fcc0000010000 */
[----:B------:R-:W3:Y:S01]  /*4db0*/  MUFU.EX2 R110, R110 ;  /* 0x0000006e006e7308 */ /* 0x000ee20000000800 */
[----:B------:R-:W2:Y:S01]  /*4dc0*/  LDL.LU R198, [R1+0x130] ;  /* 0x0001300001c67983 */ /* 0x000ea20000300800 */
[----:B------:R-:W-:Y:S01]  /*4dd0*/  FFMA.FTZ R68, -R164, R164, 1 ;  /* 0x3f800000a4447423 */ /* 0x000fe200000101a4 */
[----:B------:R-:W-:-:S05]  /*4de0*/  FMUL.FTZ R56, R22, R56 ;  /* 0x0000003816387220 */ /* 0x000fca0000410000 */
[----:B------:R-:W-:Y:S01]  /*4df0*/  MUFU.EX2 R132, R132 ;  /* 0x0000008400847308 */ /* 0x000fe20000000800 */
[----:B------:R-:W2:Y:S01]  /*4e00*/  LDL.LU R199, [R1+0x12c] ;  /* 0x00012c0001c77983 */ /* 0x000ea20000300800 */
[----:B------:R-:W-:-:S06]  /*4e10*/  FADD.FTZ R59, R59, -R210 ;  /* 0x800000d23b3b7221 */ /* 0x000fcc0000010000 */
[----:B------:R-:W-:Y:S01]  /*4e20*/  MUFU.EX2 R119, R119 ;  /* 0x0000007700777308 */ /* 0x000fe20000000800 */
[----:B------:R-:W2:Y:S07]  /*4e30*/  LDL.LU R200, [R1+0x128] ;  /* 0x0001280001c87983 */ /* 0x000eae0000300800 */
[----:B------:R-:W-:Y:S01]  /*4e40*/  MUFU.EX2 R118, R118 ;  /* 0x0000007600767308 */ /* 0x000fe20000000800 */
[----:B------:R-:W2:Y:S01]  /*4e50*/  LDL.LU R201, [R1+0x124] ;  /* 0x0001240001c97983 */ /* 0x000ea20000300800 */
[----:B------:R-:W-:-:S06]  /*4e60*/  FMUL.FTZ R68, R68, R56 ;  /* 0x0000003844447220 */ /* 0x000fcc0000410000 */
[----:B------:R-:W-:Y:S01]  /*4e70*/  MUFU.EX2 R120, R120 ;  /* 0x0000007800787308 */ /* 0x000fe20000000800 */
[----:B------:R-:W2:Y:S01]  /*4e80*/  LDL.LU R202, [R1+0x120] ;  /* 0x0001200001ca7983 */ /* 0x000ea20000300800 */
[----:B------:R-:W-:-:S06]  /*4e90*/  FFMA.FTZ R55, -R162, R162, 1 ;  /* 0x3f800000a2377423 */ /* 0x000fcc00000101a2 */
[----:B------:R-:W-:Y:S01]  /*4ea0*/  MUFU.EX2 R117, R117 ;  /* 0x0000007500757308 */ /* 0x000fe20000000800 */
[----:B------:R-:W3:Y:S01]  /*4eb0*/  SHFL.IDX PT, R124, R63, R124, 0x1f ;  /* 0x00001f7c3f7c7589 */ /* 0x000ee200000e0000 */
[----:B------:R-:W-:-:S06]  /*4ec0*/  FMUL.FTZ R58, R23, R58 ;  /* 0x0000003a173a7220 */ /* 0x000fcc0000410000 */
[----:B------:R-:W-:Y:S01]  /*4ed0*/  MUFU.EX2 R115, R115 ;  /* 0x0000007300737308 */ /* 0x000fe20000000800 */
[----:B------:R-:W-:Y:S07]  /*4ee0*/  SHFL.IDX PT, R126, R63, R126, 0x1f ;  /* 0x00001f7e3f7e7589 */ /* 0x000fee00000e0000 */
[----:B------:R-:W-:Y:S01]  /*4ef0*/  MUFU.EX2 R123, R123 ;  /* 0x0000007b007b7308 */ /* 0x000fe20000000800 */
[----:B------:R-:W-:Y:S01]  /*4f00*/  SHFL.IDX PT, R125, R63, R125, 0x1f ;  /* 0x00001f7d3f7d7589 */ /* 0x000fe200000e0000 */
[----:B------:R-:W-:Y:S01]  /*4f10*/  FFMA.FTZ R236, -R236, R236, 1 ;  /* 0x3f800000ecec7423 */ /* 0x000fe200000101ec */
[----:B------:R-:W-:Y:S01]  /*4f20*/  FMUL.FTZ R38, R19, R38 ;  /* 0x0000002613267220 */ /* 0x000fe20000410000 */
[----:B------:R-:W-:Y:S01]  /*4f30*/  FFMA.FTZ R127, -R127, R127, 1 ;  /* 0x3f8000007f7f7423 */ /* 0x000fe2000001017f */
[----:B------:R-:W-:Y:S01]  /*4f40*/  SHFL.IDX PT, R215, R63, R215, 0x1f ;  /* 0x00001fd73fd77589 */ /* 0x000fe200000e0000 */
[----:B------:R-:W-:-:S03]  /*4f50*/  FMUL.FTZ R114, R228, R114 ;  /* 0x00000072e4727220 */ /* 0x000fc60000410000 */
[----:B------:R-:W-:Y:S04]  /*4f60*/  SHFL.IDX PT, R217, R63, R217, 0x1f ;  /* 0x00001fd93fd97589 */ /* 0x000fe800000e0000 */
[----:B------:R-:W-:Y:S01]  /*4f70*/  SHFL.IDX PT, R212, R63, R212, 0x1f ;  /* 0x00001fd43fd47589 */ /* 0x000fe200000e0000 */
[----:B------:R-:W-:Y:S01]  /*4f80*/  FFMA.FTZ R14, -R163, R163, 1 ;  /* 0x3f800000a30e7423 */ /* 0x000fe200000101a3 */
[----:B------:R-:W-:Y:S01]  /*4f90*/  FMUL.FTZ R61, R100, R61 ;  /* 0x0000003d643d7220 */ /* 0x000fe20000410000 */
[--C-:B----4-:R-:W-:Y:S01]  /*4fa0*/  FADD.FTZ R65, R65, -R220.reuse ;  /* 0x800000dc41417221 */ /* 0x110fe20000010000 */
[----:B------:R-:W2:Y:S01]  /*4fb0*/  LDL.LU R203, [R1+0x11c] ;  /* 0x00011c0001cb7983 */ /* 0x000ea20000300800 */
[----:B------:R-:W-:Y:S01]  /*4fc0*/  FMUL.FTZ R56, R97, R57 ;  /* 0x0000003961387220 */ /* 0x000fe20000410000 */
[----:B------:R-:W-:Y:S01]  /*4fd0*/  FMUL.FTZ R60, R99, R60 ;  /* 0x0000003c633c7220 */ /* 0x000fe20000410000 */
[----:B------:R-:W-:Y:S01]  /*4fe0*/  FADD.FTZ R67, R67, -R220 ;  /* 0x800000dc43437221 */ /* 0x000fe20000010000 */
[----:B------:R-:W4:Y:S01]  /*4ff0*/  SHFL.IDX PT, R63, R63, R213, 0x1f ;  /* 0x00001fd53f3f7589 */ /* 0x000f2200000e0000 */
[----:B------:R-:W4:Y:S01]  /*5000*/  MUFU.EX2 R113, R113 ;  /* 0x0000007100717308 */ /* 0x000f220000000800 */
[----:B------:R-:W-:-:S02]  /*5010*/  FMUL.FTZ R226, R216, R226 ;  /* 0x000000e2d8e27220 */ /* 0x000fc40000410000 */
[----:B------:R1:W5:Y:S01]  /*5020*/  LDL.LU R171, [R1+0x118] ;  /* 0x0001180001ab7983 */ /* 0x0003620000300800 */
[----:B------:R-:W-:Y:S01]  /*5030*/  FFMA.FTZ R41, -R166, R166, 1 ;  /* 0x3f800000a6297423 */ /* 0x000fe200000101a6 */
[----:B------:R-:W-:Y:S01]  /*5040*/  FADD.FTZ R218, R70, -R218 ;  /* 0x800000da46da7221 */ /* 0x000fe20000010000 */
[----:B------:R-:W-:Y:S01]  /*5050*/  FFMA.FTZ R69, -R161, R161, 1 ;  /* 0x3f800000a1457423 */ /* 0x000fe200000101a1 */
[----:B------:R1:W5:Y:S01]  /*5060*/  LDL.LU R170, [R1+0x114] ;  /* 0x0001140001aa7983 */ /* 0x0003620000300800 */
[----:B------:R-:W-:Y:S01]  /*5070*/  FMUL.FTZ R59, R98, R59 ;  /* 0x0000003b623b7220 */ /* 0x000fe20000410000 */
[----:B------:R-:W-:Y:S01]  /*5080*/  FMUL.FTZ R57, R55, R58 ;  /* 0x0000003a37397220 */ /* 0x000fe20000410000 */
[--C-:B------:R-:W-:Y:S01]  /*5090*/  FADD.FTZ R64, R64, -R222.reuse ;  /* 0x800000de40407221 */ /* 0x100fe20000010000 */
[----:B------:R2:W5:Y:S01]  /*50a0*/  LDL.LU R169, [R1+0x110] ;  /* 0x0001100001a97983 */ /* 0x0005620000300800 */
[----:B------:R-:W-:Y:S01]  /*50b0*/  FFMA.FTZ R70, -R159, R159, 1 ;  /* 0x3f8000009f467423 */ /* 0x000fe2000001019f */
[----:B------:R-:W-:Y:S01]  /*50c0*/  FADD.FTZ R66, R66, -R222 ;  /* 0x800000de42427221 */ /* 0x000fe20000010000 */
[----:B------:R-:W-:Y:S01]  /*50d0*/  FMUL.FTZ R67, R107, R67 ;  /* 0x000000436b437220 */ /* 0x000fe20000410000 */
[----:B------:R2:W5:Y:S01]  /*50e0*/  LDL.LU R168, [R1+0x10c] ;  /* 0x00010c0001a87983 */ /* 0x0005620000300800 */
[----:B------:R-:W-:Y:S01]  /*50f0*/  FMUL.FTZ R58, R14, R56 ;  /* 0x000000380e3a7220 */ /* 0x000fe20000410000 */
[----:B------:R-:W-:Y:S01]  /*5100*/  FMUL.FTZ R121, R103, R121 ;  /* 0x0000007967797220 */ /* 0x000fe20000410000 */
[--C-:B-1----:R-:W-:Y:S01]  /*5110*/  FADD.FTZ R72, R72, -R62.reuse ;  /* 0x8000003e48487221 */ /* 0x102fe20000010000 */
[----:B------:R1:W5:Y:S01]  /*5120*/  LDL.LU R167, [R1+0x108] ;  /* 0x0001080001a77983 */ /* 0x0003620000300800 */
[----:B------:R-:W-:Y:S01]  /*5130*/  FFMA.FTZ R56, -R160, R160, 1 ;  /* 0x3f800000a0387423 */ /* 0x000fe200000101a0 */
[----:B------:R-:W-:Y:S01]  /*5140*/  FADD.FTZ R74, R74, -R62 ;  /* 0x8000003e4a4a7221 */ /* 0x000fe20000010000 */
[--C-:B---3--:R-:W-:Y:S01]  /*5150*/  FADD.FTZ R73, R73, -R124.reuse ;  /* 0x8000007c49497221 */ /* 0x108fe20000010000 */
[----:B------:R1:W5:Y:S01]  /*5160*/  LDL.LU R166, [R1+0x104] ;  /* 0x0001040001a67983 */ /* 0x0003620000300800 */
[----:B------:R-:W-:Y:S01]  /*5170*/  FMUL.FTZ R69, R69, R59 ;  /* 0x0000003b45457220 */ /* 0x000fe20000410000 */
[----:B------:R-:W-:Y:S01]  /*5180*/  FADD.FTZ R75, R75, -R124 ;  /* 0x8000007c4b4b7221 */ /* 0x000fe20000010000 */
[--C-:B----4-:R-:W-:Y:S01]  /*5190*/  FADD.FTZ R85, R85, -R63.reuse ;  /* 0x8000003f55557221 */ /* 0x110fe20000010000 */
[----:B------:R1:W5:Y:S01]  /*51a0*/  LDL.LU R165, [R1+0x100] ;  /* 0x0001000001a57983 */ /* 0x0003620000300800 */
[----:B------:R-:W-:Y:S01]  /*51b0*/  FMUL.FTZ R70, R70, R61 ;  /* 0x0000003d46467220 */ /* 0x000fe20000410000 */
[----:B------:R-:W-:Y:S01]  /*51c0*/  FADD.FTZ R87, R87, -R63 ;  /* 0x8000003f57577221 */ /* 0x000fe20000010000 */
[--C-:B------:R-:W-:Y:S01]  /*51d0*/  FADD.FTZ R84, R84, -R212.reuse ;  /* 0x800000d454547221 */ /* 0x100fe20000010000 */
[----:B------:R1:W5:Y:S01]  /*51e0*/  LDL.LU R164, [R1+0xfc] ;  /* 0x0000fc0001a47983 */ /* 0x0003620000300800 */
[----:B------:R-:W-:Y:S01]  /*51f0*/  FFMA.FTZ R59, -R156, R156, 1 ;  /* 0x3f8000009c3b7423 */ /* 0x000fe2000001019c */
[----:B------:R-:W-:Y:S01]  /*5200*/  FFMA.FTZ R55, -R155, R155, 1 ;  /* 0x3f8000009b377423 */ /* 0x000fe2000001019b */
[----:B------:R-:W-:Y:S01]  /*5210*/  FADD.FTZ R86, R86, -R212 ;  /* 0x800000d456567221 */ /* 0x000fe20000010000 */
[----:B------:R1:W5:Y:S01]  /*5220*/  LDL.LU R163, [R1+0xf8] ;  /* 0x0000f80001a37983 */ /* 0x0003620000300800 */
[----:B------:R-:W-:Y:S01]  /*5230*/  FMUL.FTZ R64, R133, R64 ;  /* 0x0000004085407220 */ /* 0x000fe20000410000 */
[----:B------:R-:W-:Y:S01]  /*5240*/  FMUL.FTZ R61, R135, R65 ;  /* 0x00000041873d7220 */ /* 0x000fe20000410000 */
[----:B------:R-:W-:Y:S01]  /*5250*/  FFMA.FTZ R210, -R144, R144, 1 ;  /* 0x3f80000090d27423 */ /* 0x000fe20000010190 */
[----:B------:R1:W5:Y:S01]  /*5260*/  LDL.LU R162, [R1+0xf4] ;  /* 0x0000f40001a27983 */ /* 0x0003620000300800 */
[----:B------:R-:W-:Y:S01]  /*5270*/  FMUL.FTZ R56, R56, R60 ;  /* 0x0000003c38387220 */ /* 0x000fe20000410000 */
[----:B------:R-:W-:Y:S01]  /*5280*/  FFMA.FTZ R60, -R154, R154, 1 ;  /* 0x3f8000009a3c7423 */ /* 0x000fe2000001019a */
[--C-:B------:R-:W-:Y:S01]  /*5290*/  FADD.FTZ R77, R77, -R125.reuse ;  /* 0x8000007d4d4d7221 */ /* 0x100fe20000010000 */
[----:B------:R1:W5:Y:S01]  /*52a0*/  LDL.LU R161, [R1+0xf0] ;  /* 0x0000f00001a17983 */ /* 0x0003620000300800 */
[----:B------:R-:W-:Y:S01]  /*52b0*/  FMUL.FTZ R66, R134, R66 ;  /* 0x0000004286427220 */ /* 0x000fe20000410000 */
[----:B------:R-:W-:Y:S01]  /*52c0*/  FFMA.FTZ R14, -R157, R157, 1 ;  /* 0x3f8000009d0e7423 */ /* 0x000fe2000001019d */
[----:B------:R-:W-:Y:S01]  /*52d0*/  FADD.FTZ R79, R79, -R125 ;  /* 0x8000007d4f4f7221 */ /* 0x000fe20000010000 */
[----:B------:R1:W5:Y:S01]  /*52e0*/  LDL.LU R160, [R1+0xec] ;  /* 0x0000ec0001a07983 */ /* 0x0003620000300800 */
[----:B------:R-:W-:Y:S01]  /*52f0*/  FMUL.FTZ R64, R59, R64 ;  /* 0x000000403b407220 */ /* 0x000fe20000410000 */
[----:B------:R-:W-:Y:S01]  /*5300*/  FMUL.FTZ R55, R55, R61 ;  /* 0x0000003d37377220 */ /* 0x000fe20000410000 */
[--C-:B------:R-:W-:Y:S01]  /*5310*/  FADD.FTZ R76, R76, -R126.reuse ;  /* 0x8000007e4c4c7221 */ /* 0x100fe20000010000 */
[----:B------:R1:W5:Y:S01]  /*5320*/  LDL.LU R159, [R1+0xe8] ;  /* 0x0000e800019f7983 */ /* 0x0003620000300800 */
[----:B------:R-:W-:Y:S01]  /*5330*/  FFMA.FTZ R59, -R152, R152, 1 ;  /* 0x3f800000983b7423 */ /* 0x000fe20000010198 */
[----:B------:R-:W-:Y:S01]  /*5340*/  FFMA.FTZ R61, -R151, R151, 1 ;  /* 0x3f800000973d7423 */ /* 0x000fe20000010197 */
[----:B------:R-:W-:Y:S01]  /*5350*/  FADD.FTZ R78, R78, -R126 ;  /* 0x8000007e4e4e7221 */ /* 0x000fe20000010000 */
[----:B------:R1:W5:Y:S01]  /*5360*/  LDL.LU R158, [R1+0xe4] ;  /* 0x0000e400019e7983 */ /* 0x0003620000300800 */
[----:B------:R-:W-:Y:S01]  /*5370*/  FMUL.FTZ R65, R60, R66 ;  /* 0x000000423c417220 */ /* 0x000fe20000410000 */
[--C-:B------:R-:W-:Y:S01]  /*5380*/  FADD.FTZ R80, R80, -R215.reuse ;  /* 0x800000d750507221 */ /* 0x100fe20000010000 */
[----:B------:R-:W-:Y:S01]  /*5390*/  FADD.FTZ R82, R82, -R215 ;  /* 0x800000d752527221 */ /* 0x000fe20000010000 */
[----:B------:R1:W5:Y:S01]  /*53a0*/  LDL.LU R157, [R1+0xe0] ;  /* 0x0000e000019d7983 */ /* 0x0003620000300800 */
[----:B------:R-:W-:Y:S01]  /*53b0*/  FFMA.FTZ R66, -R153, R153, 1 ;  /* 0x3f80000099427423 */ /* 0x000fe20000010199 */
[--C-:B------:R-:W-:Y:S01]  /*53c0*/  FADD.FTZ R81, R81, -R217.reuse ;  /* 0x800000d951517221 */ /* 0x100fe20000010000 */
[----:B------:R-:W-:Y:S01]  /*53d0*/  FADD.FTZ R83, R83, -R217 ;  /* 0x800000d953537221 */ /* 0x000fe20000010000 */
[----:B------:R1:W5:Y:S01]  /*53e0*/  LDL.LU R156, [R1+0xdc] ;  /* 0x0000dc00019c7983 */ /* 0x0003620000300800 */
[----:B------:R-:W-:Y:S01]  /*53f0*/  FMUL.FTZ R59, R59, R67 ;  /* 0x000000433b3b7220 */ /* 0x000fe20000410000 */
[----:B------:R-:W-:Y:S01]  /*5400*/  FFMA.FTZ R213, -R5, R5, 1 ;  /* 0x3f80000005d57423 */ /* 0x000fe20000010105 */
[----:B------:R-:W-:Y:S01]  /*5410*/  FFMA.FTZ R214, -R4, R4, 1 ;  /* 0x3f80000004d67423 */ /* 0x000fe20000010104 */
[----:B------:R1:W5:Y:S01]  /*5420*/  LDL.LU R155, [R1+0xd8] ;  /* 0x0000d800019b7983 */ /* 0x0003620000300800 */
[----:B------:R-:W-:Y:S01]  /*5430*/  FMUL.FTZ R61, R61, R121 ;  /* 0x000000793d3d7220 */ /* 0x000fe20000410000 */
[----:B------:R-:W3:Y:S01]  /*5440*/  MUFU.EX2 R129, R129 ;  /* 0x0000008100817308 */ /* 0x000ee20000000800 */
[----:B------:R-:W-:Y:S01]  /*5450*/  FMUL.FTZ R36, R108, R36 ;  /* 0x000000246c247220 */ /* 0x000fe20000410000 */
[----:B------:R1:W5:Y:S01]  /*5460*/  LDL.LU R154, [R1+0xd4] ;  /* 0x0000d400019a7983 */ /* 0x0003620000300800 */
[----:B------:R-:W-:Y:S01]  /*5470*/  FFMA.FTZ R67, -R150, R150, 1 ;  /* 0x3f80000096437423 */ /* 0x000fe20000010196 */
[----:B------:R-:W-:-:S04]  /*5480*/  FFMA.FTZ R62, -R148, R148, 1 ;  /* 0x3f800000943e7423 */ /* 0x000fc80000010194 */
[----:B------:R-:W4:Y:S01]  /*5490*/  MUFU.EX2 R128, R128 ;  /* 0x0000008000807308 */ /* 0x000f220000000800 */
[----:B------:R1:W5:Y:S01]  /*54a0*/  LDL.LU R153, [R1+0xd0] ;  /* 0x0000d00001997983 */ /* 0x0003620000300800 */
[----:B------:R-:W-:Y:S01]  /*54b0*/  FMUL.FTZ R121, R106, R72 ;  /* 0x000000486a797220 */ /* 0x000fe20000410000 */
[----:B------:R-:W-:-:S05]  /*54c0*/  FFMA.FTZ R60, -R149, R149, 1 ;  /* 0x3f800000953c7423 */ /* 0x000fca0000010195 */
[----:B------:R-:W1:Y:S01]  /*54d0*/  MUFU.EX2 R207, R207 ;  /* 0x000000cf00cf7308 */ /* 0x000e620000000800 */
[----:B------:R1:W5:Y:S01]  /*54e0*/  LDL.LU R152, [R1+0xcc] ;  /* 0x0000cc0001987983 */ /* 0x0003620000300800 */
[----:B------:R-:W-:-:S06]  /*54f0*/  FFMA.FTZ R124, -R147, R147, 1 ;  /* 0x3f800000937c7423 */ /* 0x000fcc0000010193 */
[----:B------:R-:W1:Y:S01]  /*5500*/  MUFU.EX2 R205, R205 ;  /* 0x000000cd00cd7308 */ /* 0x000e620000000800 */
[----:B------:R1:W5:Y:S01]  /*5510*/  LDL.LU R151, [R1+0xc8] ;  /* 0x0000c80001977983 */ /* 0x0003620000300800 */
[----:B------:R-:W-:Y:S01]  /*5520*/  FMUL.FTZ R62, R62, R121 ;  /* 0x000000793e3e7220 */ /* 0x000fe20000410000 */
[----:B------:R-:W-:Y:S01]  /*5530*/  FMUL.FTZ R219, R110, R219 ;  /* 0x000000db6edb7220 */ /* 0x000fe20000410000 */
[----:B------:R-:W-:Y:S01]  /*5540*/  FMUL.FTZ R208, R208, R226 ;  /* 0x000000e2d0d07220 */ /* 0x000fe20000410000 */
[----:B------:R1:W5:Y:S01]  /*5550*/  LDL.LU R150, [R1+0xc4] ;  /* 0x0000c40001967983 */ /* 0x0003620000300800 */
[----:B------:R-:W-:-:S03]  /*5560*/  FFMA.FTZ R63, -R146, R146, 1 ;  /* 0x3f800000923f7423 */ /* 0x000fc60000010192 */
[----:B------:R1:W5:Y:S01]  /*5570*/  LDL.LU R149, [R1+0xc0] ;  /* 0x0000c00001957983 */ /* 0x0003620000300800 */
[----:B------:R-:W-:-:S03]  /*5580*/  FFMA.FTZ R121, -R145, R145, 1 ;  /* 0x3f80000091797423 */ /* 0x000fc60000010191 */
[----:B------:R1:W5:Y:S01]  /*5590*/  LDL.LU R148, [R1+0xbc] ;  /* 0x0000bc0001947983 */ /* 0x0003620000300800 */
[----:B------:R-:W-:-:S03]  /*55a0*/  FFMA.FTZ R212, -R143, R143, 1 ;  /* 0x3f8000008fd47423 */ /* 0x000fc6000001018f */
[----:B------:R1:W5:Y:S01]  /*55b0*/  LDL.LU R147, [R1+0xb8] ;  /* 0x0000b80001937983 */ /* 0x0003620000300800 */
[----:B------:R-:W-:-:S03]  /*55c0*/  FFMA.FTZ R125, -R142, R142, 1 ;  /* 0x3f8000008e7d7423 */ /* 0x000fc6000001018e */
[----:B------:R1:W5:Y:S01]  /*55d0*/  LDL.LU R146, [R1+0xb4] ;  /* 0x0000b40001927983 */ /* 0x0003620000300800 */
[----:B------:R-:W-:-:S03]  /*55e0*/  FMUL.FTZ R218, R136, R218 ;  /* 0x000000da88da7220 */ /* 0x000fc60000410000 */
        /* <DEDUP_REMOVED lines=10> */
[----:B------:R1:W5:Y:S04]  /*5690*/  LDL.LU R140, [R1+0x9c] ;  /* 0x00009c00018c7983 */ /* 0x0003680000300800 */
[----:B------:R1:W5:Y:S04]  /*56a0*/  LDL.LU R6, [R1+0x98] ;  /* 0x0000980001067983 */ /* 0x0003680000300800 */
[----:B------:R1:W5:Y:S04]  /*56b0*/  LDL.LU R5, [R1+0x94] ;  /* 0x0000940001057983 */ /* 0x0003680000300800 */
[----:B------:R1:W5:Y:S04]  /*56c0*/  LDL.LU R4, [R1+0x90] ;  /* 0x0000900001047983 */ /* 0x0003680000300800 */
[----:B------:R1:W5:Y:S04]  /*56d0*/  LDL.LU R2, [R1+0x8c] ;  /* 0x00008c0001027983 */ /* 0x0003680000300800 */
[----:B------:R-:W2:Y:S01]  /*56e0*/  LDL R220, [R1+0x70] ;  /* 0x0000700001dc7983 */ /* 0x000ea20000100800 */
[----:B------:R-:W-:-:S04]  /*56f0*/  FMUL.FTZ R73, R137, R73 ;  /* 0x0000004989497220 */ /* 0x000fc80000410000 */
[----:B------:R-:W-:Y:S01]  /*5700*/  FMUL.FTZ R124, R124, R73 ;  /* 0x000000497c7c7220 */ /* 0x000fe20000410000 */
[----:B------:R-:W-:Y:S01]  /*5710*/  FMUL.FTZ R73, R116, R76 ;  /* 0x0000004c74497220 */ /* 0x000fe20000410000 */
[----:B------:R-:W-:Y:S01]  /*5720*/  FMUL.FTZ R66, R66, R36 ;  /* 0x0000002442427220 */ /* 0x000fe20000410000 */
[----:B------:R-:W-:Y:S02]  /*5730*/  FMUL.FTZ R36, R122, R75 ;  /* 0x0000004b7a247220 */ /* 0x000fe40000410000 */
[----:B------:R-:W-:Y:S01]  /*5740*/  FMUL.FTZ R210, R210, R73 ;  /* 0x00000049d2d27220 */ /* 0x000fe20000410000 */
[----:B------:R-:W-:Y:S01]  /*5750*/  FMUL.FTZ R73, R130, R84 ;  /* 0x0000005482497220 */ /* 0x000fe20000410000 */
[----:B------:R-:W-:Y:S01]  /*5760*/  FMUL.FTZ R121, R121, R36 ;  /* 0x0000002479797220 */ /* 0x000fe20000410000 */
[----:B------:R-:W-:Y:S02]  /*5770*/  FMUL.FTZ R36, R113, R81 ;  /* 0x0000005171247220 */ /* 0x000fe40000410000 */
[----:B------:R-:W-:Y:S01]  /*5780*/  FMUL.FTZ R218, R218, R73 ;  /* 0x00000049dada7220 */ /* 0x000fe20000410000 */
[----:B------:R-:W-:Y:S01]  /*5790*/  F2FP.F16.F32.PACK_AB R73, R51, R11 ;  /* 0x0000000b3349723e */ /* 0x000fe200000000ff */
[----:B------:R-:W-:Y:S01]  /*57a0*/  FMUL.FTZ R221, R132, R221 ;  /* 0x000000dd84dd7220 */ /* 0x000fe20000410000 */
[----:B---3--:R-:W-:Y:S01]  /*57b0*/  FMUL.FTZ R86, R129, R86 ;  /* 0x0000005681567220 */ /* 0x008fe20000410000 */
[----:B------:R-:W-:Y:S01]  /*57c0*/  FMUL.FTZ R38, R236, R38 ;  /* 0x00000026ec267220 */ /* 0x000fe20000410000 */
[----:B------:R-:W-:Y:S01]  /*57d0*/  FMUL.FTZ R74, R119, R74 ;  /* 0x0000004a774a7220 */ /* 0x000fe20000410000 */
[----:B------:R-:W-:Y:S01]  /*57e0*/  FMUL.FTZ R80, R118, R80 ;  /* 0x0000005076507220 */ /* 0x000fe20000410000 */
[----:B------:R-:W-:Y:S01]  /*57f0*/  FMUL.FTZ R82, R120, R82 ;  /* 0x0000005278527220 */ /* 0x000fe20000410000 */
[----:B----4-:R-:W-:Y:S01]  /*5800*/  FMUL.FTZ R83, R128, R83 ;  /* 0x0000005380537220 */ /* 0x010fe20000410000 */
        /* <DEDUP_REMOVED lines=40> */
[----:B------:R-:W-:Y:S01]  /*5a90*/  F2FP.F16.F32.PACK_AB R66, R61, R66 ;  /* 0x000000423d42723e */ /* 0x000fe200000000ff */
[----:B------:R-:W-:Y:S01]  /*5aa0*/  UMOV UR6, UR12 ;  /* 0x0000000c00067c82 */ /* 0x000fe20008000000 */
[----:B------:R-:W-:Y:S01]  /*5ab0*/  F2FP.F16.F32.PACK_AB R67, R60, R67 ;  /* 0x000000433c43723e */ /* 0x000fe200000000ff */
[----:B------:R-:W-:Y:S01]  /*5ac0*/  UMOV UR7, 0x40000040 ;  /* 0x4000004000077882 */ /* 0x000fe20000000000 */
[----:B------:R-:W-:Y:S01]  /*5ad0*/  F2FP.F16.F32.PACK_AB R64, R55, R64 ;  /* 0x000000403740723e */ /* 0x000fe200000000ff */
[----:B------:R-:W-:Y:S01]  /*5ae0*/  UIADD3 UR4, UR12, 0x80, URZ ;  /* 0x000000800c047890 */ /* 0x000fe2000fffe03f */
[----:B------:R-:W-:Y:S01]  /*5af0*/  F2FP.F16.F32.PACK_AB R65, R59, R65 ;  /* 0x000000413b41723e */ /* 0x000fe200000000ff */
[----:B------:R-:W3:Y:S01]  /*5b00*/  LDL R14, [R1+0x50] ;  /* 0x00005000010e7983 */ /* 0x000ee20000100800 */
        /* <DEDUP_REMOVED lines=16> */
[----:B--2---:R-:W-:-:S05]  /*5c10*/  LEA R11, R0, R220, 0xe ;  /* 0x000000dc000b7211 */ /* 0x004fca00078e70ff */
[----:B------:R-:W-:-:S05]  /*5c20*/  IMAD R11, R11, 0x2, R16 ;  /* 0x000000020b0b7824 */ /* 0x000fca00078e0210 */
        /* <DEDUP_REMOVED lines=9> */
[----:B------:R-:W-:Y:S01]  /*5cc0*/  HGMMA.64x64x16.F32 R172, R36, gdesc[UR4].tnspB, R172, gsb0 ;  /* 0x40e0000424ac7df0 */ /* 0x000fe200080008ac */
[----:B------:R-:W-:Y:S01]  /*5cd0*/  UMOV UR6, UR4 ;  /* 0x0000000400067c82 */ /* 0x000fe20008000000 */
        /* <DEDUP_REMOVED lines=15> */
[----:B------:R-:W-:-:S06]  /*5dd0*/  UMOV UR7, 0x40000040 ;  /* 0x4000004000077882 */ /* 0x000fcc0000000000 */
[----:B------:R-:W-:Y:S01]  /*5de0*/  UMOV UR6, UR4 ;  /* 0x0000000400067c82 */ /* 0x000fe20008000000 */
        /* <DEDUP_REMOVED lines=47> */
[----:B------:R-:W-:-:S05]  /*60e0*/  VIADD R40, R16, 0x20c00 ;  /* 0x00020c0010287836 */ /* 0x000fca0000000000 */
[----:B---3--:R-:W-:-:S04]  /*60f0*/  LEA R10, R14, R40, 0xd ;  /* 0x000000280e0a7211 */ /* 0x008fc800078e68ff */
[----:B------:R-:W-:-:S04]  /*6100*/  SHF.R.U32.HI R10, RZ, 0x4, R10 ;  /* 0x00000004ff0a7819 */ /* 0x000fc8000001160a */
[----:B------:R-:W-:Y:S02]  /*6110*/  LOP3.LUT R10, R10, 0x3fff, RZ, 0xc0, !PT ;  /* 0x00003fff0a0a7812 */ /* 0x000fe400078ec0ff */
[----:B------:R-:W-:Y:S02]  /*6120*/  R2UR UR4, R16 ;  /* 0x00000000100472ca */ /* 0x000fe400000e0000 */
[----:B-1----:R-:W-:-:S05]  /*6130*/  LOP3.LUT R11, R10, 0x10000, RZ, 0xfc, !PT ;  /* 0x000100000a0b7812 */ /* 0x002fca00078efcff */
[----:B------:R-:W-:-:S05]  /*6140*/  IMAD R11, R0, 0x800, R11 ;  /* 0x00000800000b7824 */ /* 0x000fca00078e020b */
[----:B------:R-:W-:Y:S01]  /*6150*/  R2UR UR8, R11 ;  /* 0x000000000b0872ca */ /* 0x000fe200000e0000 */
[----:B------:R-:W-:Y:S01]  /*6160*/  USHF.R.U32.HI UR4, URZ, 0x4, UR4 ;  /* 0x000000043f047899 */ /* 0x000fe20008011604 */
[----:B------:R-:W-:Y:S02]  /*6170*/  WARPGROUP.DEPBAR.LE gsb0, 0x0 ;  /* 0x00008000000079c5 */ /* 0x000fe40000010000 */
[----:B------:R1:W-:Y:S06]  /*6180*/  MEMBAR.ALL.CTA ;  /* 0x0000000000007992 */ /* 0x0003ec0000008000 */
[----:B-1----:R-:W1:Y:S01]  /*6190*/  FENCE.VIEW.ASYNC.S ;  /* 0x00000000000073c6 */ /* 0x002e620000000000 */
[----:B------:R-:W-:Y:S01]  /*61a0*/  ULOP3.LUT UR9, UR4, 0x3fff, URZ, 0xc0, !UPT ;  /* 0x00003fff04097892 */ /* 0x000fe2000f8ec03f */
        /* <DEDUP_REMOVED lines=59> */
.L_x_1064:
        /* <DEDUP_REMOVED lines=68> */
.L_x_1065:
[----:B-1----:R-:W2:Y:S01]  /*69a0*/  LDL R5, [R1+0x54] ;  /* 0x0000540001057983 */ /* 0x002ea20000100800 */
[----:B------:R-:W-:Y:S01]  /*69b0*/  UIADD3 UR38, UR38, 0x1, URZ ;  /* 0x0000000126267890 */ /* 0x000fe2000fffe03f */
[----:B------:R-:W-:Y:S01]  /*69c0*/  VIADD R0, R0, 0x1 ;  /* 0x0000000100007836 */ /* 0x000fe20000000000 */
[----:B------:R-:W-:-:S04]  /*69d0*/  IADD3 R6, R6, 0x30c20, RZ ;  /* 0x00030c2006067810 */ /* 0x000fc80007ffe0ff */
[C---:B------:R-:W-:Y:S02]  /*69e0*/  ISETP.NE.AND P0, PT, R0.reuse, 0x2, PT ;  /* 0x000000020000780c */ /* 0x040fe40003f05270 */
[----:B------:R-:W-:Y:S02]  /*69f0*/  PRMT R6, RZ, 0x654, R6 ;  /* 0x00000654ff067816 */ /* 0x000fe40000000006 */
[----:B------:R-:W-:Y:S02]  /*6a00*/  SEL R0, R0, RZ, P0 ;  /* 0x000000ff00007207 */ /* 0x000fe40000000000 */
[----:B------:R3:W-:Y:S01]  /*6a10*/  SYNCS.ARRIVE.TRANS64.RED.A1T0 RZ, [R6+URZ], RZ ;  /* 0x000000ff06ff79a7 */ /* 0x0007e2000810043f */
[----:B--2---:R-:W-:Y:S02]  /*6a20*/  ISETP.LE.AND P1, PT, R5, UR38, PT ;  /* 0x0000002605007c0c */ /* 0x004fe4000bf23270 */
[----:B------:R-:W-:-:S04]  /*6a30*/  SEL R5, RZ, 0x1, P0 ;  /* 0x00000001ff057807 */ /* 0x000fc80000000000 */
[----:B------:R-:W-:-:S07]  /*6a40*/  LOP3.LUT R4, R4, R5, RZ, 0x3c, !PT ;  /* 0x0000000504047212 */ /* 0x000fce00078e3cff */
[----:B---3--:R-:W-:Y:S05]  /*6a50*/  @!P1 BRA `(.L_x_1066) ;  /* 0xffffffac00d09947 */ /* 0x008fea000383ffff */
.L_x_1055:
[----:B------:R-:W2:Y:S01]  /*6a60*/  S2R R8, SR_CTAID.X ;  /* 0x0000000000087919 */ /* 0x000ea20000002500 */
[----:B------:R-:W3:Y:S01]  /*6a70*/  LDC R5, c[0x0][0x280] ;  /* 0x0000a000ff057b82 */ /* 0x000ee20000000800 */
[----:B------:R-:W-:-:S07]  /*6a80*/  ULDC UR4, c[0x0][0x748] ;  /* 0x0001d20000047ab9 */ /* 0x000fce0000000800 */
[----:B------:R-:W3:Y:S02]  /*6a90*/  LDC R7, c[0x0][0x290] ;  /* 0x0000a400ff077b82 */ /* 0x000ee40000000800 */
[----:B---3--:R-:W-:-:S05]  /*6aa0*/  IMAD.IADD R5, R5, 0x1, -R7 ;  /* 0x0000000105057824 */ /* 0x008fca00078e0a07 */
[----:B--2---:R-:W-:-:S05]  /*6ab0*/  LEA R5, R8, R5, 0x7 ;  /* 0x0000000508057211 */ /* 0x004fca00078e38ff */
[----:B------:R-:W-:-:S05]  /*6ac0*/  VIADD R5, R5, UR4 ;  /* 0x0000000405057c36 */ /* 0x000fca0008000000 */
[----:B------:R-:W-:-:S04]  /*6ad0*/  SHF.R.S32.HI R6, RZ, 0x1f, R5 ;  /* 0x0000001fff067819 */ /* 0x000fc80000011405 */
[----:B------:R-:W-:-:S04]  /*6ae0*/  LEA.HI R6, R6, R5, RZ, 0x7 ;  /* 0x0000000506067211 */ /* 0x000fc800078f38ff */
[----:B------:R-:W-:-:S04]  /*6af0*/  SHF.R.S32.HI R6, RZ, 0x7, R6 ;  /* 0x00000007ff067819 */ /* 0x000fc80000011406 */
[----:B------:R-:W-:-:S04]  /*6b00*/  VIMNMX R9, R6, UR37, PT ;  /* 0x0000002506097c48 */ /* 0x000fc8000bfe0100 */
[----:B------:R-:W-:Y:S01]  /*6b10*/  ISETP.LE.AND P0, PT, R9, UR38, PT ;  /* 0x0000002609007c0c */ /* 0x000fe2000bf03270 */
[----:B------:R2:W-:-:S12]  /*6b20*/  STL [R1+0x40], R9 ;  /* 0x0000400901007387 */ /* 0x0005d80000100800 */
[----:B--2---:R-:W-:Y:S05]  /*6b30*/  @P0 BRA `(.L_x_1067) ;  /* 0x0000004c00700947 */ /* 0x004fea0003800000 */
[----:B------:R-:W2:Y:S04]  /*6b40*/  LDL R10, [R1+0x50] ;  /* 0x00005000010a7983 */ /* 0x000ea80000100800 */
[----:B------:R-:W3:Y:S04]  /*6b50*/  LDL R13, [R1+0x6c] ;  /* 0x00006c00010d7983 */ /* 0x000ee80000100800 */
[----:B------:R-:W3:Y:S04]  /*6b60*/  LDL R11, [R1+0x88] ;  /* 0x00008800010b7983 */ /* 0x000ee80000100800 */
[----:B------:R-:W4:Y:S01]  /*6b70*/  LDL R12, [R1+0x68] ;  /* 0x00006800010c7983 */ /* 0x000f220000100800 */
[----:B------:R-:W-:Y:S01]  /*6b80*/  IMAD R8, R8, -0x80, R7 ;  /* 0xffffff8008087824 */ /* 0x000fe200078e0207 */
[----:B------:R-:W-:Y:S01]  /*6b90*/  MOV R21, 0x40000040 ;  /* 0x4000004000157802 */ /* 0x000fe20000000f00 */
[----:B------:R-:W-:Y:S01]  /*6ba0*/  IMAD.MOV.U32 R23, RZ, RZ, 0x40000040 ;  /* 0x40000040ff177424 */ /* 0x000fe200078e00ff */
[----:B------:R-:W5:Y:S01]  /*6bb0*/  S2R R5, SR_TID.X ;  /* 0x0000000000057919 */ /* 0x000f620000002100 */
[----:B------:R-:W1:Y:S01]  /*6bc0*/  S2R R15, SR_TID.X ;  /* 0x00000000000f7919 */ /* 0x000e620000002100 */
[----:B-----5:R-:W-:Y:S01]  /*6bd0*/  IADD3 R9, R5, -0x80, RZ ;  /* 0xffffff8005097810 */ /* 0x020fe20007ffe0ff */
[----:B-1----:R-:W-:-:S02]  /*6be0*/  VIADD R17, R15, 0xffffff80 ;  /* 0xffffff800f117836 */ /* 0x002fc40000000000 */
[----:B------:R-:W-:-:S05]  /*6bf0*/  VIADD R15, R15, 0xffffff80 ;  /* 0xffffff800f0f7836 */ /* 0x000fca0000000000 */
[----:B------:R-:W-:-:S04]  /*6c00*/  SHF.R.S32.HI R15, RZ, 0x1f, R15 ;  /* 0x0000001fff0f7819 */ /* 0x000fc8000001140f */
[----:B------:R-:W-:-:S04]  /*6c10*/  LEA.HI R15, R15, R17, RZ, 0x7 ;  /* 0x000000110f0f7211 */ /* 0x000fc800078f38ff */
[----:B------:R-:W-:Y:S01]  /*6c20*/  SHF.R.S32.HI R15, RZ, 0x7, R15 ;  /* 0x00000007ff0f7819 */ /* 0x000fe2000001140f */
[----:B--2---:R-:W-:Y:S01]  /*6c30*/  IMAD.MOV.U32 R14, RZ, RZ, R10 ;  /* 0x000000ffff0e7224 */ /* 0x004fe200078e000a */
[----:B------:R-:W-:-:S03]  /*6c40*/  SHF.R.S32.HI R10, RZ, 0x1f, R9 ;  /* 0x0000001fff0a7819 */ /* 0x000fc60000011409 */
[----:B------:R-:W-:Y:S01]  /*6c50*/  IMAD.MOV.U32 R20, RZ, RZ, R14 ;  /* 0x000000ffff147224 */ /* 0x000fe200078e000e */
[CC--:B------:R-:W-:Y:S02]  /*6c60*/  LEA.HI R5, R10.reuse, R9.reuse, RZ, 0x5 ;  /* 0x000000090a057211 */ /* 0x0c0fe400078f28ff */
[----:B------:R-:W-:Y:S02]  /*6c70*/  LEA.HI R10, R10, R9, RZ, 0x2 ;  /* 0x000000090a0a7211 */ /* 0x000fe400078f10ff */
[----:B---3--:R-:W-:Y:S02]  /*6c80*/  LEA.HI R6, R11, R13, RZ, 0x5 ;  /* 0x0000000d0b067211 */ /* 0x008fe400078f28ff */
[----:B------:R-:W-:Y:S02]  /*6c90*/  LOP3.LUT R18, R10, 0xfffffffc, RZ, 0xc0, !PT ;  /* 0xfffffffc0a127812 */ /* 0x000fe400078ec0ff */
[--C-:B----4-:R-:W-:Y:S02]  /*6ca0*/  SHF.R.S32.HI R11, RZ, 0x2, R12.reuse ;  /* 0x00000002ff0b7819 */ /* 0x110fe4000001140c */
[----:B------:R-:W-:-:S02]  /*6cb0*/  SHF.R.S32.HI R12, RZ, 0x1f, R12 ;  /* 0x0000001fff0c7819 */ /* 0x000fc4000001140c */
[----:B------:R-:W-:Y:S02]  /*6cc0*/  SHF.R.S32.HI R13, RZ, 0x5, R6 ;  /* 0x00000005ff0d7819 */ /* 0x000fe40000011406 */
[----:B------:R-:W-:Y:S02]  /*6cd0*/  LOP3.LUT R6, R5, 0xffffffe0, RZ, 0xc0, !PT ;  /* 0xffffffe005067812 */ /* 0x000fe400078ec0ff */
[----:B------:R-:W-:Y:S02]  /*6ce0*/  LEA.HI R12, R12, R11, RZ, 0x3 ;  /* 0x0000000b0c0c7211 */ /* 0x000fe400078f18ff */
[----:B------:R-:W-:Y:S01]  /*6cf0*/  IADD3 R7, R9, -R6, RZ ;  /* 0x8000000609077210 */ /* 0x000fe20007ffe0ff */
[----:B------:R-:W-:Y:S01]  /*6d00*/  IMAD R6, R13, -0x10, R8 ;  /* 0xfffffff00d067824 */ /* 0x000fe200078e0208 */
[----:B------:R-:W-:Y:S02]  /*6d10*/  LOP3.LUT R12, R12, 0xfffffff8, RZ, 0xc0, !PT ;  /* 0xfffffff80c0c7812 */ /* 0x000fe400078ec0ff */
[----:B------:R-:W-:-:S02]  /*6d20*/  SHF.R.S32.HI R8, RZ, 0x1f, R7 ;  /* 0x0000001fff087819 */ /* 0x000fc40000011407 */
[----:B------:R-:W-:Y:S02]  /*6d30*/  LEA.HI R5, R15, R15, RZ, 0x1 ;  /* 0x0000000f0f057211 */ /* 0x000fe400078f08ff */
[----:B------:R-:W-:Y:S02]  /*6d40*/  IADD3 R6, R6, R12, -R11 ;  /* 0x0000000c06067210 */ /* 0x000fe40007ffe80b */
[CC--:B------:R-:W-:Y:S02]  /*6d50*/  LEA.HI R11, R8.reuse, R7.reuse, RZ, 0x3 ;  /* 0x00000007080b7211 */ /* 0x0c0fe400078f18ff */
[----:B------:R-:W-:Y:S02]  /*6d60*/  LOP3.LUT R5, R5, 0xfffffffe, RZ, 0xc0, !PT ;  /* 0xfffffffe05057812 */ /* 0x000fe400078ec0ff */
[----:B------:R-:W-:Y:S02]  /*6d70*/  LEA.HI R7, R8, R7, RZ, 0x2 ;  /* 0x0000000708077211 */ /* 0x000fe400078f10ff */
[----:B------:R-:W-:Y:S01]  /*6d80*/  SHF.R.S32.HI R12, RZ, 0x3, R11 ;  /* 0x00000003ff0c7819 */ /* 0x000fe2000001140b */
[----:B------:R-:W-:Y:S01]  /*6d90*/  IMAD.IADD R5, R15, 0x1, -R5 ;  /* 0x000000010f057824 */ /* 0x000fe200078e0a05 */
[----:B------:R-:W-:-:S02]  /*6da0*/  SHF.R.S32.HI R11, RZ, 0x1f, R11 ;  /* 0x0000001fff0b7819 */ /* 0x000fc4000001140b */
[----:B------:R-:W-:Y:S01]  /*6db0*/  SHF.R.S32.HI R14, RZ, 0x2, R7 ;  /* 0x00000002ff0e7819 */ /* 0x000fe20000011407 */
[----:B------:R-:W-:Y:S01]  /*6dc0*/  IMAD R8, R5, -0x40, R6 ;  /* 0xffffffc005087824 */ /* 0x000fe200078e0206 */
[----:B------:R-:W-:Y:S02]  /*6dd0*/  LEA.HI R11, R11, R12, RZ, 0x4 ;  /* 0x0000000c0b0b7211 */ /* 0x000fe400078f20ff */
[----:B------:R-:W-:Y:S01]  /*6de0*/  LEA.HI R7, R7, R14, RZ, 0x1 ;  /* 0x0000000e07077211 */ /* 0x000fe200078f08ff */
[C---:B------:R-:W-:Y:S01]  /*6df0*/  VIADD R15, R14.reuse, 0x18 ;  /* 0x000000180e0f7836 */ /* 0x040fe20000000000 */
[----:B------:R-:W-:Y:S02]  /*6e00*/  IADD3 R6, R14, 0x8, RZ ;  /* 0x000000080e067810 */ /* 0x000fe40007ffe0ff */
[----:B------:R-:W-:Y:S02]  /*6e10*/  LOP3.LUT R11, R11, 0x1ffffff0, RZ, 0xc0, !PT ;  /* 0x1ffffff00b0b7812 */ /* 0x000fe400078ec0ff */
[----:B------:R-:W-:Y:S01]  /*6e20*/  LOP3.LUT R5, R7, 0xfffffffe, RZ, 0xc0, !PT ;  /* 0xfffffffe07057812 */ /* 0x000fe200078ec0ff */
[----:B------:R-:W-:Y:S01]  /*6e30*/  IMAD.IADD R7, R9, 0x1, -R18 ;  /* 0x0000000109077824 */ /* 0x000fe200078e0a12 */
[----:B------:R-:W-:Y:S01]  /*6e40*/  LEA.HI R10, R6, R6, RZ, 0x1 ;  /* 0x00000006060a7211 */ /* 0x000fe200078f08ff */
[----:B------:R-:W-:Y:S01]  /*6e50*/  IMAD.IADD R12, R12, 0x1, -R11 ;  /* 0x000000010c0c7824 */ /* 0x000fe200078e0a0b */
[C---:B------:R-:W-:Y:S01]  /*6e60*/  IADD3 R5, R14.reuse, -R5, RZ ;  /* 0x800000050e057210 */ /* 0x040fe20007ffe0ff */
[----:B------:R-:W-:Y:S01]  /*6e70*/  VIADD R11, R14, 0x10 ;  /* 0x000000100e0b7836 */ /* 0x000fe20000000000 */
[----:B------:R-:W-:-:S02]  /*6e80*/  LOP3.LUT R9, R10, 0xfffffffe, RZ, 0xc0, !PT ;  /* 0xfffffffe0a097812 */ /* 0x000fc400078ec0ff */
[----:B------:R-:W-:Y:S02]  /*6e90*/  LEA R5, R12, R5, 0x3 ;  /* 0x000000050c057211 */ /* 0x000fe400078e18ff */
[----:B------:R-:W-:Y:S01]  /*6ea0*/  LEA.HI R17, R15, R15, RZ, 0x1 ;  /* 0x0000000f0f117211 */ /* 0x000fe200078f08ff */
[----:B------:R-:W-:Y:S01]  /*6eb0*/  IMAD.IADD R9, R6, 0x1, -R9 ;  /* 0x0000000106097824 */ /* 0x000fe200078e0a09 */
[----:B------:R-:W-:Y:S01]  /*6ec0*/  LEA.HI R6, R11, R11, RZ, 0x1 ;  /* 0x0000000b0b067211 */ /* 0x000fe200078f08ff */
[----:B------:R1:W-:Y:S01]  /*6ed0*/  STL [R1+0x54], R5 ;  /* 0x0000540501007387 */ /* 0x0003e20000100800 */
[----:B------:R-:W-:Y:S02]  /*6ee0*/  SHF.R.S32.HI R19, RZ, 0x1f, R17 ;  /* 0x0000001fff137819 */ /* 0x000fe40000011411 */
[--C-:B------:R-:W-:Y:S02]  /*6ef0*/  SHF.R.S32.HI R12, RZ, 0x1, R6.reuse ;  /* 0x00000001ff0c7819 */ /* 0x100fe40000011406 */
[----:B------:R-:W-:-:S02]  /*6f00*/  SHF.R.S32.HI R13, RZ, 0x1f, R6 ;  /* 0x0000001fff0d7819 */ /* 0x000fc40000011406 */
[----:B------:R-:W-:Y:S02]  /*6f10*/  LOP3.LUT R14, R6, 0xfffffffe, RZ, 0xc0, !PT ;  /* 0xfffffffe060e7812 */ /* 0x000fe400078ec0ff */
[----:B------:R-:W-:Y:S02]  /*6f20*/  LEA.HI R13, R13, R12, RZ, 0x4 ;  /* 0x0000000c0d0d7211 */ /* 0x000fe400078f20ff */
[----:B-1----:R-:W-:Y:S01]  /*6f30*/  SHF.R.S32.HI R5, RZ, 0x1, R10 ;  /* 0x00000001ff057819 */ /* 0x002fe2000001140a */
[----:B------:R-:W-:Y:S01]  /*6f40*/  IMAD.IADD R14, R11, 0x1, -R14 ;  /* 0x000000010b0e7824 */ /* 0x000fe200078e0a0e */
[----:B------:R-:W-:Y:S01]  /*6f50*/  SHF.R.S32.HI R10, RZ, 0x1f, R10 ;  /* 0x0000001fff0a7819 */ /* 0x000fe2000001140a */
[----:B------:R-:W-:Y:S01]  /*6f60*/  IMAD.MOV.U32 R11, RZ, RZ, 0x40000040 ;  /* 0x40000040ff0b7424 */ /* 0x000fe200078e00ff */
[----:B------:R-:W-:Y:S02]  /*6f70*/  SHF.R.S32.HI R6, RZ, 0x1, R17 ;  /* 0x00000001ff067819 */ /* 0x000fe40000011411 */
[----:B------:R-:W-:-:S02]  /*6f80*/  LEA.HI R10, R10, R5, RZ, 0x4 ;  /* 0x000000050a0a7211 */ /* 0x000fc400078f20ff */
[----:B------:R-:W-:Y:S02]  /*6f90*/  LOP3.LUT R13, R13, 0x1ffffff0, RZ, 0xc0, !PT ;  /* 0x1ffffff00d0d7812 */ /* 0x000fe400078ec0ff */
[----:B------:R-:W-:Y:S02]  /*6fa0*/  LOP3.LUT R10, R10, 0x1ffffff0, RZ, 0xc0, !PT ;  /* 0x1ffffff00a0a7812 */ /* 0x000fe400078ec0ff */
[----:B------:R-:W-:Y:S01]  /*6fb0*/  LEA.HI R19, R19, R6, RZ, 0x4 ;  /* 0x0000000613137211 */ /* 0x000fe200078f20ff */
[----:B------:R-:W-:Y:S01]  /*6fc0*/  IMAD.IADD R13, R12, 0x1, -R13 ;  /* 0x000000010c0d7824 */ /* 0x000fe200078e0a0d */
[----:B------:R-:W-:Y:S02]  /*6fd0*/  IADD3 R10, R5, -R10, RZ ;  /* 0x8000000a050a7210 */ /* 0x000fe40007ffe0ff */
[----:B------:R-:W-:Y:S02]  /*6fe0*/  LOP3.LUT R19, R19, 0x1ffffff0, RZ, 0xc0, !PT ;  /* 0x1ffffff013137812 */ /* 0x000fe400078ec0ff */
[----:B------:R-:W-:Y:S01]  /*6ff0*/  LEA R5, R13, R14, 0x3 ;  /* 0x0000000e0d057211 */ /* 0x000fe200078e18ff */
[----:B------:R-:W-:Y:S01]  /*7000*/  IMAD R9, R10, 0x8, R9 ;  /* 0x000000080a097824 */ /* 0x000fe200078e0209 */
[----:B------:R-:W-:Y:S01]  /*7010*/  IADD3 R19, R6, -R19, RZ ;  /* 0x8000001306137210 */ /* 0x000fe20007ffe0ff */
[----:B------:R-:W-:Y:S01]  /*7020*/  IMAD R6, R20, 0x2000, R16 ;  /* 0x0000200014067824 */ /* 0x000fe200078e0210 */
[----:B------:R-:W-:-:S02]  /*7030*/  LOP3.LUT R18, R17, 0xfffffffe, RZ, 0xc0, !PT ;  /* 0xfffffffe11127812 */ /* 0x000fc400078ec0ff */
[----:B------:R1:W-:Y:S01]  /*7040*/  STL [R1+0x4c], R9 ;  /* 0x00004c0901007387 */ /* 0x0003e20000100800 */
[----:B------:R-:W-:Y:S02]  /*7050*/  MOV R13, 0x40000040 ;  /* 0x40000040000d7802 */ /* 0x000fe40000000f00 */
[----:B------:R-:W-:Y:S01]  /*7060*/  IMAD.IADD R18, R15, 0x1, -R18 ;  /* 0x000000010f127824 */ /* 0x000fe200078e0a12 */
[----:B------:R2:W-:Y:S01]  /*7070*/  STL [R1+0x48], R5 ;  /* 0x0000480501007387 */ /* 0x0005e20000100800 */
[----:B------:R-:W-:Y:S02]  /*7080*/  IMAD.MOV.U32 R15, RZ, RZ, 0x40000040 ;  /* 0x40000040ff0f7424 */ /* 0x000fe400078e00ff */
[----:B------:R-:W-:Y:S02]  /*7090*/  IMAD R10, R19, 0x8, R18 ;  /* 0x00000008130a7824 */ /* 0x000fe400078e0212 */
[----:B------:R-:W-:Y:S02]  /*70a0*/  IMAD.MOV.U32 R19, RZ, RZ, 0x40000040 ;  /* 0x40000040ff137424 */ /* 0x000fe400078e00ff */
[C---:B-1----:R-:W-:Y:S01]  /*70b0*/  VIADD R9, R6.reuse, 0x4000 ;  /* 0x0000400006097836 */ /* 0x042fe20000000000 */
[----:B------:R1:W-:Y:S01]  /*70c0*/  STL [R1+0x44], R10 ;  /* 0x0000440a01007387 */ /* 0x0003e20000100800 */
[----:B--2---:R-:W-:-:S02]  /*70d0*/  IADD3 R5, R6, 0x20c00, RZ ;  /* 0x00020c0006057810 */ /* 0x004fc40007ffe0ff */
[----:B------:R-:W-:Y:S02]  /*70e0*/  SHF.R.U32.HI R6, RZ, 0x4, R6 ;  /* 0x00000004ff067819 */ /* 0x000fe40000011606 */
[----:B------:R-:W-:Y:S02]  /*70f0*/  SHF.R.U32.HI R5, RZ, 0x4, R5 ;  /* 0x00000004ff057819 */ /* 0x000fe40000011605 */
[----:B------:R-:W-:Y:S02]  /*7100*/  SHF.R.U32.HI R9, RZ, 0x4, R9 ;  /* 0x00000004ff097819 */ /* 0x000fe40000011609 */
[----:B------:R-:W-:Y:S02]  /*7110*/  LOP3.LUT R6, R6, 0x3fff, RZ, 0xc0, !PT ;  /* 0x00003fff06067812 */ /* 0x000fe400078ec0ff */
[----:B------:R-:W-:Y:S02]  /*7120*/  LOP3.LUT R5, R5, 0x3fff, RZ, 0xc0, !PT ;  /* 0x00003fff05057812 */ /* 0x000fe400078ec0ff */
[----:B------:R-:W-:-:S02]  /*7130*/  LOP3.LUT R9, R9, 0x3fff, RZ, 0xc0, !PT ;  /* 0x00003fff09097812 */ /* 0x000fc400078ec0ff */
[----:B------:R-:W-:Y:S02]  /*7140*/  LOP3.LUT R12, R6, 0x10000, RZ, 0xfc, !PT ;  /* 0x00010000060c7812 */ /* 0x000fe400078efcff */
[----:B------:R-:W-:Y:S02]  /*7150*/  LOP3.LUT R5, R5, 0x10000, RZ, 0xfc, !PT ;  /* 0x0001000005057812 */ /* 0x000fe400078efcff */
[----:B------:R-:W-:Y:S01]  /*7160*/  LOP3.LUT R6, R9, 0x10000, RZ, 0xfc, !PT ;  /* 0x0001000009067812 */ /* 0x000fe200078efcff */
[C---:B------:R-:W-:Y:S01]  /*7170*/  VIADD R22, R12.reuse, 0x2 ;  /* 0x000000020c167836 */ /* 0x040fe20000000000 */
[----:B------:R2:W-:Y:S01]  /*7180*/  STL [R1+0x3c], R12 ;  /* 0x00003c0c01007387 */ /* 0x0005e20000100800 */
[C---:B------:R-:W-:Y:S01]  /*7190*/  VIADD R20, R12.reuse, 0x4 ;  /* 0x000000040c147836 */ /* 0x040fe20000000000 */
[----:B------:R-:W-:Y:S01]  /*71a0*/  IADD3 R18, R12, 0x6, RZ ;  /* 0x000000060c127810 */ /* 0x000fe20007ffe0ff */
[C---:B------:R-:W-:Y:S01]  /*71b0*/  VIADD R14, R6.reuse, 0x2 ;  /* 0x00000002060e7836 */ /* 0x040fe20000000000 */
[----:B------:R3:W-:Y:S01]  /*71c0*/  STL [R1+0x58], R5 ;  /* 0x0000580501007387 */ /* 0x0007e20000100800 */
[----:B-1----:R-:W-:Y:S01]  /*71d0*/  IADD3 R10, R6, 0x6, RZ ;  /* 0x00000006060a7810 */ /* 0x002fe20007ffe0ff */
[----:B------:R-:W-:-:S02]  /*71e0*/  VIADD R9, R7, 0x8 ;  /* 0x0000000807097836 */ /* 0x000fc40000000000 */
[----:B------:R1:W-:Y:S01]  /*71f0*/  STL [R1+0x38], R6 ;  /* 0x0000380601007387 */ /* 0x0003e20000100800 */
[C---:B------:R-:W-:Y:S02]  /*7200*/  VIADD R9, R7.reuse, 0x14 ;  /* 0x0000001407097836 */ /* 0x040fe40000000000 */
[----:B--2---:R-:W-:Y:S01]  /*7210*/  VIADD R12, R6, 0x4 ;  /* 0x00000004060c7836 */ /* 0x004fe20000000000 */
[----:B------:R2:W-:Y:S01]  /*7220*/  STL.64 [R1+0x30], R22 ;  /* 0x0000301601007387 */ /* 0x0005e20000100a00 */
[----:B---3--:R-:W-:-:S03]  /*7230*/  VIADD R5, R7, 0x4 ;  /* 0x0000000407057836 */ /* 0x008fc60000000000 */
[----:B------:R2:W-:Y:S01]  /*7240*/  STL.64 [R1+0x28], R20 ;  /* 0x0000281401007387 */ /* 0x0005e20000100a00 */
[C---:B------:R-:W-:Y:S01]  /*7250*/  VIADD R5, R7.reuse, 0x10 ;  /* 0x0000001007057836 */ /* 0x040fe20000000000 */
[C---:B-1----:R-:W-:Y:S01]  /*7260*/  IADD3 R6, R7.reuse, 0xc, RZ ;  /* 0x0000000c07067810 */ /* 0x042fe20007ffe0ff */
[C---:B------:R-:W-:Y:S01]  /*7270*/  VIADD R5, R7.reuse, 0x1c ;  /* 0x0000001c07057836 */ /* 0x040fe20000000000 */
[----:B------:R2:W-:Y:S01]  /*7280*/  STL.64 [R1+0x20], R18 ;  /* 0x0000201201007387 */ /* 0x0005e20000100a00 */
[----:B------:R-:W-:-:S03]  /*7290*/  IADD3 R6, R7, 0x18, RZ ;  /* 0x0000001807067810 */ /* 0x000fc60007ffe0ff */
[----:B------:R2:W-:Y:S04]  /*72a0*/  STL.64 [R1+0x8], R10 ;  /* 0x0000080a01007387 */ /* 0x0005e80000100a00 */
[----:B------:R2:W-:Y:S04]  /*72b0*/  STL.64 [R1+0x18], R14 ;  /* 0x0000180e01007387 */ /* 0x0005e80000100a00 */
[----:B------:R2:W-:Y:S02]  /*72c0*/  STL.64 [R1+0x10], R12 ;  /* 0x0000100c01007387 */ /* 0x0005e40000100a00 */
.L_x_1078:
[----:B------:R-:W-:Y:S01]  /*72d0*/  IMAD.U32 R5, RZ, RZ, UR36 ;  /* 0x00000024ff057e24 */ /* 0x000fe2000f8e00ff */
[----:B------:R-:W-:Y:S05]  /*72e0*/  YIELD ;  /* 0x0000000000007946 */ /* 0x000fea0003800000 */
[----:B------:R-:W-:-:S04]  /*72f0*/  LOP3.LUT R5, R5, 0x1, RZ, 0xfc, !PT ;  /* 0x0000000105057812 */ /* 0x000fc800078efcff */
[----:B------:R-:W-:-:S13]  /*7300*/  ISETP.NE.AND P0, PT, R5, 0x3, PT ;  /* 0x000000030500780c */ /* 0x000fda0003f05270 */
[----:B------:R-:W-:Y:S05]  /*7310*/  @!P0 BRA `(.L_x_1068) ;  /* 0x0000000000048947 */ /* 0x000fea0003800000 */
[----:B------:R-:W-:Y:S01]  /*7320*/  BPT.TRAP 0x1 ;  /* 0x000000040000795c */ /* 0x000fe20000300000 */
.L_x_1068:
[----:B------:R-:W-:Y:S02]  /*7330*/  LEA R6, R0, R16, 0x3 ;  /* 0x0000001000067211 */ /* 0x000fe400078e18ff */
[----:B--2---:R-:W-:-:S04]  /*7340*/  SHF.L.U32 R23, R4, 0x1f, RZ ;  /* 0x0000001f04177819 */ /* 0x004fc800000006ff */
[----:B------:R1:W2:Y:S01]  /*7350*/  SYNCS.PHASECHK.TRANS64.TRYWAIT P1, [R6+URZ+0x30c10], R23 ;  /* 0x030c1017060075a7 */ /* 0x0002a2000802017f */
[----:B------:R-:W-:Y:S05]  /*7360*/  @!P0 BRA `(.L_x_1069) ;  /* 0x0000000000048947 */ /* 0x000fea0003800000 */
[----:B------:R-:W-:Y:S01]  /*7370*/  BPT.TRAP 0x1 ;  /* 0x000000040000795c */ /* 0x000fe20000300000 */
.L_x_1069:
[----:B------:R-:W-:-:S05]  /*7380*/  VIADD R5, R16, 0x10000 ;  /* 0x0001000010057836 */ /* 0x000fca0000000000 */
[----:B------:R-:W-:-:S04]  /*7390*/  SHF.R.U32.HI R5, RZ, 0x4, R5 ;  /* 0x00000004ff057819 */ /* 0x000fc80000011605 */
[----:B------:R-:W-:-:S04]  /*73a0*/  LOP3.LUT R5, R5, 0x3fff, RZ, 0xc0, !PT ;  /* 0x00003fff05057812 */ /* 0x000fc800078ec0ff */
[----:B------:R-:W-:Y:S01]  /*73b0*/  LOP3.LUT R9, R5, 0x10000, RZ, 0xfc, !PT ;  /* 0x0001000005097812 */ /* 0x000fe200078efcff */
[----:B--2---:R-:W-:Y:S06]  /*73c0*/  @P1 BRA `(.L_x_1070) ;  /* 0x0000000000081947 */ /* 0x004fec0003800000 */
[----:B------:R-:W2:Y:S02]  /*73d0*/  SYNCS.PHASECHK.TRANS64.TRYWAIT P1, [R6+URZ+0x30c10], R23 ;  /* 0x030c1017060075a7 */ /* 0x000ea4000802017f */
[----:B--2---:R-:W-:Y:S05]  /*73e0*/  @!P1 BRA `(.L_x_1071) ;  /* 0x000000e000989947 */ /* 0x004fea0003800000 */
.L_x_1070:
[----:B------:R-:W3:Y:S04]  /*73f0*/  LDL R17, [R1+0x3c] ;  /* 0x00003c0001117983 */ /* 0x000ee80000100800 */
[----:B------:R-:W4:Y:S04]  /*7400*/  LDL.64 R20, [R1+0x30] ;  /* 0x0000300001147983 */ /* 0x000f280000100a00 */
[----:B------:R-:W5:Y:S01]  /*7410*/  LDL.64 R18, [R1+0x28] ;  /* 0x0000280001127983 */ /* 0x000f620000100a00 */
[----:B------:R-:W-:Y:S01]  /*7420*/  IMAD R9, R0, 0x400, R9 ;  /* 0x0000040000097824 */ /* 0x000fe200078e0209 */
[----:B------:R-:W-:Y:S05]  /*7430*/  WARPSYNC.ALL ;  /* 0x0000000000007948 */ /* 0x000fea0003800000 */
[----:B------:R-:W-:Y:S01]  /*7440*/  R2UR UR6, R9 ;  /* 0x00000000090672ca */ /* 0x000fe200000e0000 */
[----:B------:R-:W-:Y:S01]  /*7450*/  WARPGROUP.ARRIVE ;  /* 0x00000000000079c5 */ /* 0x000fe20000000000 */
[----:B------:R-:W-:Y:S01]  /*7460*/  UMOV UR5, 0x40000040 ;  /* 0x4000004000057882 */ /* 0x000fe20000000000 */
[----:B------:R-:W-:Y:S01]  /*7470*/  UMOV UR7, 0x40000040 ;  /* 0x4000004000077882 */ /* 0x000fe20000000000 */
[----:B------:R-:W2:Y:S01]  /*7480*/  LDL.64 R14, [R1+0x20] ;  /* 0x00002000010e7983 */ /* 0x000ea20000100a00 */
[----:B------:R-:W-:-:S03]  /*7490*/  UMOV UR11, 0x40000040 ;  /* 0x40000040000b7882 */ /* 0x000fc60000000000 */
[----:B------:R-:W2:Y:S04]  /*74a0*/  LDL R13, [R1+0x48] ;  /* 0x00004800010d7983 */ /* 0x000ea80000100800 */
[----:B------:R-:W2:Y:S04]  /*74b0*/  LDL R10, [R1+0x54] ;  /* 0x00005400010a7983 */ /* 0x000ea80000100800 */
[----:B------:R-:W2:Y:S04]  /*74c0*/  LDL R12, [R1+0x4c] ;  /* 0x00004c00010c7983 */ /* 0x000ea80000100800 */
[----:B------:R-:W2:Y:S01]  /*74d0*/  LDL R11, [R1+0x44] ;  /* 0x00004400010b7983 */ /* 0x000ea20000100800 */
[----:B---3--:R-:W-:-:S13]  /*74e0*/  R2UR UR4, R17 ;  /* 0x00000000110472ca */ /* 0x008fda00000e0000 */
[----:B------:R-:W-:Y:S01]  /*74f0*/  HGMMA.64x128x16.F32 R76, gdesc[UR4], RZ, !UPT, gsb0 ;  /* 0x01e00000044c79f0 */ /* 0x000fe2000c0008ff */
[----:B----4-:R-:W-:Y:S02]  /*7500*/  R2UR UR8, R20 ;  /* 0x00000000140872ca */ /* 0x010fe400000e0000 */
[----:B------:R-:W-:Y:S01]  /*7510*/  R2UR UR9, R21 ;  /* 0x00000000150972ca */ /* 0x000fe200000e0000 */
[----:B------:R-:W-:-:S07]  /*7520*/  UIADD3 UR4, UR6, 0x2, URZ ;  /* 0x0000000206047890 */ /* 0x000fce000fffe03f */
[----:B------:R-:W-:Y:S01]  /*7530*/  UMOV UR10, UR4 ;  /* 0x00000004000a7c82 */ /* 0x000fe20008000000 */
[----:B------:R-:W-:Y:S01]  /*7540*/  UIADD3 UR4, UR6, 0x4, URZ ;  /* 0x0000000406047890 */ /* 0x000fe2000fffe03f */
[----:B------:R-:W-:Y:S02]  /*7550*/  WARPGROUP.DEPBAR.LE gsb0, 0x0 ;  /* 0x00008000000079c5 */ /* 0x000fe40000010000 */
[----:B------:R-:W-:-:S06]  /*7560*/  WARPGROUP.ARRIVE ;  /* 0x00000000000079c5 */ /* 0x000fcc0000000000 */
[----:B------:R-:W-:Y:S01]  /*7570*/  HGMMA.64x128x16.F32 R76, gdesc[UR8], R76, gsb0 ;  /* 0x01e00000084c79f0 */ /* 0x000fe2000800084c */
[----:B-----5:R-:W-:Y:S02]  /*7580*/  R2UR UR8, R18 ;  /* 0x00000000120872ca */ /* 0x020fe400000e0000 */
[----:B------:R-:W-:Y:S01]  /*7590*/  R2UR UR9, R19 ;  /* 0x00000000130972ca */ /* 0x000fe200000e0000 */
[----:B------:R-:W-:Y:S01]  /*75a0*/  UMOV UR10, UR4 ;  /* 0x00000004000a7c82 */ /* 0x000fe20008000000 */
[----:B------:R-:W-:Y:S01]  /*75b0*/  UMOV UR11, 0x40000040 ;  /* 0x40000040000b7882 */ /* 0x000fe20000000000 */
[----:B--2---:R-:W-:Y:S02]  /*75c0*/  R2UR UR4, R14 ;  /* 0x000000000e0472ca */ /* 0x004fe400000e0000 */
[----:B------:R-:W-:Y:S01]  /*75d0*/  R2UR UR5, R15 ;  /* 0x000000000f0572ca */ /* 0x000fe200000e0000 */
[----:B------:R-:W-:Y:S01]  /*75e0*/  UIADD3 UR6, UR6, 0x6, URZ ;  /* 0x0000000606067890 */ /* 0x000fe2000fffe03f */
[----:B------:R-:W-:Y:S01]  /*75f0*/  UMOV UR7, 0x40000040 ;  /* 0x4000004000077882 */ /* 0x000fe20000000000 */
[----:B------:R-:W-:-:S02]  /*7600*/  WARPGROUP.DEPBAR.LE gsb0, 0x0 ;  /* 0x00008000000079c5 */ /* 0x000fc40000010000 */
[----:B------:R-:W-:-:S06]  /*7610*/  WARPGROUP.ARRIVE ;  /* 0x00000000000079c5 */ /* 0x000fcc0000000000 */
[----:B------:R-:W-:Y:S01]  /*7620*/  HGMMA.64x128x16.F32 R76, gdesc[UR8], R76, gsb0 ;  /* 0x01e00000084c79f0 */ /* 0x000fe2000800084c */
[C---:B------:R-:W-:Y:S01]  /*7630*/  IMAD R14, R0.reuse, 0x80, R13 ;  /* 0x00000080000e7824 */ /* 0x040fe200078e020d */
[C---:B------:R-:W-:Y:S01]  /*7640*/  LEA R10, R0.reuse, R10, 0x7 ;  /* 0x0000000a000a7211 */ /* 0x040fe200078e38ff */
[C---:B------:R-:W-:Y:S01]  /*7650*/  IMAD R12, R0.reuse, 0x80, R12 ;  /* 0x00000080000c7824 */ /* 0x040fe200078e020c */
[----:B------:R-:W-:Y:S02]  /*7660*/  LEA R18, R0, R11, 0x7 ;  /* 0x0000000b00127211 */ /* 0x000fe400078e38ff */
[C---:B------:R-:W-:Y:S01]  /*7670*/  LEA R19, R3.reuse, R14, 0x1 ;  /* 0x0000000e03137211 */ /* 0x040fe200078e08ff */
[C---:B------:R-:W-:Y:S02]  /*7680*/  IMAD R15, R3.reuse, 0x2, R12 ;  /* 0x00000002030f7824 */ /* 0x040fe400078e020c */
[C---:B------:R-:W-:Y:S02]  /*7690*/  IMAD R13, R3.reuse, 0x2, R10 ;  /* 0x00000002030d7824 */ /* 0x040fe400078e020a */
[----:B------:R-:W-:Y:S01]  /*76a0*/  IMAD R21, R3, 0x2, R18 ;  /* 0x0000000203157824 */ /* 0x000fe200078e0212 */
[----:B------:R-:W-:Y:S01]  /*76b0*/  LEA R9, R15, R16, 0x2 ;  /* 0x000000100f097211 */ /* 0x000fe200078e10ff */
[----:B------:R-:W-:-:S02]  /*76c0*/  IMAD R17, R13, 0x4, R16 ;  /* 0x000000040d117824 */ /* 0x000fc400078e0210 */
        /* <DEDUP_REMOVED lines=17> */
.L_x_1072:
[----:B------:R1:W1:Y:S01]  /*77e0*/  SYNCS.PHASECHK.TRANS64.TRYWAIT P1, [R6+URZ+0x30c30], R23 ;  /* 0x030c3017060075a7 */ /* 0x000262000802017f */
[----:B------:R-:W-:Y:S05]  /*77f0*/  @!P0 BRA `(.L_x_1073) ;  /* 0x0000000000048947 */ /* 0x000fea0003800000 */
[----:B------:R-:W-:Y:S01]  /*7800*/  BPT.TRAP 0x1 ;  /* 0x000000040000795c */ /* 0x000fe20000300000 */
.L_x_1073:
[----:B-1----:R-:W-:Y:S05]  /*7810*/  @P1 BRA `(.L_x_1074) ;  /* 0x0000000000081947 */ /* 0x002fea0003800000 */
[----:B------:R-:W1:Y:S02]  /*7820*/  SYNCS.PHASECHK.TRANS64.TRYWAIT P1, [R6+URZ+0x30c30], R23 ;  /* 0x030c3017060075a7 */ /* 0x000e64000802017f */
[----:B-1----:R-:W-:Y:S05]  /*7830*/  @!P1 BRA `(.L_x_1075) ;  /* 0x000000dc00989947 */ /* 0x002fea0003800000 */
.L_x_1074:
[----:B------:R-:W2:Y:S01]  /*7840*/  LDL R26, [R1+0x38] ;  /* 0x00003800011a7983 */ /* 0x000ea20000100800 */
[----:B------:R-:W-:Y:S01]  /*7850*/  VIADD R24, R16, 0x18000 ;  /* 0x0001800010187836 */ /* 0x000fe20000000000 */
[----:B------:R-:W-:Y:S02]  /*7860*/  ULDC UR8, c[0x0][0x75c] ;  /* 0x0001d70000087ab9 */ /* 0x000fe40000000800 */
[----:B------:R-:W-:Y:S01]  /*7870*/  STL [R1+0xf8], R162 ;  /* 0x0000f8a201007387 */ /* 0x000fe20000100800 */
[----:B------:R-:W-:Y:S01]  /*7880*/  FMUL.FTZ R18, R76, UR8 ;  /* 0x000000084c127c20 */ /* 0x000fe20008410000 */
[----:B------:R-:W-:Y:S01]  /*7890*/  SHF.R.U32.HI R24, RZ, 0x4, R24 ;  /* 0x00000004ff187819 */ /* 0x000fe20000011618 */
[----:B------:R-:W-:Y:S01]  /*78a0*/  FMUL.FTZ R19, R77, UR8 ;  /* 0x000000084d137c20 */ /* 0x000fe20008410000 */
[----:B------:R-:W-:Y:S01]  /*78b0*/  STL [R1+0xf4], R161 ;  /* 0x0000f4a101007387 */ /* 0x000fe20000100800 */
[----:B------:R-:W-:Y:S01]  /*78c0*/  FMUL.FTZ R20, R78, UR8 ;  /* 0x000000084e147c20 */ /* 0x000fe20008410000 */
[----:B------:R-:W-:Y:S01]  /*78d0*/  LOP3.LUT R210, R24, 0x3fff, RZ, 0xc0, !PT ;  /* 0x00003fff18d27812 */ /* 0x000fe200078ec0ff */
[----:B------:R-:W-:Y:S01]  /*78e0*/  FMUL.FTZ R21, R79, UR8 ;  /* 0x000000084f157c20 */ /* 0x000fe20008410000 */
[----:B------:R-:W-:Y:S01]  /*78f0*/  STL [R1+0xf0], R160 ;  /* 0x0000f0a001007387 */ /* 0x000fe20000100800 */
[----:B------:R-:W-:Y:S01]  /*7900*/  FMUL.FTZ R22, R80, UR8 ;  /* 0x0000000850167c20 */ /* 0x000fe20008410000 */
[----:B------:R-:W-:Y:S01]  /*7910*/  LOP3.LUT R25, R210, 0x10000, RZ, 0xfc, !PT ;  /* 0x00010000d2197812 */ /* 0x000fe200078efcff */
[----:B------:R-:W-:Y:S01]  /*7920*/  FMUL.FTZ R23, R81, UR8 ;  /* 0x0000000851177c20 */ /* 0x000fe20008410000 */
[----:B------:R-:W-:Y:S01]  /*7930*/  STL [R1+0xec], R159 ;  /* 0x0000ec9f01007387 */ /* 0x000fe20000100800 */
[----:B------:R-:W-:Y:S01]  /*7940*/  FMUL.FTZ R204, R82, UR8 ;  /* 0x0000000852cc7c20 */ /* 0x000fe20008410000 */
[----:B------:R-:W-:Y:S01]  /*7950*/  LEA R25, R0, R25, 0xa ;  /* 0x0000001900197211 */ /* 0x000fe200078e50ff */
[----:B------:R-:W-:Y:S01]  /*7960*/  FMUL.FTZ R205, R83, UR8 ;  /* 0x0000000853cd7c20 */ /* 0x000fe20008410000 */
[----:B------:R-:W-:Y:S01]  /*7970*/  STL [R1+0xe8], R158 ;  /* 0x0000e89e01007387 */ /* 0x000fe20000100800 */
[----:B------:R-:W-:Y:S01]  /*7980*/  FMUL.FTZ R206, R84, UR8 ;  /* 0x0000000854ce7c20 */ /* 0x000fe20008410000 */
[----:B------:R-:W-:Y:S01]  /*7990*/  FMUL.FTZ R207, R85, UR8 ;  /* 0x0000000855cf7c20 */ /* 0x000fe20008410000 */
[----:B------:R-:W-:Y:S01]  /*79a0*/  FMUL.FTZ R208, R86, UR8 ;  /* 0x0000000856d07c20 */ /* 0x000fe20008410000 */
[----:B------:R-:W-:Y:S01]  /*79b0*/  STL [R1+0xe4], R157 ;  /* 0x0000e49d01007387 */ /* 0x000fe20000100800 */
[----:B------:R-:W-:Y:S01]  /*79c0*/  R2UR UR6, R25 ;  /* 0x00000000190672ca */ /* 0x000fe200000e0000 */
[----:B------:R-:W-:Y:S01]  /*79d0*/  FMUL.FTZ R209, R87, UR8 ;  /* 0x0000000857d17c20 */ /* 0x000fe20008410000 */
[----:B------:R-:W-:Y:S01]  /*79e0*/  UMOV UR5, 0x40000040 ;  /* 0x4000004000057882 */ /* 0x000fe20000000000 */
[----:B------:R-:W-:Y:S01]  /*79f0*/  STL [R1+0xe0], R156 ;  /* 0x0000e09c01007387 */ /* 0x000fe20000100800 */
[----:B------:R-:W-:Y:S01]  /*7a00*/  UMOV UR7, 0x40000040 ;  /* 0x4000004000077882 */ /* 0x000fe20000000000 */
[----:B------:R-:W-:Y:S01]  /*7a10*/  FMUL.FTZ R104, R104, UR8 ;  /* 0x0000000868687c20 */ /* 0x000fe20008410000 */
[----:B------:R-:W-:Y:S01]  /*7a20*/  FMUL.FTZ R105, R105, UR8 ;  /* 0x0000000869697c20 */ /* 0x000fe20008410000 */
[----:B------:R-:W-:Y:S01]  /*7a30*/  STL [R1+0xdc], R155 ;  /* 0x0000dc9b01007387 */ /* 0x000fe20000100800 */
[----:B------:R-:W-:Y:S01]  /*7a40*/  UMOV UR15, 0x40000040 ;  /* 0x40000040000f7882 */ /* 0x000fe20000000000 */
[----:B--2---:R-:W-:-:S02]  /*7a50*/  R2UR UR4, R26 ;  /* 0x000000001a0472ca */ /* 0x004fc400000e0000 */
[----:B------:R-:W-:Y:S01]  /*7a60*/  STL [R1+0xd8], R154 ;  /* 0x0000d89a01007387 */ /* 0x000fe20000100800 */
[----:B------:R-:W-:Y:S01]  /*7a70*/  FMUL.FTZ R112, R112, UR8 ;  /* 0x0000000870707c20 */ /* 0x000fe20008410000 */
[----:B------:R-:W-:Y:S01]  /*7a80*/  FMUL.FTZ R113, R113, UR8 ;  /* 0x0000000871717c20 */ /* 0x000fe20008410000 */
[----:B------:R-:W-:Y:S01]  /*7a90*/  FMUL.FTZ R114, R114, UR8 ;  /* 0x0000000872727c20 */ /* 0x000fe20008410000 */
        /* <DEDUP_REMOVED lines=43> */
[----:B------:R-:W-:Y:S01]  /*7d50*/  UMOV UR11, 0x40000040 ;  /* 0x40000040000b7882 */ /* 0x000fe20000000000 */
[----:B------:R-:W-:Y:S01]  /*7d60*/  STL [R1+0xa8], R142 ;  /* 0x0000a88e01007387 */ /* 0x000fe20000100800 */
[----:B------:R-:W1:Y:S03]  /*7d70*/  MUFU.TANH R18, R18 ;  /* 0x0000001200127308 */ /* 0x000e660000002400 */
[----:B------:R-:W-:Y:S04]  /*7d80*/  STL [R1+0xa4], R141 ;  /* 0x0000a48d01007387 */ /* 0x000fe80000100800 */
[----:B------:R-:W-:Y:S01]  /*7d90*/  STL [R1+0xa0], R140 ;  /* 0x0000a08c01007387 */ /* 0x000fe20000100800 */
[----:B------:R-:W2:Y:S03]  /*7da0*/  MUFU.TANH R20, R20 ;  /* 0x0000001400147308 */ /* 0x000ea60000002400 */
[----:B------:R-:W-:Y:S04]  /*7db0*/  STL [R1+0x9c], R6 ;  /* 0x00009c0601007387 */ /* 0x000fe80000100800 */
[----:B------:R-:W-:Y:S01]  /*7dc0*/  STL [R1+0x98], R5 ;  /* 0x0000980501007387 */ /* 0x000fe20000100800 */
[C---:B------:R-:W-:Y:S01]  /*7dd0*/  VIADD R230, R7.reuse, 0x4 ;  /* 0x0000000407e67836 */ /* 0x040fe20000000000 */
[----:B------:R-:W3:Y:S02]  /*7de0*/  MUFU.TANH R19, R19 ;  /* 0x0000001300137308 */ /* 0x000ee40000002400 */
[----:B------:R-:W-:Y:S04]  /*7df0*/  STL [R1+0x94], R4 ;  /* 0x0000940401007387 */ /* 0x000fe80000100800 */
[----:B------:R-:W-:Y:S01]  /*7e00*/  STL [R1+0x90], R3 ;  /* 0x0000900301007387 */ /* 0x000fe20000100800 */
[C---:B------:R-:W-:Y:S01]  /*7e10*/  ISETP.GT.AND P2, PT, R8.reuse, RZ, PT ;  /* 0x000000ff0800720c */ /* 0x040fe20003f44270 */
[----:B------:R-:W4:Y:S02]  /*7e20*/  MUFU.TANH R21, R21 ;  /* 0x0000001500157308 */ /* 0x000f240000002400 */
[----:B------:R1:W-:Y:S01]  /*7e30*/  STL [R1+0x8c], R2 ;  /* 0x00008c0201007387 */ /* 0x0003e20000100800 */
[----:B------:R-:W-:Y:S01]  /*7e40*/  VIADD R212, R7, 0x8 ;  /* 0x0000000807d47836 */ /* 0x000fe20000000000 */
[----:B------:R-:W-:-:S02]  /*7e50*/  ISETP.GT.AND P1, PT, R8, 0x8, PT ;  /* 0x000000080800780c */ /* 0x000fc40003f24270 */
[----:B------:R-:W-:Y:S02]  /*7e60*/  IADD3 R213, R7, 0xc, RZ ;  /* 0x0000000c07d57810 */ /* 0x000fe40007ffe0ff */
[----:B------:R-:W4:Y:S01]  /*7e70*/  MUFU.TANH R22, R22 ;  /* 0x0000001600167308 */ /* 0x000f220000002400 */
[----:B-1----:R-:W2:Y:S01]  /*7e80*/  LDL.64 R2, [R1+0x18] ;  /* 0x0000180001027983 */ /* 0x002ea20000100a00 */
[----:B------:R-:W-:-:S06]  /*7e90*/  WARPGROUP.ARRIVE ;  /* 0x00000000000079c5 */ /* 0x000fcc0000000000 */
[----:B------:R-:W-:Y:S01]  /*7ea0*/  MUFU.TANH R204, R204 ;  /* 0x000000cc00cc7308 */ /* 0x000fe20000002400 */
[----:B------:R-:W-:Y:S07]  /*7eb0*/  HGMMA.64x128x16.F32 R24, gdesc[UR4], RZ, !UPT, gsb0 ;  /* 0x01e00000041879f0 */ /* 0x000fee000c0008ff */
[----:B------:R-:W-:Y:S08]  /*7ec0*/  MUFU.TANH R161, R104 ;  /* 0x0000006800a17308 */ /* 0x000ff00000002400 */
[----:B------:R1:W-:Y:S01]  /*7ed0*/  MUFU.TANH R159, R105 ;  /* 0x00000069009f7308 */ /* 0x0003e20000002400 */
[----:B------:R-:W-:Y:S01]  /*7ee0*/  FMUL.FTZ R88, R90, UR8 ;  /* 0x000000085a587c20 */ /* 0x000fe20008410000 */
[----:B------:R-:W-:Y:S01]  /*7ef0*/  FMUL.FTZ R89, R94, UR8 ;  /* 0x000000085e597c20 */ /* 0x000fe20008410000 */
[----:B------:R-:W-:Y:S01]  /*7f00*/  FMUL.FTZ R91, R97, UR8 ;  /* 0x00000008615b7c20 */ /* 0x000fe20008410000 */
[----:B------:R-:W-:Y:S01]  /*7f10*/  FMUL.FTZ R92, R98, UR8 ;  /* 0x00000008625c7c20 */ /* 0x000fe20008410000 */
[----:B------:R-:W-:Y:S01]  /*7f20*/  FMUL.FTZ R93, R101, UR8 ;  /* 0x00000008655d7c20 */ /* 0x000fe20008410000 */
[----:B------:R-:W-:-:S02]  /*7f30*/  FMUL.FTZ R116, R136, UR8 ;  /* 0x0000000888747c20 */ /* 0x000fc40008410000 */
[----:B------:R3:W-:Y:S01]  /*7f40*/  MUFU.TANH R153, R112 ;  /* 0x0000007000997308 */ /* 0x0007e20000002400 */
[----:B-1----:R-:W4:Y:S01]  /*7f50*/  LDL.64 R104, [R1+0x8] ;  /* 0x0000080001687983 */ /* 0x002f220000100a00 */
[----:B------:R-:W-:-:S06]  /*7f60*/  UIADD3 UR4, UR6, 0x2, URZ ;  /* 0x0000000206047890 */ /* 0x000fcc000fffe03f */
[----:B------:R1:W-:Y:S01]  /*7f70*/  MUFU.TANH R151, R113 ;  /* 0x0000007100977308 */ /* 0x0003e20000002400 */
[----:B------:R-:W-:-:S07]  /*7f80*/  UMOV UR14, UR4 ;  /* 0x00000004000e7c82 */ /* 0x000fce0008000000 */
[----:B------:R1:W-:Y:S08]  /*7f90*/  MUFU.TANH R152, R114 ;  /* 0x0000007200987308 */ /* 0x0003f00000002400 */
[----:B------:R1:W-:Y:S08]  /*7fa0*/  MUFU.TANH R150, R115 ;  /* 0x0000007300967308 */ /* 0x0003f00000002400 */
[----:B------:R1:W-:Y:S08]  /*7fb0*/  MUFU.TANH R149, R117 ;  /* 0x0000007500957308 */ /* 0x0003f00000002400 */
[----:B------:R1:W-:Y:S01]  /*7fc0*/  MUFU.TANH R145, R121 ;  /* 0x0000007900917308 */ /* 0x0003e20000002400 */
[----:B------:R-:W4:Y:S01]  /*7fd0*/  SHFL.IDX PT, R96, R17, R7, 0x1f ;  /* 0x00001f0711607589 */ /* 0x000f2200000e0000 */
[----:B------:R-:W-:Y:S01]  /*7fe0*/  FSEL R99, R18, -INF , P2 ;  /* 0xff80000012637808 */ /* 0x000fe20001000000 */
[----:B------:R-:W-:Y:S01]  /*7ff0*/  ULDC UR5, c[0x0][0x744] ;  /* 0x0001d10000057ab9 */ /* 0x000fe20000000800 */
[----:B------:R-:W-:-:S02]  /*8000*/  VIADD R220, R7, 0x10 ;  /* 0x0000001007dc7836 */ /* 0x000fc40000000000 */
[----:B------:R-:W-:Y:S02]  /*8010*/  VIADD R224, R7, 0x14 ;  /* 0x0000001407e07836 */ /* 0x000fe40000000000 */
[----:B------:R-:W-:Y:S08]  /*8020*/  MUFU.TANH R23, R23 ;  /* 0x0000001700177308 */ /* 0x000ff00000002400 */
[----:B------:R-:W4:Y:S08]  /*8030*/  MUFU.TANH R205, R205 ;  /* 0x000000cd00cd7308 */ /* 0x000f300000002400 */
[----:B------:R-:W4:Y:S08]  /*8040*/  MUFU.TANH R206, R206 ;  /* 0x000000ce00ce7308 */ /* 0x000f300000002400 */
[----:B------:R-:W4:Y:S08]  /*8050*/  MUFU.TANH R207, R207 ;  /* 0x000000cf00cf7308 */ /* 0x000f300000002400 */
[----:B------:R-:W4:Y:S08]  /*8060*/  MUFU.TANH R208, R208 ;  /* 0x000000d000d07308 */ /* 0x000f300000002400 */
[----:B------:R-:W-:Y:S01]  /*8070*/  MUFU.TANH R209, R209 ;  /* 0x000000d100d17308 */ /* 0x000fe20000002400 */
[----:B--2---:R-:W-:-:S02]  /*8080*/  R2UR UR12, R2 ;  /* 0x00000000020c72ca */ /* 0x004fc400000e0000 */
[----:B------:R-:W-:Y:S02]  /*8090*/  R2UR UR13, R3 ;  /* 0x00000000030d72ca */ /* 0x000fe400000e0000 */
[----:B------:R-:W2:Y:S01]  /*80a0*/  LDL.64 R2, [R1+0x10] ;  /* 0x0000100001027983 */ /* 0x000ea20000100a00 */
[----:B------:R-:W-:Y:S02]  /*80b0*/  WARPGROUP.DEPBAR.LE gsb0, 0x0 ;  /* 0x00008000000079c5 */ /* 0x000fe40000010000 */
[----:B------:R-:W-:-:S08]  /*80c0*/  WARPGROUP.ARRIVE ;  /* 0x00000000000079c5 */ /* 0x000fd00000000000 */
[----:B------:R-:W-:Y:S01]  /*80d0*/  HGMMA.64x128x16.F32 R24, gdesc[UR12], R24, gsb0 ;  /* 0x01e000000c1879f0 */ /* 0x000fe20008000818 */
[----:B------:R-:W-:Y:S01]  /*80e0*/  UIADD3 UR4, UR6, 0x4, URZ ;  /* 0x0000000406047890 */ /* 0x000fe2000fffe03f */
[----:B------:R-:W-:-:S06]  /*80f0*/  UMOV UR15, 0x40000040 ;  /* 0x40000040000f7882 */ /* 0x000fcc0000000000 */
[----:B------:R-:W-:Y:S01]  /*8100*/  UMOV UR14, UR4 ;  /* 0x00000004000e7c82 */ /* 0x000fe20008000000 */
[----:B---3--:R-:W-:Y:S01]  /*8110*/  FMUL.FTZ R112, R118, UR8 ;  /* 0x0000000876707c20 */ /* 0x008fe20008410000 */
[----:B------:R-:W-:Y:S01]  /*8120*/  FMUL.FTZ R90, R95, UR8 ;  /* 0x000000085f5a7c20 */ /* 0x000fe20008410000 */
[----:B------:R-:W-:Y:S01]  /*8130*/  FMUL.FTZ R94, R102, UR8 ;  /* 0x00000008665e7c20 */ /* 0x000fe20008410000 */
[----:B-1----:R-:W-:Y:S01]  /*8140*/  FMUL.FTZ R113, R133, UR8 ;  /* 0x0000000885717c20 */ /* 0x002fe20008410000 */
[----:B------:R-:W-:Y:S01]  /*8150*/  FMUL.FTZ R114, R134, UR8 ;  /* 0x0000000886727c20 */ /* 0x000fe20008410000 */
[----:B------:R-:W-:Y:S01]  /*8160*/  FMUL.FTZ R115, R135, UR8 ;  /* 0x0000000887737c20 */ /* 0x000fe20008410000 */
[----:B------:R-:W-:Y:S01]  /*8170*/  FMUL.FTZ R117, R137, UR8 ;  /* 0x0000000889757c20 */ /* 0x000fe20008410000 */
[----:B------:R-:W-:Y:S01]  /*8180*/  FMUL.FTZ R118, R138, UR8 ;  /* 0x000000088a767c20 */ /* 0x000fe20008410000 */
[----:B------:R-:W-:Y:S01]  /*8190*/  FMUL.FTZ R121, R139, UR8 ;  /* 0x000000088b797c20 */ /* 0x000fe20008410000 */
[----:B----4-:R-:W-:-:S02]  /*81a0*/  R2UR UR8, R104 ;  /* 0x00000000680872ca */ /* 0x010fc400000e0000 */
[----:B------:R-:W-:Y:S01]  /*81b0*/  R2UR UR9, R105 ;  /* 0x00000000690972ca */ /* 0x000fe200000e0000 */
[----:B------:R-:W-:Y:S01]  /*81c0*/  UIADD3 UR6, UR6, 0x6, URZ ;  /* 0x0000000606067890 */ /* 0x000fe2000fffe03f */
[----:B------:R-:W-:Y:S02]  /*81d0*/  WARPGROUP.DEPBAR.LE gsb0, 0x0 ;  /* 0x00008000000079c5 */ /* 0x000fe40000010000 */
[----:B------:R-:W-:-:S04]  /*81e0*/  WARPGROUP.ARRIVE ;  /* 0x00000000000079c5 */ /* 0x000fc80000000000 */
[----:B------:R-:W-:Y:S01]  /*81f0*/  UMOV UR10, UR6 ;  /* 0x00000006000a7c82 */ /* 0x000fe20008000000 */
[----:B--2---:R-:W-:Y:S02]  /*8200*/  R2UR UR12, R2 ;  /* 0x00000000020c72ca */ /* 0x004fe400000e0000 */
[----:B------:R-:W-:-:S13]  /*8210*/  R2UR UR13, R3 ;  /* 0x00000000030d72ca */ /* 0x000fda00000e0000 */
[----:B------:R-:W-:Y:S01]  /*8220*/  HGMMA.64x128x16.F32 R24, gdesc[UR12], R24, gsb0 ;  /* 0x01e000000c1879f0 */ /* 0x000fe20008000818 */
[----:B------:R-:W1:Y:S01]  /*8230*/  SHFL.IDX PT, R97, R17, R230, 0x1f ;  /* 0x00001fe611617589 */ /* 0x000e6200000e0000 */
[----:B------:R-:W-:-:S03]  /*8240*/  FSEL R98, R20, -INF , P1 ;  /* 0xff80000014627808 */ /* 0x000fc60000800000 */
[----:B------:R-:W2:Y:S01]  /*8250*/  SHFL.IDX PT, R95, R17, R212, 0x1f ;  /* 0x00001fd4115f7589 */ /* 0x000ea200000e0000 */
[--C-:B------:R-:W-:Y:S01]  /*8260*/  FFMA.FTZ R99, R99, UR5, -R96.reuse ;  /* 0x0000000563637c23 */ /* 0x100fe20008010860 */
[----:B------:R-:W-:Y:S01]  /*8270*/  FFMA.FTZ R98, R98, UR5, -R96 ;  /* 0x0000000562627c23 */ /* 0x000fe20008010860 */
[----:B------:R-:W-:Y:S01]  /*8280*/  MUFU.TANH R147, R120 ;  /* 0x0000007800937308 */ /* 0x000fe20000002400 */
[----:B------:R-:W3:Y:S01]  /*8290*/  SHFL.IDX PT, R96, R17, R213, 0x1f ;  /* 0x00001fd511607589 */ /* 0x000ee200000e0000 */
[----:B------:R-:W-:-:S06]  /*82a0*/  FSEL R100, R19, -INF , P2 ;  /* 0xff80000013647808 */ /* 0x000fcc0001000000 */
[----:B------:R-:W-:Y:S01]  /*82b0*/  MUFU.EX2 R120, R99 ;  /* 0x0000006300787308 */ /* 0x000fe20000000800 */
[----:B------:R-:W-:Y:S07]  /*82c0*/  SHFL.IDX PT, R102, R17, R224, 0x1f ;  /* 0x00001fe011667589 */ /* 0x000fee00000e0000 */
[----:B------:R4:W-:Y:S01]  /*82d0*/  MUFU.EX2 R99, R98 ;  /* 0x0000006200637308 */ /* 0x0009e20000000800 */
[----:B-1----:R-:W-:Y:S01]  /*82e0*/  FFMA.FTZ R100, R100, UR5, -R97 ;  /* 0x0000000564647c23 */ /* 0x002fe20008010861 */
[----:B----4-:R-:W-:-:S06]  /*82f0*/  FSEL R98, R21, -INF , P1 ;  /* 0xff80000015627808 */ /* 0x010fcc0000800000 */
[----:B------:R1:W-:Y:S01]  /*8300*/  MUFU.TANH R162, R103 ;  /* 0x0000006700a27308 */ /* 0x0003e20000002400 */
[----:B------:R-:W-:-:S07]  /*8310*/  FFMA.FTZ R98, R98, UR5, -R97 ;  /* 0x0000000562627c23 */ /* 0x000fce0008010861 */
[----:B------:R4:W-:Y:S01]  /*8320*/  MUFU.TANH R6, R128 ;  /* 0x0000008000067308 */ /* 0x0009e20000002400 */
[----:B-1----:R-:W1:Y:S01]  /*8330*/  SHFL.IDX PT, R103, R17, R220, 0x1f ;  /* 0x00001fdc11677589 */ /* 0x002e6200000e0000 */
[----:B------:R-:W-:Y:S02]  /*8340*/  WARPGROUP.DEPBAR.LE gsb0, 0x0 ;  /* 0x00008000000079c5 */ /* 0x000fe40000010000 */
[----:B------:R-:W-:-:S06]  /*8350*/  WARPGROUP.ARRIVE ;  /* 0x00000000000079c5 */ /* 0x000fcc0000000000 */
[----:B------:R-:W-:Y:S01]  /*8360*/  HGMMA.64x128x16.F32 R24, gdesc[UR8], R24, gsb0 ;  /* 0x01e00000081879f0 */ /* 0x000fe20008000818 */
[----:B----4-:R-:W-:Y:S01]  /*8370*/  IADD3 R128, R7, 0x18, RZ ;  /* 0x0000001807807810 */ /* 0x010fe20007ffe0ff */
[----:B------:R-:W-:Y:S01]  /*8380*/  MUFU.TANH R148, R119 ;  /* 0x0000007700947308 */ /* 0x000fe20000002400 */
[----:B------:R-:W-:-:S07]  /*8390*/  FSEL R97, R22, -INF , P2 ;  /* 0xff80000016617808 */ /* 0x000fce0001000000 */
[----:B------:R-:W-:Y:S01]  /*83a0*/  MUFU.EX2 R119, R100 ;  /* 0x0000006400777308 */ /* 0x000fe20000000800 */
[----:B--2---:R-:W-:-:S07]  /*83b0*/  FFMA.FTZ R97, R97, UR5, -R95 ;  /* 0x0000000561617c23 */ /* 0x004fce000801085f */
[----:B------:R2:W-:Y:S08]  /*83c0*/  MUFU.TANH R158, R107 ;  /* 0x0000006b009e7308 */ /* 0x0005f00000002400 */
[----:B------:R4:W-:Y:S01]  /*83d0*/  MUFU.EX2 R100, R98 ;  /* 0x0000006200647308 */ /* 0x0009e20000000800 */
[----:B--2---:R-:W2:Y:S01]  /*83e0*/  SHFL.IDX PT, R107, R17, R128, 0x1f ;  /* 0x00001f80116b7589 */ /* 0x004ea200000e0000 */
[----:B------:R-:W-:-:S02]  /*83f0*/  FSEL R101, R205, -INF , P1 ;  /* 0xff800000cd657808 */ /* 0x000fc40000800000 */
[----:B----4-:R-:W-:-:S04]  /*8400*/  FSEL R98, R204, -INF , P1 ;  /* 0xff800000cc627808 */ /* 0x010fc80000800000 */
[----:B------:R-:W4:Y:S01]  /*8410*/  MUFU.TANH R225, R225 ;  /* 0x000000e100e17308 */ /* 0x000f220000002400 */
[----:B------:R-:W-:Y:S02]  /*8420*/  VIADD R221, R7, 0x1c ;  /* 0x0000001c07dd7836 */ /* 0x000fe40000000000 */
[----:B------:R-:W-:-:S05]  /*8430*/  FFMA.FTZ R95, R98, UR5, -R95 ;  /* 0x00000005625f7c23 */ /* 0x000fca000801085f */
[----:B------:R-:W2:Y:S01]  /*8440*/  MUFU.TANH R88, R88 ;  /* 0x0000005800587308 */ /* 0x000ea20000002400 */
[----:B------:R-:W-:-:S07]  /*8450*/  FSEL R98, R23, -INF , P2 ;  /* 0xff80000017627808 */ /* 0x000fce0001000000 */
[----:B------:R1:W-:Y:S01]  /*8460*/  MUFU.TANH R146, R122 ;  /* 0x0000007a00927308 */ /* 0x0003e20000002400 */
[--C-:B---3--:R-:W-:Y:S01]  /*8470*/  FFMA.FTZ R98, R98, UR5, -R96.reuse ;  /* 0x0000000562627c23 */ /* 0x108fe20008010860 */
[----:B------:R-:W-:Y:S01]  /*8480*/  FFMA.FTZ R96, R101, UR5, -R96 ;  /* 0x0000000565607c23 */ /* 0x000fe20008010860 */
[----:B------:R-:W-:Y:S01]  /*8490*/  FSEL R104, R206, -INF , P2 ;  /* 0xff800000ce687808 */ /* 0x000fe20001000000 */
[----:B-1----:R-:W1:Y:S04]  /*84a0*/  SHFL.IDX PT, R122, R9, R230, 0x1f ;  /* 0x00001fe6097a7589 */ /* 0x002e6800000e0000 */
[----:B------:R-:W3:Y:S01]  /*84b0*/  MUFU.TANH R228, R228 ;  /* 0x000000e400e47308 */ /* 0x000ee20000002400 */
[----:B------:R-:W-:Y:S02]  /*84c0*/  FSEL R105, R207, -INF , P2 ;  /* 0xff800000cf697808 */ /* 0x000fe40001000000 */
[----:B------:R-:W-:-:S05]  /*84d0*/  FSEL R101, R208, -INF , P1 ;  /* 0xff800000d0657808 */ /* 0x000fca0000800000 */
[----:B------:R-:W1:Y:S01]  /*84e0*/  MUFU.TANH R90, R90 ;  /* 0x0000005a005a7308 */ /* 0x000e620000002400 */
[----:B------:R-:W-:Y:S01]  /*84f0*/  FFMA.FTZ R104, R104, UR5, -R103 ;  /* 0x0000000568687c23 */ /* 0x000fe20008010867 */
[----:B------:R-:W-:-:S06]  /*8500*/  FFMA.FTZ R105, R105, UR5, -R102 ;  /* 0x0000000569697c23 */ /* 0x000fcc0008010866 */
[----:B------:R4:W-:Y:S01]  /*8510*/  MUFU.TANH R155, R109 ;  /* 0x0000006d009b7308 */ /* 0x0009e20000002400 */
[----:B------:R-:W-:-:S07]  /*8520*/  FFMA.FTZ R103, R101, UR5, -R103 ;  /* 0x0000000565677c23 */ /* 0x000fce0008010867 */
[----:B------:R2:W-:Y:S01]  /*8530*/  MUFU.TANH R2, R132 ;  /* 0x0000008400027308 */ /* 0x0005e20000002400 */
[----:B----4-:R4:W-:Y:S01]  /*8540*/  SHFL.IDX PT, R109, R17, R221, 0x1f ;  /* 0x00001fdd116d7589 */ /* 0x0109e200000e0000 */
[----:B------:R-:W-:-:S03]  /*8550*/  FSEL R101, R225, -INF , P2 ;  /* 0xff800000e1657808 */ /* 0x000fc60001000000 */
[----:B--2---:R-:W2:Y:S01]  /*8560*/  SHFL.IDX PT, R132, R9, R213, 0x1f ;  /* 0x00001fd509847589 */ /* 0x004ea200000e0000 */
[----:B----4-:R-:W-:Y:S02]  /*8570*/  FSEL R17, R209, -INF , P1 ;  /* 0xff800000d1117808 */ /* 0x010fe40000800000 */
[----:B------:R-:W4:Y:S01]  /*8580*/  MUFU.TANH R91, R91 ;  /* 0x0000005b005b7308 */ /* 0x000f220000002400 */
[----:B------:R-:W2:Y:S02]  /*8590*/  SHFL.IDX PT, R231, R9, R220, 0x1f ;  /* 0x00001fdc09e77589 */ /* 0x000ea400000e0000 */
[----:B------:R-:W-:Y:S01]  /*85a0*/  FFMA.FTZ R102, R17, UR5, -R102 ;  /* 0x0000000511667c23 */ /* 0x000fe20008010866 */
[----:B------:R-:W-:-:S04]  /*85b0*/  FSEL R17, R88, -INF , P1 ;  /* 0xff80000058117808 */ /* 0x000fc80000800000 */
[----:B------:R-:W-:Y:S01]  /*85c0*/  MUFU.TANH R237, R237 ;  /* 0x000000ed00ed7308 */ /* 0x000fe20000002400 */
[--C-:B------:R-:W-:Y:S01]  /*85d0*/  FFMA.FTZ R101, R101, UR5, -R107.reuse ;  /* 0x0000000565657c23 */ /* 0x100fe2000801086b */
[----:B------:R-:W-:Y:S01]  /*85e0*/  FFMA.FTZ R17, R17, UR5, -R107 ;  /* 0x0000000511117c23 */ /* 0x000fe2000801086b */
[----:B---3--:R-:W-:Y:S01]  /*85f0*/  FSEL R107, R228, -INF , P2 ;  /* 0xff800000e46b7808 */ /* 0x008fe20001000000 */
[----:B------:R-:W3:Y:S04]  /*8600*/  SHFL.IDX PT, R216, R9, R224, 0x1f ;  /* 0x00001fe009d87589 */ /* 0x000ee800000e0000 */
[----:B------:R-:W2:Y:S08]  /*8610*/  MUFU.TANH R235, R235 ;  /* 0x000000eb00eb7308 */ /* 0x000eb00000002400 */
[----:B------:R-:W3:Y:S01]  /*8620*/  MUFU.TANH R94, R94 ;  /* 0x0000005e005e7308 */ /* 0x000ee20000002400 */
[----:B-1----:R-:W-:Y:S01]  /*8630*/  FFMA.FTZ R107, R107, UR5, -R122 ;  /* 0x000000056b6b7c23 */ /* 0x002fe2000801087a */
[----:B------:R-:W1:Y:S06]  /*8640*/  SHFL.IDX PT, R138, R9, R221, 0x1f ;  /* 0x00001fdd098a7589 */ /* 0x000e6c00000e0000 */
[----:B------:R4:W-:Y:S01]  /*8650*/  MUFU.TANH R156, R110 ;  /* 0x0000006e009c7308 */ /* 0x0009e20000002400 */
[----:B------:R-:W-:-:S02]  /*8660*/  WARPGROUP.DEPBAR.LE gsb0, 0x0 ;  /* 0x00008000000079c5 */ /* 0x000fc40000010000 */
[----:B------:R-:W-:Y:S05]  /*8670*/  LDS R217, [R12+0x400] ;  /* 0x000400000cd97984 */ /* 0x000fea0000000800 */
[----:B------:R-:W1:Y:S01]  /*8680*/  MUFU.TANH R93, R93 ;  /* 0x0000005d005d7308 */ /* 0x000e620000002400 */
[----:B----4-:R-:W-:-:S07]  /*8690*/  FSEL R110, R90, -INF , P1 ;  /* 0xff8000005a6e7808 */ /* 0x010fce0000800000 */
[----:B------:R-:W4:Y:S01]  /*86a0*/  MUFU.TANH R232, R232 ;  /* 0x000000e800e87308 */ /* 0x000f220000002400 */
[----:B------:R-:W-:Y:S01]  /*86b0*/  FFMA.FTZ R122, R110, UR5, -R122 ;  /* 0x000000056e7a7c23 */ /* 0x000fe2000801087a */
[----:B------:R-:W-:Y:S01]  /*86c0*/  FSEL R110, R91, -INF , P2 ;  /* 0xff8000005b6e7808 */ /* 0x000fe20001000000 */
[----:B------:R-:W4:Y:S05]  /*86d0*/  SHFL.IDX PT, R134, R10, R230, 0x1f ;  /* 0x00001fe60a867589 */ /* 0x000f2a00000e0000 */
[----:B------:R3:W-:Y:S01]  /*86e0*/  MUFU.TANH R144, R123 ;  /* 0x0000007b00907308 */ /* 0x0007e20000002400 */
[----:B--2---:R-:W-:Y:S01]  /*86f0*/  FFMA.FTZ R110, R110, UR5, -R132 ;  /* 0x000000056e6e7c23 */ /* 0x004fe20008010884 */
[----:B------:R-:W-:-:S06]  /*8700*/  FSEL R211, R235, -INF , P2 ;  /* 0xff800000ebd37808 */ /* 0x000fcc0001000000 */
[----:B------:R-:W2:Y:S01]  /*8710*/  MUFU.TANH R154, R111 ;  /* 0x0000006f009a7308 */ /* 0x000ea20000002400 */
[----:B---3--:R-:W-:-:S07]  /*8720*/  FSEL R123, R237, -INF , P1 ;  /* 0xff800000ed7b7808 */ /* 0x008fce0000800000 */
[----:B------:R-:W3:Y:S01]  /*8730*/  MUFU.TANH R226, R226 ;  /* 0x000000e200e27308 */ /* 0x000ee20000002400 */
[----:B------:R-:W-:Y:S01]  /*8740*/  FFMA.FTZ R132, R123, UR5, -R132 ;  /* 0x000000057b847c23 */ /* 0x000fe20008010884 */
[----:B------:R-:W-:Y:S01]  /*8750*/  FSEL R123, R94, -INF , P1 ;  /* 0xff8000005e7b7808 */ /* 0x000fe20000800000 */
[----:B------:R-:W-:Y:S01]  /*8760*/  FFMA.FTZ R211, R211, UR5, -R231 ;  /* 0x00000005d3d37c23 */ /* 0x000fe200080108e7 */
[----:B-1----:R-:W-:-:S04]  /*8770*/  FSEL R214, R93, -INF , P2 ;  /* 0xff8000005dd67808 */ /* 0x002fc80001000000 */
[----:B------:R1:W-:Y:S01]  /*8780*/  MUFU.TANH R160, R106 ;  /* 0x0000006a00a07308 */ /* 0x0003e20000002400 */
[----:B------:R-:W-:Y:S01]  /*8790*/  FFMA.FTZ R231, R123, UR5, -R231 ;  /* 0x000000057be77c23 */ /* 0x000fe200080108e7 */
[----:B------:R-:W-:Y:S01]  /*87a0*/  FSEL R123, R162, -INF , P1 ;  /* 0xff800000a27b7808 */ /* 0x000fe20000800000 */
[----:B------:R-:W-:Y:S02]  /*87b0*/  IMAD R210, R0, 0x400, R210 ;  /* 0x0000040000d27824 */ /* 0x000fe400078e02d2 */
[----:B------:R-:W-:-:S03]  /*87c0*/  FFMA.FTZ R214, R214, UR5, -R216 ;  /* 0x00000005d6d67c23 */ /* 0x000fc600080108d8 */
[----:B------:R4:W-:Y:S01]  /*87d0*/  MUFU.TANH R143, R124 ;  /* 0x0000007c008f7308 */ /* 0x0009e20000002400 */
[----:B-1----:R-:W1:Y:S01]  /*87e0*/  SHFL.IDX PT, R106, R9, R7, 0x1f ;  /* 0x00001f07096a7589 */ /* 0x002e6200000e0000 */
[----:B------:R-:W-:Y:S01]  /*87f0*/  FFMA.FTZ R216, R123, UR5, -R216 ;  /* 0x000000057bd87c23 */ /* 0x000fe200080108d8 */
[----:B------:R-:W-:-:S05]  /*8800*/  FSEL R139, R159, -INF , P2 ;  /* 0xff8000009f8b7808 */ /* 0x000fca0001000000 */
[----:B------:R-:W1:Y:S01]  /*8810*/  MUFU.TANH R227, R227 ;  /* 0x000000e300e37308 */ /* 0x000e620000002400 */
[----:B----4-:R-:W-:-:S07]  /*8820*/  FSEL R124, R232, -INF , P2 ;  /* 0xff800000e87c7808 */ /* 0x010fce0001000000 */
[----:B------:R-:W4:Y:S01]  /*8830*/  MUFU.TANH R89, R89 ;  /* 0x0000005900597308 */ /* 0x000f220000002400 */
[----:B------:R-:W-:Y:S01]  /*8840*/  FFMA.FTZ R124, R124, UR5, -R109 ;  /* 0x000000057c7c7c23 */ /* 0x000fe2000801086d */
[----:B------:R-:W-:Y:S01]  /*8850*/  FSEL R123, R158, -INF , P1 ;  /* 0xff8000009e7b7808 */ /* 0x000fe20000800000 */
[----:B------:R-:W-:Y:S01]  /*8860*/  FFMA.FTZ R139, R139, UR5, -R138 ;  /* 0x000000058b8b7c23 */ /* 0x000fe2000801088a */
[----:B------:R-:W-:-:S04]  /*8870*/  R2UR UR4, R210 ;  /* 0x00000000d20472ca */ /* 0x000fc800000e0000 */
[----:B------:R2:W-:Y:S01]  /*8880*/  MUFU.TANH R142, R126 ;  /* 0x0000007e008e7308 */ /* 0x0005e20000002400 */
[----:B------:R-:W-:Y:S01]  /*8890*/  SHFL.IDX PT, R210, R9, R128, 0x1f ;  /* 0x00001f8009d27589 */ /* 0x000fe200000e0000 */
[----:B------:R-:W-:Y:S01]  /*88a0*/  FFMA.FTZ R138, R123, UR5, -R138 ;  /* 0x000000057b8a7c23 */ /* 0x000fe2000801088a */
[----:B------:R-:W-:-:S05]  /*88b0*/  FSEL R135, R155, -INF , P2 ;  /* 0xff8000009b877808 */ /* 0x000fca0001000000 */
[----:B------:R-:W4:Y:S01]  /*88c0*/  MUFU.TANH R236, R236 ;  /* 0x000000ec00ec7308 */ /* 0x000f220000002400 */
[----:B--2---:R2:W4:Y:S01]  /*88d0*/  SHFL.IDX PT, R126, R9, R212, 0x1f ;  /* 0x00001fd4097e7589 */ /* 0x00452200000e0000 */
[----:B------:R-:W-:-:S06]  /*88e0*/  FSEL R123, R154, -INF , P1 ;  /* 0xff8000009a7b7808 */ /* 0x000fcc0000800000 */
[----:B------:R-:W4:Y:S01]  /*88f0*/  MUFU.TANH R92, R92 ;  /* 0x0000005c005c7308 */ /* 0x000f220000002400 */
[--C-:B------:R-:W-:Y:S01]  /*8900*/  FFMA.FTZ R135, R135, UR5, -R134.reuse ;  /* 0x0000000587877c23 */ /* 0x100fe20008010886 */
[----:B------:R-:W-:-:S06]  /*8910*/  FFMA.FTZ R134, R123, UR5, -R134 ;  /* 0x000000057b867c23 */ /* 0x000fcc0008010886 */
[----:B------:R3:W4:Y:S01]  /*8920*/  MUFU.TANH R157, R108 ;  /* 0x0000006c009d7308 */ /* 0x0007220000002400 */
[----:B------:R-:W-:Y:S04]  /*8930*/  SHFL.IDX PT, R123, R10, R128, 0x1f ;  /* 0x00001f800a7b7589 */ /* 0x000fe800000e0000 */
[----:B------:R-:W-:Y:S03]  /*8940*/  SHFL.IDX PT, R136, R10, R7, 0x1f ;  /* 0x00001f070a887589 */ /* 0x000fe600000e0000 */
[----:B--2---:R2:W-:Y:S01]  /*8950*/  MUFU.EX2 R9, R124 ;  /* 0x0000007c00097308 */ /* 0x0045e20000000800 */
[----:B---3--:R-:W-:Y:S01]  /*8960*/  FSEL R108, R226, -INF , P1 ;  /* 0xff800000e26c7808 */ /* 0x008fe20000800000 */
[----:B------:R-:W-:Y:S04]  /*8970*/  SHFL.IDX PT, R223, R217, R7, 0x1f ;  /* 0x00001f07d9df7589 */ /* 0x000fe800000e0000 */
[----:B------:R-:W-:Y:S04]  /*8980*/  SHFL.IDX PT, R215, R10, R221, 0x1f ;  /* 0x00001fdd0ad77589 */ /* 0x000fe800000e0000 */
[----:B--2---:R-:W2:Y:S01]  /*8990*/  SHFL.IDX PT, R124, R10, R213, 0x1f ;  /* 0x00001fd50a7c7589 */ /* 0x004ea200000e0000 */
[----:B------:R-:W-:Y:S01]  /*89a0*/  FFMA.FTZ R109, R108, UR5, -R109 ;  /* 0x000000056c6d7c23 */ /* 0x000fe2000801086d */
[----:B-1----:R-:W-:-:S02]  /*89b0*/  FSEL R108, R227, -INF , P2 ;  /* 0xff800000e36c7808 */ /* 0x002fc40001000000 */
[----:B----4-:R-:W-:Y:S01]  /*89c0*/  FSEL R111, R89, -INF , P1 ;  /* 0xff800000596f7808 */ /* 0x010fe20000800000 */
[----:B------:R1:W-:Y:S01]  /*89d0*/  MUFU.TANH R3, R131 ;  /* 0x0000008300037308 */ /* 0x0003e20000002400 */
[----:B------:R-:W-:Y:S01]  /*89e0*/  FSEL R218, R161, -INF , P2 ;  /* 0xff800000a1da7808 */ /* 0x000fe20001000000 */
[----:B------:R-:W-:-:S06]  /*89f0*/  FFMA.FTZ R108, R108, UR5, -R106 ;  /* 0x000000056c6c7c23 */ /* 0x000fcc000801086a */
[----:B------:R3:W-:Y:S01]  /*8a00*/  MUFU.TANH R141, R125 ;  /* 0x0000007d008d7308 */ /* 0x0007e20000002400 */
[----:B------:R-:W-:Y:S01]  /*8a10*/  FFMA.FTZ R106, R111, UR5, -R106 ;  /* 0x000000056f6a7c23 */ /* 0x000fe2000801086a */
[----:B-1----:R-:W1:Y:S01]  /*8a20*/  SHFL.IDX PT, R131, R10, R212, 0x1f ;  /* 0x00001fd40a837589 */ /* 0x002e6200000e0000 */
[----:B------:R-:W-:-:S05]  /*8a30*/  FSEL R111, R236, -INF , P2 ;  /* 0xff800000ec6f7808 */ /* 0x000fca0001000000 */
[----:B------:R4:W-:Y:S01]  /*8a40*/  MUFU.TANH R4, R129 ;  /* 0x0000008100047308 */ /* 0x0009e20000002400 */
[----:B---3--:R-:W-:Y:S01]  /*8a50*/  FSEL R125, R92, -INF , P1 ;  /* 0xff8000005c7d7808 */ /* 0x008fe20000800000 */
[----:B------:R-:W-:Y:S01]  /*8a60*/  FFMA.FTZ R111, R111, UR5, -R126 ;  /* 0x000000056f6f7c23 */ /* 0x000fe2000801087e */
[----:B------:R-:W-:-:S05]  /*8a70*/  FSEL R12, R160, -INF , P1 ;  /* 0xff800000a00c7808 */ /* 0x000fca0000800000 */
[----:B------:R3:W-:Y:S01]  /*8a80*/  MUFU.TANH R140, R127 ;  /* 0x0000007f008c7308 */ /* 0x0007e20000002400 */
[----:B----4-:R-:W-:Y:S01]  /*8a90*/  FSEL R129, R151, -INF , P2 ;  /* 0xff80000097817808 */ /* 0x010fe20001000000 */
[----:B------:R-:W-:-:S06]  /*8aa0*/  FFMA.FTZ R126, R125, UR5, -R126 ;  /* 0x000000057d7e7c23 */ /* 0x000fcc000801087e */
[----:B------:R4:W-:Y:S01]  /*8ab0*/  MUFU.TANH R5, R130 ;  /* 0x0000008200057308 */ /* 0x0009e20000002400 */
[----:B---3--:R-:W3:Y:S01]  /*8ac0*/  SHFL.IDX PT, R127, R10, R220, 0x1f ;  /* 0x00001fdc0a7f7589 */ /* 0x008ee200000e0000 */
[----:B--2---:R-:W-:Y:S01]  /*8ad0*/  FFMA.FTZ R129, R129, UR5, -R124 ;  /* 0x0000000581817c23 */ /* 0x004fe2000801087c */
[--C-:B------:R-:W-:Y:S02]  /*8ae0*/  FFMA.FTZ R218, R218, UR5, -R210.reuse ;  /* 0x00000005dada7c23 */ /* 0x100fe400080108d2 */
[----:B------:R2:W-:Y:S01]  /*8af0*/  SHFL.IDX PT, R125, R10, R224, 0x1f ;  /* 0x00001fe00a7d7589 */ /* 0x0005e200000e0000 */
[----:B----4-:R-:W-:Y:S02]  /*8b00*/  FSEL R130, R150, -INF , P1 ;  /* 0xff80000096827808 */ /* 0x010fe40000800000 */
[----:B------:R-:W4:Y:S01]  /*8b10*/  MUFU.TANH R234, R234 ;  /* 0x000000ea00ea7308 */ /* 0x000f220000002400 */
[----:B------:R-:W-:Y:S01]  /*8b20*/  FFMA.FTZ R210, R12, UR5, -R210 ;  /* 0x000000050cd27c23 */ /* 0x000fe200080108d2 */
[----:B------:R-:W-:-:S06]  /*8b30*/  FSEL R137, R157, -INF , P2 ;  /* 0xff8000009d897808 */ /* 0x000fcc0001000000 */
[----:B------:R-:W3:Y:S01]  /*8b40*/  MUFU.TANH R112, R112 ;  /* 0x0000007000707308 */ /* 0x000ee20000002400 */
[----:B------:R-:W-:Y:S01]  /*8b50*/  FFMA.FTZ R124, R130, UR5, -R124 ;  /* 0x00000005827c7c23 */ /* 0x000fe2000801087c */
[----:B------:R-:W-:Y:S01]  /*8b60*/  FSEL R130, R146, -INF , P1 ;  /* 0xff80000092827808 */ /* 0x000fe20000800000 */
[----:B------:R1:W3:Y:S01]  /*8b70*/  SHFL.IDX PT, R229, R217, R220, 0x1f ;  /* 0x00001fdcd9e57589 */ /* 0x0002e200000e0000 */
[----:B------:R-:W-:Y:S02]  /*8b80*/  FSEL R12, R156, -INF , P1 ;  /* 0xff8000009c0c7808 */ /* 0x000fe40000800000 */
[----:B------:R-:W-:Y:S02]  /*8b90*/  FSEL R133, R153, -INF , P2 ;  /* 0xff80000099857808 */ /* 0x000fe40001000000 */
[----:B------:R-:W-:Y:S01]  /*8ba0*/  FSEL R219, R148, -INF , P1 ;  /* 0xff80000094db7808 */ /* 0x000fe20000800000 */
[----:B--2---:R2:W-:Y:S01]  /*8bb0*/  MUFU.EX2 R10, R126 ;  /* 0x0000007e000a7308 */ /* 0x0045e20000000800 */
[----:B------:R-:W3:Y:S01]  /*8bc0*/  SHFL.IDX PT, R222, R217, R230, 0x1f ;  /* 0x00001fe6d9de7589 */ /* 0x000ee200000e0000 */
[----:B------:R-:W-:Y:S01]  /*8bd0*/  FFMA.FTZ R137, R137, UR5, -R136 ;  /* 0x0000000589897c23 */ /* 0x000fe20008010888 */
[----:B-1----:R-:W-:-:S02]  /*8be0*/  FADD.FTZ R220, R24, -R223 ;  /* 0x800000df18dc7221 */ /* 0x002fc40000010000 */
[----:B------:R-:W-:Y:S01]  /*8bf0*/  SHFL.IDX PT, R233, R11, R7, 0x1f ;  /* 0x00001f070be97589 */ /* 0x000fe200000e0000 */
[----:B--2---:R-:W-:Y:S01]  /*8c00*/  FSEL R126, R147, -INF , P2 ;  /* 0xff800000937e7808 */ /* 0x004fe20001000000 */
[----:B------:R-:W-:Y:S01]  /*8c10*/  FADD.FTZ R223, R26, -R223 ;  /* 0x800000df1adf7221 */ /* 0x000fe20000010000 */
[----:B------:R-:W-:Y:S01]  /*8c20*/  FFMA.FTZ R136, R12, UR5, -R136 ;  /* 0x000000050c887c23 */ /* 0x000fe20008010888 */
[----:B------:R-:W-:Y:S01]  /*8c30*/  FSEL R26, R144, -INF , P1 ;  /* 0xff800000901a7808 */ /* 0x000fe20000800000 */
[----:B------:R-:W1:Y:S01]  /*8c40*/  MUFU.EX2 R97, R97 ;  /* 0x0000006100617308 */ /* 0x000e620000000800 */
[--C-:B------:R-:W-:Y:S01]  /*8c50*/  FFMA.FTZ R126, R126, UR5, -R123.reuse ;  /* 0x000000057e7e7c23 */ /* 0x100fe2000801087b */
[----:B------:R-:W-:Y:S01]  /*8c60*/  FFMA.FTZ R123, R130, UR5, -R123 ;  /* 0x00000005827b7c23 */ /* 0x000fe2000801087b */
[----:B------:R-:W-:Y:S01]  /*8c70*/  FSEL R130, R145, -INF , P2 ;  /* 0xff80000091827808 */ /* 0x000fe20001000000 */
[----:B------:R-:W-:Y:S01]  /*8c80*/  FFMA.FTZ R21, -R21, R21, 1 ;  /* 0x3f80000015157423 */ /* 0x000fe20000010115 */
[----:B------:R-:W-:Y:S01]  /*8c90*/  FSEL R12, R152, -INF , P1 ;  /* 0xff800000980c7808 */ /* 0x000fe20000800000 */
[----:B------:R-:W2:Y:S01]  /*8ca0*/  SHFL.IDX PT, R224, R217, R224, 0x1f ;  /* 0x00001fe0d9e07589 */ /* 0x000ea200000e0000 */
[----:B------:R-:W-:Y:S01]  /*8cb0*/  FFMA.FTZ R133, R133, UR5, -R131 ;  /* 0x0000000585857c23 */ /* 0x000fe20008010883 */
[----:B------:R3:W-:Y:S01]  /*8cc0*/  MUFU.EX2 R24, R132 ;  /* 0x0000008400187308 */ /* 0x0007e20000000800 */
[----:B------:R-:W-:Y:S01]  /*8cd0*/  FFMA.FTZ R130, R130, UR5, -R215 ;  /* 0x0000000582827c23 */ /* 0x000fe200080108d7 */
[----:B------:R-:W1:Y:S01]  /*8ce0*/  SHFL.IDX PT, R213, R217, R213, 0x1f ;  /* 0x00001fd5d9d57589 */ /* 0x000e6200000e0000 */
[----:B------:R-:W-:Y:S01]  /*8cf0*/  FFMA.FTZ R131, R12, UR5, -R131 ;  /* 0x000000050c837c23 */ /* 0x000fe20008010883 */
[----:B----4-:R-:W-:-:S04]  /*8d00*/  FSEL R128, R234, -INF , P2 ;  /* 0xff800000ea807808 */ /* 0x010fc80001000000 */
[----:B------:R-:W4:Y:S01]  /*8d10*/  MUFU.TANH R114, R114 ;  /* 0x0000007200727308 */ /* 0x000f220000002400 */
[----:B---3--:R-:W-:Y:S01]  /*8d20*/  FFMA.FTZ R132, R26, UR5, -R215 ;  /* 0x000000051a847c23 */ /* 0x008fe200080108d7 */
[----:B------:R-:W-:Y:S01]  /*8d30*/  IADD3 R215, R7, 0x18, RZ ;  /* 0x0000001807d77810 */ /* 0x000fe20007ffe0ff */
[----:B------:R-:W-:Y:S01]  /*8d40*/  FFMA.FTZ R128, R128, UR5, -R127 ;  /* 0x0000000580807c23 */ /* 0x000fe2000801087f */
[----:B------:R-:W-:-:S04]  /*8d50*/  FFMA.FTZ R22, -R22, R22, 1 ;  /* 0x3f80000016167423 */ /* 0x000fc80000010116 */
[----:B------:R-:W3:Y:S01]  /*8d60*/  MUFU.TANH R113, R113 ;  /* 0x0000007100717308 */ /* 0x000ee20000002400 */
[----:B------:R-:W-:Y:S07]  /*8d70*/  SHFL.IDX PT, R212, R217, R212, 0x1f ;  /* 0x00001fd4d9d47589 */ /* 0x000fee00000e0000 */
[----:B------:R-:W-:Y:S01]  /*8d80*/  MUFU.EX2 R95, R95 ;  /* 0x0000005f005f7308 */ /* 0x000fe20000000800 */
[----:B------:R-:W4:Y:S07]  /*8d90*/  SHFL.IDX PT, R230, R11, R230, 0x1f ;  /* 0x00001fe60be67589 */ /* 0x000f2e00000e0000 */
[----:B------:R-:W3:Y:S01]  /*8da0*/  MUFU.TANH R115, R115 ;  /* 0x0000007300737308 */ /* 0x000ee20000002400 */
[----:B------:R-:W3:Y:S07]  /*8db0*/  SHFL.IDX PT, R215, R217, R215, 0x1f ;  /* 0x00001fd7d9d77589 */ /* 0x000eee00000e0000 */
[----:B------:R-:W3:Y:S01]  /*8dc0*/  MUFU.TANH R118, R118 ;  /* 0x0000007600767308 */ /* 0x000ee20000002400 */
[----:B------:R-:W3:Y:S07]  /*8dd0*/  SHFL.IDX PT, R217, R217, R221, 0x1f ;  /* 0x00001fddd9d97589 */ /* 0x000eee00000e0000 */
[----:B------:R-:W-:Y:S08]  /*8de0*/  MUFU.EX2 R98, R98 ;  /* 0x0000006200627308 */ /* 0x000ff00000000800 */
[----:B------:R-:W3:Y:S08]  /*8df0*/  MUFU.EX2 R96, R96 ;  /* 0x0000006000607308 */ /* 0x000ef00000000800 */
[----:B------:R-:W3:Y:S08]  /*8e00*/  MUFU.TANH R116, R116 ;  /* 0x0000007400747308 */ /* 0x000ef00000002400 */
[----:B------:R-:W3:Y:S08]  /*8e10*/  MUFU.TANH R121, R121 ;  /* 0x0000007900797308 */ /* 0x000ef00000002400 */
[----:B------:R-:W3:Y:S08]  /*8e20*/  MUFU.EX2 R104, R104 ;  /* 0x0000006800687308 */ /* 0x000ef00000000800 */
[----:B------:R-:W3:Y:S01]  /*8e30*/  MUFU.EX2 R102, R102 ;  /* 0x0000006600667308 */ /* 0x000ee20000000800 */
[----:B------:R-:W-:-:S07]  /*8e40*/  FFMA.FTZ R23, -R23, R23, 1 ;  /* 0x3f80000017177423 */ /* 0x000fce0000010117 */
[----:B------:R-:W3:Y:S01]  /*8e50*/  MUFU.TANH R117, R117 ;  /* 0x0000007500757308 */ /* 0x000ee20000002400 */
[----:B------:R-:W-:-:S07]  /*8e60*/  FFMA.FTZ R205, -R205, R205, 1 ;  /* 0x3f800000cdcd7423 */ /* 0x000fce00000101cd */
[----:B------:R-:W3:Y:S01]  /*8e70*/  MUFU.EX2 R103, R103 ;  /* 0x0000006700677308 */ /* 0x000ee20000000800 */
[----:B------:R-:W-:Y:S01]  /*8e80*/  FFMA.FTZ R209, -R209, R209, 1 ;  /* 0x3f800000d1d17423 */ /* 0x000fe200000101d1 */
[----:B------:R-:W-:Y:S01]  /*8e90*/  FFMA.FTZ R88, -R88, R88, 1 ;  /* 0x3f80000058587423 */ /* 0x000fe20000010158 */
[----:B------:R-:W-:Y:S05]  /*8ea0*/  LDS R13, [R13+0x400] ;  /* 0x000400000d0d7984 */ /* 0x000fea0000000800 */
[----:B------:R2:W-:Y:S01]  /*8eb0*/  MUFU.EX2 R12, R122 ;  /* 0x0000007a000c7308 */ /* 0x0005e20000000800 */
[----:B------:R-:W-:Y:S01]  /*8ec0*/  VIADD R26, R7, 0x8 ;  /* 0x00000008071a7836 */ /* 0x000fe20000000000 */
[----:B--2---:R-:W-:-:S05]  /*8ed0*/  FSEL R122, R112, -INF , P1 ;  /* 0xff800000707a7808 */ /* 0x004fca0000800000 */
[----:B------:R-:W-:Y:S01]  /*8ee0*/  FFMA.FTZ R127, R122, UR5, -R127 ;  /* 0x000000057a7f7c23 */ /* 0x000fe2000801087f */
[----:B------:R-:W-:Y:S01]  /*8ef0*/  FSEL R122, R149, -INF , P2 ;  /* 0xff800000957a7808 */ /* 0x000fe20001000000 */
[--C-:B------:R-:W-:Y:S01]  /*8f00*/  FADD.FTZ R32, R32, -R229.reuse ;  /* 0x800000e520207221 */ /* 0x100fe20000010000 */
[----:B------:R-:W-:Y:S02]  /*8f10*/  FADD.FTZ R34, R34, -R229 ;  /* 0x800000e522227221 */ /* 0x000fe40000010000 */
[----:B------:R2:W3:Y:S01]  /*8f20*/  SHFL.IDX PT, R229, R11, R26, 0x1f ;  /* 0x00001f1a0be57589 */ /* 0x0004e200000e0000 */
[--C-:B------:R-:W-:Y:S01]  /*8f30*/  FFMA.FTZ R122, R122, UR5, -R125.reuse ;  /* 0x000000057a7a7c23 */ /* 0x100fe2000801087d */
[----:B------:R-:W-:Y:S01]  /*8f40*/  FFMA.FTZ R125, R219, UR5, -R125 ;  /* 0x00000005db7d7c23 */ /* 0x000fe2000801087d */
[--C-:B------:R-:W-:Y:S01]  /*8f50*/  FADD.FTZ R219, R25, -R222.reuse ;  /* 0x800000de19db7221 */ /* 0x100fe20000010000 */
[----:B------:R-:W-:Y:S01]  /*8f60*/  FADD.FTZ R222, R27, -R222 ;  /* 0x800000de1bde7221 */ /* 0x000fe20000010000 */
[----:B------:R-:W-:-:S02]  /*8f70*/  VIADD R27, R7, 0xc ;  /* 0x0000000c071b7836 */ /* 0x000fc40000000000 */
[--C-:B------:R-:W-:Y:S01]  /*8f80*/  FADD.FTZ R33, R33, -R224.reuse ;  /* 0x800000e021217221 */ /* 0x100fe20000010000 */
[----:B------:R-:W-:Y:S01]  /*8f90*/  FADD.FTZ R35, R35, -R224 ;  /* 0x800000e023237221 */ /* 0x000fe20000010000 */
[----:B------:R1:W-:Y:S01]  /*8fa0*/  MUFU.EX2 R25, R211 ;  /* 0x000000d300197308 */ /* 0x0003e20000000800 */
[----:B------:R4:W3:Y:S01]  /*8fb0*/  SHFL.IDX PT, R224, R11, R27, 0x1f ;  /* 0x00001f1b0be07589 */ /* 0x0008e200000e0000 */
[--C-:B-1----:R-:W-:Y:S01]  /*8fc0*/  FADD.FTZ R211, R29, -R213.reuse ;  /* 0x800000d51dd37221 */ /* 0x102fe20000010000 */
[----:B------:R-:W-:-:S05]  /*8fd0*/  FADD.FTZ R213, R31, -R213 ;  /* 0x800000d51fd57221 */ /* 0x000fca0000010000 */
[----:B--2---:R1:W-:Y:S01]  /*8fe0*/  MUFU.EX2 R26, R231 ;  /* 0x000000e7001a7308 */ /* 0x0043e20000000800 */
[----:B------:R-:W-:Y:S02]  /*8ff0*/  FSEL R29, R141, -INF , P2 ;  /* 0xff8000008d1d7808 */ /* 0x000fe40001000000 */
[----:B------:R-:W-:Y:S02]  /*9000*/  FSEL R31, R140, -INF , P1 ;  /* 0xff8000008c1f7808 */ /* 0x000fe40000800000 */
[----:B-1----:R-:W-:Y:S01]  /*9010*/  IADD3 R231, R7, 0x10, RZ ;  /* 0x0000001007e77810 */ /* 0x002fe20007ffe0ff */
[--C-:B----4-:R-:W-:Y:S02]  /*9020*/  FFMA.FTZ R29, R29, UR5, -R230.reuse ;  /* 0x000000051d1d7c23 */ /* 0x110fe400080108e6 */
[----:B------:R-:W-:Y:S01]  /*9030*/  FFMA.FTZ R31, R31, UR5, -R230 ;  /* 0x000000051f1f7c23 */ /* 0x000fe200080108e6 */
[----:B------:R1:W-:Y:S01]  /*9040*/  MUFU.EX2 R27, R214 ;  /* 0x000000d6001b7308 */ /* 0x0003e20000000800 */
[----:B------:R2:W4:Y:S01]  /*9050*/  SHFL.IDX PT, R230, R11, R231, 0x1f ;  /* 0x00001fe70be67589 */ /* 0x00052200000e0000 */
[--C-:B---3--:R-:W-:Y:S01]  /*9060*/  FADD.FTZ R36, R36, -R215.reuse ;  /* 0x800000d724247221 */ /* 0x108fe20000010000 */
[----:B------:R-:W-:Y:S01]  /*9070*/  FADD.FTZ R215, R38, -R215 ;  /* 0x800000d726d77221 */ /* 0x000fe20000010000 */
[----:B-1----:R-:W-:Y:S01]  /*9080*/  FADD.FTZ R214, R37, -R217 ;  /* 0x800000d925d67221 */ /* 0x002fe20000010000 */
[----:B------:R-:W-:Y:S01]  /*9090*/  FFMA.FTZ R37, -R20, R20, 1 ;  /* 0x3f80000014257423 */ /* 0x000fe20000010114 */
[----:B------:R-:W-:Y:S01]  /*90a0*/  FSEL R20, R6, -INF , P2 ;  /* 0xff80000006147808 */ /* 0x000fe20001000000 */
[----:B------:R-:W-:Y:S01]  /*90b0*/  FFMA.FTZ R38, -R18, R18, 1 ;  /* 0x3f80000012267423 */ /* 0x000fe20000010112 */
[----:B------:R-:W-:Y:S01]  /*90c0*/  FMUL.FTZ R223, R99, R223 ;  /* 0x000000df63df7220 */ /* 0x000fe20000410000 */
[----:B------:R1:W-:Y:S03]  /*90d0*/  MUFU.EX2 R18, R216 ;  /* 0x000000d800127308 */ /* 0x0003e60000000800 */
[----:B------:R-:W-:Y:S01]  /*90e0*/  FMUL.FTZ R37, R37, R223 ;  /* 0x000000df25257220 */ /* 0x000fe20000410000 */
[----:B------:R-:W-:Y:S01]  /*90f0*/  FMUL.FTZ R223, R119, R219 ;  /* 0x000000db77df7220 */ /* 0x000fe20000410000 */
[----:B-1----:R-:W-:Y:S01]  /*9100*/  FFMA.FTZ R216, R20, UR5, -R229 ;  /* 0x0000000514d87c23 */ /* 0x002fe200080108e5 */
[----:B------:R-:W-:-:S02]  /*9110*/  FFMA.FTZ R20, -R19, R19, 1 ;  /* 0x3f80000013147423 */ /* 0x000fc40000010113 */
[----:B------:R1:W-:Y:S01]  /*9120*/  MUFU.EX2 R19, R218 ;  /* 0x000000da00137308 */ /* 0x0003e20000000800 */
[----:B------:R-:W-:Y:S01]  /*9130*/  FMUL.FTZ R222, R100, R222 ;  /* 0x000000de64de7220 */ /* 0x000fe20000410000 */
[----:B------:R-:W-:Y:S01]  /*9140*/  FADD.FTZ R221, R28, -R212 ;  /* 0x800000d41cdd7221 */ /* 0x000fe20000010000 */
[----:B-1----:R-:W-:-:S05]  /*9150*/  FSEL R218, R3, -INF , P1 ;  /* 0xff80000003da7808 */ /* 0x002fca0000800000 */
[----:B------:R-:W-:Y:S01]  /*9160*/  FFMA.FTZ R219, R218, UR5, -R224 ;  /* 0x00000005dadb7c23 */ /* 0x000fe200080108e0 */
[----:B------:R-:W-:Y:S02]  /*9170*/  FMUL.FTZ R218, R20, R223 ;  /* 0x000000df14da7220 */ /* 0x000fe40000410000 */
[----:B------:R1:W-:Y:S01]  /*9180*/  MUFU.EX2 R20, R210 ;  /* 0x000000d200147308 */ /* 0x0003e20000000800 */
[----:B------:R-:W-:Y:S01]  /*9190*/  FMUL.FTZ R223, R97, R221 ;  /* 0x000000dd61df7220 */ /* 0x000fe20000410000 */
[----:B------:R-:W-:Y:S01]  /*91a0*/  FADD.FTZ R212, R30, -R212 ;  /* 0x800000d41ed47221 */ /* 0x000fe20000010000 */
[----:B------:R-:W-:Y:S01]  /*91b0*/  FSEL R28, R143, -INF , P2 ;  /* 0xff8000008f1c7808 */ /* 0x000fe20001000000 */
[----:B--2---:R-:W-:Y:S02]  /*91c0*/  VIADD R231, R7, 0x14 ;  /* 0x0000001407e77836 */ /* 0x004fe40000000000 */
[----:B-1----:R-:W-:Y:S01]  /*91d0*/  FMUL.FTZ R210, R21, R222 ;  /* 0x000000de15d27220 */ /* 0x002fe20000410000 */
[----:B------:R-:W-:-:S02]  /*91e0*/  FSEL R21, R2, -INF , P2 ;  /* 0xff80000002157808 */ /* 0x000fc40001000000 */
[----:B------:R-:W-:-:S03]  /*91f0*/  FSEL R30, R142, -INF , P1 ;  /* 0xff8000008e1e7808 */ /* 0x000fc60000800000 */
[----:B----4-:R-:W-:Y:S02]  /*9200*/  FFMA.FTZ R221, R21, UR5, -R230 ;  /* 0x0000000515dd7c23 */ /* 0x010fe400080108e6 */
[----:B------:R1:W-:Y:S01]  /*9210*/  MUFU.EX2 R21, R139 ;  /* 0x0000008b00157308 */ /* 0x0003e20000000800 */
[----:B------:R-:W-:Y:S01]  /*9220*/  FADD.FTZ R217, R39, -R217 ;  /* 0x800000d927d97221 */ /* 0x000fe20000010000 */
[--C-:B------:R-:W-:Y:S01]  /*9230*/  FFMA.FTZ R28, R28, UR5, -R233.reuse ;  /* 0x000000051c1c7c23 */ /* 0x100fe200080108e9 */
[----:B------:R-:W-:Y:S01]  /*9240*/  FFMA.FTZ R30, R30, UR5, -R233 ;  /* 0x000000051e1e7c23 */ /* 0x000fe200080108e9 */
[----:B------:R-:W-:Y:S01]  /*9250*/  FSEL R39, R5, -INF , P1 ;  /* 0xff80000005277808 */ /* 0x000fe20000800000 */
[----:B------:R-:W2:Y:S01]  /*9260*/  SHFL.IDX PT, R231, R11, R231, 0x1f ;  /* 0x00001fe70be77589 */ /* 0x000ea200000e0000 */
[----:B------:R-:W-:Y:S02]  /*9270*/  VIADD R233, R7, 0x18 ;  /* 0x0000001807e97836 */ /* 0x000fe40000000000 */
[----:B-1----:R-:W-:-:S02]  /*9280*/  FMUL.FTZ R139, R22, R223 ;  /* 0x000000df168b7220 */ /* 0x002fc40000410000 */
[----:B------:R-:W-:Y:S01]  /*9290*/  LDS R223, [R15+0x400] ;  /* 0x000400000fdf7984 */ /* 0x000fe20000000800 */
[----:B------:R-:W-:Y:S01]  /*92a0*/  FFMA.FTZ R39, R39, UR5, -R229 ;  /* 0x0000000527277c23 */ /* 0x000fe200080108e5 */
[----:B------:R-:W-:Y:S02]  /*92b0*/  FSEL R222, R114, -INF , P1 ;  /* 0xff80000072de7808 */ /* 0x000fe40000800000 */
[----:B------:R1:W3:Y:S03]  /*92c0*/  SHFL.IDX PT, R229, R11, R233, 0x1f ;  /* 0x00001fe90be57589 */ /* 0x0002e600000e0000 */
[----:B------:R-:W-:Y:S01]  /*92d0*/  FFMA.FTZ R222, R222, UR5, -R230 ;  /* 0x00000005dede7c23 */ /* 0x000fe200080108e6 */
[----:B-1----:R-:W-:-:S05]  /*92e0*/  IADD3 R233, R7, 0x1c, RZ ;  /* 0x0000001c07e97810 */ /* 0x002fca0007ffe0ff */
[----:B------:R1:W4:Y:S01]  /*92f0*/  SHFL.IDX PT, R230, R11, R233, 0x1f ;  /* 0x00001fe90be67589 */ /* 0x00032200000e0000 */
[----:B------:R-:W-:Y:S01]  /*9300*/  FMUL.FTZ R220, R120, R220 ;  /* 0x000000dc78dc7220 */ /* 0x000fe20000410000 */
[----:B------:R-:W-:Y:S01]  /*9310*/  FFMA.FTZ R15, -R204, R204, 1 ;  /* 0x3f800000cc0f7423 */ /* 0x000fe200000101cc */
[----:B------:R-:W-:Y:S02]  /*9320*/  FSEL R22, R113, -INF , P2 ;  /* 0xff80000071167808 */ /* 0x000fe40001000000 */
[----:B------:R-:W-:Y:S01]  /*9330*/  FMUL.FTZ R38, R38, R220 ;  /* 0x000000dc26267220 */ /* 0x000fe20000410000 */
[----:B------:R-:W-:Y:S01]  /*9340*/  FSEL R204, R115, -INF , P1 ;  /* 0xff80000073cc7808 */ /* 0x000fe20000800000 */
[----:B-1----:R1:W-:Y:S01]  /*9350*/  MUFU.EX2 R11, R138 ;  /* 0x0000008a000b7308 */ /* 0x0023e20000000800 */
[----:B------:R-:W-:Y:S01]  /*9360*/  FSEL R220, R4, -INF , P2 ;  /* 0xff80000004dc7808 */ /* 0x000fe20001000000 */
[----:B-1----:R-:W-:Y:S01]  /*9370*/  FMUL.FTZ R138, R95, R212 ;  /* 0x000000d45f8a7220 */ /* 0x002fe20000410000 */
[----:B--2---:R-:W-:Y:S01]  /*9380*/  FFMA.FTZ R212, R22, UR5, -R231 ;  /* 0x0000000516d47c23 */ /* 0x004fe200080108e7 */
[----:B------:R-:W-:-:S02]  /*9390*/  FSEL R22, R118, -INF , P1 ;  /* 0xff80000076167808 */ /* 0x000fc40000800000 */
[----:B------:R-:W-:Y:S02]  /*93a0*/  FMUL.FTZ R138, R15, R138 ;  /* 0x0000008a0f8a7220 */ /* 0x000fe40000410000 */
[----:B------:R1:W-:Y:S01]  /*93b0*/  MUFU.EX2 R15, R137 ;  /* 0x00000089000f7308 */ /* 0x0003e20000000800 */
[----:B------:R-:W-:Y:S01]  /*93c0*/  FFMA.FTZ R204, R204, UR5, -R231 ;  /* 0x00000005cccc7c23 */ /* 0x000fe200080108e7 */
[----:B------:R-:W-:Y:S01]  /*93d0*/  FFMA.FTZ R220, R220, UR5, -R224 ;  /* 0x00000005dcdc7c23 */ /* 0x000fe200080108e0 */
[----:B------:R-:W-:Y:S01]  /*93e0*/  FMUL.FTZ R231, R96, R213 ;  /* 0x000000d560e77220 */ /* 0x000fe20000410000 */
[----:B------:R-:W-:Y:S01]  /*93f0*/  FSEL R224, R116, -INF , P2 ;  /* 0xff80000074e07808 */ /* 0x000fe20001000000 */
[----:B-1----:R-:W-:-:S03]  /*9400*/  FMUL.FTZ R137, R98, R211 ;  /* 0x000000d362897220 */ /* 0x002fc60000410000 */
[----:B------:R-:W1:Y:S01]  /*9410*/  MUFU.EX2 R17, R17 ;  /* 0x0000001100117308 */ /* 0x000e620000000800 */
[----:B---3--:R-:W-:Y:S01]  /*9420*/  FFMA.FTZ R211, R22, UR5, -R229 ;  /* 0x0000000516d37c23 */ /* 0x008fe200080108e5 */
[----:B------:R-:W-:Y:S01]  /*9430*/  FMUL.FTZ R137, R23, R137 ;  /* 0x0000008917897220 */ /* 0x000fe20000410000 */
[----:B------:R-:W-:Y:S01]  /*9440*/  FSEL R23, R121, -INF , P1 ;  /* 0xff80000079177808 */ /* 0x000fe20000800000 */
[----:B------:R-:W-:Y:S01]  /*9450*/  FMUL.FTZ R32, R104, R32 ;  /* 0x0000002068207220 */ /* 0x000fe20000410000 */
[----:B------:R-:W-:-:S03]  /*9460*/  FMUL.FTZ R205, R205, R231 ;  /* 0x000000e7cdcd7220 */ /* 0x000fc60000410000 */
[----:B------:R2:W-:Y:S01]  /*9470*/  MUFU.EX2 R22, R136 ;  /* 0x0000008800167308 */ /* 0x0005e20000000800 */
[----:B------:R-:W-:Y:S01]  /*9480*/  IADD3 R231, R7, 0xc, RZ ;  /* 0x0000000c07e77810 */ /* 0x000fe20007ffe0ff */
[----:B------:R-:W-:Y:S01]  /*9490*/  FFMA.FTZ R224, R224, UR5, -R229 ;  /* 0x00000005e0e07c23 */ /* 0x000fe200080108e5 */
[----:B------:R-:W-:Y:S01]  /*94a0*/  FMUL.FTZ R35, R102, R35 ;  /* 0x0000002366237220 */ /* 0x000fe20000410000 */
[----:B------:R-:W-:Y:S01]  /*94b0*/  FSEL R229, R117, -INF , P2 ;  /* 0xff80000075e57808 */ /* 0x000fe20001000000 */
[----:B--2---:R-:W-:Y:S01]  /*94c0*/  FFMA.FTZ R136, -R206, R206, 1 ;  /* 0x3f800000ce887423 */ /* 0x004fe200000101ce */
[--C-:B----4-:R-:W-:Y:S02]  /*94d0*/  FFMA.FTZ R206, R23, UR5, -R230.reuse ;  /* 0x0000000517ce7c23 */ /* 0x110fe400080108e6 */
[----:B------:R2:W-:Y:S01]  /*94e0*/  MUFU.EX2 R23, R135 ;  /* 0x0000008700177308 */ /* 0x0005e20000000800 */
[----:B------:R-:W-:Y:S01]  /*94f0*/  FMUL.FTZ R136, R136, R32 ;  /* 0x0000002088887220 */ /* 0x000fe20000410000 */
[----:B------:R-:W-:Y:S01]  /*9500*/  FMUL.FTZ R34, R103, R34 ;  /* 0x0000002267227220 */ /* 0x000fe20000410000 */
[----:B------:R-:W-:Y:S01]  /*9510*/  FFMA.FTZ R213, R229, UR5, -R230 ;  /* 0x00000005e5d57c23 */ /* 0x000fe200080108e6 */
[----:B------:R-:W-:-:S04]  /*9520*/  VIADD R229, R7, 0x4 ;  /* 0x0000000407e57836 */ /* 0x000fc80000000000 */
[----:B------:R3:W-:Y:S01]  /*9530*/  MUFU.EX2 R32, R134 ;  /* 0x0000008600207308 */ /* 0x0007e20000000800 */
[----:B--2---:R-:W-:Y:S02]  /*9540*/  FFMA.FTZ R135, -R208, R208, 1 ;  /* 0x3f800000d0877423 */ /* 0x004fe400000101d0 */
[----:B------:R2:W-:Y:S02]  /*9550*/  SHFL.IDX PT, R208, R223, R231, 0x1f ;  /* 0x00001fe7dfd07589 */ /* 0x0005e400000e0000 */
[----:B------:R-:W-:Y:S01]  /*9560*/  FMUL.FTZ R135, R135, R34 ;  /* 0x0000002287877220 */ /* 0x000fe20000410000 */
[----:B---3--:R-:W-:Y:S01]  /*9570*/  FMUL.FTZ R134, R209, R35 ;  /* 0x00000023d1867220 */ /* 0x008fe20000410000 */
[C---:B------:R-:W-:Y:S02]  /*9580*/  VIADD R35, R7.reuse, 0x10 ;  /* 0x0000001007237836 */ /* 0x040fe40000000000 */
[----:B--2---:R-:W-:Y:S01]  /*9590*/  VIADD R231, R7, 0x14 ;  /* 0x0000001407e77836 */ /* 0x004fe20000000000 */
[----:B------:R-:W2:Y:S01]  /*95a0*/  MUFU.EX2 R105, R105 ;  /* 0x0000006900697308 */ /* 0x000ea20000000800 */
[----:B------:R-:W3:Y:S01]  /*95b0*/  SHFL.IDX PT, R209, R223, R7, 0x1f ;  /* 0x00001f07dfd17589 */ /* 0x000ee200000e0000 */
[----:B------:R-:W-:Y:S01]  /*95c0*/  FFMA.FTZ R34, -R225, R225, 1 ;  /* 0x3f800000e1227423 */ /* 0x000fe200000101e1 */
[----:B-1----:R-:W-:-:S02]  /*95d0*/  FMUL.FTZ R215, R17, R215 ;  /* 0x000000d711d77220 */ /* 0x002fc40000410000 */
[----:B------:R1:W-:Y:S01]  /*95e0*/  SHFL.IDX PT, R225, R223, R35, 0x1f ;  /* 0x00001f23dfe17589 */ /* 0x0003e200000e0000 */
[----:B------:R-:W-:Y:S02]  /*95f0*/  VIADD R230, R7, 0x8 ;  /* 0x0000000807e67836 */ /* 0x000fe40000000000 */
[----:B------:R-:W4:Y:S01]  /*9600*/  MUFU.EX2 R101, R101 ;  /* 0x0000006500657308 */ /* 0x000f220000000800 */
[----:B------:R-:W-:Y:S01]  /*9610*/  SHFL.IDX PT, R231, R223, R231, 0x1f ;  /* 0x00001fe7dfe77589 */ /* 0x000fe200000e0000 */
[----:B------:R-:W-:-:S03]  /*9620*/  FMUL.FTZ R88, R88, R215 ;  /* 0x000000d758587220 */ /* 0x000fc60000410000 */
[----:B------:R-:W3:Y:S01]  /*9630*/  SHFL.IDX PT, R229, R223, R229, 0x1f ;  /* 0x00001fe5dfe57589 */ /* 0x000ee200000e0000 */
[----:B-1----:R-:W-:Y:S02]  /*9640*/  IADD3 R35, R7, 0x18, RZ ;  /* 0x0000001807237810 */ /* 0x002fe40007ffe0ff */
[----:B------:R-:W1:Y:S01]  /*9650*/  MUFU.EX2 R108, R108 ;  /* 0x0000006c006c7308 */ /* 0x000e620000000800 */
[----:B------:R-:W-:Y:S04]  /*9660*/  SHFL.IDX PT, R230, R223, R230, 0x1f ;  /* 0x00001fe6dfe67589 */ /* 0x000fe800000e0000 */
[----:B------:R-:W1:Y:S01]  /*9670*/  SHFL.IDX PT, R215, R223, R35, 0x1f ;  /* 0x00001f23dfd77589 */ /* 0x000e6200000e0000 */
[----:B--2---:R-:W-:Y:S01]  /*9680*/  FMUL.FTZ R33, R105, R33 ;  /* 0x0000002169217220 */ /* 0x004fe20000410000 */
[----:B------:R-:W-:Y:S01]  /*9690*/  FFMA.FTZ R207, -R207, R207, 1 ;  /* 0x3f800000cfcf7423 */ /* 0x000fe200000101cf */
[----:B----4-:R-:W-:Y:S01]  /*96a0*/  FMUL.FTZ R36, R101, R36 ;  /* 0x0000002465247220 */ /* 0x010fe20000410000 */
[----:B------:R-:W2:Y:S02]  /*96b0*/  MUFU.EX2 R111, R111 ;  /* 0x0000006f006f7308 */ /* 0x000ea40000000800 */
[----:B------:R-:W-:Y:S01]  /*96c0*/  FMUL.FTZ R207, R207, R33 ;  /* 0x00000021cfcf7220 */ /* 0x000fe20000410000 */
[----:B---3--:R-:W-:Y:S01]  /*96d0*/  FADD.FTZ R40, R40, -R209 ;  /* 0x800000d128287221 */ /* 0x008fe20000010000 */
[----:B------:R-:W-:-:S04]  /*96e0*/  FADD.FTZ R47, R47, -R208 ;  /* 0x800000d02f2f7221 */ /* 0x000fc80000010000 */
[----:B------:R-:W3:Y:S08]  /*96f0*/  MUFU.EX2 R110, R110 ;  /* 0x0000006e006e7308 */ /* 0x000ef00000000800 */
[----:B------:R4:W-:Y:S01]  /*9700*/  MUFU.EX2 R33, R133 ;  /* 0x0000008500217308 */ /* 0x0009e20000000800 */
[----:B------:R-:W-:Y:S01]  /*9710*/  FADD.FTZ R43, R43, -R229 ;  /* 0x800000e52b2b7221 */ /* 0x000fe20000010000 */
[----:B------:R-:W-:Y:S01]  /*9720*/  FADD.FTZ R42, R42, -R209 ;  /* 0x800000d12a2a7221 */ /* 0x000fe20000010000 */
[----:B----4-:R-:W-:-:S05]  /*9730*/  FMUL.FTZ R133, R34, R36 ;  /* 0x0000002422857220 */ /* 0x010fca0000410000 */
[----:B------:R4:W-:Y:S01]  /*9740*/  MUFU.EX2 R36, R124 ;  /* 0x0000007c00247308 */ /* 0x0009e20000000800 */
[----:B-1----:R-:W-:Y:S01]  /*9750*/  FADD.FTZ R209, R52, -R215 ;  /* 0x800000d734d17221 */ /* 0x002fe20000010000 */
[----:B------:R-:W-:Y:S01]  /*9760*/  FMUL.FTZ R52, R12, R43 ;  /* 0x0000002b0c347220 */ /* 0x000fe20000410000 */
[----:B----4-:R-:W-:Y:S01]  /*9770*/  FADD.FTZ R124, R45, -R208 ;  /* 0x800000d02d7c7221 */ /* 0x010fe20000010000 */
[----:B------:R-:W-:Y:S01]  /*9780*/  FADD.FTZ R208, R49, -R231 ;  /* 0x800000e731d07221 */ /* 0x000fe20000010000 */
[----:B------:R-:W-:Y:S01]  /*9790*/  FFMA.FTZ R45, -R227, R227, 1 ;  /* 0x3f800000e32d7423 */ /* 0x000fe200000101e3 */
[----:B------:R-:W-:Y:S01]  /*97a0*/  FMUL.FTZ R49, R108, R40 ;  /* 0x000000286c317220 */ /* 0x000fe20000410000 */
[----:B------:R-:W-:-:S03]  /*97b0*/  FADD.FTZ R44, R44, -R230 ;  /* 0x800000e62c2c7221 */ /* 0x000fc60000010000 */
[----:B------:R-:W-:Y:S01]  /*97c0*/  FMUL.FTZ R45, R45, R49 ;  /* 0x000000312d2d7220 */ /* 0x000fe20000410000 */
[----:B------:R-:W-:Y:S01]  /*97d0*/  FFMA.FTZ R49, -R90, R90, 1 ;  /* 0x3f8000005a317423 */ /* 0x000fe2000001015a */
[----:B------:R-:W-:Y:S01]  /*97e0*/  FADD.FTZ R46, R46, -R230 ;  /* 0x800000e62e2e7221 */ /* 0x000fe20000010000 */
[----:B--2---:R-:W-:Y:S02]  /*97f0*/  FMUL.FTZ R44, R111, R44 ;  /* 0x0000002c6f2c7220 */ /* 0x004fe40000410000 */
[----:B------:R-:W-:Y:S01]  /*9800*/  FMUL.FTZ R49, R49, R52 ;  /* 0x0000003431317220 */ /* 0x000fe20000410000 */
[----:B------:R-:W-:Y:S01]  /*9810*/  FFMA.FTZ R52, -R236, R236, 1 ;  /* 0x3f800000ec347423 */ /* 0x000fe200000101ec */
[----:B------:R-:W-:Y:S01]  /*9820*/  FADD.FTZ R41, R41, -R229 ;  /* 0x800000e529297221 */ /* 0x000fe20000010000 */
[----:B------:R-:W-:Y:S01]  /*9830*/  FFMA.FTZ R92, -R92, R92, 1 ;  /* 0x3f8000005c5c7423 */ /* 0x000fe2000001015c */
[----:B------:R-:W-:Y:S01]  /*9840*/  FFMA.FTZ R91, -R91, R91, 1 ;  /* 0x3f8000005b5b7423 */ /* 0x000fe2000001015b */
[----:B------:R-:W-:Y:S01]  /*9850*/  FMUL.FTZ R46, R10, R46 ;  /* 0x0000002e0a2e7220 */ /* 0x000fe20000410000 */
[----:B---3--:R-:W-:Y:S01]  /*9860*/  FMUL.FTZ R124, R110, R124 ;  /* 0x0000007c6e7c7220 */ /* 0x008fe20000410000 */
[----:B------:R-:W-:Y:S01]  /*9870*/  VIADD R229, R7, 0x8 ;  /* 0x0000000807e57836 */ /* 0x000fe20000000000 */
[----:B------:R-:W1:Y:S01]  /*9880*/  SHFL.IDX PT, R223, R223, R233, 0x1f ;  /* 0x00001fe9dfdf7589 */ /* 0x000e6200000e0000 */
[----:B------:R-:W-:Y:S01]  /*9890*/  FMUL.FTZ R52, R52, R44 ;  /* 0x0000002c34347220 */ /* 0x000fe20000410000 */
[----:B------:R-:W-:Y:S01]  /*98a0*/  FMUL.FTZ R44, R92, R46 ;  /* 0x0000002e5c2c7220 */ /* 0x000fe20000410000 */
[----:B------:R-:W-:Y:S01]  /*98b0*/  FMUL.FTZ R46, R91, R124 ;  /* 0x0000007c5b2e7220 */ /* 0x000fe20000410000 */
[----:B------:R-:W2:Y:S01]  /*98c0*/  MUFU.EX2 R107, R107 ;  /* 0x0000006b006b7308 */ /* 0x000ea20000000800 */
[----:B------:R-:W3:Y:S07]  /*98d0*/  SHFL.IDX PT, R91, R13, R229, 0x1f ;  /* 0x00001fe50d5b7589 */ /* 0x000eee00000e0000 */
[----:B------:R-:W4:Y:S01]  /*98e0*/  MUFU.EX2 R109, R109 ;  /* 0x0000006d006d7308 */ /* 0x000f220000000800 */
[----:B------:R-:W-:Y:S01]  /*98f0*/  FFMA.FTZ R228, -R228, R228, 1 ;  /* 0x3f800000e4e47423 */ /* 0x000fe200000101e4 */
[----:B------:R-:W-:Y:S01]  /*9900*/  FFMA.FTZ R226, -R226, R226, 1 ;  /* 0x3f800000e2e27423 */ /* 0x000fe200000101e2 */
[--C-:B------:R-:W-:Y:S01]  /*9910*/  FADD.FTZ R48, R48, -R225.reuse ;  /* 0x800000e130307221 */ /* 0x100fe20000010000 */
[----:B------:R-:W-:Y:S01]  /*9920*/  FADD.FTZ R50, R50, -R225 ;  /* 0x800000e132327221 */ /* 0x000fe20000010000 */
[----:B------:R-:W-:Y:S01]  /*9930*/  FMUL.FTZ R214, R9, R214 ;  /* 0x000000d609d67220 */ /* 0x000fe20000410000 */
[----:B--2---:R-:W-:-:S02]  /*9940*/  FMUL.FTZ R41, R107, R41 ;  /* 0x000000296b297220 */ /* 0x004fc40000410000 */
[----:B------:R2:W-:Y:S01]  /*9950*/  MUFU.EX2 R34, R131 ;  /* 0x0000008300227308 */ /* 0x0005e20000000800 */
[----:B------:R-:W-:Y:S01]  /*9960*/  FFMA.FTZ R235, -R235, R235, 1 ;  /* 0x3f800000ebeb7423 */ /* 0x000fe200000101eb */
[----:B-1----:R-:W-:Y:S01]  /*9970*/  FADD.FTZ R40, R53, -R223 ;  /* 0x800000df35287221 */ /* 0x002fe20000010000 */
[----:B------:R-:W-:Y:S01]  /*9980*/  FMUL.FTZ R43, R228, R41 ;  /* 0x00000029e42b7220 */ /* 0x000fe20000410000 */
[----:B----4-:R-:W-:-:S04]  /*9990*/  FMUL.FTZ R217, R109, R217 ;  /* 0x000000d96dd97220 */ /* 0x010fc80000410000 */
[----:B------:R1:W-:Y:S01]  /*99a0*/  MUFU.EX2 R35, R129 ;  /* 0x0000008100237308 */ /* 0x0003e20000000800 */
[----:B--2---:R-:W-:Y:S01]  /*99b0*/  FFMA.FTZ R131, -R232, R232, 1 ;  /* 0x3f800000e8837423 */ /* 0x004fe200000101e8 */
[----:B------:R-:W-:Y:S01]  /*99c0*/  FFMA.FTZ R53, -R237, R237, 1 ;  /* 0x3f800000ed357423 */ /* 0x000fe200000101ed */
[----:B------:R-:W-:Y:S01]  /*99d0*/  FFMA.FTZ R93, -R93, R93, 1 ;  /* 0x3f8000005d5d7423 */ /* 0x000fe2000001015d */
[----:B------:R-:W-:Y:S01]  /*99e0*/  FMUL.FTZ R47, R24, R47 ;  /* 0x0000002f182f7220 */ /* 0x000fe20000410000 */
[----:B------:R-:W-:Y:S01]  /*99f0*/  FMUL.FTZ R48, R25, R48 ;  /* 0x0000003019307220 */ /* 0x000fe20000410000 */
[----:B------:R-:W-:Y:S01]  /*9a00*/  FMUL.FTZ R41, R26, R50 ;  /* 0x000000321a297220 */ /* 0x000fe20000410000 */
[----:B------:R-:W-:Y:S01]  /*9a10*/  FFMA.FTZ R94, -R94, R94, 1 ;  /* 0x3f8000005e5e7423 */ /* 0x000fe2000001015e */
[----:B------:R-:W-:Y:S01]  /*9a20*/  FMUL.FTZ R208, R27, R208 ;  /* 0x000000d01bd07220 */ /* 0x000fe20000410000 */
[----:B-1----:R-:W-:Y:S01]  /*9a30*/  FMUL.FTZ R129, R226, R217 ;  /* 0x000000d9e2817220 */ /* 0x002fe20000410000 */
[----:B------:R-:W-:-:S02]  /*9a40*/  VIADD R230, R7, 0x4 ;  /* 0x0000000407e67836 */ /* 0x000fc40000000000 */
[----:B------:R-:W-:Y:S01]  /*9a50*/  FMUL.FTZ R131, R131, R214 ;  /* 0x000000d683837220 */ /* 0x000fe20000410000 */
[C---:B------:R-:W-:Y:S02]  /*9a60*/  VIADD R217, R7.reuse, 0x10 ;  /* 0x0000001007d97836 */ /* 0x040fe40000000000 */
[--C-:B---3--:R-:W-:Y:S01]  /*9a70*/  FADD.FTZ R60, R60, -R91.reuse ;  /* 0x8000005b3c3c7221 */ /* 0x108fe20000010000 */
[----:B------:R-:W-:Y:S01]  /*9a80*/  FADD.FTZ R62, R62, -R91 ;  /* 0x8000005b3e3e7221 */ /* 0x000fe20000010000 */
[----:B------:R-:W-:Y:S01]  /*9a90*/  VIADD R214, R7, 0x14 ;  /* 0x0000001407d67836 */ /* 0x000fe20000000000 */
[----:B------:R-:W-:Y:S01]  /*9aa0*/  LDS R91, [R14+0x400] ;  /* 0x000400000e5b7984 */ /* 0x000fe20000000800 */
[----:B------:R-:W-:Y:S01]  /*9ab0*/  FMUL.FTZ R53, R53, R47 ;  /* 0x0000002f35357220 */ /* 0x000fe20000410000 */
[----:B------:R-:W-:Y:S01]  /*9ac0*/  FMUL.FTZ R50, R235, R48 ;  /* 0x00000030eb327220 */ /* 0x000fe20000410000 */
[----:B------:R-:W-:Y:S01]  /*9ad0*/  IADD3 R232, R7, 0x18, RZ ;  /* 0x0000001807e87810 */ /* 0x000fe20007ffe0ff */
[----:B------:R-:W-:Y:S01]  /*9ae0*/  FMUL.FTZ R47, R94, R41 ;  /* 0x000000295e2f7220 */ /* 0x000fe20000410000 */
[----:B------:R-:W-:Y:S01]  /*9af0*/  FMUL.FTZ R48, R93, R208 ;  /* 0x000000d05d307220 */ /* 0x000fe20000410000 */
[----:B------:R-:W-:Y:S01]  /*9b00*/  IADD3 R226, R7, 0xc, RZ ;  /* 0x0000000c07e27810 */ /* 0x000fe20007ffe0ff */
[----:B------:R-:W1:Y:S04]  /*9b10*/  SHFL.IDX PT, R41, R13, R7, 0x1f ;  /* 0x00001f070d297589 */ /* 0x000e6800000e0000 */
[----:B------:R-:W2:Y:S04]  /*9b20*/  SHFL.IDX PT, R90, R13, R230, 0x1f ;  /* 0x00001fe60d5a7589 */ /* 0x000ea800000e0000 */
[----:B------:R-:W3:Y:S04]  /*9b30*/  SHFL.IDX PT, R93, R13, R217, 0x1f ;  /* 0x00001fd90d5d7589 */ /* 0x000ee800000e0000 */
[----:B------:R-:W4:Y:S01]  /*9b40*/  SHFL.IDX PT, R124, R13, R214, 0x1f ;  /* 0x00001fd60d7c7589 */ /* 0x000f2200000e0000 */
[----:B------:R-:W1:Y:S03]  /*9b50*/  MUFU.EX2 R106, R106 ;  /* 0x0000006a006a7308 */ /* 0x000e660000000800 */
[----:B------:R-:W4:Y:S04]  /*9b60*/  SHFL.IDX PT, R92, R13, R232, 0x1f ;  /* 0x00001fe80d5c7589 */ /* 0x000f2800000e0000 */
[----:B------:R-:W4:Y:S04]  /*9b70*/  SHFL.IDX PT, R208, R13, R226, 0x1f ;  /* 0x00001fe20dd07589 */ /* 0x000f2800000e0000 */
[----:B------:R2:W4:Y:S01]  /*9b80*/  SHFL.IDX PT, R94, R13, R233, 0x1f ;  /* 0x00001fe90d5e7589 */ /* 0x00052200000e0000 */
[----:B------:R-:W-:Y:S01]  /*9b90*/  FADD.FTZ R223, R55, -R223 ;  /* 0x800000df37df7221 */ /* 0x000fe20000010000 */
[----:B------:R-:W4:Y:S01]  /*9ba0*/  MUFU.EX2 R127, R127 ;  /* 0x0000007f007f7308 */ /* 0x000f220000000800 */
[----:B------:R-:W-:Y:S01]  /*9bb0*/  FFMA.FTZ R55, -R161, R161, 1 ;  /* 0x3f800000a1377423 */ /* 0x000fe200000101a1 */
[----:B------:R-:W-:Y:S01]  /*9bc0*/  FMUL.FTZ R209, R19, R209 ;  /* 0x000000d113d17220 */ /* 0x000fe20000410000 */
[----:B------:R-:W-:-:S03]  /*9bd0*/  FADD.FTZ R54, R54, -R215 ;  /* 0x800000d736367221 */ /* 0x000fc60000010000 */
[----:B------:R-:W-:Y:S01]  /*9be0*/  FMUL.FTZ R55, R55, R209 ;  /* 0x000000d137377220 */ /* 0x000fe20000410000 */
[----:B------:R-:W-:Y:S01]  /*9bf0*/  FMUL.FTZ R54, R20, R54 ;  /* 0x0000003614367220 */ /* 0x000fe20000410000 */
[----:B--2---:R-:W-:Y:S01]  /*9c00*/  FFMA.FTZ R13, -R160, R160, 1 ;  /* 0x3f800000a00d7423 */ /* 0x004fe200000101a0 */
[----:B------:R-:W-:Y:S01]  /*9c10*/  FMUL.FTZ R209, R21, R40 ;  /* 0x0000002815d17220 */ /* 0x000fe20000410000 */
[----:B------:R-:W-:Y:S01]  /*9c20*/  FFMA.FTZ R40, -R158, R158, 1 ;  /* 0x3f8000009e287423 */ /* 0x000fe2000001019e */
[----:B------:R-:W-:Y:S01]  /*9c30*/  FMUL.FTZ R223, R11, R223 ;  /* 0x000000df0bdf7220 */ /* 0x000fe20000410000 */
[----:B------:R-:W-:Y:S01]  /*9c40*/  FFMA.FTZ R89, -R89, R89, 1 ;  /* 0x3f80000059597423 */ /* 0x000fe20000010159 */
[----:B-1----:R-:W-:Y:S01]  /*9c50*/  FMUL.FTZ R42, R106, R42 ;  /* 0x0000002a6a2a7220 */ /* 0x002fe20000410000 */
[----:B------:R-:W-:Y:S01]  /*9c60*/  FADD.FTZ R51, R51, -R231 ;  /* 0x800000e733337221 */ /* 0x000fe20000010000 */
[----:B------:R-:W-:Y:S01]  /*9c70*/  FMUL.FTZ R54, R13, R54 ;  /* 0x000000360d367220 */ /* 0x000fe20000410000 */
[----:B------:R-:W-:Y:S01]  /*9c80*/  FADD.FTZ R56, R56, -R41 ;  /* 0x8000002938387221 */ /* 0x000fe20000010000 */
[----:B------:R-:W-:Y:S01]  /*9c90*/  FADD.FTZ R57, R57, -R90 ;  /* 0x8000005a39397221 */ /* 0x000fe20000010000 */
[--C-:B---3--:R-:W-:Y:S01]  /*9ca0*/  FADD.FTZ R64, R64, -R93.reuse ;  /* 0x8000005d40407221 */ /* 0x108fe20000010000 */
[----:B------:R1:W-:Y:S01]  /*9cb0*/  MUFU.EX2 R13, R28 ;  /* 0x0000001c000d7308 */ /* 0x0003e20000000800 */
[----:B------:R-:W-:Y:S01]  /*9cc0*/  FADD.FTZ R93, R66, -R93 ;  /* 0x8000005d425d7221 */ /* 0x000fe20000010000 */
[----:B----4-:R-:W-:Y:S01]  /*9cd0*/  FADD.FTZ R66, R65, -R124 ;  /* 0x8000007c41427221 */ /* 0x010fe20000010000 */
[----:B------:R-:W-:Y:S01]  /*9ce0*/  FMUL.FTZ R42, R89, R42 ;  /* 0x0000002a592a7220 */ /* 0x000fe20000410000 */
[----:B------:R-:W-:Y:S01]  /*9cf0*/  FADD.FTZ R65, R68, -R92 ;  /* 0x8000005c44417221 */ /* 0x000fe20000010000 */
[----:B------:R-:W-:Y:S01]  /*9d00*/  FFMA.FTZ R89, -R162, R162, 1 ;  /* 0x3f800000a2597423 */ /* 0x000fe200000101a2 */
[----:B------:R-:W-:Y:S01]  /*9d10*/  FMUL.FTZ R51, R18, R51 ;  /* 0x0000003312337220 */ /* 0x000fe20000410000 */
[----:B------:R-:W-:Y:S01]  /*9d20*/  FADD.FTZ R63, R63, -R208 ;  /* 0x800000d03f3f7221 */ /* 0x000fe20000010000 */
[----:B-1----:R-:W-:Y:S01]  /*9d30*/  FMUL.FTZ R28, R40, R223 ;  /* 0x000000df281c7220 */ /* 0x002fe20000410000 */
[----:B------:R-:W-:Y:S01]  /*9d40*/  FFMA.FTZ R68, -R157, R157, 1 ;  /* 0x3f8000009d447423 */ /* 0x000fe2000001019d */
[----:B------:R1:W-:Y:S01]  /*9d50*/  MUFU.EX2 R40, R30 ;  /* 0x0000001e00287308 */ /* 0x0003e20000000800 */
[----:B------:R-:W-:Y:S01]  /*9d60*/  FMUL.FTZ R56, R15, R56 ;  /* 0x000000380f387220 */ /* 0x000fe20000410000 */
[----:B------:R-:W-:Y:S01]  /*9d70*/  FMUL.FTZ R57, R23, R57 ;  /* 0x0000003917397220 */ /* 0x000fe20000410000 */
[----:B------:R-:W-:Y:S01]  /*9d80*/  FADD.FTZ R59, R59, -R90 ;  /* 0x8000005a3b3b7221 */ /* 0x000fe20000010000 */
[--C-:B------:R-:W-:Y:S01]  /*9d90*/  FADD.FTZ R90, R69, -R94.reuse ;  /* 0x8000005e455a7221 */ /* 0x100fe20000010000 */
[----:B------:R-:W-:Y:S01]  /*9da0*/  FADD.FTZ R94, R71, -R94 ;  /* 0x8000005e475e7221 */ /* 0x000fe20000010000 */
[----:B------:R-:W-:Y:S01]  /*9db0*/  FMUL.FTZ R62, R34, R62 ;  /* 0x0000003e223e7220 */ /* 0x000fe20000410000 */
[----:B------:R-:W-:Y:S01]  /*9dc0*/  FMUL.FTZ R93, R127, R93 ;  /* 0x0000005d7f5d7220 */ /* 0x000fe20000410000 */
[----:B------:R-:W2:Y:S01]  /*9dd0*/  MUFU.EX2 R122, R122 ;  /* 0x0000007a007a7308 */ /* 0x000ea20000000800 */
[----:B-1----:R-:W-:Y:S01]  /*9de0*/  FFMA.FTZ R30, -R155, R155, 1 ;  /* 0x3f8000009b1e7423 */ /* 0x002fe2000001019b */
[----:B------:R-:W-:Y:S01]  /*9df0*/  FMUL.FTZ R51, R89, R51 ;  /* 0x0000003359337220 */ /* 0x000fe20000410000 */
[----:B------:R-:W-:Y:S01]  /*9e00*/  FMUL.FTZ R68, R68, R56 ;  /* 0x0000003844447220 */ /* 0x000fe20000410000 */
[----:B------:R-:W-:Y:S01]  /*9e10*/  FFMA.FTZ R71, -R152, R152, 1 ;  /* 0x3f80000098477423 */ /* 0x000fe20000010198 */
[----:B------:R-:W-:Y:S01]  /*9e20*/  FMUL.FTZ R30, R30, R57 ;  /* 0x000000391e1e7220 */ /* 0x000fe20000410000 */
[----:B------:R-:W-:Y:S01]  /*9e30*/  FMUL.FTZ R63, R36, R63 ;  /* 0x0000003f243f7220 */ /* 0x000fe20000410000 */
[----:B------:R-:W-:Y:S01]  /*9e40*/  FFMA.FTZ R89, -R159, R159, 1 ;  /* 0x3f8000009f597423 */ /* 0x000fe2000001019f */
[----:B------:R-:W-:Y:S01]  /*9e50*/  FFMA.FTZ R57, -R150, R150, 1 ;  /* 0x3f80000096397423 */ /* 0x000fe20000010196 */
[----:B------:R-:W-:Y:S01]  /*9e60*/  FFMA.FTZ R56, -R112, R112, 1 ;  /* 0x3f80000070387423 */ /* 0x000fe20000010170 */
[----:B------:R-:W-:Y:S01]  /*9e70*/  FMUL.FTZ R71, R71, R62 ;  /* 0x0000003e47477220 */ /* 0x000fe20000410000 */
[----:B------:R-:W1:Y:S01]  /*9e80*/  MUFU.EX2 R125, R125 ;  /* 0x0000007d007d7308 */ /* 0x000e620000000800 */
[----:B------:R-:W-:Y:S01]  /*9e90*/  FMUL.FTZ R89, R89, R209 ;  /* 0x000000d159597220 */ /* 0x000fe20000410000 */
[----:B------:R-:W-:Y:S01]  /*9ea0*/  FADD.FTZ R61, R61, -R208 ;  /* 0x800000d03d3d7221 */ /* 0x000fe20000010000 */
[----:B------:R-:W-:Y:S01]  /*9eb0*/  FADD.FTZ R67, R67, -R124 ;  /* 0x8000007c43437221 */ /* 0x000fe20000010000 */
[----:B------:R-:W-:Y:S01]  /*9ec0*/  FMUL.FTZ R57, R57, R63 ;  /* 0x0000003f39397220 */ /* 0x000fe20000410000 */
[----:B------:R-:W-:Y:S01]  /*9ed0*/  FMUL.FTZ R56, R56, R93 ;  /* 0x0000005d38387220 */ /* 0x000fe20000410000 */
[----:B------:R-:W3:Y:S04]  /*9ee0*/  SHFL.IDX PT, R62, R91, R230, 0x1f ;  /* 0x00001fe65b3e7589 */ /* 0x000ee800000e0000 */
[----:B------:R-:W-:Y:S04]  /*9ef0*/  SHFL.IDX PT, R209, R91, R7, 0x1f ;  /* 0x00001f075bd17589 */ /* 0x000fe800000e0000 */
[----:B------:R-:W4:Y:S04]  /*9f00*/  SHFL.IDX PT, R63, R91, R229, 0x1f ;  /* 0x00001fe55b3f7589 */ /* 0x000f2800000e0000 */
[----:B------:R-:W-:Y:S04]  /*9f10*/  SHFL.IDX PT, R93, R91, R226, 0x1f ;  /* 0x00001fe25b5d7589 */ /* 0x000fe800000e0000 */
[----:B------:R-:W-:Y:S04]  /*9f20*/  SHFL.IDX PT, R112, R91, R217, 0x1f ;  /* 0x00001fd95b707589 */ /* 0x000fe800000e0000 */
[----:B------:R-:W-:Y:S04]  /*9f30*/  SHFL.IDX PT, R124, R91, R214, 0x1f ;  /* 0x00001fd65b7c7589 */ /* 0x000fe800000e0000 */
[----:B------:R-:W-:Y:S04]  /*9f40*/  SHFL.IDX PT, R208, R91, R232, 0x1f ;  /* 0x00001fe85bd07589 */ /* 0x000fe800000e0000 */
[----:B------:R-:W4:Y:S01]  /*9f50*/  SHFL.IDX PT, R91, R91, R233, 0x1f ;  /* 0x00001fe95b5b7589 */ /* 0x000f2200000e0000 */
[----:B------:R-:W3:Y:S01]  /*9f60*/  MUFU.EX2 R130, R130 ;  /* 0x0000008200827308 */ /* 0x000ee20000000800 */
[----:B------:R-:W-:-:S02]  /*9f70*/  FADD.FTZ R58, R58, -R41 ;  /* 0x800000293a3a7221 */ /* 0x000fc40000010000 */
[----:B------:R1:W5:Y:S01]  /*9f80*/  LDL.LU R162, [R1+0xf8] ;  /* 0x0000f80001a27983 */ /* 0x0003620000300800 */
[----:B------:R-:W-:-:S03]  /*9f90*/  FMUL.FTZ R59, R32, R59 ;  /* 0x0000003b203b7220 */ /* 0x000fc60000410000 */
[----:B------:R1:W5:Y:S01]  /*9fa0*/  LDL.LU R161, [R1+0xf4] ;  /* 0x0000f40001a17983 */ /* 0x0003620000300800 */
[----:B------:R-:W4:Y:S03]  /*9fb0*/  MUFU.EX2 R132, R132 ;  /* 0x0000008400847308 */ /* 0x000f260000000800 */
[----:B------:R1:W5:Y:S01]  /*9fc0*/  LDL.LU R160, [R1+0xf0] ;  /* 0x0000f00001a07983 */ /* 0x0003620000300800 */
[----:B------:R-:W-:Y:S01]  /*9fd0*/  FFMA.FTZ R69, -R156, R156, 1 ;  /* 0x3f8000009c457423 */ /* 0x000fe2000001019c */
[----:B------:R-:W-:Y:S02]  /*9fe0*/  FMUL.FTZ R58, R22, R58 ;  /* 0x0000003a163a7220 */ /* 0x000fe40000410000 */
[----:B------:R1:W5:Y:S01]  /*9ff0*/  LDL.LU R159, [R1+0xec] ;  /* 0x0000ec00019f7983 */ /* 0x0003620000300800 */
[----:B------:R2:W-:Y:S03]  /*a000*/  MUFU.EX2 R41, R29 ;  /* 0x0000001d00297308 */ /* 0x0005e60000000800 */
[----:B------:R1:W5:Y:S01]  /*a010*/  LDL.LU R158, [R1+0xe8] ;  /* 0x0000e800019e7983 */ /* 0x0003620000300800 */
[----:B------:R-:W-:-:S03]  /*a020*/  FADD.FTZ R92, R70, -R92 ;  /* 0x8000005c465c7221 */ /* 0x000fc60000010000 */
[----:B------:R1:W5:Y:S01]  /*a030*/  LDL.LU R157, [R1+0xe4] ;  /* 0x0000e400019d7983 */ /* 0x0003620000300800 */
[----:B--2---:R-:W-:-:S03]  /*a040*/  FFMA.FTZ R29, -R154, R154, 1 ;  /* 0x3f8000009a1d7423 */ /* 0x004fc6000001019a */
[----:B------:R2:W5:Y:S01]  /*a050*/  LDL.LU R156, [R1+0xe0] ;  /* 0x0000e000019c7983 */ /* 0x0005620000300800 */
[----:B------:R-:W-:Y:S01]  /*a060*/  FFMA.FTZ R70, -R153, R153, 1 ;  /* 0x3f80000099467423 */ /* 0x000fe20000010199 */
[----:B------:R-:W-:Y:S02]  /*a070*/  FMUL.FTZ R29, R29, R59 ;  /* 0x0000003b1d1d7220 */ /* 0x000fe40000410000 */
[----:B------:R2:W5:Y:S01]  /*a080*/  LDL.LU R155, [R1+0xdc] ;  /* 0x0000dc00019b7983 */ /* 0x0005620000300800 */
[----:B------:R3:W-:Y:S01]  /*a090*/  MUFU.EX2 R14, R31 ;  /* 0x0000001f000e7308 */ /* 0x0007e20000000800 */
[----:B------:R-:W-:Y:S01]  /*a0a0*/  FMUL.FTZ R69, R69, R58 ;  /* 0x0000003a45457220 */ /* 0x000fe20000410000 */
[----:B------:R-:W-:Y:S01]  /*a0b0*/  FFMA.FTZ R59, -R149, R149, 1 ;  /* 0x3f800000953b7423 */ /* 0x000fe20000010195 */
[----:B------:R2:W5:Y:S01]  /*a0c0*/  LDL.LU R154, [R1+0xd8] ;  /* 0x0000d800019a7983 */ /* 0x0005620000300800 */
[----:B------:R-:W-:Y:S01]  /*a0d0*/  FMUL.FTZ R66, R122, R66 ;  /* 0x000000427a427220 */ /* 0x000fe20000410000 */
[----:B------:R-:W-:Y:S01]  /*a0e0*/  FFMA.FTZ R58, -R148, R148, 1 ;  /* 0x3f800000943a7423 */ /* 0x000fe20000010194 */
[----:B-1----:R-:W-:Y:S01]  /*a0f0*/  FMUL.FTZ R67, R125, R67 ;  /* 0x000000437d437220 */ /* 0x002fe20000410000 */
[----:B------:R2:W5:Y:S01]  /*a100*/  LDL.LU R153, [R1+0xd4] ;  /* 0x0000d40001997983 */ /* 0x0005620000300800 */
[----:B------:R-:W-:Y:S01]  /*a110*/  FMUL.FTZ R61, R35, R61 ;  /* 0x0000003d233d7220 */ /* 0x000fe20000410000 */
[----:B---3--:R-:W-:-:S02]  /*a120*/  FFMA.FTZ R31, -R151, R151, 1 ;  /* 0x3f800000971f7423 */ /* 0x008fc40000010197 */
[----:B------:R2:W5:Y:S01]  /*a130*/  LDL.LU R152, [R1+0xd0] ;  /* 0x0000d00001987983 */ /* 0x0005620000300800 */
[----:B------:R-:W-:Y:S01]  /*a140*/  FMUL.FTZ R60, R33, R60 ;  /* 0x0000003c213c7220 */ /* 0x000fe20000410000 */
[----:B------:R-:W-:Y:S02]  /*a150*/  FMUL.FTZ R59, R59, R66 ;  /* 0x000000423b3b7220 */ /* 0x000fe40000410000 */
[----:B------:R2:W5:Y:S01]  /*a160*/  LDL.LU R151, [R1+0xcc] ;  /* 0x0000cc0001977983 */ /* 0x0005620000300800 */
[----:B------:R-:W-:Y:S01]  /*a170*/  FMUL.FTZ R58, R58, R67 ;  /* 0x000000433a3a7220 */ /* 0x000fe20000410000 */
[----:B------:R-:W-:Y:S02]  /*a180*/  FFMA.FTZ R66, -R147, R147, 1 ;  /* 0x3f80000093427423 */ /* 0x000fe40000010193 */
[----:B------:R2:W5:Y:S01]  /*a190*/  LDL.LU R150, [R1+0xc8] ;  /* 0x0000c80001967983 */ /* 0x0005620000300800 */
[----:B------:R-:W-:Y:S01]  /*a1a0*/  FMUL.FTZ R31, R31, R61 ;  /* 0x0000003d1f1f7220 */ /* 0x000fe20000410000 */
[----:B------:R-:W-:-:S02]  /*a1b0*/  FFMA.FTZ R67, -R146, R146, 1 ;  /* 0x3f80000092437423 */ /* 0x000fc40000010192 */
[----:B------:R2:W5:Y:S01]  /*a1c0*/  LDL.LU R149, [R1+0xc4] ;  /* 0x0000c40001957983 */ /* 0x0005620000300800 */
[----:B------:R-:W-:Y:S01]  /*a1d0*/  FMUL.FTZ R70, R70, R60 ;  /* 0x0000003c46467220 */ /* 0x000fe20000410000 */
[----:B------:R-:W-:Y:S02]  /*a1e0*/  FFMA.FTZ R61, -R145, R145, 1 ;  /* 0x3f800000913d7423 */ /* 0x000fe40000010191 */
[----:B------:R2:W5:Y:S01]  /*a1f0*/  LDL.LU R148, [R1+0xc0] ;  /* 0x0000c00001947983 */ /* 0x0005620000300800 */
[----:B------:R-:W-:Y:S01]  /*a200*/  FMUL.FTZ R90, R130, R90 ;  /* 0x0000005a825a7220 */ /* 0x000fe20000410000 */
[----:B------:R-:W-:Y:S02]  /*a210*/  FFMA.FTZ R60, -R144, R144, 1 ;  /* 0x3f800000903c7423 */ /* 0x000fe40000010190 */
[----:B------:R2:W5:Y:S01]  /*a220*/  LDL.LU R147, [R1+0xbc] ;  /* 0x0000bc0001937983 */ /* 0x0005620000300800 */
[--C-:B------:R-:W-:Y:S01]  /*a230*/  FADD.FTZ R73, R73, -R62.reuse ;  /* 0x8000003e49497221 */ /* 0x100fe20000010000 */
[----:B------:R-:W-:-:S02]  /*a240*/  FADD.FTZ R75, R75, -R62 ;  /* 0x8000003e4b4b7221 */ /* 0x000fc40000010000 */
[----:B------:R2:W5:Y:S01]  /*a250*/  LDL.LU R146, [R1+0xb8] ;  /* 0x0000b80001927983 */ /* 0x0005620000300800 */
[--C-:B----4-:R-:W-:Y:S01]  /*a260*/  FADD.FTZ R76, R76, -R63.reuse ;  /* 0x8000003f4c4c7221 */ /* 0x110fe20000010000 */
        /* <DEDUP_REMOVED lines=8> */
[----:B------:R-:W-:Y:S01]  /*a2f0*/  FMUL.FTZ R61, R61, R90 ;  /* 0x0000005a3d3d7220 */ /* 0x000fe20000410000 */
        /* <DEDUP_REMOVED lines=17> */
[--C-:B------:R-:W-:Y:S01]  /*a410*/  FADD.FTZ R84, R84, -R208.reuse ;  /* 0x800000d054547221 */ /* 0x100fe20000010000 */
[----:B------:R-:W-:Y:S01]  /*a420*/  FADD.FTZ R86, R86, -R208 ;  /* 0x800000d056567221 */ /* 0x000fe20000010000 */
[----:B------:R-:W-:Y:S01]  /*a430*/  FFMA.FTZ R94, -R3, R3, 1 ;  /* 0x3f800000035e7423 */ /* 0x000fe20000010103 */
[----:B------:R2:W5:Y:S01]  /*a440*/  LDL.LU R5, [R1+0x98] ;  /* 0x0000980001057983 */ /* 0x0005620000300800 */
[----:B------:R-:W-:Y:S01]  /*a450*/  FFMA.FTZ R208, -R2, R2, 1 ;  /* 0x3f80000002d07423 */ /* 0x000fe20000010102 */
[--C-:B------:R-:W-:Y:S02]  /*a460*/  FADD.FTZ R72, R72, -R209.reuse ;  /* 0x800000d148487221 */ /* 0x100fe40000010000 */
[----:B------:R2:W5:Y:S01]  /*a470*/  LDL.LU R4, [R1+0x94] ;  /* 0x0000940001047983 */ /* 0x0005620000300800 */
[----:B------:R-:W-:-:S03]  /*a480*/  FADD.FTZ R74, R74, -R209 ;  /* 0x800000d14a4a7221 */ /* 0x000fc60000010000 */
[----:B------:R2:W5:Y:S04]  /*a490*/  LDL.LU R3, [R1+0x90] ;  /* 0x0000900001037983 */ /* 0x0005680000300800 */
[----:B------:R2:W5:Y:S04]  /*a4a0*/  LDL.LU R2, [R1+0x8c] ;  /* 0x00008c0001027983 */ /* 0x0005680000300800 */
[----:B------:R-:W3:Y:S01]  /*a4b0*/  LDL R209, [R1+0x70] ;  /* 0x0000700001d17983 */ /* 0x000ee20000100800 */
[----:B------:R-:W1:Y:S08]  /*a4c0*/  MUFU.EX2 R126, R126 ;  /* 0x0000007e007e7308 */ /* 0x000e700000000800 */
[----:B------:R-:W4:Y:S08]  /*a4d0*/  MUFU.EX2 R222, R222 ;  /* 0x000000de00de7308 */ /* 0x000f300000000800 */
[----:B------:R-:W2:Y:S08]  /*a4e0*/  MUFU.EX2 R212, R212 ;  /* 0x000000d400d47308 */ /* 0x000eb00000000800 */
[----:B------:R-:W2:Y:S01]  /*a4f0*/  MUFU.EX2 R204, R204 ;  /* 0x000000cc00cc7308 */ /* 0x000ea20000000800 */
[----:B-1----:R-:W-:-:S07]  /*a500*/  FMUL.FTZ R65, R126, R65 ;  /* 0x000000417e417220 */ /* 0x002fce0000410000 */
[----:B------:R-:W1:Y:S01]  /*a510*/  MUFU.EX2 R213, R213 ;  /* 0x000000d500d57308 */ /* 0x000e620000000800 */
[----:B------:R-:W-:-:S07]  /*a520*/  FMUL.FTZ R72, R13, R72 ;  /* 0x000000480d487220 */ /* 0x000fce0000410000 */
[----:B------:R-:W1:Y:S08]  /*a530*/  MUFU.EX2 R123, R123 ;  /* 0x0000007b007b7308 */ /* 0x000e700000000800 */
        /* <DEDUP_REMOVED lines=8> */
[----:B------:R-:W1:Y:S01]  /*a5c0*/  MUFU.EX2 R219, R219 ;  /* 0x000000db00db7308 */ /* 0x000e620000000800 */
[----:B------:R-:W-:Y:S01]  /*a5d0*/  FMUL.FTZ R66, R66, R65 ;  /* 0x0000004142427220 */ /* 0x000fe20000410000 */
[----:B------:R-:W-:Y:S01]  /*a5e0*/  FMUL.FTZ R62, R62, R72 ;  /* 0x000000483e3e7220 */ /* 0x000fe20000410000 */
[----:B------:R-:W-:Y:S01]  /*a5f0*/  FFMA.FTZ R114, -R114, R114, 1 ;  /* 0x3f80000072727423 */ /* 0x000fe20000010172 */
[----:B----4-:R-:W-:Y:S01]  /*a600*/  FMUL.FTZ R82, R222, R82 ;  /* 0x00000052de527220 */ /* 0x010fe20000410000 */
[----:B------:R-:W-:Y:S01]  /*a610*/  FFMA.FTZ R65, -R113, R113, 1 ;  /* 0x3f80000071417423 */ /* 0x000fe20000010171 */
[----:B------:R-:W-:Y:S01]  /*a620*/  FFMA.FTZ R72, -R115, R115, 1 ;  /* 0x3f80000073487423 */ /* 0x000fe20000010173 */
[----:B--2---:R-:W-:Y:S01]  /*a630*/  FMUL.FTZ R81, R212, R81 ;  /* 0x00000051d4517220 */ /* 0x004fe20000410000 */
[----:B------:R-:W-:Y:S01]  /*a640*/  FMUL.FTZ R83, R204, R83 ;  /* 0x00000053cc537220 */ /* 0x000fe20000410000 */
[----:B------:R-:W-:Y:S01]  /*a650*/  FMUL.FTZ R113, R114, R82 ;  /* 0x0000005272717220 */ /* 0x000fe20000410000 */
[----:B-1----:R-:W-:Y:S01]  /*a660*/  FMUL.FTZ R85, R213, R85 ;  /* 0x00000055d5557220 */ /* 0x002fe20000410000 */
[----:B------:R-:W-:Y:S01]  /*a670*/  FMUL.FTZ R115, R65, R81 ;  /* 0x0000005141737220 */ /* 0x000fe20000410000 */
[----:B------:R-:W-:Y:S01]  /*a680*/  FMUL.FTZ R114, R72, R83 ;  /* 0x0000005348727220 */ /* 0x000fe20000410000 */
[----:B------:R-:W-:Y:S01]  /*a690*/  FFMA.FTZ R72, -R116, R116, 1 ;  /* 0x3f80000074487423 */ /* 0x000fe20000010174 */
[----:B------:R-:W-:Y:S01]  /*a6a0*/  FFMA.FTZ R65, -R117, R117, 1 ;  /* 0x3f80000075417423 */ /* 0x000fe20000010175 */
[----:B------:R-:W-:Y:S01]  /*a6b0*/  FMUL.FTZ R92, R123, R92 ;  /* 0x0000005c7b5c7220 */ /* 0x000fe20000410000 */
[----:B------:R-:W-:Y:S01]  /*a6c0*/  FFMA.FTZ R116, -R118, R118, 1 ;  /* 0x3f80000076747423 */ /* 0x000fe20000010176 */
[----:B------:R-:W-:Y:S01]  /*a6d0*/  FFMA.FTZ R117, -R121, R121, 1 ;  /* 0x3f80000079757423 */ /* 0x000fe20000010179 */
[----:B------:R-:W-:Y:S01]  /*a6e0*/  FMUL.FTZ R84, R224, R84 ;  /* 0x00000054e0547220 */ /* 0x000fe20000410000 */
[----:B------:R-:W-:Y:S01]  /*a6f0*/  FMUL.FTZ R86, R211, R86 ;  /* 0x00000056d3567220 */ /* 0x000fe20000410000 */
[----:B------:R-:W-:Y:S01]  /*a700*/  FMUL.FTZ R87, R206, R87 ;  /* 0x00000057ce577220 */ /* 0x000fe20000410000 */
[----:B------:R-:W-:Y:S01]  /*a710*/  F2FP.F16.F32.PACK_AB R69, R29, R69 ;  /* 0x000000451d45723e */ /* 0x000fe200000000ff */
        /* <DEDUP_REMOVED lines=28> */
[----:B------:R-:W-:-:S02]  /*a8e0*/  F2FP.F16.F32.PACK_AB R80, R207, R136 ;  /* 0x00000088cf50723e */ /* 0x000fc400000000ff */
[----:B------:R-:W-:Y:S02]  /*a8f0*/  F2FP.F16.F32.PACK_AB R81, R134, R135 ;  /* 0x000000878651723e */ /* 0x000fe400000000ff */
[----:B------:R-:W-:Y:S02]  /*a900*/  F2FP.F16.F32.PACK_AB R82, R131, R133 ;  /* 0x000000858352723e */ /* 0x000fe400000000ff */
[----:B------:R-:W-:Y:S02]  /*a910*/  F2FP.F16.F32.PACK_AB R83, R129, R88 ;  /* 0x000000588153723e */ /* 0x000fe400000000ff */
[----:B------:R-:W-:Y:S02]  /*a920*/  F2FP.F16.F32.PACK_AB R76, R43, R45 ;  /* 0x0000002d2b4c723e */ /* 0x000fe400000000ff */
[----:B------:R-:W-:Y:S02]  /*a930*/  F2FP.F16.F32.PACK_AB R77, R49, R42 ;  /* 0x0000002a314d723e */ /* 0x000fe400000000ff */
[----:B------:R-:W-:Y:S01]  /*a940*/  F2FP.F16.F32.PACK_AB R78, R46, R52 ;  /* 0x000000342e4e723e */ /* 0x000fe200000000ff */
[----:B------:R-:W-:Y:S01]  /*a950*/  UMOV UR6, UR4 ;  /* 0x0000000400067c82 */ /* 0x000fe20008000000 */
[----:B------:R-:W-:Y:S01]  /*a960*/  F2FP.F16.F32.PACK_AB R79, R53, R44 ;  /* 0x0000002c354f723e */ /* 0x000fe200000000ff */
[----:B------:R-:W-:Y:S01]  /*a970*/  UMOV UR7, 0x40000040 ;  /* 0x4000004000077882 */ /* 0x000fe20000000000 */
[----:B------:R-:W-:Y:S01]  /*a980*/  F2FP.F16.F32.PACK_AB R72, R48, R50 ;  /* 0x000000323048723e */ /* 0x000fe200000000ff */
[----:B------:R-:W2:Y:S01]  /*a990*/  LDL R42, [R1+0x58] ;  /* 0x00005800012a7983 */ /* 0x000ea20000100800 */
        /* <DEDUP_REMOVED lines=21> */
[----:B------:R-:W-:Y:S01]  /*aaf0*/  F2FP.F16.F32.PACK_AB R95, R96, R95 ;  /* 0x0000005f605f723e */ /* 0x000fe200000000ff */
[----:B---3--:R-:W-:-:S04]  /*ab00*/  IMAD R29, R0, 0x4000, R209 ;  /* 0x00004000001d7824 */ /* 0x008fc800078e02d1 */
        /* <DEDUP_REMOVED lines=17> */
[----:B------:R-:W-:Y:S01]  /*ac20*/  F2FP.F16.F32.PACK_AB R110, R110, R111 ;  /* 0x0000006f6e6e723e */ /* 0x000fe200000000ff */
[----:B------:R-:W-:-:S02]  /*ac30*/  WARPGROUP.DEPBAR.LE gsb0, 0x0 ;  /* 0x00008000000079c5 */ /* 0x000fc40000010000 */
[----:B------:R-:W-:-:S06]  /*ac40*/  WARPGROUP.ARRIVE ;  /* 0x00000000000079c5 */ /* 0x000fcc0000000000 */
[----:B------:R-:W-:Y:S01]  /*ac50*/  HGMMA.64x64x16.F32 R172, R28, gdesc[UR4].tnspB, R172, gsb0 ;  /* 0x40e000041cac7df0 */ /* 0x000fe200080008ac */
[----:B------:R-:W-:Y:S01]  /*ac60*/  F2FP.F16.F32.PACK_AB R108, R107, R108 ;  /* 0x0000006c6b6c723e */ /* 0x000fe200000000ff */
[----:B------:R-:W-:Y:S01]  /*ac70*/  UIADD3 UR6, UR4, 0x100, URZ ;  /* 0x0000010004067890 */ /* 0x000fe2000fffe03f */
[----:B------:R-:W-:Y:S02]  /*ac80*/  F2FP.F16.F32.PACK_AB R109, R12, R106 ;  /* 0x0000006a0c6d723e */ /* 0x000fe400000000ff */
[----:B------:R-:W-:Y:S01]  /*ac90*/  F2FP.F16.F32.PACK_AB R111, R24, R10 ;  /* 0x0000000a186f723e */ /* 0x000fe200000000ff */
[----:B------:R-:W-:Y:S01]  /*aca0*/  UMOV UR7, 0x40000040 ;  /* 0x4000004000077882 */ /* 0x000fe20000000000 */
[----:B------:R-:W-:Y:S02]  /*acb0*/  F2FP.F16.F32.PACK_AB R24, R27, R25 ;  /* 0x000000191b18723e */ /* 0x000fe400000000ff */
[----:B------:R-:W-:Y:S01]  /*acc0*/  F2FP.F16.F32.PACK_AB R25, R18, R26 ;  /* 0x0000001a1219723e */ /* 0x000fe200000000ff */
[----:B------:R-:W-:-:S02]  /*acd0*/  WARPGROUP.DEPBAR.LE gsb0, 0x0 ;  /* 0x00008000000079c5 */ /* 0x000fc40000010000 */
[----:B------:R-:W-:-:S06]  /*ace0*/  WARPGROUP.ARRIVE ;  /* 0x00000000000079c5 */ /* 0x000fcc0000000000 */
[----:B------:R-:W-:Y:S01]  /*acf0*/  HGMMA.64x64x16.F32 R172, R108, gdesc[UR4].tnspB, R172, gsb0 ;  /* 0x40e000046cac7df0 */ /* 0x000fe200080008ac */
[----:B------:R-:W-:Y:S01]  /*ad00*/  F2FP.F16.F32.PACK_AB R26, R21, R19 ;  /* 0x00000013151a723e */ /* 0x000fe200000000ff */
[----:B------:R-:W-:Y:S01]  /*ad10*/  UIADD3 UR6, UR4, 0x180, URZ ;  /* 0x0000018004067890 */ /* 0x000fe2000fffe03f */
[----:B------:R-:W-:Y:S01]  /*ad20*/  F2FP.F16.F32.PACK_AB R27, R11, R20 ;  /* 0x000000140b1b723e */ /* 0x000fe200000000ff */
[----:B------:R-:W-:Y:S01]  /*ad30*/  UMOV UR7, 0x40000040 ;  /* 0x4000004000077882 */ /* 0x000fe20000000000 */
[----:B------:R-:W-:Y:S02]  /*ad40*/  WARPGROUP.DEPBAR.LE gsb0, 0x0 ;  /* 0x00008000000079c5 */ /* 0x000fe40000010000 */
        /* <DEDUP_REMOVED lines=12> */
[----:B------:R-:W-:Y:S01]  /*ae10*/  F2FP.F16.F32.PACK_AB R124, R122, R128 ;  /* 0x000000807a7c723e */ /* 0x000fe200000000ff */
[----:B------:R-:W-:Y:S01]  /*ae20*/  UIADD3 UR6, UR4, 0x280, URZ ;  /* 0x0000028004067890 */ /* 0x000fe2000fffe03f */
[----:B------:R-:W-:Y:S02]  /*ae30*/  F2FP.F16.F32.PACK_AB R126, R130, R126 ;  /* 0x0000007e827e723e */ /* 0x000fe400000000ff */
[----:B------:R-:W-:Y:S01]  /*ae40*/  F2FP.F16.F32.PACK_AB R127, R132, R123 ;  /* 0x0000007b847f723e */ /* 0x000fe200000000ff */
[----:B------:R-:W-:Y:S01]  /*ae50*/  UMOV UR7, 0x40000040 ;  /* 0x4000004000077882 */ /* 0x000fe20000000000 */
[----:B------:R-:W-:Y:S01]  /*ae60*/  F2FP.F16.F32.PACK_AB R36, R41, R13 ;  /* 0x0000000d2924723e */ /* 0x000fe200000000ff */
[----:B------:R-:W-:Y:S02]  /*ae70*/  WARPGROUP.DEPBAR.LE gsb0, 0x0 ;  /* 0x00008000000079c5 */ /* 0x000fe40000010000 */
[----:B------:R-:W-:-:S06]  /*ae80*/  WARPGROUP.ARRIVE ;  /* 0x00000000000079c5 */ /* 0x000fcc0000000000 */
[----:B------:R-:W-:Y:S01]  /*ae90*/  HGMMA.64x64x16.F32 R172, R124, gdesc[UR4].tnspB, R172, gsb0 ;  /* 0x40e000047cac7df0 */ /* 0x000fe200080008ac */
[----:B-1----:R-:W-:Y:S01]  /*aea0*/  F2FP.F16.F32.PACK_AB R37, R14, R40 ;  /* 0x000000280e25723e */ /* 0x002fe200000000ff */
        /* <DEDUP_REMOVED lines=12> */
[----:B------:R-:W-:Y:S01]  /*af70*/  UMOV UR7, 0x40000040 ;  /* 0x4000004000077882 */ /* 0x000fe20000000000 */
[----:B------:R-:W-:Y:S02]  /*af80*/  WARPGROUP.DEPBAR.LE gsb0, 0x0 ;  /* 0x00008000000079c5 */ /* 0x000fe40000010000 */
[----:B------:R-:W-:-:S06]  /*af90*/  WARPGROUP.ARRIVE ;  /* 0x00000000000079c5 */ /* 0x000fcc0000000000 */
[----:B------:R-:W-:Y:S01]  /*afa0*/  HGMMA.64x64x16.F32 R172, R208, gdesc[UR4].tnspB, R172, gsb0 ;  /* 0x40e00004d0ac7df0 */ /* 0x000fe200080008ac */
[----:B------:R-:W-:Y:S02]  /*afb0*/  R2UR UR5, R16 ;  /* 0x00000000100572ca */ /* 0x000fe400000e0000 */
[----:B--2---:R-:W-:-:S04]  /*afc0*/  LEA R9, R0, R42, 0xb ;  /* 0x0000002a00097211 */ /* 0x004fc800078e58ff */
[----:B------:R-:W-:-:S07]  /*afd0*/  R2UR UR8, R9 ;  /* 0x00000000090872ca */ /* 0x000fce00000e0000 */
[----:B------:R-:W-:-:S04]  /*afe0*/  USHF.R.U32.HI UR5, URZ, 0x4, UR5 ;  /* 0x000000043f057899 */ /* 0x000fc80008011605 */
[----:B------:R-:W-:Y:S02]  /*aff0*/  ULOP3.LUT UR9, UR5, 0x3fff, URZ, 0xc0, !UPT ;  /* 0x00003fff05097892 */ /* 0x000fe4000f8ec03f */
[----:B------:R-:W-:Y:S01]  /*b000*/  UMOV UR4, UR8 ;  /* 0x0000000800047c82 */ /* 0x000fe20008000000 */
[----:B------:R-:W-:Y:S01]  /*b010*/  UMOV UR5, 0x40000040 ;  /* 0x4000004000057882 */ /* 0x000fe20000000000 */
[----:B------:R-:W-:-:S03]  /*b020*/  UMOV UR7, 0x40000040 ;  /* 0x4000004000077882 */ /* 0x000fc60000000000 */
[----:B------:R-:W-:Y:S01]  /*b030*/  UMOV UR6, UR9 ;  /* 0x0000000900067c82 */ /* 0x000fe20008000000 */
[----:B------:R-:W-:Y:S02]  /*b040*/  WARPGROUP.DEPBAR.LE gsb0, 0x0 ;  /* 0x00008000000079c5 */ /* 0x000fe40000010000 */
[----:B------:R1:W-:Y:S06]  /*b050*/  MEMBAR.ALL.CTA ;  /* 0x0000000000007992 */ /* 0x0003ec0000008000 */
[----:B-1----:R-:W1:Y:S02]  /*b060*/  FENCE.VIEW.ASYNC.S ;  /* 0x00000000000073c6 */ /* 0x002e640000000000 */
[----:B-1----:R-:W-:Y:S06]  /*b070*/  BAR.SYNC.DEFER_BLOCKING 0x9, 0x100 ;  /* 0x0244000000007b1d */ /* 0x002fec0000010000 */
        /* <DEDUP_REMOVED lines=54> */
.L_x_1076:
[----:B-----5:R-:W-:Y:S01]  /*b3e0*/  IMAD R5, R0, 0x400, R5 ;  /* 0x0000040000057824 */ /* 0x020fe200078e0205 */
[----:B------:R-:W-:Y:S01]  /*b3f0*/  UMOV UR7, 0x40000040 ;  /* 0x4000004000077882 */ /* 0x000fe20000000000 */
[----:B------:R-:W1:Y:S03]  /*b400*/  S2R R9, SR_TID.X ;  /* 0x0000000000097919 */ /* 0x000e660000002100 */
        /* <DEDUP_REMOVED lines=10> */
[----:B------:R-:W-:Y:S01]  /*b4b0*/  IADD3 R9, R9, 0x9, RZ ;  /* 0x0000000909097810 */ /* 0x000fe20007ffe0ff */
        /* <DEDUP_REMOVED lines=36> */
[----:B-1----:R-:W1:Y:S01]  /*b700*/  S2R R9, SR_TID.X ;  /* 0x0000000000097919 */ /* 0x002e620000002100 */
[----:B------:R2:W-:Y:S04]  /*b710*/  STS.128 [R2+0x8000], R24 ;  /* 0x0080001802007388 */ /* 0x0005e80000000c00 */
[----:B------:R2:W-:Y:S04]  /*b720*/  STS.128 [R2+0x8800], R28 ;  /* 0x0088001c02007388 */ /* 0x0005e80000000c00 */
[----:B------:R2:W-:Y:S04]  /*b730*/  STS.128 [R2+0x9000], R32 ;  /* 0x0090002002007388 */ /* 0x0005e80000000c00 */
[----:B------:R2:W-:Y:S04]  /*b740*/  STS.128 [R2+0x9800], R36 ;  /* 0x0098002402007388 */ /* 0x0005e80000000c00 */
[----:B------:R2:W-:Y:S01]  /*b750*/  STS.128 [R2+0xa000], R40 ;  /* 0x00a0002802007388 */ /* 0x0005e20000000c00 */
[----:B-1----:R-:W-:-:S03]  /*b760*/  SHF.R.U32.HI R9, RZ, 0x7, R9 ;  /* 0x00000007ff097819 */ /* 0x002fc60000011609 */
[----:B------:R2:W-:Y:S02]  /*b770*/  STS.128 [R2+0xa800], R44 ;  /* 0x00a8002c02007388 */ /* 0x0005e40000000c00 */
[----:B------:R-:W-:Y:S02]  /*b780*/  VIADD R9, R9, 0xc ;  /* 0x0000000c09097836 */ /* 0x000fe40000000000 */
        /* <DEDUP_REMOVED lines=8> */
[----:B-1----:R2:W-:Y:S06]  /*b810*/  BAR.ARV R9, 0xa0 ;  /* 0x000280090000751d */ /* 0x0025ec0000002000 */
[----:B------:R-:W-:Y:S05]  /*b820*/  @!P0 BRA `(.L_x_1077) ;  /* 0x0000000000048947 */ /* 0x000fea0003800000 */
[----:B------:R-:W-:Y:S01]  /*b830*/  BPT.TRAP 0x1 ;  /* 0x000000040000795c */ /* 0x000fe20000300000 */
.L_x_1077:
[----:B--2---:R-:W2:Y:S01]  /*b840*/  LDL R5, [R1+0x40] ;  /* 0x0000400001057983 */ /* 0x004ea20000100800 */
        /* <DEDUP_REMOVED lines=11> */
.L_x_1067:
[----:B------:R-:W-:-:S06]  /*b900*/  UISETP.GE.AND UP0, UPT, UR38, UR37, UPT ;  /* 0x000000252600728c */ /* 0x000fcc000bf06270 */
[----:B------:R-:W-:-:S13]  /*b910*/  PLOP3.LUT P0, PT, PT, PT, UP0, 0x80, 0x0 ;  /* 0x000000000000781c */ /* 0x000fda0003f0f008 */
[----:B------:R-:W-:Y:S05]  /*b920*/  @P0 BRA `(.L_x_1079) ;  /* 0x0000005800280947 */ /* 0x000fea0003800000 */
[----:B------:R-:W2:Y:S01]  /*b930*/  LDL.LU R13, [R1+0x6c] ;  /* 0x00006c00010d7983 */ /* 0x000ea20000300800 */
[----:B------:R-:W3:Y:S03]  /*b940*/  LDC R21, c[0x0][0x290] ;  /* 0x0000a400ff157b82 */ /* 0x000ee60000000800 */
[----:B------:R-:W2:Y:S04]  /*b950*/  LDL R12, [R1+0x88] ;  /* 0x00008800010c7983 */ /* 0x000ea80000100800 */
[----:B------:R-:W4:Y:S01]  /*b960*/  LDL.LU R20, [R1+0x50] ;  /* 0x0000500001147983 */ /* 0x000f220000300800 */
[----:B------:R-:W5:Y:S01]  /*b970*/  S2R R5, SR_TID.X ;  /* 0x0000000000057919 */ /* 0x000f620000002100 */
[----:B------:R-:W1:Y:S01]  /*b980*/  S2R R14, SR_TID.X ;  /* 0x00000000000e7919 */ /* 0x000e620000002100 */
[----:B-----5:R-:W-:Y:S01]  /*b990*/  VIADD R5, R5, 0xffffff80 ;  /* 0xffffff8005057836 */ /* 0x020fe20000000000 */
[C---:B-1----:R-:W-:Y:S01]  /*b9a0*/  IADD3 R15, R14.reuse, -0x80, RZ ;  /* 0xffffff800e0f7810 */ /* 0x042fe20007ffe0ff */
[----:B------:R-:W-:-:S03]  /*b9b0*/  VIADD R14, R14, 0xffffff80 ;  /* 0xffffff800e0e7836 */ /* 0x000fc60000000000 */
[----:B------:R-:W-:-:S04]  /*b9c0*/  SHF.R.S32.HI R6, RZ, 0x1f, R5 ;  /* 0x0000001fff067819 */ /* 0x000fc80000011405 */
[----:B------:R-:W-:Y:S02]  /*b9d0*/  LEA.HI R7, R6, R5, RZ, 0x5 ;  /* 0x0000000506077211 */ /* 0x000fe400078f28ff */
[----:B------:R-:W-:Y:S02]  /*b9e0*/  SHF.R.S32.HI R14, RZ, 0x1f, R14 ;  /* 0x0000001fff0e7819 */ /* 0x000fe4000001140e */
[----:B------:R-:W-:Y:S02]  /*b9f0*/  LOP3.LUT R8, R7, 0xffffffe0, RZ, 0xc0, !PT ;  /* 0xffffffe007087812 */ /* 0x000fe400078ec0ff */
[----:B------:R-:W-:-:S03]  /*ba00*/  LEA.HI R14, R14, R15, RZ, 0x7 ;  /* 0x0000000f0e0e7211 */ /* 0x000fc600078f38ff */
[----:B------:R-:W-:Y:S01]  /*ba10*/  IMAD.IADD R8, R5, 0x1, -R8 ;  /* 0x0000000105087824 */ /* 0x000fe200078e0a08 */
[----:B------:R-:W-:Y:S02]  /*ba20*/  SHF.R.S32.HI R14, RZ, 0x7, R14 ;  /* 0x00000007ff0e7819 */ /* 0x000fe4000001140e */
[----:B------:R-:W-:Y:S02]  /*ba30*/  MOV R23, 0x40000040 ;  /* 0x4000004000177802 */ /* 0x000fe40000000f00 */
[CC--:B--2---:R-:W-:Y:S02]  /*ba40*/  LEA.HI R9, R12.reuse, R13.reuse, RZ, 0x2 ;  /* 0x0000000d0c097211 */ /* 0x0c4fe400078f10ff */
[----:B------:R-:W-:Y:S02]  /*ba50*/  LEA.HI R12, R12, R13, RZ, 0x5 ;  /* 0x0000000d0c0c7211 */ /* 0x000fe400078f28ff */
[--C-:B------:R-:W-:Y:S02]  /*ba60*/  SHF.R.S32.HI R10, RZ, 0x2, R9.reuse ;  /* 0x00000002ff0a7819 */ /* 0x100fe40000011409 */
[----:B------:R-:W-:-:S02]  /*ba70*/  SHF.R.S32.HI R7, RZ, 0x1f, R9 ;  /* 0x0000001fff077819 */ /* 0x000fc40000011409 */
[----:B------:R-:W-:Y:S02]  /*ba80*/  LEA.HI R13, R14, R14, RZ, 0x1 ;  /* 0x0000000e0e0d7211 */ /* 0x000fe400078f08ff */
[----:B------:R-:W-:Y:S02]  /*ba90*/  LEA.HI R9, R7, R10, RZ, 0x3 ;  /* 0x0000000a07097211 */ /* 0x000fe400078f18ff */
[----:B------:R-:W-:Y:S02]  /*baa0*/  SHF.R.S32.HI R7, RZ, 0x1f, R8 ;  /* 0x0000001fff077819 */ /* 0x000fe40000011408 */
[----:B------:R-:W-:Y:S02]  /*bab0*/  LOP3.LUT R11, R9, 0xfffffff8, RZ, 0xc0, !PT ;  /* 0xfffffff8090b7812 */ /* 0x000fe400078ec0ff */
[CC--:B------:R-:W-:Y:S02]  /*bac0*/  LEA.HI R9, R7.reuse, R8.reuse, RZ, 0x3 ;  /* 0x0000000807097211 */ /* 0x0c0fe400078f18ff */
[----:B------:R-:W-:Y:S01]  /*bad0*/  LEA.HI R7, R7, R8, RZ, 0x2 ;  /* 0x0000000807077211 */ /* 0x000fe200078f10ff */
[----:B------:R-:W-:Y:S01]  /*bae0*/  IMAD.IADD R11, R10, 0x1, -R11 ;  /* 0x000000010a0b7824 */ /* 0x000fe200078e0a0b */
[----:B------:R-:W-:-:S02]  /*baf0*/  SHF.R.S32.HI R10, RZ, 0x3, R9 ;  /* 0x00000003ff0a7819 */ /* 0x000fc40000011409 */
[----:B------:R-:W-:Y:S02]  /*bb00*/  SHF.R.S32.HI R8, RZ, 0x5, R12 ;  /* 0x00000005ff087819 */ /* 0x000fe4000001140c */
[----:B------:R-:W-:Y:S02]  /*bb10*/  SHF.R.S32.HI R9, RZ, 0x1f, R9 ;  /* 0x0000001fff097819 */ /* 0x000fe40000011409 */
[----:B------:R-:W-:Y:S02]  /*bb20*/  SHF.R.S32.HI R12, RZ, 0x2, R7 ;  /* 0x00000002ff0c7819 */ /* 0x000fe40000011407 */
[----:B------:R-:W-:Y:S02]  /*bb30*/  LOP3.LUT R13, R13, 0x3fffffe, RZ, 0xc0, !PT ;  /* 0x03fffffe0d0d7812 */ /* 0x000fe400078ec0ff */
[----:B------:R-:W-:Y:S02]  /*bb40*/  LEA.HI R9, R9, R10, RZ, 0x4 ;  /* 0x0000000a09097211 */ /* 0x000fe400078f20ff */
[----:B------:R-:W-:-:S02]  /*bb50*/  LEA.HI R7, R7, R12, RZ, 0x1 ;  /* 0x0000000c07077211 */ /* 0x000fc400078f08ff */
[----:B------:R-:W-:Y:S01]  /*bb60*/  IADD3 R14, R14, -R13, RZ ;  /* 0x8000000d0e0e7210 */ /* 0x000fe20007ffe0ff */
[----:B------:R-:W-:Y:S01]  /*bb70*/  IMAD R13, R8, 0x10, R11 ;  /* 0x00000010080d7824 */ /* 0x000fe200078e020b */
[----:B------:R-:W-:Y:S02]  /*bb80*/  LOP3.LUT R9, R9, 0x1ffffff0, RZ, 0xc0, !PT ;  /* 0x1ffffff009097812 */ /* 0x000fe400078ec0ff */
[----:B------:R-:W-:Y:S01]  /*bb90*/  LEA.HI R8, R6, R5, RZ, 0x2 ;  /* 0x0000000506087211 */ /* 0x000fe200078f10ff */
[----:B------:R-:W-:Y:S01]  /*bba0*/  VIADD R6, R12, 0x8 ;  /* 0x000000080c067836 */ /* 0x000fe20000000000 */
[----:B------:R-:W-:Y:S02]  /*bbb0*/  LOP3.LUT R7, R7, 0xfffffffe, RZ, 0xc0, !PT ;  /* 0xfffffffe07077812 */ /* 0x000fe400078ec0ff */
[----:B------:R-:W-:Y:S02]  /*bbc0*/  IADD3 R10, R10, -R9, RZ ;  /* 0x800000090a0a7210 */ /* 0x000fe40007ffe0ff */
[----:B------:R-:W-:Y:S01]  /*bbd0*/  LOP3.LUT R18, R8, 0xfffffffc, RZ, 0xc0, !PT ;  /* 0xfffffffc08127812 */ /* 0x000fe200078ec0ff */
[----:B------:R-:W-:Y:S01]  /*bbe0*/  IMAD.IADD R7, R12, 0x1, -R7 ;  /* 0x000000010c077824 */ /* 0x000fe200078e0a07 */
[----:B------:R-:W-:Y:S01]  /*bbf0*/  LEA.HI R11, R6, R6, RZ, 0x1 ;  /* 0x00000006060b7211 */ /* 0x000fe200078f08ff */
[----:B------:R-:W3:Y:S01]  /*bc00*/  S2R R8, SR_CTAID.X ;  /* 0x0000000000087919 */ /* 0x000ee20000002500 */
[----:B------:R-:W-:Y:S01]  /*bc10*/  LEA R19, R14, R13, 0x6 ;  /* 0x0000000d0e137211 */ /* 0x000fe200078e30ff */
[----:B------:R-:W-:Y:S01]  /*bc20*/  IMAD.IADD R9, R5, 0x1, -R18 ;  /* 0x0000000105097824 */ /* 0x000fe200078e0a12 */
[----:B------:R-:W-:Y:S01]  /*bc30*/  LOP3.LUT R5, R11, 0xfffffffe, RZ, 0xc0, !PT ;  /* 0xfffffffe0b057812 */ /* 0x000fe200078ec0ff */
[----:B------:R-:W-:-:S02]  /*bc40*/  IMAD R10, R10, 0x8, R7 ;  /* 0x000000080a0a7824 */ /* 0x000fc400078e0207 */
[----:B------:R-:W-:Y:S01]  /*bc50*/  VIADD R7, R12, 0x10 ;  /* 0x000000100c077836 */ /* 0x000fe20000000000 */
[----:B------:R-:W-:Y:S01]  /*bc60*/  IADD3 R6, R6, -R5, RZ ;  /* 0x8000000506067210 */ /* 0x000fe20007ffe0ff */
[----:B------:R-:W-:Y:S01]  /*bc70*/  VIADD R13, R12, 0x18 ;  /* 0x000000180c0d7836 */ /* 0x000fe20000000000 */
[----:B------:R1:W-:Y:S01]  /*bc80*/  STL [R1+0x84], R10 ;  /* 0x0000840a01007387 */ /* 0x0003e20000100800 */
[--C-:B------:R-:W-:Y:S02]  /*bc90*/  SHF.R.S32.HI R5, RZ, 0x1, R11.reuse ;  /* 0x00000001ff057819 */ /* 0x100fe4000001140b */
[----:B------:R-:W-:Y:S02]  /*bca0*/  LEA.HI R12, R7, R7, RZ, 0x1 ;  /* 0x00000007070c7211 */ /* 0x000fe400078f08ff */
[----:B------:R-:W-:Y:S02]  /*bcb0*/  LEA.HI R15, R13, R13, RZ, 0x1 ;  /* 0x0000000d0d0f7211 */ /* 0x000fe400078f08ff */
[----:B-1----:R-:W-:-:S02]  /*bcc0*/  SHF.R.S32.HI R10, RZ, 0x1f, R11 ;  /* 0x0000001fff0a7819 */ /* 0x002fc4000001140b */
[----:B------:R-:W-:Y:S02]  /*bcd0*/  LOP3.LUT R14, R12, 0xfffffffe, RZ, 0xc0, !PT ;  /* 0xfffffffe0c0e7812 */ /* 0x000fe400078ec0ff */
[--C-:B------:R-:W-:Y:S02]  /*bce0*/  SHF.R.S32.HI R11, RZ, 0x1, R12.reuse ;  /* 0x00000001ff0b7819 */ /* 0x100fe4000001140c */
[----:B------:R-:W-:Y:S02]  /*bcf0*/  LEA.HI R10, R10, R5, RZ, 0x4 ;  /* 0x000000050a0a7211 */ /* 0x000fe400078f20ff */
[----:B------:R-:W-:Y:S02]  /*bd00*/  SHF.R.S32.HI R12, RZ, 0x1f, R12 ;  /* 0x0000001fff0c7819 */ /* 0x000fe4000001140c */
[--C-:B------:R-:W-:Y:S02]  /*bd10*/  SHF.R.S32.HI R17, RZ, 0x1, R15.reuse ;  /* 0x00000001ff117819 */ /* 0x100fe4000001140f */
[----:B------:R-:W-:-:S02]  /*bd20*/  SHF.R.S32.HI R18, RZ, 0x1f, R15 ;  /* 0x0000001fff127819 */ /* 0x000fc4000001140f */
[----:B------:R-:W-:Y:S02]  /*bd30*/  LOP3.LUT R10, R10, 0x1ffffff0, RZ, 0xc0, !PT ;  /* 0x1ffffff00a0a7812 */ /* 0x000fe400078ec0ff */
[----:B------:R-:W-:Y:S02]  /*bd40*/  LEA.HI R12, R12, R11, RZ, 0x4 ;  /* 0x0000000b0c0c7211 */ /* 0x000fe400078f20ff */
[----:B------:R-:W-:Y:S02]  /*bd50*/  LEA.HI R18, R18, R17, RZ, 0x4 ;  /* 0x0000001112127211 */ /* 0x000fe400078f20ff */
[----:B------:R-:W-:Y:S02]  /*bd60*/  IADD3 R5, R5, -R10, RZ ;  /* 0x8000000a05057210 */ /* 0x000fe40007ffe0ff */
[----:B------:R-:W-:Y:S02]  /*bd70*/  LOP3.LUT R10, R15, 0xfffffffe, RZ, 0xc0, !PT ;  /* 0xfffffffe0f0a7812 */ /* 0x000fe400078ec0ff */
[----:B------:R-:W-:-:S02]  /*bd80*/  LOP3.LUT R12, R12, 0x1ffffff0, RZ, 0xc0, !PT ;  /* 0x1ffffff00c0c7812 */ /* 0x000fc400078ec0ff */
[----:B------:R-:W-:Y:S01]  /*bd90*/  LOP3.LUT R18, R18, 0x1ffffff0, RZ, 0xc0, !PT ;  /* 0x1ffffff012127812 */ /* 0x000fe200078ec0ff */
[----:B------:R-:W-:Y:S02]  /*bda0*/  IMAD.IADD R14, R7, 0x1, -R14 ;  /* 0x00000001070e7824 */ /* 0x000fe400078e0a0e */
[----:B------:R-:W-:Y:S01]  /*bdb0*/  IMAD.IADD R10, R13, 0x1, -R10 ;  /* 0x000000010d0a7824 */ /* 0x000fe200078e0a0a */
[----:B------:R-:W-:Y:S01]  /*bdc0*/  IADD3 R17, R17, -R18, RZ ;  /* 0x8000001211117210 */ /* 0x000fe20007ffe0ff */
[----:B------:R-:W-:Y:S02]  /*bdd0*/  IMAD.IADD R11, R11, 0x1, -R12 ;  /* 0x000000010b0b7824 */ /* 0x000fe400078e0a0c */
[----:B------:R-:W-:Y:S01]  /*bde0*/  IMAD R5, R5, 0x8, R6 ;  /* 0x0000000805057824 */ /* 0x000fe200078e0206 */
[----:B------:R-:W-:Y:S01]  /*bdf0*/  LEA R7, R17, R10, 0x3 ;  /* 0x0000000a11077211 */ /* 0x000fe200078e18ff */
[----:B------:R-:W-:Y:S02]  /*be00*/  IMAD R12, R11, 0x8, R14 ;  /* 0x000000080b0c7824 */ /* 0x000fe400078e020e */
[----:B---3--:R-:W-:Y:S01]  /*be10*/  IMAD R6, R8, -0x80, R21 ;  /* 0xffffff8008067824 */ /* 0x008fe200078e0215 */
[----:B------:R4:W-:Y:S04]  /*be20*/  STL [R1+0x80], R5 ;  /* 0x0000800501007387 */ /* 0x0009e80000100800 */
[----:B------:R-:W-:Y:S01]  /*be30*/  STL [R1+0x7c], R12 ;  /* 0x00007c0c01007387 */ /* 0x000fe20000100800 */
[----:B----4-:R-:W-:-:S03]  /*be40*/  IMAD R5, R20, 0x2000, R16 ;  /* 0x0000200014057824 */ /* 0x010fc600078e0210 */
[----:B------:R1:W-:Y:S01]  /*be50*/  STL [R1+0x78], R7 ;  /* 0x0000780701007387 */ /* 0x0003e20000100800 */
[C---:B------:R-:W-:Y:S02]  /*be60*/  VIADD R10, R5.reuse, 0x20c00 ;  /* 0x00020c00050a7836 */ /* 0x040fe40000000000 */
[----:B-1----:R-:W-:Y:S01]  /*be70*/  IMAD.IADD R7, R6, 0x1, -R19 ;  /* 0x0000000106077824 */ /* 0x002fe200078e0a13 */
[----:B------:R-:W-:Y:S02]  /*be80*/  IADD3 R6, R5, 0x4000, RZ ;  /* 0x0000400005067810 */ /* 0x000fe40007ffe0ff */
[----:B------:R-:W-:Y:S02]  /*be90*/  SHF.R.U32.HI R5, RZ, 0x4, R5 ;  /* 0x00000004ff057819 */ /* 0x000fe40000011605 */
[----:B------:R-:W-:Y:S02]  /*bea0*/  SHF.R.U32.HI R6, RZ, 0x4, R6 ;  /* 0x00000004ff067819 */ /* 0x000fe40000011606 */
[----:B------:R-:W-:-:S02]  /*beb0*/  SHF.R.U32.HI R10, RZ, 0x4, R10 ;  /* 0x00000004ff0a7819 */ /* 0x000fc4000001160a */
[----:B------:R-:W-:Y:S02]  /*bec0*/  LOP3.LUT R5, R5, 0x3fff, RZ, 0xc0, !PT ;  /* 0x00003fff05057812 */ /* 0x000fe400078ec0ff */
[----:B------:R-:W-:Y:S02]  /*bed0*/  LOP3.LUT R6, R6, 0x3fff, RZ, 0xc0, !PT ;  /* 0x00003fff06067812 */ /* 0x000fe400078ec0ff */
[----:B------:R-:W-:Y:S02]  /*bee0*/  LOP3.LUT R10, R10, 0x3fff, RZ, 0xc0, !PT ;  /* 0x00003fff0a0a7812 */ /* 0x000fe400078ec0ff */
[----:B------:R-:W-:Y:S02]  /*bef0*/  LOP3.LUT R12, R5, 0x10000, RZ, 0xfc, !PT ;  /* 0x00010000050c7812 */ /* 0x000fe400078efcff */
[----:B------:R-:W-:Y:S02]  /*bf00*/  LOP3.LUT R5, R6, 0x10000, RZ, 0xfc, !PT ;  /* 0x0001000006057812 */ /* 0x000fe400078efcff */
[----:B------:R-:W-:Y:S01]  /*bf10*/  LOP3.LUT R6, R10, 0x10000, RZ, 0xfc, !PT ;  /* 0x000100000a067812 */ /* 0x000fe200078efcff */
[C---:B------:R-:W-:Y:S01]  /*bf20*/  VIADD R22, R12.reuse, 0x2 ;  /* 0x000000020c167836 */ /* 0x040fe20000000000 */
[----:B------:R-:W-:Y:S01]  /*bf30*/  IADD3 R20, R12, 0x4, RZ ;  /* 0x000000040c147810 */ /* 0x000fe20007ffe0ff */
[----:B------:R-:W-:Y:S01]  /*bf40*/  IMAD R8, R8, -0x80, -R19 ;  /* 0xffffff8008087824 */ /* 0x000fe200078e0a13 */
[----:B------:R1:W-:Y:S01]  /*bf50*/  STL [R1+0x6c], R12 ;  /* 0x00006c0c01007387 */ /* 0x0003e20000100800 */
[----:B------:R-:W-:Y:S01]  /*bf60*/  IMAD.MOV.U32 R21, RZ, RZ, 0x40000040 ;  /* 0x40000040ff157424 */ /* 0x000fe200078e00ff */
[----:B------:R-:W-:Y:S01]  /*bf70*/  MOV R19, 0x40000040 ;  /* 0x4000004000137802 */ /* 0x000fe20000000f00 */
[----:B------:R-:W-:Y:S01]  /*bf80*/  VIADD R18, R12, 0x6 ;  /* 0x000000060c127836 */ /* 0x000fe20000000000 */
[----:B------:R-:W-:Y:S01]  /*bf90*/  STL [R1+0x74], R6 ;  /* 0x0000740601007387 */ /* 0x000fe20000100800 */
[C---:B------:R-:W-:Y:S01]  /*bfa0*/  IADD3 R10, R5.reuse, 0x6, RZ ;  /* 0x00000006050a7810 */ /* 0x040fe20007ffe0ff */
[----:B------:R-:W-:Y:S01]  /*bfb0*/  IMAD.MOV.U32 R11, RZ, RZ, 0x40000040 ;  /* 0x40000040ff0b7424 */ /* 0x000fe200078e00ff */
[C---:B------:R-:W-:Y:S01]  /*bfc0*/  IADD3 R14, R5.reuse, 0x2, RZ ;  /* 0x00000002050e7810 */ /* 0x040fe20007ffe0ff */
[----:B------:R2:W-:Y:S01]  /*bfd0*/  STL [R1+0x68], R5 ;  /* 0x0000680501007387 */ /* 0x0005e20000100800 */
[----:B------:R-:W-:Y:S01]  /*bfe0*/  IMAD.MOV.U32 R15, RZ, RZ, 0x40000040 ;  /* 0x40000040ff0f7424 */ /* 0x000fe200078e00ff */
[----:B------:R-:W-:Y:S01]  /*bff0*/  MOV R13, 0x40000040 ;  /* 0x40000040000d7802 */ /* 0x000fe20000000f00 */
[----:B-1----:R-:W-:Y:S01]  /*c000*/  VIADD R12, R5, 0x4 ;  /* 0x00000004050c7836 */ /* 0x002fe20000000000 */
[----:B------:R1:W-:Y:S04]  /*c010*/  STL.64 [R1+0x60], R22 ;  /* 0x0000601601007387 */ /* 0x0003e80000100a00 */
[----:B------:R1:W-:Y:S04]  /*c020*/  STL.64 [R1+0x58], R20 ;  /* 0x0000581401007387 */ /* 0x0003e80000100a00 */
[----:B------:R1:W-:Y:S04]  /*c030*/  STL.64 [R1+0x50], R18 ;  /* 0x0000501201007387 */ /* 0x0003e80000100a00 */
[----:B------:R1:W-:Y:S04]  /*c040*/  STL.64 [R1+0x38], R10 ;  /* 0x0000380a01007387 */ /* 0x0003e80000100a00 */
[----:B------:R1:W-:Y:S04]  /*c050*/  STL.64 [R1+0x48], R14 ;  /* 0x0000480e01007387 */ /* 0x0003e80000100a00 */
[----:B------:R1:W-:Y:S01]  /*c060*/  STL.64 [R1+0x40], R12 ;  /* 0x0000400c01007387 */ /* 0x0003e20000100a00 */
[C---:B--2---:R-:W-:Y:S01]  /*c070*/  VIADD R5, R9.reuse, 0x4 ;  /* 0x0000000409057836 */ /* 0x044fe20000000000 */
[C---:B------:R-:W-:Y:S01]  /*c080*/  IADD3 R17, R9.reuse, 0x8, RZ ;  /* 0x0000000809117810 */ /* 0x040fe20007ffe0ff */
[C---:B------:R-:W-:Y:S01]  /*c090*/  VIADD R6, R9.reuse, 0xc ;  /* 0x0000000c09067836 */ /* 0x040fe20000000000 */
[C---:B------:R-:W-:Y:S01]  /*c0a0*/  IADD3 R5, R9.reuse, 0x10, RZ ;  /* 0x0000001009057810 */ /* 0x040fe20007ffe0ff */
[C---:B------:R-:W-:Y:S01]  /*c0b0*/  VIADD R17, R9.reuse, 0x14 ;  /* 0x0000001409117836 */ /* 0x040fe20000000000 */
[C---:B------:R-:W-:Y:S01]  /*c0c0*/  IADD3 R6, R9.reuse, 0x18, RZ ;  /* 0x0000001809067810 */ /* 0x040fe20007ffe0ff */
[----:B------:R-:W-:-:S07]  /*c0d0*/  VIADD R5, R9, 0x1c ;  /* 0x0000001c09057836 */ /* 0x000fce0000000000 */
.L_x_1090:
[----:B------:R-:W-:Y:S01]  /*c0e0*/  MOV R5, UR36 ;  /* 0x0000002400057c02 */ /* 0x000fe20008000f00 */
[----:B------:R-:W-:Y:S05]  /*c0f0*/  YIELD ;  /* 0x0000000000007946 */ /* 0x000fea0003800000 */
[----:B------:R-:W-:-:S04]  /*c100*/  LOP3.LUT R5, R5, 0x1, RZ, 0xfc, !PT ;  /* 0x0000000105057812 */ /* 0x000fc800078efcff */
[----:B------:R-:W-:-:S13]  /*c110*/  ISETP.NE.AND P6, PT, R5, 0x3, PT ;  /* 0x000000030500780c */ /* 0x000fda0003fc5270 */
[----:B------:R-:W-:Y:S05]  /*c120*/  @!P6 BRA `(.L_x_1080) ;  /* 0x000000000004e947 */ /* 0x000fea0003800000 */
[----:B------:R-:W-:Y:S01]  /*c130*/  BPT.TRAP 0x1 ;  /* 0x000000040000795c */ /* 0x000fe20000300000 */
.L_x_1080:
[----:B------:R-:W-:Y:S01]  /*c140*/  IMAD R6, R0, 0x8, R16 ;  /* 0x0000000800067824 */ /* 0x000fe200078e0210 */
[----:B-1----:R-:W-:-:S04]  /*c150*/  SHF.L.U32 R21, R4, 0x1f, RZ ;  /* 0x0000001f04157819 */ /* 0x002fc800000006ff */
[----:B------:R1:W2:Y:S01]  /*c160*/  SYNCS.PHASECHK.TRANS64.TRYWAIT P0, [R6+URZ+0x30c10], R21 ;  /* 0x030c1015060075a7 */ /* 0x0002a2000800017f */
[----:B------:R-:W-:Y:S05]  /*c170*/  @!P6 BRA `(.L_x_1081) ;  /* 0x000000000004e947 */ /* 0x000fea0003800000 */
[----:B------:R-:W-:Y:S01]  /*c180*/  BPT.TRAP 0x1 ;  /* 0x000000040000795c */ /* 0x000fe20000300000 */
.L_x_1081:
[----:B------:R-:W-:-:S04]  /*c190*/  IADD3 R5, R16, 0x10000, RZ ;  /* 0x0001000010057810 */ /* 0x000fc80007ffe0ff */
[----:B------:R-:W-:-:S04]  /*c1a0*/  SHF.R.U32.HI R5, RZ, 0x4, R5 ;  /* 0x00000004ff057819 */ /* 0x000fc80000011605 */
[----:B------:R-:W-:-:S04]  /*c1b0*/  LOP3.LUT R5, R5, 0x3fff, RZ, 0xc0, !PT ;  /* 0x00003fff05057812 */ /* 0x000fc800078ec0ff */
[----:B------:R-:W-:Y:S01]  /*c1c0*/  LOP3.LUT R11, R5, 0x10000, RZ, 0xfc, !PT ;  /* 0x00010000050b7812 */ /* 0x000fe200078efcff */
[----:B--2---:R-:W-:Y:S06]  /*c1d0*/  @P0 BRA `(.L_x_1082) ;  /* 0x0000000000080947 */ /* 0x004fec0003800000 */
[----:B------:R-:W2:Y:S02]  /*c1e0*/  SYNCS.PHASECHK.TRANS64.TRYWAIT P0, [R6+URZ+0x30c10], R21 ;  /* 0x030c1015060075a7 */ /* 0x000ea4000800017f */
[----:B--2---:R-:W-:Y:S05]  /*c1f0*/  @!P0 BRA `(.L_x_1083) ;  /* 0x00000094003c8947 */ /* 0x004fea0003800000 */
.L_x_1082:
        /* <DEDUP_REMOVED lines=11> */
[----:B------:R-:W5:Y:S04]  /*c2b0*/  LDL R10, [R1+0x84] ;  /* 0x00008400010a7983 */ /* 0x000f680000100800 */
[----:B------:R-:W5:Y:S04]  /*c2c0*/  LDL R12, [R1+0x80] ;  /* 0x00008000010c7983 */ /* 0x000f680000100800 */
[----:B------:R-:W5:Y:S04]  /*c2d0*/  LDL R14, [R1+0x7c] ;  /* 0x00007c00010e7983 */ /* 0x000f680000100800 */
[----:B------:R-:W5:Y:S01]  /*c2e0*/  LDL R13, [R1+0x78] ;  /* 0x00007800010d7983 */ /* 0x000f620000100800 */
[----:B---3--:R-:W-:-:S02]  /*c2f0*/  R2UR UR4, R15 ;  /* 0x000000000f0472ca */ /* 0x008fc400000e0000 */
[----:B----4-:R-:W-:Y:S02]  /*c300*/  R2UR UR8, R24 ;  /* 0x00000000180872ca */ /* 0x010fe400000e0000 */
[----:B------:R-:W-:-:S09]  /*c310*/  R2UR UR9, R25 ;  /* 0x00000000190972ca */ /* 0x000fd200000e0000 */
[----:B------:R-:W-:Y:S01]  /*c320*/  HGMMA.64x128x16.F32 R72, gdesc[UR4], RZ, !UPT, gsb0 ;  /* 0x01e00000044879f0 */ /* 0x000fe2000c0008ff */
[----:B------:R-:W-:Y:S01]  /*c330*/  UIADD3 UR4, UR6, 0x2, URZ ;  /* 0x0000000206047890 */ /* 0x000fe2000fffe03f */
[----:B------:R-:W-:Y:S01]  /*c340*/  UMOV UR7, 0x40000040 ;  /* 0x4000004000077882 */ /* 0x000fe20000000000 */
[----:B--2---:R-:W-:-:S05]  /*c350*/  R2UR UR5, R19 ;  /* 0x00000000130572ca */ /* 0x004fca00000e0000 */
[----:B------:R-:W-:Y:S01]  /*c360*/  UMOV UR10, UR4 ;  /* 0x00000004000a7c82 */ /* 0x000fe20008000000 */
[----:B------:R-:W-:Y:S01]  /*c370*/  UIADD3 UR4, UR6, 0x4, URZ ;  /* 0x0000000406047890 */ /* 0x000fe2000fffe03f */
[C---:B-----5:R-:W-:Y:S01]  /*c380*/  LEA R10, R0.reuse, R10, 0x7 ;  /* 0x0000000a000a7211 */ /* 0x060fe200078e38ff */
[----:B------:R-:W-:Y:S01]  /*c390*/  UIADD3 UR6, UR6, 0x6, URZ ;  /* 0x0000000606067890 */ /* 0x000fe2000fffe03f */
[C---:B------:R-:W-:Y:S02]  /*c3a0*/  IMAD R12, R0.reuse, 0x80, R12 ;  /* 0x00000080000c7824 */ /* 0x040fe400078e020c */
[C---:B------:R-:W-:Y:S02]  /*c3b0*/  LEA R227, R3.reuse, R10, 0x1 ;  /* 0x0000000a03e37211 */ /* 0x040fe400078e08ff */
[----:B------:R-:W-:Y:S01]  /*c3c0*/  LEA R14, R0, R14, 0x7 ;  /* 0x0000000e000e7211 */ /* 0x000fe200078e38ff */
[----:B------:R-:W-:Y:S01]  /*c3d0*/  IMAD R11, R3, 0x2, R12 ;  /* 0x00000002030b7824 */ /* 0x000fe200078e020c */
[----:B------:R-:W-:-:S03]  /*c3e0*/  LEA R17, R227, R16, 0x2 ;  /* 0x00000010e3117211 */ /* 0x000fc600078e10ff */
[----:B------:R-:W-:Y:S01]  /*c3f0*/  IMAD R15, R11, 0x4, R16 ;  /* 0x000000040b0f7824 */ /* 0x000fe200078e0210 */
[----:B------:R-:W-:Y:S02]  /*c400*/  WARPGROUP.DEPBAR.LE gsb0, 0x0 ;  /* 0x00008000000079c5 */ /* 0x000fe40000010000 */
[----:B------:R-:W-:-:S06]  /*c410*/  WARPGROUP.ARRIVE ;  /* 0x00000000000079c5 */ /* 0x000fcc0000000000 */
[----:B------:R-:W-:Y:S01]  /*c420*/  HGMMA.64x128x16.F32 R72, gdesc[UR8], R72, gsb0 ;  /* 0x01e00000084879f0 */ /* 0x000fe20008000848 */
[----:B------:R-:W-:Y:S01]  /*c430*/  R2UR UR8, R22 ;  /* 0x00000000160872ca */ /* 0x000fe200000e0000 */
[----:B------:R-:W-:Y:S01]  /*c440*/  UMOV UR10, UR4 ;  /* 0x00000004000a7c82 */ /* 0x000fe20008000000 */
[----:B------:R-:W-:Y:S01]  /*c450*/  R2UR UR9, R23 ;  /* 0x00000000170972ca */ /* 0x000fe200000e0000 */
[----:B------:R-:W-:Y:S01]  /*c460*/  UMOV UR11, 0x40000040 ;  /* 0x40000040000b7882 */ /* 0x000fe20000000000 */
[----:B------:R-:W-:Y:S01]  /*c470*/  R2UR UR4, R18 ;  /* 0x00000000120472ca */ /* 0x000fe200000e0000 */
[----:B------:R-:W-:Y:S01]  /*c480*/  IMAD R18, R0, 0x80, R13 ;  /* 0x0000008000127824 */ /* 0x000fe200078e020d */
[----:B------:R-:W-:-:S03]  /*c490*/  LEA R13, R3, R14, 0x1 ;  /* 0x0000000e030d7211 */ /* 0x000fc600078e08ff */
[----:B------:R-:W-:Y:S01]  /*c4a0*/  IMAD R19, R3, 0x2, R18 ;  /* 0x0000000203137824 */ /* 0x000fe200078e0212 */
[----:B------:R-:W-:Y:S02]  /*c4b0*/  LEA R10, R13, R16, 0x2 ;  /* 0x000000100d0a7211 */ /* 0x000fe400078e10ff */
[----:B------:R-:W-:Y:S01]  /*c4c0*/  IADD3 R18, R16, 0x20000, RZ ;  /* 0x0002000010127810 */ /* 0x000fe20007ffe0ff */
[----:B------:R-:W-:-:S03]  /*c4d0*/  IMAD R12, R19, 0x4, R16 ;  /* 0x00000004130c7824 */ /* 0x000fc600078e0210 */
[-C--:B------:R-:W-:Y:S01]  /*c4e0*/  LEA R14, R11, R18.reuse, 0x2 ;  /* 0x000000120b0e7211 */ /* 0x080fe200078e10ff */
[--C-:B------:R-:W-:Y:S01]  /*c4f0*/  IMAD R11, R13, 0x4, R18.reuse ;  /* 0x000000040d0b7824 */ /* 0x100fe200078e0212 */
[----:B------:R-:W-:Y:S01]  /*c500*/  LEA R13, R19, R18, 0x2 ;  /* 0x00000012130d7211 */ /* 0x000fe200078e10ff */
[----:B------:R-:W-:Y:S01]  /*c510*/  IMAD R227, R227, 0x4, R18 ;  /* 0x00000004e3e37824 */ /* 0x000fe200078e0212 */
[----:B------:R-:W-:Y:S02]  /*c520*/  WARPGROUP.DEPBAR.LE gsb0, 0x0 ;  /* 0x00008000000079c5 */ /* 0x000fe40000010000 */
[----:B------:R-:W-:-:S06]  /*c530*/  WARPGROUP.ARRIVE ;  /* 0x00000000000079c5 */ /* 0x000fcc0000000000 */
[----:B------:R-:W-:Y:S03]  /*c540*/  HGMMA.64x128x16.F32 R72, gdesc[UR8], R72, gsb0 ;  /* 0x01e00000084879f0 */ /* 0x000fe60008000848 */
[----:B------:R-:W-:Y:S02]  /*c550*/  WARPGROUP.DEPBAR.LE gsb0, 0x0 ;  /* 0x00008000000079c5 */ /* 0x000fe40000010000 */
[----:B------:R-:W-:-:S07]  /*c560*/  WARPGROUP.ARRIVE ;  /* 0x00000000000079c5 */ /* 0x000fce0000000000 */
        /* <DEDUP_REMOVED lines=8> */
.L_x_1084:
[----:B------:R1:W1:Y:S01]  /*c5f0*/  SYNCS.PHASECHK.TRANS64.TRYWAIT P0, [R6+URZ+0x30c30], R21 ;  /* 0x030c3015060075a7 */ /* 0x000262000800017f */
[----:B------:R-:W-:Y:S05]  /*c600*/  @!P6 BRA `(.L_x_1085) ;  /* 0x000000000004e947 */ /* 0x000fea0003800000 */
[----:B------:R-:W-:Y:S01]  /*c610*/  BPT.TRAP 0x1 ;  /* 0x000000040000795c */ /* 0x000fe20000300000 */
.L_x_1085:
[----:B-1----:R-:W-:Y:S05]  /*c620*/  @P0 BRA `(.L_x_1086) ;  /* 0x0000000000080947 */ /* 0x002fea0003800000 */
[----:B------:R-:W1:Y:S02]  /*c630*/  SYNCS.PHASECHK.TRANS64.TRYWAIT P0, [R6+URZ+0x30c30], R21 ;  /* 0x030c3015060075a7 */ /* 0x000e64000800017f */
[----:B-1----:R-:W-:Y:S05]  /*c640*/  @!P0 BRA `(.L_x_1087) ;  /* 0x00000090003c8947 */ /* 0x002fea0003800000 */
.L_x_1086:
[----:B------:R-:W2:Y:S01]  /*c650*/  LDL R24, [R1+0x68] ;  /* 0x0000680001187983 */ /* 0x000ea20000100800 */
[----:B------:R-:W-:Y:S01]  /*c660*/  VIADD R23, R16, 0x18000 ;  /* 0x0001800010177836 */ /* 0x000fe20000000000 */
[----:B------:R-:W-:Y:S02]  /*c670*/  ULDC UR9, c[0x0][0x75c] ;  /* 0x0001d70000097ab9 */ /* 0x000fe40000000800 */
[----:B------:R1:W-:Y:S01]  /*c680*/  STL [R1+0x128], R200 ;  /* 0x000128c801007387 */ /* 0x0003e20000100800 */
[----:B------:R-:W-:Y:S01]  /*c690*/  FMUL.FTZ R83, R83, UR9 ;  /* 0x0000000953537c20 */ /* 0x000fe20008410000 */
[----:B------:R-:W-:Y:S01]  /*c6a0*/  SHF.R.U32.HI R23, RZ, 0x4, R23 ;  /* 0x00000004ff177819 */ /* 0x000fe20000011617 */
[----:B------:R-:W-:Y:S01]  /*c6b0*/  FMUL.FTZ R84, R84, UR9 ;  /* 0x0000000954547c20 */ /* 0x000fe20008410000 */
[----:B------:R3:W-:Y:S01]  /*c6c0*/  STL [R1+0x124], R201 ;  /* 0x000124c901007387 */ /* 0x0007e20000100800 */
[----:B------:R-:W-:Y:S01]  /*c6d0*/  FMUL.FTZ R85, R85, UR9 ;  /* 0x0000000955557c20 */ /* 0x000fe20008410000 */
[----:B------:R-:W-:Y:S01]  /*c6e0*/  LOP3.LUT R136, R23, 0x3fff, RZ, 0xc0, !PT ;  /* 0x00003fff17887812 */ /* 0x000fe200078ec0ff */
[----:B------:R-:W-:Y:S01]  /*c6f0*/  FMUL.FTZ R18, R72, UR9 ;  /* 0x0000000948127c20 */ /* 0x000fe20008410000 */
[----:B------:R4:W-:Y:S01]  /*c700*/  STL [R1+0x120], R202 ;  /* 0x000120ca01007387 */ /* 0x0009e20000100800 */
[----:B------:R-:W-:Y:S01]  /*c710*/  FMUL.FTZ R230, R73, UR9 ;  /* 0x0000000949e67c20 */ /* 0x000fe20008410000 */
[----:B------:R-:W-:Y:S01]  /*c720*/  LOP3.LUT R25, R136, 0x10000, RZ, 0xfc, !PT ;  /* 0x0001000088197812 */ /* 0x000fe200078efcff */
[----:B------:R-:W-:Y:S01]  /*c730*/  FMUL.FTZ R19, R74, UR9 ;  /* 0x000000094a137c20 */ /* 0x000fe20008410000 */
[----:B------:R2:W-:Y:S01]  /*c740*/  STL [R1+0x11c], R203 ;  /* 0x00011ccb01007387 */ /* 0x0005e20000100800 */
        /* <DEDUP_REMOVED lines=10> */
[----:B------:R-:W-:Y:S01]  /*c7f0*/  FMUL.FTZ R21, R81, UR9 ;  /* 0x0000000951157c20 */ /* 0x000fe20008410000 */
[----:B------:R-:W-:Y:S01]  /*c800*/  STL [R1+0x110], R169 ;  /* 0x000110a901007387 */ /* 0x000fe20000100800 */
[----:B------:R-:W-:Y:S01]  /*c810*/  FMUL.FTZ R22, R82, UR9 ;  /* 0x0000000952167c20 */ /* 0x000fe20008410000 */
[----:B-1----:R-:W-:Y:S01]  /*c820*/  MUFU.TANH R200, R83 ;  /* 0x0000005300c87308 */ /* 0x002fe20000002400 */
[----:B------:R-:W-:Y:S01]  /*c830*/  FMUL.FTZ R23, R86, UR9 ;  /* 0x0000000956177c20 */ /* 0x000fe20008410000 */
[----:B------:R-:W-:Y:S04]  /*c840*/  STL [R1+0x10c], R168 ;  /* 0x00010ca801007387 */ /* 0x000fe80000100800 */
[----:B------:R-:W-:Y:S01]  /*c850*/  STL [R1+0x108], R167 ;  /* 0x000108a701007387 */ /* 0x000fe20000100800 */
[----:B------:R-:W-:Y:S01]  /*c860*/  FMUL.FTZ R137, R87, UR9 ;  /* 0x0000000957897c20 */ /* 0x000fe20008410000 */
[----:B---3--:R-:W-:Y:S02]  /*c870*/  MUFU.TANH R201, R84 ;  /* 0x0000005400c97308 */ /* 0x008fe40000002400 */
[----:B------:R-:W-:Y:S04]  /*c880*/  STL [R1+0x104], R166 ;  /* 0x000104a601007387 */ /* 0x000fe80000100800 */
[----:B------:R-:W-:Y:S02]  /*c890*/  STL [R1+0x100], R165 ;  /* 0x000100a501007387 */ /* 0x000fe40000100800 */
[----:B----4-:R1:W-:Y:S02]  /*c8a0*/  MUFU.TANH R202, R85 ;  /* 0x0000005500ca7308 */ /* 0x0103e40000002400 */
[----:B------:R-:W-:Y:S04]  /*c8b0*/  STL [R1+0xfc], R164 ;  /* 0x0000fca401007387 */ /* 0x000fe80000100800 */
[----:B------:R-:W-:Y:S01]  /*c8c0*/  STL [R1+0xf8], R163 ;  /* 0x0000f8a301007387 */ /* 0x000fe20000100800 */
[----:B------:R-:W-:Y:S01]  /*c8d0*/  UMOV UR5, 0x40000040 ;  /* 0x4000004000057882 */ /* 0x000fe20000000000 */
[----:B------:R-:W-:Y:S01]  /*c8e0*/  UMOV UR7, 0x40000040 ;  /* 0x4000004000077882 */ /* 0x000fe20000000000 */
[----:B------:R-:W-:Y:S01]  /*c8f0*/  FMUL.FTZ R92, R92, UR9 ;  /* 0x000000095c5c7c20 */ /* 0x000fe20008410000 */
[----:B------:R-:W-:Y:S01]  /*c900*/  STL [R1+0xf4], R162 ;  /* 0x0000f4a201007387 */ /* 0x000fe20000100800 */
[----:B------:R-:W-:Y:S01]  /*c910*/  FMUL.FTZ R99, R99, UR9 ;  /* 0x0000000963637c20 */ /* 0x000fe20008410000 */
[----:B------:R-:W-:Y:S01]  /*c920*/  UMOV UR15, 0x40000040 ;  /* 0x40000040000f7882 */ /* 0x000fe20000000000 */
[----:B------:R-:W-:Y:S01]  /*c930*/  FMUL.FTZ R90, R90, UR9 ;  /* 0x000000095a5a7c20 */ /* 0x000fe20008410000 */
[----:B------:R-:W-:Y:S01]  /*c940*/  STL [R1+0xf0], R161 ;  /* 0x0000f0a101007387 */ /* 0x000fe20000100800 */
[----:B--2---:R-:W-:-:S03]  /*c950*/  R2UR UR4, R24 ;  /* 0x00000000180472ca */ /* 0x004fc600000e0000 */
[----:B------:R-:W-:Y:S01]  /*c960*/  STL [R1+0xec], R160 ;  /* 0x0000eca001007387 */ /* 0x000fe20000100800 */
[----:B------:R-:W-:Y:S01]  /*c970*/  FMUL.FTZ R88, R88, UR9 ;  /* 0x0000000958587c20 */ /* 0x000fe20008410000 */
[----:B------:R-:W-:Y:S01]  /*c980*/  FMUL.FTZ R89, R89, UR9 ;  /* 0x0000000959597c20 */ /* 0x000fe20008410000 */
[----:B------:R-:W-:Y:S01]  /*c990*/  FMUL.FTZ R126, R126, UR9 ;  /* 0x000000097e7e7c20 */ /* 0x000fe20008410000 */
[----:B------:R-:W-:Y:S01]  /*c9a0*/  STL [R1+0xe8], R159 ;  /* 0x0000e89f01007387 */ /* 0x000fe20000100800 */
[----:B------:R-:W2:Y:S03]  /*c9b0*/  MUFU.TANH R18, R18 ;  /* 0x0000001200127308 */ /* 0x000ea60000002400 */
[----:B------:R-:W-:Y:S04]  /*c9c0*/  STL [R1+0xe4], R158 ;  /* 0x0000e49e01007387 */ /* 0x000fe80000100800 */
[----:B------:R-:W-:Y:S01]  /*c9d0*/  STL [R1+0xe0], R157 ;  /* 0x0000e09d01007387 */ /* 0x000fe20000100800 */
[----:B------:R-:W3:Y:S03]  /*c9e0*/  MUFU.TANH R230, R230 ;  /* 0x000000e600e67308 */ /* 0x000ee60000002400 */
[----:B------:R-:W-:Y:S04]  /*c9f0*/  STL [R1+0xdc], R156 ;  /* 0x0000dc9c01007387 */ /* 0x000fe80000100800 */
[----:B------:R-:W-:Y:S01]  /*ca00*/  STL [R1+0xd8], R155 ;  /* 0x0000d89b01007387 */ /* 0x000fe20000100800 */
[----:B------:R-:W-:Y:S01]  /*ca10*/  ISETP.GT.AND P2, PT, R8, RZ, PT ;  /* 0x000000ff0800720c */ /* 0x000fe20003f44270 */
[----:B------:R-:W-:Y:S02]  /*ca20*/  MUFU.TANH R236, R236 ;  /* 0x000000ec00ec7308 */ /* 0x000fe40000002400 */
[----:B------:R-:W-:Y:S04]  /*ca30*/  STL [R1+0xd4], R154 ;  /* 0x0000d49a01007387 */ /* 0x000fe80000100800 */
[----:B------:R-:W-:Y:S02]  /*ca40*/  STL [R1+0xd0], R153 ;  /* 0x0000d09901007387 */ /* 0x000fe40000100800 */
[----:B------:R-:W4:Y:S02]  /*ca50*/  MUFU.TANH R235, R235 ;  /* 0x000000eb00eb7308 */ /* 0x000f240000002400 */
[----:B------:R-:W-:Y:S04]  /*ca60*/  STL [R1+0xcc], R152 ;  /* 0x0000cc9801007387 */ /* 0x000fe80000100800 */
[----:B------:R-:W-:Y:S01]  /*ca70*/  STL [R1+0xc8], R151 ;  /* 0x0000c89701007387 */ /* 0x000fe20000100800 */
[C---:B------:R-:W-:Y:S01]  /*ca80*/  ISETP.GT.AND P3, PT, R7.reuse, 0x8, PT ;  /* 0x000000080700780c */ /* 0x040fe20003f64270 */
[----:B------:R-:W-:Y:S01]  /*ca90*/  FMUL.FTZ R128, R128, UR9 ;  /* 0x0000000980807c20 */ /* 0x000fe20008410000 */
[----:B------:R-:W-:Y:S01]  /*caa0*/  ISETP.GT.AND P1, PT, R7, RZ, PT ;  /* 0x000000ff0700720c */ /* 0x000fe20003f24270 */
[----:B------:R-:W-:Y:S01]  /*cab0*/  STL [R1+0xc4], R150 ;  /* 0x0000c49601007387 */ /* 0x000fe20000100800 */
[----:B------:R-:W-:Y:S01]  /*cac0*/  ISETP.GT.AND P0, PT, R8, 0x8, PT ;  /* 0x000000080800780c */ /* 0x000fe20003f04270 */
[----:B------:R-:W4:Y:S02]  /*cad0*/  MUFU.TANH R20, R20 ;  /* 0x0000001400147308 */ /* 0x000f240000002400 */
[----:B------:R-:W-:Y:S04]  /*cae0*/  STL [R1+0xc0], R149 ;  /* 0x0000c09501007387 */ /* 0x000fe80000100800 */
[----:B------:R-:W-:Y:S02]  /*caf0*/  STL [R1+0xbc], R148 ;  /* 0x0000bc9401007387 */ /* 0x000fe40000100800 */
        /* <DEDUP_REMOVED lines=8> */
[----:B------:R-:W-:Y:S01]  /*cb80*/  STL [R1+0xa4], R142 ;  /* 0x0000a48e01007387 */ /* 0x000fe20000100800 */
[----:B------:R-:W-:Y:S01]  /*cb90*/  FMUL.FTZ R91, R91, UR9 ;  /* 0x000000095b5b7c20 */ /* 0x000fe20008410000 */
[----:B------:R-:W4:Y:S02]  /*cba0*/  MUFU.TANH R234, R234 ;  /* 0x000000ea00ea7308 */ /* 0x000f240000002400 */
[----:B------:R-:W-:Y:S04]  /*cbb0*/  STL [R1+0xa0], R141 ;  /* 0x0000a08d01007387 */ /* 0x000fe80000100800 */
[----:B------:R-:W-:Y:S02]  /*cbc0*/  STL [R1+0x9c], R140 ;  /* 0x00009c8c01007387 */ /* 0x000fe40000100800 */
[----:B------:R-:W4:Y:S02]  /*cbd0*/  MUFU.TANH R233, R233 ;  /* 0x000000e900e97308 */ /* 0x000f240000002400 */
[----:B------:R-:W-:Y:S04]  /*cbe0*/  STL [R1+0x98], R6 ;  /* 0x0000980601007387 */ /* 0x000fe80000100800 */
[----:B------:R-:W-:Y:S02]  /*cbf0*/  STL [R1+0x94], R5 ;  /* 0x0000940501007387 */ /* 0x000fe40000100800 */
[----:B------:R-:W4:Y:S02]  /*cc00*/  MUFU.TANH R22, R22 ;  /* 0x0000001600167308 */ /* 0x000f240000002400 */
[----:B------:R1:W-:Y:S04]  /*cc10*/  STL [R1+0x90], R4 ;  /* 0x0000900401007387 */ /* 0x0003e80000100800 */
[----:B------:R2:W-:Y:S02]  /*cc20*/  STL [R1+0x8c], R2 ;  /* 0x00008c0201007387 */ /* 0x0005e40000100800 */
[----:B------:R3:W4:Y:S02]  /*cc30*/  MUFU.TANH R203, R23 ;  /* 0x0000001700cb7308 */ /* 0x0007240000002400 */
[----:B-1----:R-:W4:Y:S01]  /*cc40*/  LDL.64 R4, [R1+0x48] ;  /* 0x0000480001047983 */ /* 0x002f220000100a00 */
[----:B------:R-:W-:Y:S01]  /*cc50*/  WARPGROUP.ARRIVE ;  /* 0x00000000000079c5 */ /* 0x000fe20000000000 */
[----:B------:R-:W-:Y:S01]  /*cc60*/  FMUL.FTZ R100, R100, UR9 ;  /* 0x0000000964647c20 */ /* 0x000fe20008410000 */
[----:B------:R-:W-:-:S03]  /*cc70*/  FMUL.FTZ R101, R101, UR9 ;  /* 0x0000000965657c20 */ /* 0x000fc60008410000 */
[----:B------:R1:W-:Y:S01]  /*cc80*/  MUFU.TANH R166, R92 ;  /* 0x0000005c00a67308 */ /* 0x0003e20000002400 */
[----:B--2---:R-:W2:Y:S01]  /*cc90*/  LDC R2, c[0x0][0x74c] ;  /* 0x0001d300ff027b82 */ /* 0x004ea20000000800 */
[----:B---3--:R-:W-:Y:S01]  /*cca0*/  FMUL.FTZ R23, R93, UR9 ;  /* 0x000000095d177c20 */ /* 0x008fe20008410000 */
[----:B------:R-:W-:Y:S01]  /*ccb0*/  HGMMA.64x128x16.F32 R24, gdesc[UR4], RZ, !UPT, gsb0 ;  /* 0x01e00000041879f0 */ /* 0x000fe2000c0008ff */
[----:B------:R-:W-:Y:S01]  /*ccc0*/  FMUL.FTZ R120, R120, UR9 ;  /* 0x0000000978787c20 */ /* 0x000fe20008410000 */
[----:B------:R-:W-:Y:S01]  /*ccd0*/  FMUL.FTZ R122, R122, UR9 ;  /* 0x000000097a7a7c20 */ /* 0x000fe20008410000 */
[----:B------:R-:W-:Y:S01]  /*cce0*/  FMUL.FTZ R123, R123, UR9 ;  /* 0x000000097b7b7c20 */ /* 0x000fe20008410000 */
[----:B------:R-:W-:Y:S01]  /*ccf0*/  FMUL.FTZ R102, R102, UR9 ;  /* 0x0000000966667c20 */ /* 0x000fe20008410000 */
[----:B------:R3:W-:Y:S01]  /*cd00*/  MUFU.TANH R165, R99 ;  /* 0x0000006300a57308 */ /* 0x0007e20000002400 */
[----:B-1----:R-:W-:Y:S01]  /*cd10*/  FMUL.FTZ R92, R98, UR9 ;  /* 0x00000009625c7c20 */ /* 0x002fe20008410000 */
[----:B------:R-:W-:Y:S01]  /*cd20*/  UIADD3 UR4, UR6, 0x2, URZ ;  /* 0x0000000206047890 */ /* 0x000fe2000fffe03f */
[----:B------:R-:W-:Y:S01]  /*cd30*/  FMUL.FTZ R93, R103, UR9 ;  /* 0x00000009675d7c20 */ /* 0x000fe20008410000 */
[----:B------:R-:W-:Y:S01]  /*cd40*/  FMUL.FTZ R109, R109, UR9 ;  /* 0x000000096d6d7c20 */ /* 0x000fe20008410000 */
[----:B------:R-:W-:Y:S01]  /*cd50*/  FMUL.FTZ R104, R104, UR9 ;  /* 0x0000000968687c20 */ /* 0x000fe20008410000 */
[----:B------:R-:W-:Y:S01]  /*cd60*/  FMUL.FTZ R105, R105, UR9 ;  /* 0x0000000969697c20 */ /* 0x000fe20008410000 */
[----:B------:R-:W-:Y:S01]  /*cd70*/  FMUL.FTZ R112, R112, UR9 ;  /* 0x0000000970707c20 */ /* 0x000fe20008410000 */
[----:B------:R1:W-:Y:S01]  /*cd80*/  MUFU.TANH R168, R90 ;  /* 0x0000005a00a87308 */ /* 0x0003e20000002400 */
[----:B---3--:R-:W3:Y:S01]  /*cd90*/  LDL.64 R98, [R1+0x38] ;  /* 0x0000380001627983 */ /* 0x008ee20000100a00 */
[----:B------:R-:W-:Y:S01]  /*cda0*/  UMOV UR14, UR4 ;  /* 0x00000004000e7c82 */ /* 0x000fe20008000000 */
[----:B------:R-:W-:Y:S01]  /*cdb0*/  ULDC UR4, c[0x0][0x280] ;  /* 0x0000a00000047ab9 */ /* 0x000fe20000000800 */
[----:B------:R-:W-:Y:S01]  /*cdc0*/  FMUL.FTZ R124, R124, UR9 ;  /* 0x000000097c7c7c20 */ /* 0x000fe20008410000 */
[----:B------:R-:W-:Y:S01]  /*cdd0*/  FMUL.FTZ R108, R108, UR9 ;  /* 0x000000096c6c7c20 */ /* 0x000fe20008410000 */
[----:B------:R-:W-:Y:S01]  /*cde0*/  FMUL.FTZ R113, R113, UR9 ;  /* 0x0000000971717c20 */ /* 0x000fe20008410000 */
[----:B------:R-:W-:Y:S01]  /*cdf0*/  FMUL.FTZ R121, R121, UR9 ;  /* 0x0000000979797c20 */ /* 0x000fe20008410000 */
[----:B------:R1:W-:Y:S01]  /*ce00*/  MUFU.TANH R170, R88 ;  /* 0x0000005800aa7308 */ /* 0x0003e20000002400 */
[----:B------:R-:W-:Y:S01]  /*ce10*/  FMUL.FTZ R125, R125, UR9 ;  /* 0x000000097d7d7c20 */ /* 0x000fe20008410000 */
[----:B------:R-:W-:Y:S01]  /*ce20*/  FMUL.FTZ R116, R116, UR9 ;  /* 0x0000000974747c20 */ /* 0x000fe20008410000 */
[----:B------:R-:W-:Y:S01]  /*ce30*/  FMUL.FTZ R117, R117, UR9 ;  /* 0x0000000975757c20 */ /* 0x000fe20008410000 */
[----:B------:R-:W-:Y:S01]  /*ce40*/  FMUL.FTZ R107, R107, UR9 ;  /* 0x000000096b6b7c20 */ /* 0x000fe20008410000 */
[----:B------:R-:W-:Y:S01]  /*ce50*/  FMUL.FTZ R114, R114, UR9 ;  /* 0x0000000972727c20 */ /* 0x000fe20008410000 */
[----:B------:R-:W-:-:S02]  /*ce60*/  FMUL.FTZ R106, R106, UR9 ;  /* 0x000000096a6a7c20 */ /* 0x000fc40008410000 */
[----:B------:R1:W-:Y:S08]  /*ce70*/  MUFU.TANH R169, R89 ;  /* 0x0000005900a97308 */ /* 0x0003f00000002400 */
[----:B------:R-:W3:Y:S08]  /*ce80*/  MUFU.TANH R171, R137 ;  /* 0x0000008900ab7308 */ /* 0x000ef00000002400 */
[----:B------:R2:W-:Y:S01]  /*ce90*/  MUFU.TANH R167, R91 ;  /* 0x0000005b00a77308 */ /* 0x0005e20000002400 */
[----:B----4-:R-:W-:Y:S01]  /*cea0*/  R2UR UR12, R4 ;  /* 0x00000000040c72ca */ /* 0x010fe200000e0000 */
[----:B------:R-:W-:-:S02]  /*ceb0*/  WARPGROUP.DEPBAR.LE gsb0, 0x0 ;  /* 0x00008000000079c5 */ /* 0x000fc40000010000 */
[----:B------:R-:W-:Y:S01]  /*cec0*/  R2UR UR13, R5 ;  /* 0x00000000050d72ca */ /* 0x000fe200000e0000 */
[----:B------:R-:W-:Y:S01]  /*ced0*/  ULEA UR4, UR38, -UR4, 0x7 ;  /* 0x8000000426047291 */ /* 0x000fe2000f8e383f */
[----:B------:R-:W4:Y:S01]  /*cee0*/  LDL.64 R4, [R1+0x40] ;  /* 0x0000400001047983 */ /* 0x000f220000100a00 */
[----:B------:R-:W-:Y:S01]  /*cef0*/  WARPGROUP.ARRIVE ;  /* 0x00000000000079c5 */ /* 0x000fe20000000000 */
[----:B-1----:R-:W-:Y:S01]  /*cf00*/  FMUL.FTZ R90, R96, UR9 ;  /* 0x00000009605a7c20 */ /* 0x002fe20008410000 */
[----:B------:R-:W-:Y:S01]  /*cf10*/  FMUL.FTZ R88, R94, UR9 ;  /* 0x000000095e587c20 */ /* 0x000fe20008410000 */
[----:B------:R-:W-:Y:S01]  /*cf20*/  FMUL.FTZ R89, R95, UR9 ;  /* 0x000000095f597c20 */ /* 0x000fe20008410000 */
[----:B------:R1:W-:Y:S01]  /*cf30*/  MUFU.TANH R6, R126 ;  /* 0x0000007e00067308 */ /* 0x0003e20000002400 */
[----:B--2---:R-:W-:Y:S01]  /*cf40*/  IADD3 R2, -R2, 0x8, RZ ;  /* 0x0000000802027810 */ /* 0x004fe20007ffe1ff */
[----:B------:R-:W1:Y:S01]  /*cf50*/  LDC.64 R94, c[0x0][0x748] ;  /* 0x0001d200ff5e7b82 */ /* 0x000e620000000a00 */
[----:B------:R-:W-:-:S03]  /*cf60*/  FMUL.FTZ R91, R97, UR9 ;  /* 0x00000009615b7c20 */ /* 0x000fc60008410000 */
[----:B------:R-:W-:Y:S01]  /*cf70*/  HGMMA.64x128x16.F32 R24, gdesc[UR12], R24, gsb0 ;  /* 0x01e000000c1879f0 */ /* 0x000fe20008000818 */
[----:B------:R-:W-:Y:S01]  /*cf80*/  LEA R96, R3, UR4, 0x1 ;  /* 0x0000000403607c11 */ /* 0x000fe2000f8e08ff */
[----:B------:R-:W-:Y:S01]  /*cf90*/  UIADD3 UR4, UR6, 0x4, URZ ;  /* 0x0000000406047890 */ /* 0x000fe2000fffe03f */
[----:B------:R-:W2:Y:S01]  /*cfa0*/  MUFU.TANH R23, R23 ;  /* 0x0000001700177308 */ /* 0x000ea20000002400 */
[----:B------:R-:W-:-:S05]  /*cfb0*/  UMOV UR15, 0x40000040 ;  /* 0x40000040000f7882 */ /* 0x000fca0000000000 */
[----:B------:R-:W-:Y:S01]  /*cfc0*/  UMOV UR14, UR4 ;  /* 0x00000004000e7c82 */ /* 0x000fe20008000000 */
[----:B------:R-:W-:Y:S01]  /*cfd0*/  IADD3 R96, R7, R96, RZ ;  /* 0x0000006007607210 */ /* 0x000fe20007ffe0ff */
[----:B------:R-:W-:Y:S01]  /*cfe0*/  UMOV UR7, 0x40000040 ;  /* 0x4000004000077882 */ /* 0x000fe20000000000 */
[----:B---3--:R-:W-:Y:S01]  /*cff0*/  R2UR UR5, R99 ;  /* 0x00000000630572ca */ /* 0x008fe200000e0000 */
[----:B------:R-:W3:Y:S01]  /*d000*/  MUFU.TANH R90, R90 ;  /* 0x0000005a005a7308 */ /* 0x000ee20000002400 */
[-C--:B------:R-:W-:Y:S01]  /*d010*/  IADD3 R221, R2, -R96.reuse, RZ ;  /* 0x8000006002dd7210 */ /* 0x080fe20007ffe0ff */
[----:B-1----:R-:W-:Y:S01]  /*d020*/  IMAD.IADD R126, R94, 0x1, -R96 ;  /* 0x000000015e7e7824 */ /* 0x002fe200078e0a60 */
[----:B------:R-:W-:-:S05]  /*d030*/  IADD3 R95, RZ, -R96, -R95 ;  /* 0x80000060ff5f7210 */ /* 0x000fca0007ffe85f */
[----:B------:R-:W1:Y:S01]  /*d040*/  MUFU.TANH R91, R91 ;  /* 0x0000005b005b7308 */ /* 0x000e620000002400 */
[----:B------:R-:W-:Y:S02]  /*d050*/  IADD3 R94, R94, 0x8, -R96 ;  /* 0x000000085e5e7810 */ /* 0x000fe40007ffe860 */
[----:B------:R-:W-:Y:S02]  /*d060*/  SEL R126, R126, 0x80, !P2 ;  /* 0x000000807e7e7807 */ /* 0x000fe40005000000 */
[----:B------:R-:W-:-:S03]  /*d070*/  SEL R221, R221, 0x80, P3 ;  /* 0x00000080dddd7807 */ /* 0x000fc60001800000 */
[----:B------:R-:W1:Y:S08]  /*d080*/  MUFU.TANH R164, R100 ;  /* 0x0000006400a47308 */ /* 0x000e700000002400 */
[----:B------:R-:W1:Y:S08]  /*d090*/  MUFU.TANH R163, R101 ;  /* 0x0000006500a37308 */ /* 0x000e700000002400 */
[----:B------:R-:W1:Y:S08]  /*d0a0*/  MUFU.TANH R88, R88 ;  /* 0x0000005800587308 */ /* 0x000e700000002400 */
[----:B------:R-:W1:Y:S08]  /*d0b0*/  MUFU.TANH R89, R89 ;  /* 0x0000005900597308 */ /* 0x000e700000002400 */
[----:B------:R-:W-:Y:S08]  /*d0c0*/  MUFU.TANH R145, R120 ;  /* 0x0000007800917308 */ /* 0x000ff00000002400 */
[----:B------:R-:W-:Y:S08]  /*d0d0*/  MUFU.TANH R143, R122 ;  /* 0x0000007a008f7308 */ /* 0x000ff00000002400 */
[----:B------:R-:W-:Y:S08]  /*d0e0*/  MUFU.TANH R142, R123 ;  /* 0x0000007b008e7308 */ /* 0x000ff00000002400 */
[----:B------:R-:W1:Y:S08]  /*d0f0*/  MUFU.TANH R92, R92 ;  /* 0x0000005c005c7308 */ /* 0x000e700000002400 */
[----:B------:R-:W1:Y:S08]  /*d100*/  MUFU.TANH R162, R102 ;  /* 0x0000006600a27308 */ /* 0x000e700000002400 */
[----:B------:R-:W1:Y:S08]  /*d110*/  MUFU.TANH R93, R93 ;  /* 0x0000005d005d7308 */ /* 0x000e700000002400 */
[----:B------:R-:W-:Y:S08]  /*d120*/  MUFU.TANH R156, R109 ;  /* 0x0000006d009c7308 */ /* 0x000ff00000002400 */
[----:B------:R-:W1:Y:S08]  /*d130*/  MUFU.TANH R161, R104 ;  /* 0x0000006800a17308 */ /* 0x000e700000002400 */
[----:B------:R-:W1:Y:S01]  /*d140*/  MUFU.TANH R160, R105 ;  /* 0x0000006900a07308 */ /* 0x000e620000002400 */
[----:B------:R-:W-:-:S02]  /*d150*/  WARPGROUP.DEPBAR.LE gsb0, 0x0 ;  /* 0x00008000000079c5 */ /* 0x000fc40000010000 */
[----:B------:R-:W-:Y:S01]  /*d160*/  WARPGROUP.ARRIVE ;  /* 0x00000000000079c5 */ /* 0x000fe20000000000 */
[----:B------:R-:W-:-:S04]  /*d170*/  SEL R218, R95, 0x80, P1 ;  /* 0x000000805fda7807 */ /* 0x000fc80000800000 */
[----:B------:R-:W-:Y:S01]  /*d180*/  MUFU.TANH R153, R112 ;  /* 0x0000007000997308 */ /* 0x000fe20000002400 */
[C---:B------:R-:W-:Y:S02]  /*d190*/  ISETP.GE.AND P3, PT, R126.reuse, RZ, PT ;  /* 0x000000ff7e00720c */ /* 0x040fe40003f66270 */
[C---:B------:R-:W-:Y:S02]  /*d1a0*/  ISETP.GE.AND P4, PT, R126.reuse, 0x1, PT ;  /* 0x000000017e00780c */ /* 0x040fe40003f86270 */
[----:B------:R-:W-:Y:S02]  /*d1b0*/  ISETP.GE.AND P1, PT, R126, 0x9, PT ;  /* 0x000000097e00780c */ /* 0x000fe40003f26270 */
[----:B------:R-:W-:Y:S01]  /*d1c0*/  R2UR UR4, R98 ;  /* 0x00000000620472ca */ /* 0x000fe200000e0000 */
[----:B------:R-:W-:Y:S01]  /*d1d0*/  MUFU.TANH R141, R124 ;  /* 0x0000007c008d7308 */ /* 0x000fe20000002400 */
[C---:B------:R-:W-:Y:S02]  /*d1e0*/  ISETP.GT.OR P3, PT, R218.reuse, RZ, !P3 ;  /* 0x000000ffda00720c */ /* 0x040fe40005f64670 */
[----:B------:R-:W-:-:S02]  /*d1f0*/  ISETP.GT.OR P4, PT, R218, 0x1, !P4 ;  /* 0x00000001da00780c */ /* 0x000fc40006784670 */
[----:B------:R-:W-:Y:S01]  /*d200*/  ISETP.GT.OR P1, PT, R218, 0x9, !P1 ;  /* 0x00000009da00780c */ /* 0x000fe20004f24670 */
[----:B------:R-:W-:Y:S01]  /*d210*/  UIADD3 UR6, UR6, 0x6, URZ ;  /* 0x0000000606067890 */ /* 0x000fe2000fffe03f */
[----:B------:R-:W-:Y:S01]  /*d220*/  FSEL R216, R18, -INF , !P3 ;  /* 0xff80000012d87808 */ /* 0x000fe20005800000 */
[----:B------:R-:W1:Y:S01]  /*d230*/  MUFU.TANH R157, R108 ;  /* 0x0000006c009d7308 */ /* 0x000e620000002400 */
[----:B------:R-:W-:Y:S02]  /*d240*/  FSEL R219, R230, -INF , !P4 ;  /* 0xff800000e6db7808 */ /* 0x000fe40006000000 */
[C---:B------:R-:W-:Y:S02]  /*d250*/  ISETP.GE.AND P2, PT, R126.reuse, 0x10, PT ;  /* 0x000000107e00780c */ /* 0x040fe40003f46270 */
[C---:B------:R-:W-:Y:S02]  /*d260*/  ISETP.GE.AND P3, PT, R126.reuse, 0x11, PT ;  /* 0x000000117e00780c */ /* 0x040fe40003f66270 */
[C---:B------:R-:W-:Y:S01]  /*d270*/  ISETP.GE.AND P5, PT, R126.reuse, 0x18, PT ;  /* 0x000000187e00780c */ /* 0x040fe20003fa6270 */
[----:B------:R-:W1:Y:S01]  /*d280*/  MUFU.TANH R152, R113 ;  /* 0x0000007100987308 */ /* 0x000e620000002400 */
[----:B------:R-:W-:-:S02]  /*d290*/  ISETP.GE.AND P4, PT, R126, 0x19, PT ;  /* 0x000000197e00780c */ /* 0x000fc40003f86270 */
[----:B------:R-:W-:-:S05]  /*d2a0*/  FSEL R220, R235, -INF , !P1 ;  /* 0xff800000ebdc7808 */ /* 0x000fca0004800000 */
[----:B------:R-:W-:Y:S01]  /*d2b0*/  MUFU.TANH R144, R121 ;  /* 0x0000007900907308 */ /* 0x000fe20000002400 */
[----:B------:R-:W-:Y:S01]  /*d2c0*/  FMUL.FTZ R110, R110, UR9 ;  /* 0x000000096e6e7c20 */ /* 0x000fe20008410000 */
[----:B------:R-:W-:Y:S01]  /*d2d0*/  FMUL.FTZ R111, R111, UR9 ;  /* 0x000000096f6f7c20 */ /* 0x000fe20008410000 */
[----:B------:R-:W-:-:S05]  /*d2e0*/  FMUL.FTZ R119, R119, UR9 ;  /* 0x0000000977777c20 */ /* 0x000fca0008410000 */
[----:B------:R-:W-:Y:S01]  /*d2f0*/  MUFU.TANH R140, R125 ;  /* 0x0000007d008c7308 */ /* 0x000fe20000002400 */
[----:B------:R-:W-:-:S07]  /*d300*/  FMUL.FTZ R115, R115, UR9 ;  /* 0x0000000973737c20 */ /* 0x000fce0008410000 */
[----:B------:R-:W1:Y:S08]  /*d310*/  MUFU.TANH R150, R116 ;  /* 0x0000007400967308 */ /* 0x000e700000002400 */
[----:B------:R-:W1:Y:S01]  /*d320*/  MUFU.TANH R148, R117 ;  /* 0x0000007500947308 */ /* 0x000e620000002400 */
[----:B------:R-:W-:-:S07]  /*d330*/  FMUL.FTZ R118, R118, UR9 ;  /* 0x0000000976767c20 */ /* 0x000fce0008410000 */
[----:B------:R-:W-:Y:S08]  /*d340*/  MUFU.TANH R158, R107 ;  /* 0x0000006b009e7308 */ /* 0x000ff00000002400 */
[----:B------:R-:W-:Y:S08]  /*d350*/  MUFU.TANH R151, R114 ;  /* 0x0000007200977308 */ /* 0x000ff00000002400 */
[----:B------:R-:W1:Y:S01]  /*d360*/  MUFU.TANH R159, R106 ;  /* 0x0000006a009f7308 */ /* 0x000e620000002400 */
[----:B----4-:R-:W-:-:S02]  /*d370*/  R2UR UR12, R4 ;  /* 0x00000000040c72ca */ /* 0x010fc400000e0000 */
[----:B------:R-:W-:-:S13]  /*d380*/  R2UR UR13, R5 ;  /* 0x00000000050d72ca */ /* 0x000fda00000e0000 */
[----:B------:R-:W-:Y:S01]  /*d390*/  HGMMA.64x128x16.F32 R24, gdesc[UR12], R24, gsb0 ;  /* 0x01e000000c1879f0 */ /* 0x000fe20008000818 */
[----:B------:R4:W-:Y:S02]  /*d3a0*/  MUFU.TANH R4, R128 ;  /* 0x0000008000047308 */ /* 0x0009e40000002400 */
[----:B----4-:R-:W-:Y:S02]  /*d3b0*/  SEL R128, R94, 0x80, !P0 ;  /* 0x000000805e807807 */ /* 0x010fe40004000000 */
[----:B------:R-:W-:-:S04]  /*d3c0*/  ISETP.GE.AND P0, PT, R126, 0x8, PT ;  /* 0x000000087e00780c */ /* 0x000fc80003f06270 */
[----:B------:R-:W-:Y:S02]  /*d3d0*/  ISETP.GT.OR P0, PT, R218, 0x8, !P0 ;  /* 0x00000008da00780c */ /* 0x000fe40004704670 */
[----:B------:R-:W-:Y:S02]  /*d3e0*/  ISETP.GE.AND P1, PT, R128, 0x1, PT ;  /* 0x000000018000780c */ /* 0x000fe40003f26270 */
[----:B------:R-:W-:Y:S02]  /*d3f0*/  FSEL R224, R236, -INF , !P0 ;  /* 0xff800000ece07808 */ /* 0x000fe40004000000 */
[----:B------:R-:W-:Y:S02]  /*d400*/  ISETP.GE.AND P0, PT, R128, RZ, PT ;  /* 0x000000ff8000720c */ /* 0x000fe40003f06270 */
[C---:B------:R-:W-:Y:S02]  /*d410*/  ISETP.GT.OR P2, PT, R218.reuse, 0x10, !P2 ;  /* 0x00000010da00780c */ /* 0x040fe40005744670 */
[----:B------:R-:W-:-:S02]  /*d420*/  ISETP.GT.OR P3, PT, R218, 0x11, !P3 ;  /* 0x00000011da00780c */ /* 0x000fc40005f64670 */
[C---:B------:R-:W-:Y:S02]  /*d430*/  ISETP.GT.OR P5, PT, R218.reuse, 0x18, !P5 ;  /* 0x00000018da00780c */ /* 0x040fe40006fa4670 */
[----:B------:R-:W-:Y:S02]  /*d440*/  ISETP.GT.OR P4, PT, R218, 0x19, !P4 ;  /* 0x00000019da00780c */ /* 0x000fe40006784670 */
[C---:B------:R-:W-:Y:S02]  /*d450*/  ISETP.GT.OR P0, PT, R221.reuse, RZ, !P0 ;  /* 0x000000ffdd00720c */ /* 0x040fe40004704670 */
[----:B------:R-:W-:Y:S02]  /*d460*/  ISETP.GT.OR P1, PT, R221, 0x1, !P1 ;  /* 0x00000001dd00780c */ /* 0x000fe40004f24670 */
[----:B------:R-:W-:Y:S02]  /*d470*/  FSEL R215, R20, -INF , !P2 ;  /* 0xff80000014d77808 */ /* 0x000fe40005000000 */
[----:B------:R-:W-:-:S02]  /*d480*/  FSEL R211, R21, -INF , !P3 ;  /* 0xff80000015d37808 */ /* 0x000fc40005800000 */
[----:B------:R-:W-:Y:S02]  /*d490*/  FSEL R208, R201, -INF , !P5 ;  /* 0xff800000c9d07808 */ /* 0x000fe40006800000 */
[----:B------:R-:W-:Y:S02]  /*d4a0*/  FSEL R206, R202, -INF , !P4 ;  /* 0xff800000cace7808 */ /* 0x000fe40006000000 */
[C---:B------:R-:W-:Y:S02]  /*d4b0*/  ISETP.GE.AND P2, PT, R128.reuse, 0x8, PT ;  /* 0x000000088000780c */ /* 0x040fe40003f46270 */
[C---:B------:R-:W-:Y:S02]  /*d4c0*/  ISETP.GE.AND P3, PT, R128.reuse, 0x9, PT ;  /* 0x000000098000780c */ /* 0x040fe40003f66270 */
[C---:B------:R-:W-:Y:S02]  /*d4d0*/  ISETP.GE.AND P5, PT, R128.reuse, 0x10, PT ;  /* 0x000000108000780c */ /* 0x040fe40003fa6270 */
[----:B------:R-:W-:-:S02]  /*d4e0*/  ISETP.GE.AND P4, PT, R128, 0x11, PT ;  /* 0x000000118000780c */ /* 0x000fc40003f86270 */
[----:B------:R-:W-:Y:S02]  /*d4f0*/  FSEL R214, R19, -INF , !P0 ;  /* 0xff80000013d67808 */ /* 0x000fe40004000000 */
[----:B------:R-:W-:Y:S02]  /*d500*/  FSEL R228, R237, -INF , !P1 ;  /* 0xff800000ede47808 */ /* 0x000fe40004800000 */
[C---:B------:R-:W-:Y:S02]  /*d510*/  ISETP.GE.AND P0, PT, R128.reuse, 0x18, PT ;  /* 0x000000188000780c */ /* 0x040fe40003f06270 */
[----:B------:R-:W-:Y:S02]  /*d520*/  ISETP.GE.AND P1, PT, R128, 0x19, PT ;  /* 0x000000198000780c */ /* 0x000fe40003f26270 */
[C---:B------:R-:W-:Y:S02]  /*d530*/  ISETP.GT.OR P2, PT, R221.reuse, 0x8, !P2 ;  /* 0x00000008dd00780c */ /* 0x040fe40005744670 */
[----:B------:R-:W-:-:S02]  /*d540*/  ISETP.GT.OR P3, PT, R221, 0x9, !P3 ;  /* 0x00000009dd00780c */ /* 0x000fc40005f64670 */
[C---:B------:R-:W-:Y:S02]  /*d550*/  ISETP.GT.OR P5, PT, R221.reuse, 0x10, !P5 ;  /* 0x00000010dd00780c */ /* 0x040fe40006fa4670 */
[C---:B------:R-:W-:Y:S02]  /*d560*/  ISETP.GT.OR P4, PT, R221.reuse, 0x11, !P4 ;  /* 0x00000011dd00780c */ /* 0x040fe40006784670 */
[C---:B------:R-:W-:Y:S02]  /*d570*/  ISETP.GT.OR P0, PT, R221.reuse, 0x18, !P0 ;  /* 0x00000018dd00780c */ /* 0x040fe40004704670 */
        /* <DEDUP_REMOVED lines=19> */
[----:B------:R-:W-:Y:S01]  /*d6b0*/  FSEL R204, R170, -INF , !P2 ;  /* 0xff800000aacc7808 */ /* 0x000fe20005000000 */
[----:B------:R-:W-:Y:S02]  /*d6c0*/  WARPGROUP.DEPBAR.LE gsb0, 0x0 ;  /* 0x00008000000079c5 */ /* 0x000fe40000010000 */
[----:B------:R-:W4:Y:S01]  /*d6d0*/  LDS R227, [R227+0x400] ;  /* 0x00040000e3e37984 */ /* 0x000f220000000800 */
[----:B------:R-:W-:-:S06]  /*d6e0*/  WARPGROUP.ARRIVE ;  /* 0x00000000000079c5 */ /* 0x000fcc0000000000 */
[----:B------:R-:W-:Y:S01]  /*d6f0*/  HGMMA.64x128x16.F32 R24, gdesc[UR4], R24, gsb0 ;  /* 0x01e00000041879f0 */ /* 0x000fe20008000818 */
[----:B------:R-:W-:Y:S01]  /*d700*/  FSEL R122, R169, -INF , !P3 ;  /* 0xff800000a97a7808 */ /* 0x000fe20005800000 */
[----:B------:R-:W4:Y:S01]  /*d710*/  MUFU.TANH R155, R110 ;  /* 0x0000006e009b7308 */ /* 0x000f220000002400 */
[----:B------:R-:W-:Y:S01]  /*d720*/  FSEL R123, R166, -INF , !P5 ;  /* 0xff800000a67b7808 */ /* 0x000fe20006800000 */
[----:B------:R-:W-:Y:S01]  /*d730*/  FMUL.FTZ R127, R127, UR9 ;  /* 0x000000097f7f7c20 */ /* 0x000fe20008410000 */
[----:B--2---:R-:W-:Y:S01]  /*d740*/  FSEL R120, R23, -INF , !P4 ;  /* 0xff80000017787808 */ /* 0x004fe20006000000 */
[----:B------:R-:W-:Y:S01]  /*d750*/  FMUL.FTZ R130, R130, UR9 ;  /* 0x0000000982827c20 */ /* 0x000fe20008410000 */
[C---:B------:R-:W-:Y:S01]  /*d760*/  ISETP.GE.AND P2, PT, R126.reuse, 0x38, PT ;  /* 0x000000387e00780c */ /* 0x040fe20003f46270 */
[----:B------:R-:W-:Y:S01]  /*d770*/  FMUL.FTZ R212, R131, UR9 ;  /* 0x0000000983d47c20 */ /* 0x000fe20008410000 */
[----:B------:R-:W-:Y:S01]  /*d780*/  ISETP.GE.AND P3, PT, R126, 0x39, PT ;  /* 0x000000397e00780c */ /* 0x000fe20003f66270 */
[----:B------:R-:W2:Y:S01]  /*d790*/  MUFU.TANH R154, R111 ;  /* 0x0000006f009a7308 */ /* 0x000ea20000002400 */
[----:B------:R-:W-:Y:S01]  /*d7a0*/  ISETP.GE.AND P5, PT, R128, 0x20, PT ;  /* 0x000000208000780c */ /* 0x000fe20003fa6270 */
[----:B------:R-:W-:Y:S01]  /*d7b0*/  IMAD R136, R0, 0x400, R136 ;  /* 0x0000040000887824 */ /* 0x000fe200078e0288 */
[----:B------:R-:W-:Y:S01]  /*d7c0*/  ISETP.GE.AND P4, PT, R128, 0x21, PT ;  /* 0x000000218000780c */ /* 0x000fe20003f86270 */
[----:B------:R-:W-:Y:S01]  /*d7d0*/  VIADD R223, R9, 0x4 ;  /* 0x0000000409df7836 */ /* 0x000fe20000000000 */
[----:B---3--:R-:W-:Y:S01]  /*d7e0*/  FSEL R103, R90, -INF , !P0 ;  /* 0xff8000005a677808 */ /* 0x008fe20004000000 */
[----:B------:R-:W-:Y:S01]  /*d7f0*/  FMUL.FTZ R138, R129, UR9 ;  /* 0x00000009818a7c20 */ /* 0x000fe20008410000 */
[----:B-1----:R-:W-:Y:S01]  /*d800*/  FSEL R109, R91, -INF , !P1 ;  /* 0xff8000005b6d7808 */ /* 0x002fe20004800000 */
[----:B------:R1:W-:Y:S01]  /*d810*/  MUFU.TANH R146, R119 ;  /* 0x0000007700927308 */ /* 0x0003e20000002400 */
[----:B------:R-:W-:-:S02]  /*d820*/  ISETP.GE.AND P0, PT, R128, 0x28, PT ;  /* 0x000000288000780c */ /* 0x000fc40003f06270 */
[C---:B------:R-:W-:Y:S01]  /*d830*/  IADD3 R231, R9.reuse, 0x8, RZ ;  /* 0x0000000809e77810 */ /* 0x040fe20007ffe0ff */
[----:B------:R-:W-:Y:S01]  /*d840*/  VIADD R232, R9, 0xc ;  /* 0x0000000c09e87836 */ /* 0x000fe20000000000 */
[----:B------:R-:W-:Y:S01]  /*d850*/  ISETP.GE.AND P1, PT, R128, 0x29, PT ;  /* 0x000000298000780c */ /* 0x000fe20003f26270 */
[----:B------:R-:W-:Y:S01]  /*d860*/  ULDC UR4, c[0x0][0x744] ;  /* 0x0001d10000047ab9 */ /* 0x000fe20000000800 */
[C---:B------:R-:W-:Y:S02]  /*d870*/  ISETP.GT.OR P2, PT, R218.reuse, 0x38, !P2 ;  /* 0x00000038da00780c */ /* 0x040fe40005744670 */
[----:B------:R-:W-:Y:S02]  /*d880*/  ISETP.GT.OR P3, PT, R218, 0x39, !P3 ;  /* 0x00000039da00780c */ /* 0x000fe40005f64670 */
[C---:B------:R-:W-:Y:S02]  /*d890*/  ISETP.GT.OR P5, PT, R221.reuse, 0x20, !P5 ;  /* 0x00000020dd00780c */ /* 0x040fe40006fa4670 */
[----:B------:R-:W-:-:S02]  /*d8a0*/  ISETP.GT.OR P4, PT, R221, 0x21, !P4 ;  /* 0x00000021dd00780c */ /* 0x000fc40006784670 */
[C---:B------:R-:W-:Y:S02]  /*d8b0*/  ISETP.GT.OR P0, PT, R221.reuse, 0x28, !P0 ;  /* 0x00000028dd00780c */ /* 0x040fe40004704670 */
[----:B------:R-:W-:Y:S02]  /*d8c0*/  ISETP.GT.OR P1, PT, R221, 0x29, !P1 ;  /* 0x00000029dd00780c */ /* 0x000fe40004f24670 */
[----:B------:R-:W-:Y:S02]  /*d8d0*/  FSEL R112, R164, -INF , !P2 ;  /* 0xff800000a4707808 */ /* 0x000fe40005000000 */
[----:B------:R-:W-:Y:S02]  /*d8e0*/  FSEL R97, R163, -INF , !P3 ;  /* 0xff800000a3617808 */ /* 0x000fe40005800000 */
[----:B------:R-:W-:Y:S02]  /*d8f0*/  FSEL R205, R168, -INF , !P5 ;  /* 0xff800000a8cd7808 */ /* 0x000fe40006800000 */
[----:B------:R-:W-:-:S02]  /*d900*/  FSEL R124, R167, -INF , !P4 ;  /* 0xff800000a77c7808 */ /* 0x000fc40006000000 */
[C---:B------:R-:W-:Y:S02]  /*d910*/  ISETP.GE.AND P2, PT, R128.reuse, 0x30, PT ;  /* 0x000000308000780c */ /* 0x040fe40003f46270 */
[C---:B------:R-:W-:Y:S02]  /*d920*/  ISETP.GE.AND P3, PT, R128.reuse, 0x31, PT ;  /* 0x000000318000780c */ /* 0x040fe40003f66270 */
[C---:B------:R-:W-:Y:S02]  /*d930*/  ISETP.GE.AND P5, PT, R128.reuse, 0x38, PT ;  /* 0x000000388000780c */ /* 0x040fe40003fa6270 */
[----:B------:R-:W-:Y:S02]  /*d940*/  ISETP.GE.AND P4, PT, R128, 0x39, PT ;  /* 0x000000398000780c */ /* 0x000fe40003f86270 */
[----:B------:R-:W-:Y:S02]  /*d950*/  FSEL R125, R88, -INF , !P0 ;  /* 0xff800000587d7808 */ /* 0x000fe40004000000 */
[----:B------:R-:W-:-:S02]  /*d960*/  FSEL R121, R89, -INF , !P1 ;  /* 0xff80000059797808 */ /* 0x000fc40004800000 */
[C---:B------:R-:W-:Y:S02]  /*d970*/  ISETP.GE.AND P0, PT, R126.reuse, 0x40, PT ;  /* 0x000000407e00780c */ /* 0x040fe40003f06270 */
[----:B------:R-:W-:Y:S02]  /*d980*/  ISETP.GE.AND P1, PT, R126, 0x41, PT ;  /* 0x000000417e00780c */ /* 0x000fe40003f26270 */
[C---:B------:R-:W-:Y:S02]  /*d990*/  ISETP.GT.OR P2, PT, R221.reuse, 0x30, !P2 ;  /* 0x00000030dd00780c */ /* 0x040fe40005744670 */
[C---:B------:R-:W-:Y:S02]  /*d9a0*/  ISETP.GT.OR P3, PT, R221.reuse, 0x31, !P3 ;  /* 0x00000031dd00780c */ /* 0x040fe40005f64670 */
        /* <DEDUP_REMOVED lines=11> */
[----:B------:R-:W-:Y:S01]  /*da60*/  ISETP.GE.AND P4, PT, R126, 0x51, PT ;  /* 0x000000517e00780c */ /* 0x000fe20003f86270 */
[----:B------:R-:W3:Y:S01]  /*da70*/  MUFU.TANH R149, R115 ;  /* 0x0000007300957308 */ /* 0x000ee20000002400 */
[----:B------:R-:W-:Y:S02]  /*da80*/  FSEL R117, R161, -INF , !P0 ;  /* 0xff800000a1757808 */ /* 0x000fe40004000000 */
[----:B-1----:R-:W-:-:S02]  /*da90*/  FSEL R119, R160, -INF , !P1 ;  /* 0xff800000a0777808 */ /* 0x002fc40004800000 */
[C---:B------:R-:W-:Y:S02]  /*daa0*/  ISETP.GE.AND P0, PT, R126.reuse, 0x58, PT ;  /* 0x000000587e00780c */ /* 0x040fe40003f06270 */
[----:B------:R-:W-:Y:S02]  /*dab0*/  ISETP.GE.AND P1, PT, R126, 0x59, PT ;  /* 0x000000597e00780c */ /* 0x000fe40003f26270 */
[C---:B------:R-:W-:Y:S02]  /*dac0*/  ISETP.GT.OR P2, PT, R218.reuse, 0x48, !P2 ;  /* 0x00000048da00780c */ /* 0x040fe40005744670 */
[C---:B------:R-:W-:Y:S02]  /*dad0*/  ISETP.GT.OR P3, PT, R218.reuse, 0x49, !P3 ;  /* 0x00000049da00780c */ /* 0x040fe40005f64670 */
[C---:B------:R-:W-:Y:S02]  /*dae0*/  ISETP.GT.OR P5, PT, R218.reuse, 0x50, !P5 ;  /* 0x00000050da00780c */ /* 0x040fe40006fa4670 */
[----:B------:R-:W-:-:S02]  /*daf0*/  ISETP.GT.OR P4, PT, R218, 0x51, !P4 ;  /* 0x00000051da00780c */ /* 0x000fc40006784670 */
[C---:B------:R-:W-:Y:S02]  /*db00*/  ISETP.GT.OR P0, PT, R218.reuse, 0x58, !P0 ;  /* 0x00000058da00780c */ /* 0x040fe40004704670 */
[----:B------:R-:W-:Y:S01]  /*db10*/  ISETP.GT.OR P1, PT, R218, 0x59, !P1 ;  /* 0x00000059da00780c */ /* 0x000fe20004f24670 */
[----:B------:R-:W1:Y:S01]  /*db20*/  MUFU.TANH R147, R118 ;  /* 0x0000007600937308 */ /* 0x000e620000002400 */
        /* <DEDUP_REMOVED lines=20> */
[----:B----4-:R-:W-:Y:S02]  /*dc70*/  FSEL R111, R155, -INF , !P5 ;  /* 0xff8000009b6f7808 */ /* 0x010fe40006800000 */
[----:B--2---:R-:W-:-:S02]  /*dc80*/  FSEL R104, R154, -INF , !P4 ;  /* 0xff8000009a687808 */ /* 0x004fc40006000000 */
[C---:B------:R-:W-:Y:S02]  /*dc90*/  ISETP.GE.AND P2, PT, R128.reuse, 0x58, PT ;  /* 0x000000588000780c */ /* 0x040fe40003f46270 */
[----:B------:R-:W-:Y:S02]  /*dca0*/  ISETP.GE.AND P3, PT, R128, 0x59, PT ;  /* 0x000000598000780c */ /* 0x000fe40003f66270 */
[C---:B------:R-:W-:Y:S02]  /*dcb0*/  ISETP.GE.AND P5, PT, R126.reuse, 0x60, PT ;  /* 0x000000607e00780c */ /* 0x040fe40003fa6270 */
[----:B------:R-:W-:Y:S02]  /*dcc0*/  ISETP.GE.AND P4, PT, R126, 0x61, PT ;  /* 0x000000617e00780c */ /* 0x000fe40003f86270 */
[----:B------:R-:W-:Y:S02]  /*dcd0*/  FSEL R100, R151, -INF , !P0 ;  /* 0xff80000097647808 */ /* 0x000fe40004000000 */
[----:B---3--:R-:W-:-:S02]  /*dce0*/  FSEL R115, R149, -INF , !P1 ;  /* 0xff80000095737808 */ /* 0x008fc40004800000 */
[C---:B------:R-:W-:Y:S02]  /*dcf0*/  ISETP.GE.AND P0, PT, R126.reuse, 0x68, PT ;  /* 0x000000687e00780c */ /* 0x040fe40003f06270 */
[----:B------:R-:W-:Y:S02]  /*dd00*/  ISETP.GE.AND P1, PT, R126, 0x69, PT ;  /* 0x000000697e00780c */ /* 0x000fe40003f26270 */
[C---:B------:R-:W-:Y:S02]  /*dd10*/  ISETP.GT.OR P2, PT, R221.reuse, 0x58, !P2 ;  /* 0x00000058dd00780c */ /* 0x040fe40005744670 */
[----:B------:R-:W-:Y:S02]  /*dd20*/  ISETP.GT.OR P3, PT, R221, 0x59, !P3 ;  /* 0x00000059dd00780c */ /* 0x000fe40005f64670 */
[C---:B------:R-:W-:Y:S02]  /*dd30*/  ISETP.GT.OR P5, PT, R218.reuse, 0x60, !P5 ;  /* 0x00000060da00780c */ /* 0x040fe40006fa4670 */
[----:B------:R-:W-:-:S02]  /*dd40*/  ISETP.GT.OR P4, PT, R218, 0x61, !P4 ;  /* 0x00000061da00780c */ /* 0x000fc40006784670 */
[C---:B------:R-:W-:Y:S02]  /*dd50*/  ISETP.GT.OR P0, PT, R218.reuse, 0x68, !P0 ;  /* 0x00000068da00780c */ /* 0x040fe40004704670 */
[----:B------:R-:W-:Y:S01]  /*dd60*/  ISETP.GT.OR P1, PT, R218, 0x69, !P1 ;  /* 0x00000069da00780c */ /* 0x000fe20004f24670 */
[----:B------:R2:W3:Y:S01]  /*dd70*/  MUFU.TANH R5, R127 ;  /* 0x0000007f00057308 */ /* 0x0004e20000002400 */
[----:B-1----:R-:W-:Y:S02]  /*dd80*/  FSEL R95, R147, -INF , !P2 ;  /* 0xff800000935f7808 */ /* 0x002fe40005000000 */
[----:B------:R-:W-:Y:S02]  /*dd90*/  FSEL R118, R146, -INF , !P3 ;  /* 0xff80000092767808 */ /* 0x000fe40005800000 */
[----:B------:R-:W-:Y:S02]  /*dda0*/  FSEL R113, R145, -INF , !P5 ;  /* 0xff80000091717808 */ /* 0x000fe40006800000 */
[----:B------:R-:W-:-:S02]  /*ddb0*/  FSEL R108, R144, -INF , !P4 ;  /* 0xff800000906c7808 */ /* 0x000fc40006000000 */
[C---:B------:R-:W-:Y:S02]  /*ddc0*/  ISETP.GE.AND P2, PT, R126.reuse, 0x70, PT ;  /* 0x000000707e00780c */ /* 0x040fe40003f46270 */
[C---:B------:R-:W-:Y:S02]  /*ddd0*/  ISETP.GE.AND P3, PT, R126.reuse, 0x71, PT ;  /* 0x000000717e00780c */ /* 0x040fe40003f66270 */
[C---:B------:R-:W-:Y:S02]  /*dde0*/  ISETP.GE.AND P5, PT, R126.reuse, 0x78, PT ;  /* 0x000000787e00780c */ /* 0x040fe40003fa6270 */
[----:B------:R-:W-:Y:S01]  /*ddf0*/  ISETP.GE.AND P4, PT, R126, 0x79, PT ;  /* 0x000000797e00780c */ /* 0x000fe20003f86270 */
[----:B------:R1:W4:Y:S01]  /*de00*/  MUFU.TANH R2, R130 ;  /* 0x0000008200027308 */ /* 0x0003220000002400 */
[----:B--2---:R-:W-:Y:S02]  /*de10*/  FSEL R127, R141, -INF , !P0 ;  /* 0xff8000008d7f7808 */ /* 0x004fe40004000000 */
[----:B------:R-:W-:-:S02]  /*de20*/  FSEL R126, R140, -INF , !P1 ;  /* 0xff8000008c7e7808 */ /* 0x000fc40004800000 */
[C---:B------:R-:W-:Y:S02]  /*de30*/  ISETP.GE.AND P0, PT, R128.reuse, 0x60, PT ;  /* 0x000000608000780c */ /* 0x040fe40003f06270 */
[----:B------:R-:W-:Y:S02]  /*de40*/  ISETP.GE.AND P1, PT, R128, 0x61, PT ;  /* 0x000000618000780c */ /* 0x000fe40003f26270 */
[----:B------:R-:W-:Y:S02]  /*de50*/  ISETP.GT.OR P2, PT, R218, 0x70, !P2 ;  /* 0x00000070da00780c */ /* 0x000fe40005744670 */
[C---:B------:R-:W-:Y:S02]  /*de60*/  ISETP.GT.OR P0, PT, R221.reuse, 0x60, !P0 ;  /* 0x00000060dd00780c */ /* 0x040fe40004704670 */
[----:B------:R-:W-:Y:S02]  /*de70*/  ISETP.GT.OR P1, PT, R221, 0x61, !P1 ;  /* 0x00000061dd00780c */ /* 0x000fe40004f24670 */
[----:B-1----:R-:W-:-:S02]  /*de80*/  FSEL R130, R4, -INF , !P2 ;  /* 0xff80000004827808 */ /* 0x002fc40005000000 */
[----:B------:R-:W-:Y:S02]  /*de90*/  FSEL R131, R143, -INF , !P0 ;  /* 0xff8000008f837808 */ /* 0x000fe40004000000 */
[----:B------:R-:W-:Y:S02]  /*dea0*/  FSEL R137, R142, -INF , !P1 ;  /* 0xff8000008e897808 */ /* 0x000fe40004800000 */
[C---:B------:R-:W-:Y:S02]  /*deb0*/  ISETP.GE.AND P2, PT, R128.reuse, 0x68, PT ;  /* 0x000000688000780c */ /* 0x040fe40003f46270 */
[C---:B------:R-:W-:Y:S02]  /*dec0*/  ISETP.GE.AND P0, PT, R128.reuse, 0x69, PT ;  /* 0x000000698000780c */ /* 0x040fe40003f06270 */
[----:B------:R-:W-:Y:S02]  /*ded0*/  ISETP.GE.AND P1, PT, R128, 0x70, PT ;  /* 0x000000708000780c */ /* 0x000fe40003f26270 */
[----:B------:R-:W-:-:S02]  /*dee0*/  ISETP.GT.OR P2, PT, R221, 0x68, !P2 ;  /* 0x00000068dd00780c */ /* 0x000fc40005744670 */
[C---:B------:R-:W-:Y:S02]  /*def0*/  ISETP.GT.OR P0, PT, R221.reuse, 0x69, !P0 ;  /* 0x00000069dd00780c */ /* 0x040fe40004704670 */
[----:B------:R-:W-:Y:S02]  /*df00*/  ISETP.GT.OR P1, PT, R221, 0x70, !P1 ;  /* 0x00000070dd00780c */ /* 0x000fe40004f24670 */
[----:B------:R-:W-:Y:S01]  /*df10*/  R2UR UR8, R136 ;  /* 0x00000000880872ca */ /* 0x000fe200000e0000 */
[----:B------:R-:W1:Y:S01]  /*df20*/  SHFL.IDX PT, R225, R227, R9, 0x1f ;  /* 0x00001f09e3e17589 */ /* 0x000e6200000e0000 */
[----:B------:R-:W-:Y:S02]  /*df30*/  FSEL R129, R6, -INF , !P2 ;  /* 0xff80000006817808 */ /* 0x000fe40005000000 */
[----:B---3--:R-:W-:Y:S02]  /*df40*/  FSEL R139, R5, -INF , !P0 ;  /* 0xff800000058b7808 */ /* 0x008fe40004000000 */
[----:B----4-:R-:W-:-:S02]  /*df50*/  FSEL R136, R2, -INF , !P1 ;  /* 0xff80000002887808 */ /* 0x010fc40004800000 */
[C---:B------:R-:W-:Y:S02]  /*df60*/  ISETP.GE.AND P2, PT, R128.reuse, 0x71, PT ;  /* 0x000000718000780c */ /* 0x040fe40003f46270 */
[C---:B------:R-:W-:Y:S02]  /*df70*/  ISETP.GE.AND P0, PT, R128.reuse, 0x78, PT ;  /* 0x000000788000780c */ /* 0x040fe40003f06270 */
[----:B------:R-:W-:Y:S02]  /*df80*/  ISETP.GE.AND P1, PT, R128, 0x79, PT ;  /* 0x000000798000780c */ /* 0x000fe40003f26270 */
[----:B------:R2:W-:Y:S02]  /*df90*/  MUFU.TANH R128, R212 ;  /* 0x000000d400807308 */ /* 0x0005e40000002400 */
[----:B--2---:R-:W2:Y:S01]  /*dfa0*/  SHFL.IDX PT, R212, R227, R223, 0x1f ;  /* 0x00001fdfe3d47589 */ /* 0x004ea200000e0000 */
[C---:B------:R-:W-:Y:S02]  /*dfb0*/  ISETP.GT.OR P3, PT, R218.reuse, 0x71, !P3 ;  /* 0x00000071da00780c */ /* 0x040fe40005f64670 */
[----:B------:R-:W-:-:S02]  /*dfc0*/  ISETP.GT.OR P5, PT, R218, 0x78, !P5 ;  /* 0x00000078da00780c */ /* 0x000fc40006fa4670 */
[----:B------:R-:W-:Y:S02]  /*dfd0*/  ISETP.GT.OR P4, PT, R218, 0x79, !P4 ;  /* 0x00000079da00780c */ /* 0x000fe40006784670 */
[----:B------:R-:W3:Y:S01]  /*dfe0*/  SHFL.IDX PT, R218, R17, R9, 0x1f ;  /* 0x00001f0911da7589 */ /* 0x000ee200000e0000 */
[----:B------:R-:W-:Y:S02]  /*dff0*/  WARPGROUP.DEPBAR.LE gsb0, 0x0 ;  /* 0x00008000000079c5 */ /* 0x000fe40000010000 */
[----:B-1----:R-:W-:Y:S01]  /*e000*/  FADD.FTZ R229, R24, -R225 ;  /* 0x800000e118e57221 */ /* 0x002fe20000010000 */
[C---:B------:R-:W-:Y:S01]  /*e010*/  ISETP.GT.OR P2, PT, R221.reuse, 0x71, !P2 ;  /* 0x00000071dd00780c */ /* 0x040fe20005744670 */
[----:B------:R-:W1:Y:S01]  /*e020*/  SHFL.IDX PT, R24, R227, R231, 0x1f ;  /* 0x00001fe7e3187589 */ /* 0x000e6200000e0000 */
[C---:B------:R-:W-:Y:S02]  /*e030*/  ISETP.GT.OR P0, PT, R221.reuse, 0x78, !P0 ;  /* 0x00000078dd00780c */ /* 0x040fe40004704670 */
[----:B------:R-:W-:Y:S01]  /*e040*/  ISETP.GT.OR P1, PT, R221, 0x79, !P1 ;  /* 0x00000079dd00780c */ /* 0x000fe20004f24670 */
[----:B------:R-:W-:Y:S01]  /*e050*/  LDS R14, [R14+0x400] ;  /* 0x000400000e0e7984 */ /* 0x000fe20000000800 */
[----:B--2---:R-:W-:-:S03]  /*e060*/  FADD.FTZ R226, R25, -R212 ;  /* 0x800000d419e27221 */ /* 0x004fc60000010000 */
[----:B------:R-:W-:Y:S04]  /*e070*/  SHFL.IDX PT, R25, R17, R223, 0x1f ;  /* 0x00001fdf11197589 */ /* 0x000fe800000e0000 */
[----:B------:R-:W2:Y:S01]  /*e080*/  SHFL.IDX PT, R223, R227, R232, 0x1f ;  /* 0x00001fe8e3df7589 */ /* 0x000ea200000e0000 */
[----:B------:R-:W-:Y:S01]  /*e090*/  FADD.FTZ R212, R27, -R212 ;  /* 0x800000d41bd47221 */ /* 0x000fe20000010000 */
[--C-:B---3--:R-:W-:Y:S01]  /*e0a0*/  FFMA.FTZ R216, R216, UR4, -R218.reuse ;  /* 0x00000004d8d87c23 */ /* 0x108fe200080108da */
[C---:B------:R-:W-:Y:S01]  /*e0b0*/  IADD3 R27, R9.reuse, 0x10, RZ ;  /* 0x00000010091b7810 */ /* 0x040fe20007ffe0ff */
[----:B------:R-:W-:Y:S01]  /*e0c0*/  FADD.FTZ R225, R26, -R225 ;  /* 0x800000e11ae17221 */ /* 0x000fe20000010000 */
[----:B------:R-:W-:Y:S02]  /*e0d0*/  VIADD R221, R9, 0x14 ;  /* 0x0000001409dd7836 */ /* 0x000fe40000000000 */
[----:B------:R-:W-:-:S02]  /*e0e0*/  FFMA.FTZ R26, R214, UR4, -R218 ;  /* 0x00000004d61a7c23 */ /* 0x000fc400080108da */
[----:B------:R3:W4:Y:S01]  /*e0f0*/  MUFU.EX2 R214, R216 ;  /* 0x000000d800d67308 */ /* 0x0007220000000800 */
[----:B------:R-:W4:Y:S01]  /*e100*/  SHFL.IDX PT, R231, R17, R231, 0x1f ;  /* 0x00001fe711e77589 */ /* 0x000f2200000e0000 */
[--C-:B-1----:R-:W-:Y:S01]  /*e110*/  FADD.FTZ R218, R30, -R24.reuse ;  /* 0x800000181eda7221 */ /* 0x102fe20000010000 */
[----:B---3--:R-:W-:Y:S02]  /*e120*/  FADD.FTZ R216, R28, -R24 ;  /* 0x800000181cd87221 */ /* 0x008fe40000010000 */
[----:B------:R-:W1:Y:S04]  /*e130*/  SHFL.IDX PT, R28, R227, R27, 0x1f ;  /* 0x00001f1be31c7589 */ /* 0x000e6800000e0000 */
[----:B------:R2:W-:Y:S04]  /*e140*/  SHFL.IDX PT, R27, R227, R221, 0x1f ;  /* 0x00001fdde31b7589 */ /* 0x0005e800000e0000 */
[----:B------:R-:W3:Y:S01]  /*e150*/  SHFL.IDX PT, R30, R17, R232, 0x1f ;  /* 0x00001fe8111e7589 */ /* 0x000ee200000e0000 */
[--C-:B--2---:R-:W-:Y:S01]  /*e160*/  FADD.FTZ R221, R29, -R223.reuse ;  /* 0x800000df1ddd7221 */ /* 0x104fe20000010000 */
[----:B------:R-:W-:Y:S01]  /*e170*/  IADD3 R29, R9, 0x18, RZ ;  /* 0x00000018091d7810 */ /* 0x000fe20007ffe0ff */
[----:B------:R-:W-:Y:S01]  /*e180*/  FADD.FTZ R223, R31, -R223 ;  /* 0x800000df1fdf7221 */ /* 0x000fe20000010000 */
[----:B------:R-:W-:-:S04]  /*e190*/  IADD3 R31, R9, 0x10, RZ ;  /* 0x00000010091f7810 */ /* 0x000fc80007ffe0ff */
[----:B------:R-:W2:Y:S04]  /*e1a0*/  SHFL.IDX PT, R29, R227, R29, 0x1f ;  /* 0x00001f1de31d7589 */ /* 0x000ea800000e0000 */
[----:B------:R-:W2:Y:S01]  /*e1b0*/  SHFL.IDX PT, R31, R17, R31, 0x1f ;  /* 0x00001f1f111f7589 */ /* 0x000ea200000e0000 */
[----:B------:R4:W2:Y:S01]  /*e1c0*/  MUFU.EX2 R24, R26 ;  /* 0x0000001a00187308 */ /* 0x0008a20000000800 */
[--C-:B------:R-:W-:Y:S01]  /*e1d0*/  FFMA.FTZ R219, R219, UR4, -R25.reuse ;  /* 0x00000004dbdb7c23 */ /* 0x100fe20008010819 */
[----:B----4-:R-:W-:Y:S01]  /*e1e0*/  FFMA.FTZ R26, R228, UR4, -R25 ;  /* 0x00000004e41a7c23 */ /* 0x010fe20008010819 */
[--C-:B------:R-:W-:Y:S01]  /*e1f0*/  FFMA.FTZ R25, R224, UR4, -R231.reuse ;  /* 0x00000004e0197c23 */ /* 0x100fe200080108e7 */
[----:B------:R-:W-:Y:S01]  /*e200*/  FFMA.FTZ R231, R222, UR4, -R231 ;  /* 0x00000004dee77c23 */ /* 0x000fe200080108e7 */
[--C-:B-1----:R-:W-:Y:S01]  /*e210*/  FADD.FTZ R222, R32, -R28.reuse ;  /* 0x8000001c20de7221 */ /* 0x102fe20000010000 */
[----:B------:R-:W-:Y:S01]  /*e220*/  FADD.FTZ R224, R34, -R28 ;  /* 0x8000001c22e07221 */ /* 0x000fe20000010000 */
[----:B------:R-:W-:-:S02]  /*e230*/  VIADD R32, R9, 0x14 ;  /* 0x0000001409207836 */ /* 0x000fc40000000000 */
[--C-:B---3--:R-:W-:Y:S01]  /*e240*/  FFMA.FTZ R28, R220, UR4, -R30.reuse ;  /* 0x00000004dc1c7c23 */ /* 0x108fe2000801081e */
[----:B------:R-:W-:Y:S01]  /*e250*/  FFMA.FTZ R30, R217, UR4, -R30 ;  /* 0x00000004d91e7c23 */ /* 0x000fe2000801081e */
[--C-:B--2---:R-:W-:Y:S01]  /*e260*/  FADD.FTZ R217, R36, -R29.reuse ;  /* 0x8000001d24d97221 */ /* 0x104fe20000010000 */
[----:B------:R-:W-:Y:S01]  /*e270*/  FADD.FTZ R220, R38, -R29 ;  /* 0x8000001d26dc7221 */ /* 0x000fe20000010000 */
[----:B------:R-:W1:Y:S01]  /*e280*/  SHFL.IDX PT, R32, R17, R32, 0x1f ;  /* 0x00001f2011207589 */ /* 0x000e6200000e0000 */
[--C-:B------:R-:W-:Y:S01]  /*e290*/  FFMA.FTZ R29, R215, UR4, -R31.reuse ;  /* 0x00000004d71d7c23 */ /* 0x100fe2000801081f */
[----:B------:R-:W-:Y:S01]  /*e2a0*/  FFMA.FTZ R31, R213, UR4, -R31 ;  /* 0x00000004d51f7c23 */ /* 0x000fe2000801081f */
[----:B------:R-:W-:Y:S01]  /*e2b0*/  FFMA.FTZ R213, -R18, R18, 1 ;  /* 0x3f80000012d57423 */ /* 0x000fe20000010112 */
[----:B------:R-:W-:Y:S01]  /*e2c0*/  FMUL.FTZ R229, R214, R229 ;  /* 0x000000e5d6e57220 */ /* 0x000fe20000410000 */
[C---:B------:R-:W-:Y:S01]  /*e2d0*/  VIADD R232, R9.reuse, 0x1c ;  /* 0x0000001c09e87836 */ /* 0x040fe20000000000 */
[----:B------:R-:W-:-:S02]  /*e2e0*/  IADD3 R34, R9, 0x18, RZ ;  /* 0x0000001809227810 */ /* 0x000fc40007ffe0ff */
[----:B------:R-:W-:Y:S01]  /*e2f0*/  FMUL.FTZ R213, R213, R229 ;  /* 0x000000e5d5d57220 */ /* 0x000fe20000410000 */
[----:B------:R-:W-:Y:S02]  /*e300*/  VIADD R229, R9, 0x1c ;  /* 0x0000001c09e57836 */ /* 0x000fe40000000000 */
[----:B------:R2:W-:Y:S02]  /*e310*/  SHFL.IDX PT, R232, R227, R232, 0x1f ;  /* 0x00001fe8e3e87589 */ /* 0x0005e400000e0000 */
[--C-:B--2---:R-:W-:Y:S02]  /*e320*/  FADD.FTZ R227, R33, -R27.reuse ;  /* 0x8000001b21e37221 */ /* 0x104fe40000010000 */
[----:B------:R-:W2:Y:S04]  /*e330*/  SHFL.IDX PT, R33, R17, R34, 0x1f ;  /* 0x00001f2211217589 */ /* 0x000ea800000e0000 */
[----:B------:R-:W3:Y:S01]  /*e340*/  SHFL.IDX PT, R34, R17, R229, 0x1f ;  /* 0x00001fe511227589 */ /* 0x000ee200000e0000 */
[--C-:B-1----:R-:W-:Y:S01]  /*e350*/  FFMA.FTZ R211, R211, UR4, -R32.reuse ;  /* 0x00000004d3d37c23 */ /* 0x102fe20008010820 */
[----:B------:R-:W-:Y:S01]  /*e360*/  FFMA.FTZ R32, R210, UR4, -R32 ;  /* 0x00000004d2207c23 */ /* 0x000fe20008010820 */
[----:B------:R-:W-:Y:S01]  /*e370*/  FFMA.FTZ R210, -R19, R19, 1 ;  /* 0x3f80000013d27423 */ /* 0x000fe20000010113 */
[----:B------:R-:W-:Y:S01]  /*e380*/  FMUL.FTZ R225, R24, R225 ;  /* 0x000000e118e17220 */ /* 0x000fe20000410000 */
[----:B------:R-:W1:Y:S01]  /*e390*/  MUFU.EX2 R219, R219 ;  /* 0x000000db00db7308 */ /* 0x000e620000000800 */
[----:B------:R-:W-:-:S02]  /*e3a0*/  FADD.FTZ R228, R35, -R27 ;  /* 0x8000001b23e47221 */ /* 0x000fc40000010000 */
[----:B------:R-:W4:Y:S01]  /*e3b0*/  SHFL.IDX PT, R35, R15, R9, 0x1f ;  /* 0x00001f090f237589 */ /* 0x000f2200000e0000 */
[----:B------:R-:W-:Y:S01]  /*e3c0*/  FMUL.FTZ R210, R210, R225 ;  /* 0x000000e1d2d27220 */ /* 0x000fe20000410000 */
[----:B------:R-:W-:-:S03]  /*e3d0*/  IADD3 R225, R9, 0x4, RZ ;  /* 0x0000000409e17810 */ /* 0x000fc60007ffe0ff */
[----:B------:R2:W-:Y:S01]  /*e3e0*/  MUFU.EX2 R18, R31 ;  /* 0x0000001f00127308 */ /* 0x0005e20000000800 */
[----:B------:R-:W-:-:S07]  /*e3f0*/  IADD3 R36, R9, 0xc, RZ ;  /* 0x0000000c09247810 */ /* 0x000fce0007ffe0ff */
[----:B------:R1:W-:Y:S01]  /*e400*/  MUFU.EX2 R19, R32 ;  /* 0x0000002000137308 */ /* 0x0003e20000000800 */
[--C-:B--2---:R-:W-:Y:S01]  /*e410*/  FFMA.FTZ R31, R208, UR4, -R33.reuse ;  /* 0x00000004d01f7c23 */ /* 0x104fe20008010821 */
[----:B-1----:R-:W-:Y:S01]  /*e420*/  FFMA.FTZ R32, R209, UR4, -R33 ;  /* 0x00000004d1207c23 */ /* 0x002fe20008010821 */
[--C-:B---3--:R-:W-:Y:S01]  /*e430*/  FFMA.FTZ R33, R206, UR4, -R34.reuse ;  /* 0x00000004ce217c23 */ /* 0x108fe20008010822 */
[----:B------:R-:W-:Y:S02]  /*e440*/  FFMA.FTZ R34, R207, UR4, -R34 ;  /* 0x00000004cf227c23 */ /* 0x000fe40008010822 */
[----:B------:R-:W-:Y:S02]  /*e450*/  SHFL.IDX PT, R207, R15, R225, 0x1f ;  /* 0x00001fe10fcf7589 */ /* 0x000fe400000e0000 */
[----:B------:R1:W-:Y:S01]  /*e460*/  MUFU.EX2 R27, R231 ;  /* 0x000000e7001b7308 */ /* 0x0003e20000000800 */
[----:B------:R-:W-:Y:S01]  /*e470*/  FFMA.FTZ R208, -R230, R230, 1 ;  /* 0x3f800000e6d07423 */ /* 0x000fe200000101e6 */
[----:B------:R-:W-:Y:S01]  /*e480*/  FMUL.FTZ R226, R219, R226 ;  /* 0x000000e2dbe27220 */ /* 0x000fe20000410000 */
[----:B------:R-:W-:-:S02]  /*e490*/  VIADD R215, R9, 0x8 ;  /* 0x0000000809d77836 */ /* 0x000fc40000000000 */
[----:B-1----:R-:W-:Y:S02]  /*e4a0*/  FADD.FTZ R231, R37, -R232 ;  /* 0x800000e825e77221 */ /* 0x002fe40000010000 */
[----:B------:R1:W2:Y:S01]  /*e4b0*/  SHFL.IDX PT, R37, R15, R36, 0x1f ;  /* 0x00001f240f257589 */ /* 0x0002a200000e0000 */
[----:B------:R-:W-:Y:S01]  /*e4c0*/  FMUL.FTZ R208, R208, R226 ;  /* 0x000000e2d0d07220 */ /* 0x000fe20000410000 */
[----:B------:R3:W-:Y:S01]  /*e4d0*/  MUFU.EX2 R17, R211 ;  /* 0x000000d300117308 */ /* 0x0007e20000000800 */
[C---:B------:R-:W-:Y:S01]  /*e4e0*/  VIADD R226, R9.reuse, 0x10 ;  /* 0x0000001009e27836 */ /* 0x040fe20000000000 */
[----:B------:R-:W2:Y:S01]  /*e4f0*/  SHFL.IDX PT, R209, R15, R215, 0x1f ;  /* 0x00001fd70fd17589 */ /* 0x000ea200000e0000 */
[--C-:B----4-:R-:W-:Y:S01]  /*e500*/  FFMA.FTZ R204, R204, UR4, -R35.reuse ;  /* 0x00000004cccc7c23 */ /* 0x110fe20008010823 */
[C---:B------:R-:W-:Y:S01]  /*e510*/  VIADD R230, R9.reuse, 0x18 ;  /* 0x0000001809e67836 */ /* 0x040fe20000000000 */
[----:B---3--:R-:W-:Y:S01]  /*e520*/  IADD3 R211, R9, 0x14, RZ ;  /* 0x0000001409d37810 */ /* 0x008fe20007ffe0ff */
[----:B-1----:R-:W-:-:S02]  /*e530*/  FFMA.FTZ R36, R205, UR4, -R35 ;  /* 0x00000004cd247c23 */ /* 0x002fc40008010823 */
[----:B------:R-:W1:Y:S04]  /*e540*/  SHFL.IDX PT, R205, R15, R226, 0x1f ;  /* 0x00001fe20fcd7589 */ /* 0x000e6800000e0000 */
[----:B------:R-:W3:Y:S01]  /*e550*/  SHFL.IDX PT, R38, R15, R211, 0x1f ;  /* 0x00001fd30f267589 */ /* 0x000ee200000e0000 */
[----:B------:R-:W-:Y:S01]  /*e560*/  FADD.FTZ R232, R39, -R232 ;  /* 0x800000e827e87221 */ /* 0x000fe20000010000 */
[----:B------:R4:W-:Y:S02]  /*e570*/  MUFU.EX2 R35, R204 ;  /* 0x000000cc00237308 */ /* 0x0009e40000000800 */
[----:B------:R-:W3:Y:S01]  /*e580*/  SHFL.IDX PT, R39, R15, R230, 0x1f ;  /* 0x00001fe60f277589 */ /* 0x000ee200000e0000 */
[----:B--2---:R-:W-:Y:S01]  /*e590*/  FFMA.FTZ R120, R120, UR4, -R37 ;  /* 0x0000000478787c23 */ /* 0x004fe20008010825 */
[--C-:B----4-:R-:W-:Y:S01]  /*e5a0*/  FFMA.FTZ R204, R122, UR4, -R207.reuse ;  /* 0x000000047acc7c23 */ /* 0x110fe200080108cf */
[----:B------:R-:W-:Y:S01]  /*e5b0*/  FFMA.FTZ R207, R124, UR4, -R207 ;  /* 0x000000047ccf7c23 */ /* 0x000fe200080108cf */
[----:B------:R2:W4:Y:S01]  /*e5c0*/  SHFL.IDX PT, R122, R15, R229, 0x1f ;  /* 0x00001fe50f7a7589 */ /* 0x00052200000e0000 */
[----:B------:R-:W-:-:S03]  /*e5d0*/  FFMA.FTZ R121, R121, UR4, -R37 ;  /* 0x0000000479797c23 */ /* 0x000fc60008010825 */
[----:B------:R-:W4:Y:S01]  /*e5e0*/  SHFL.IDX PT, R124, R10, R225, 0x1f ;  /* 0x00001fe10a7c7589 */ /* 0x000f2200000e0000 */
[----:B------:R1:W-:Y:S01]  /*e5f0*/  MUFU.EX2 R37, R207 ;  /* 0x000000cf00257308 */ /* 0x0003e20000000800 */
[--C-:B------:R-:W-:Y:S02]  /*e600*/  FFMA.FTZ R206, R123, UR4, -R209.reuse ;  /* 0x000000047bce7c23 */ /* 0x100fe400080108d1 */
[----:B-1----:R-:W1:Y:S01]  /*e610*/  SHFL.IDX PT, R207, R10, R215, 0x1f ;  /* 0x00001fd70acf7589 */ /* 0x002e6200000e0000 */
[----:B------:R-:W-:Y:S01]  /*e620*/  FFMA.FTZ R125, R125, UR4, -R209 ;  /* 0x000000047d7d7c23 */ /* 0x000fe200080108d1 */
[----:B------:R-:W-:Y:S01]  /*e630*/  IADD3 R209, R9, 0xc, RZ ;  /* 0x0000000c09d17810 */ /* 0x000fe20007ffe0ff */
[--C-:B------:R-:W-:Y:S02]  /*e640*/  FFMA.FTZ R123, R103, UR4, -R205.reuse ;  /* 0x00000004677b7c23 */ /* 0x100fe400080108cd */
[----:B--2---:R2:W-:Y:S01]  /*e650*/  MUFU.EX2 R15, R204 ;  /* 0x000000cc000f7308 */ /* 0x0045e20000000800 */
[--C-:B---3--:R-:W-:Y:S01]  /*e660*/  FFMA.FTZ R109, R109, UR4, -R38.reuse ;  /* 0x000000046d6d7c23 */ /* 0x108fe20008010826 */
[----:B------:R-:W-:Y:S01]  /*e670*/  FFMA.FTZ R103, R94, UR4, -R38 ;  /* 0x000000045e677c23 */ /* 0x000fe20008010826 */
[----:B------:R-:W-:Y:S01]  /*e680*/  FFMA.FTZ R114, R114, UR4, -R205 ;  /* 0x0000000472727c23 */ /* 0x000fe200080108cd */
[----:B------:R-:W-:-:S04]  /*e690*/  FFMA.FTZ R112, R112, UR4, -R39 ;  /* 0x0000000470707c23 */ /* 0x000fc80008010827 */
[----:B------:R3:W-:Y:S01]  /*e6a0*/  MUFU.EX2 R38, R206 ;  /* 0x000000ce00267308 */ /* 0x0007e20000000800 */
[----:B--2---:R-:W2:Y:S01]  /*e6b0*/  SHFL.IDX PT, R204, R10, R9, 0x1f ;  /* 0x00001f090acc7589 */ /* 0x004ea200000e0000 */
[----:B------:R-:W-:Y:S01]  /*e6c0*/  FFMA.FTZ R107, R107, UR4, -R39 ;  /* 0x000000046b6b7c23 */ /* 0x000fe20008010827 */
[----:B----4-:R-:W-:Y:S01]  /*e6d0*/  FFMA.FTZ R205, R97, UR4, -R122 ;  /* 0x0000000461cd7c23 */ /* 0x010fe2000801087a */
[--C-:B------:R-:W-:Y:S01]  /*e6e0*/  FFMA.FTZ R119, R119, UR4, -R124.reuse ;  /* 0x0000000477777c23 */ /* 0x100fe2000801087c */
[----:B---3--:R-:W3:Y:S03]  /*e6f0*/  SHFL.IDX PT, R206, R10, R209, 0x1f ;  /* 0x00001fd10ace7589 */ /* 0x008ee600000e0000 */
[----:B------:R4:W-:Y:S01]  /*e700*/  MUFU.EX2 R39, R125 ;  /* 0x0000007d00277308 */ /* 0x0009e20000000800 */
[----:B------:R-:W-:Y:S01]  /*e710*/  FFMA.FTZ R124, R98, UR4, -R124 ;  /* 0x00000004627c7c23 */ /* 0x000fe2000801087c */
[----:B------:R-:W3:Y:S04]  /*e720*/  SHFL.IDX PT, R97, R10, R226, 0x1f ;  /* 0x00001fe20a617589 */ /* 0x000ee800000e0000 */
[----:B------:R-:W-:Y:S04]  /*e730*/  SHFL.IDX PT, R98, R10, R230, 0x1f ;  /* 0x00001fe60a627589 */ /* 0x000fe800000e0000 */
[----:B----4-:R-:W4:Y:S01]  /*e740*/  SHFL.IDX PT, R125, R10, R211, 0x1f ;  /* 0x00001fd30a7d7589 */ /* 0x010f2200000e0000 */
[----:B------:R1:W-:Y:S02]  /*e750*/  MUFU.EX2 R94, R120 ;  /* 0x00000078005e7308 */ /* 0x0003e40000000800 */
[----:B-1----:R-:W-:-:S02]  /*e760*/  FFMA.FTZ R120, R99, UR4, -R207 ;  /* 0x0000000463787c23 */ /* 0x002fc400080108cf */
[----:B------:R-:W1:Y:S04]  /*e770*/  SHFL.IDX PT, R99, R12, R9, 0x1f ;  /* 0x00001f090c637589 */ /* 0x000e6800000e0000 */
[----:B------:R-:W1:Y:S01]  /*e780*/  MUFU.EX2 R29, R29 ;  /* 0x0000001d001d7308 */ /* 0x000e620000000800 */
[--C-:B--2---:R-:W-:Y:S01]  /*e790*/  FFMA.FTZ R117, R117, UR4, -R204.reuse ;  /* 0x0000000475757c23 */ /* 0x104fe200080108cc */
[----:B------:R-:W-:Y:S01]  /*e7a0*/  FFMA.FTZ R106, R106, UR4, -R204 ;  /* 0x000000046a6a7c23 */ /* 0x000fe200080108cc */
[--C-:B---3--:R-:W-:Y:S01]  /*e7b0*/  FFMA.FTZ R105, R105, UR4, -R206.reuse ;  /* 0x0000000469697c23 */ /* 0x108fe200080108ce */
[----:B------:R2:W3:Y:S04]  /*e7c0*/  SHFL.IDX PT, R204, R10, R229, 0x1f ;  /* 0x00001fe50acc7589 */ /* 0x0004e800000e0000 */
[----:B------:R-:W3:Y:S01]  /*e7d0*/  MUFU.EX2 R31, R31 ;  /* 0x0000001f001f7308 */ /* 0x000ee20000000800 */
[----:B------:R-:W-:Y:S01]  /*e7e0*/  FFMA.FTZ R104, R104, UR4, -R206 ;  /* 0x0000000468687c23 */ /* 0x000fe200080108ce */
[----:B------:R-:W-:Y:S01]  /*e7f0*/  FMUL.FTZ R132, R132, UR9 ;  /* 0x0000000984847c20 */ /* 0x000fe20008410000 */
[----:B------:R-:W3:Y:S01]  /*e800*/  SHFL.IDX PT, R206, R12, R215, 0x1f ;  /* 0x00001fd70cce7589 */ /* 0x000ee200000e0000 */
[----:B------:R-:W-:Y:S01]  /*e810*/  FMUL.FTZ R134, R134, UR9 ;  /* 0x0000000986867c20 */ /* 0x000fe20008410000 */
[----:B------:R-:W-:Y:S01]  /*e820*/  FFMA.FTZ R122, R96, UR4, -R122 ;  /* 0x00000004607a7c23 */ /* 0x000fe2000801087a */
[----:B------:R-:W-:-:S02]  /*e830*/  FFMA.FTZ R101, R101, UR4, -R97 ;  /* 0x0000000465657c23 */ /* 0x000fc40008010861 */
[----:B--2---:R2:W-:Y:S01]  /*e840*/  MUFU.EX2 R10, R121 ;  /* 0x00000079000a7308 */ /* 0x0045e20000000800 */
[----:B------:R-:W-:Y:S01]  /*e850*/  FFMA.FTZ R100, R100, UR4, -R97 ;  /* 0x0000000464647c23 */ /* 0x000fe20008010861 */
[--C-:B----4-:R-:W-:Y:S01]  /*e860*/  FFMA.FTZ R102, R102, UR4, -R125.reuse ;  /* 0x0000000466667c23 */ /* 0x110fe2000801087d */
[----:B------:R-:W-:Y:S01]  /*e870*/  FFMA.FTZ R115, R115, UR4, -R125 ;  /* 0x0000000473737c23 */ /* 0x000fe2000801087d */
[----:B------:R-:W-:Y:S01]  /*e880*/  FFMA.FTZ R116, R116, UR4, -R98 ;  /* 0x0000000474747c23 */ /* 0x000fe20008010862 */
[----:B------:R-:W-:Y:S04]  /*e890*/  SHFL.IDX PT, R125, R12, R230, 0x1f ;  /* 0x00001fe60c7d7589 */ /* 0x000fe800000e0000 */
[----:B--2---:R-:W2:Y:S01]  /*e8a0*/  SHFL.IDX PT, R121, R12, R225, 0x1f ;  /* 0x00001fe10c797589 */ /* 0x004ea200000e0000 */
[----:B------:R4:W-:Y:S01]  /*e8b0*/  MUFU.EX2 R96, R123 ;  /* 0x0000007b00607308 */ /* 0x0009e20000000800 */
[----:B------:R-:W-:Y:S01]  /*e8c0*/  FMUL.FTZ R133, R133, UR9 ;  /* 0x0000000985857c20 */ /* 0x000fe20008410000 */
[----:B------:R-:W-:Y:S01]  /*e8d0*/  FMUL.FTZ R135, R135, UR9 ;  /* 0x0000000987877c20 */ /* 0x000fe20008410000 */
[----:B-1----:R-:W-:-:S05]  /*e8e0*/  FFMA.FTZ R113, R113, UR4, -R99 ;  /* 0x0000000471717c23 */ /* 0x002fca0008010863 */
[----:B------:R1:W-:Y:S01]  /*e8f0*/  MUFU.EX2 R97, R114 ;  /* 0x0000007200617308 */ /* 0x0003e20000000800 */
[----:B----4-:R4:W-:Y:S01]  /*e900*/  SHFL.IDX PT, R123, R12, R209, 0x1f ;  /* 0x00001fd10c7b7589 */ /* 0x0109e200000e0000 */
[----:B------:R-:W-:-:S06]  /*e910*/  FFMA.FTZ R131, R131, UR4, -R99 ;  /* 0x0000000483837c23 */ /* 0x000fcc0008010863 */
[----:B------:R-:W2:Y:S01]  /*e920*/  MUFU.TANH R132, R132 ;  /* 0x0000008400847308 */ /* 0x000ea20000002400 */
[----:B-1----:R-:W-:Y:S01]  /*e930*/  FFMA.FTZ R114, R95, UR4, -R98 ;  /* 0x000000045f727c23 */ /* 0x002fe20008010862 */
[----:B----4-:R-:W-:Y:S01]  /*e940*/  FFMA.FTZ R209, -R233, R233, 1 ;  /* 0x3f800000e9d17423 */ /* 0x010fe200000101e9 */
[----:B------:R-:W-:-:S05]  /*e950*/  VIADD R233, R9, 0xc ;  /* 0x0000000c09e97836 */ /* 0x000fca0000000000 */
[----:B------:R1:W-:Y:S08]  /*e960*/  MUFU.EX2 R98, R103 ;  /* 0x0000006700627308 */ /* 0x0003f00000000800 */
[----:B------:R-:W4:Y:S01]  /*e970*/  MUFU.TANH R134, R134 ;  /* 0x0000008600867308 */ /* 0x000f220000002400 */
[----:B-1----:R1:W-:Y:S07]  /*e980*/  SHFL.IDX PT, R103, R12, R211, 0x1f ;  /* 0x00001fd30c677589 */ /* 0x0023ee00000e0000 */
[----:B------:R3:W-:Y:S01]  /*e990*/  MUFU.EX2 R99, R112 ;  /* 0x0000007000637308 */ /* 0x0007e20000000800 */
[----:B-1----:R-:W-:Y:S01]  /*e9a0*/  FFMA.FTZ R211, -R22, R22, 1 ;  /* 0x3f80000016d37423 */ /* 0x002fe20000010116 */
[----:B------:R-:W-:-:S02]  /*e9b0*/  FMUL.FTZ R22, R29, R222 ;  /* 0x000000de1d167220 */ /* 0x000fc40000410000 */
[----:B------:R1:W-:Y:S04]  /*e9c0*/  SHFL.IDX PT, R222, R14, R215, 0x1f ;  /* 0x00001fd70ede7589 */ /* 0x0003e800000e0000 */
[----:B------:R-:W4:Y:S01]  /*e9d0*/  MUFU.TANH R133, R133 ;  /* 0x0000008500857308 */ /* 0x000f220000002400 */
[----:B---3--:R-:W3:Y:S01]  /*e9e0*/  SHFL.IDX PT, R112, R12, R229, 0x1f ;  /* 0x00001fe50c707589 */ /* 0x008ee200000e0000 */
[----:B-1----:R-:W-:-:S06]  /*e9f0*/  FMUL.FTZ R215, R31, R217 ;  /* 0x000000d91fd77220 */ /* 0x002fcc0000410000 */
[----:B------:R-:W1:Y:S01]  /*ea00*/  MUFU.TANH R135, R135 ;  /* 0x0000008700877308 */ /* 0x000e620000002400 */
[----:B------:R-:W3:Y:S07]  /*ea10*/  SHFL.IDX PT, R217, R14, R233, 0x1f ;  /* 0x00001fe90ed97589 */ /* 0x000eee00000e0000 */
[----:B------:R-:W3:Y:S01]  /*ea20*/  MUFU.EX2 R28, R28 ;  /* 0x0000001c001c7308 */ /* 0x000ee20000000800 */
[--C-:B------:R-:W-:Y:S01]  /*ea30*/  FFMA.FTZ R110, R110, UR4, -R204.reuse ;  /* 0x000000046e6e7c23 */ /* 0x100fe200080108cc */
[----:B------:R-:W-:Y:S01]  /*ea40*/  FFMA.FTZ R118, R118, UR4, -R204 ;  /* 0x0000000476767c23 */ /* 0x000fe200080108cc */
[--C-:B------:R-:W-:Y:S01]  /*ea50*/  FFMA.FTZ R127, R127, UR4, -R206.reuse ;  /* 0x000000047f7f7c23 */ /* 0x100fe200080108ce */
[----:B------:R-:W-:Y:S01]  /*ea60*/  FFMA.FTZ R129, R129, UR4, -R206 ;  /* 0x0000000481817c23 */ /* 0x000fe200080108ce */
[----:B--2---:R-:W-:-:S03]  /*ea70*/  FSEL R204, R132, -INF , !P5 ;  /* 0xff80000084cc7808 */ /* 0x004fc60006800000 */
[----:B------:R-:W2:Y:S01]  /*ea80*/  MUFU.EX2 R32, R32 ;  /* 0x0000002000207308 */ /* 0x000ea20000000800 */
[----:B----4-:R-:W-:Y:S01]  /*ea90*/  FSEL R206, R134, -INF , !P0 ;  /* 0xff80000086ce7808 */ /* 0x010fe20004000000 */
[--C-:B------:R-:W-:Y:S01]  /*eaa0*/  FFMA.FTZ R108, R108, UR4, -R121.reuse ;  /* 0x000000046c6c7c23 */ /* 0x100fe20008010879 */
[----:B------:R-:W-:Y:S01]  /*eab0*/  FFMA.FTZ R137, R137, UR4, -R121 ;  /* 0x0000000489897c23 */ /* 0x000fe20008010879 */
[----:B------:R-:W-:Y:S01]  /*eac0*/  FMUL.FTZ R218, R27, R218 ;  /* 0x000000da1bda7220 */ /* 0x000fe20000410000 */
[----:B------:R-:W-:Y:S01]  /*ead0*/  FFMA.FTZ R121, -R234, R234, 1 ;  /* 0x3f800000ea797423 */ /* 0x000fe200000101ea */
[----:B------:R-:W-:Y:S01]  /*eae0*/  FFMA.FTZ R204, R204, UR4, -R125 ;  /* 0x00000004cccc7c23 */ /* 0x000fe2000801087d */
[----:B------:R-:W-:Y:S01]  /*eaf0*/  FFMA.FTZ R111, R111, UR4, -R207 ;  /* 0x000000046f6f7c23 */ /* 0x000fe200080108cf */
[----:B------:R-:W-:Y:S01]  /*eb00*/  FFMA.FTZ R125, R206, UR4, -R125 ;  /* 0x00000004ce7d7c23 */ /* 0x000fe2000801087d */
[----:B------:R-:W-:Y:S01]  /*eb10*/  FSEL R206, R133, -INF , !P4 ;  /* 0xff80000085ce7808 */ /* 0x000fe20006000000 */
[----:B------:R-:W-:Y:S01]  /*eb20*/  FMUL.FTZ R121, R121, R218 ;  /* 0x000000da79797220 */ /* 0x000fe20000410000 */
[----:B-1----:R-:W-:Y:S01]  /*eb30*/  FSEL R207, R135, -INF , !P1 ;  /* 0xff80000087cf7808 */ /* 0x002fe20004800000 */
[----:B---3--:R-:W-:Y:S01]  /*eb40*/  FMUL.FTZ R221, R28, R221 ;  /* 0x000000dd1cdd7220 */ /* 0x008fe20000410000 */
[----:B------:R-:W-:Y:S01]  /*eb50*/  FFMA.FTZ R235, -R235, R235, 1 ;  /* 0x3f800000ebeb7423 */ /* 0x000fe200000101eb */
[----:B------:R-:W1:Y:S01]  /*eb60*/  SHFL.IDX PT, R218, R14, R9, 0x1f ;  /* 0x00001f090eda7589 */ /* 0x000e6200000e0000 */
[----:B------:R-:W-:Y:S01]  /*eb70*/  FFMA.FTZ R21, -R21, R21, 1 ;  /* 0x3f80000015157423 */ /* 0x000fe20000010115 */
[----:B------:R-:W-:Y:S01]  /*eb80*/  FMUL.FTZ R227, R17, R227 ;  /* 0x000000e311e37220 */ /* 0x000fe20000410000 */
[--C-:B------:R-:W-:Y:S01]  /*eb90*/  FFMA.FTZ R206, R206, UR4, -R112.reuse ;  /* 0x00000004cece7c23 */ /* 0x100fe20008010870 */
[----:B------:R-:W-:Y:S01]  /*eba0*/  FFMA.FTZ R207, R207, UR4, -R112 ;  /* 0x00000004cfcf7c23 */ /* 0x000fe20008010870 */
[----:B------:R-:W-:Y:S01]  /*ebb0*/  FMUL.FTZ R112, R235, R221 ;  /* 0x000000ddeb707220 */ /* 0x000fe20000410000 */
[--C-:B------:R-:W-:Y:S01]  /*ebc0*/  FADD.FTZ R45, R45, -R217.reuse ;  /* 0x800000d92d2d7221 */ /* 0x100fe20000010000 */
[----:B------:R-:W-:Y:S01]  /*ebd0*/  FADD.FTZ R47, R47, -R217 ;  /* 0x800000d92f2f7221 */ /* 0x000fe20000010000 */
[----:B------:R-:W-:Y:S01]  /*ebe0*/  FMUL.FTZ R21, R21, R227 ;  /* 0x000000e315157220 */ /* 0x000fe20000410000 */
[----:B------:R-:W3:Y:S01]  /*ebf0*/  SHFL.IDX PT, R221, R14, R225, 0x1f ;  /* 0x00001fe10edd7589 */ /* 0x000ee200000e0000 */
[----:B--2---:R-:W-:-:S03]  /*ec00*/  FMUL.FTZ R227, R32, R220 ;  /* 0x000000dc20e37220 */ /* 0x004fc60000410000 */
[----:B------:R2:W-:Y:S04]  /*ec10*/  LDS R217, [R11+0x400] ;  /* 0x000400000bd97984 */ /* 0x0005e80000000800 */
[----:B------:R-:W4:Y:S01]  /*ec20*/  SHFL.IDX PT, R220, R14, R229, 0x1f ;  /* 0x00001fe50edc7589 */ /* 0x000f2200000e0000 */
[----:B------:R-:W3:Y:S01]  /*ec30*/  MUFU.EX2 R36, R36 ;  /* 0x0000002400247308 */ /* 0x000ee20000000800 */
[----:B------:R-:W-:Y:S01]  /*ec40*/  FFMA.FTZ R20, -R20, R20, 1 ;  /* 0x3f80000014147423 */ /* 0x000fe20000010114 */
[----:B------:R-:W-:Y:S01]  /*ec50*/  FMUL.FTZ R224, R18, R224 ;  /* 0x000000e012e07220 */ /* 0x000fe20000410000 */
[C---:B------:R-:W-:Y:S01]  /*ec60*/  IADD3 R235, R9.reuse, 0x10, RZ ;  /* 0x0000001009eb7810 */ /* 0x040fe20007ffe0ff */
[--C-:B-1----:R-:W-:Y:S01]  /*ec70*/  FADD.FTZ R40, R40, -R218.reuse ;  /* 0x800000da28287221 */ /* 0x102fe20000010000 */
[----:B------:R-:W-:Y:S01]  /*ec80*/  FADD.FTZ R42, R42, -R218 ;  /* 0x800000da2a2a7221 */ /* 0x000fe20000010000 */
[----:B--2---:R-:W-:Y:S01]  /*ec90*/  FFMA.FTZ R11, -R170, R170, 1 ;  /* 0x3f800000aa0b7423 */ /* 0x004fe200000101aa */
[----:B------:R-:W-:-:S02]  /*eca0*/  VIADD R234, R9, 0x14 ;  /* 0x0000001409ea7836 */ /* 0x000fc40000000000 */
[----:B------:R-:W-:Y:S01]  /*ecb0*/  FMUL.FTZ R40, R35, R40 ;  /* 0x0000002823287220 */ /* 0x000fe20000410000 */
[----:B------:R-:W1:Y:S01]  /*ecc0*/  MUFU.EX2 R30, R30 ;  /* 0x0000001e001e7308 */ /* 0x000e620000000800 */
[----:B------:R-:W-:Y:S01]  /*ecd0*/  FMUL.FTZ R22, R20, R22 ;  /* 0x0000001614167220 */ /* 0x000fe20000410000 */
[----:B------:R-:W-:Y:S01]  /*ece0*/  FMUL.FTZ R20, R211, R224 ;  /* 0x000000e0d3147220 */ /* 0x000fe20000410000 */
[--C-:B---3--:R-:W-:Y:S01]  /*ecf0*/  FADD.FTZ R41, R41, -R221.reuse ;  /* 0x800000dd29297221 */ /* 0x108fe20000010000 */
[----:B------:R-:W2:Y:S01]  /*ed00*/  SHFL.IDX PT, R224, R14, R235, 0x1f ;  /* 0x00001feb0ee07589 */ /* 0x000ea200000e0000 */
[----:B------:R-:W-:Y:S01]  /*ed10*/  FADD.FTZ R43, R43, -R221 ;  /* 0x800000dd2b2b7221 */ /* 0x000fe20000010000 */
[----:B------:R-:W-:Y:S01]  /*ed20*/  FMUL.FTZ R11, R11, R40 ;  /* 0x000000280b0b7220 */ /* 0x000fe20000410000 */
[----:B------:R-:W-:Y:S01]  /*ed30*/  FMUL.FTZ R42, R36, R42 ;  /* 0x0000002a242a7220 */ /* 0x000fe20000410000 */
[----:B------:R-:W-:Y:S01]  /*ed40*/  FFMA.FTZ R40, -R169, R169, 1 ;  /* 0x3f800000a9287423 */ /* 0x000fe200000101a9 */
[----:B------:R-:W-:Y:S01]  /*ed50*/  FMUL.FTZ R221, R15, R41 ;  /* 0x000000290fdd7220 */ /* 0x000fe20000410000 */
[--C-:B----4-:R-:W-:Y:S01]  /*ed60*/  FADD.FTZ R53, R53, -R220.reuse ;  /* 0x800000dc35357221 */ /* 0x110fe20000010000 */
[----:B------:R-:W-:Y:S01]  /*ed70*/  FADD.FTZ R55, R55, -R220 ;  /* 0x800000dc37377221 */ /* 0x000fe20000010000 */
[----:B------:R-:W-:Y:S01]  /*ed80*/  FFMA.FTZ R220, -R168, R168, 1 ;  /* 0x3f800000a8dc7423 */ /* 0x000fe200000101a8 */
[----:B------:R-:W3:Y:S01]  /*ed90*/  SHFL.IDX PT, R225, R14, R234, 0x1f ;  /* 0x00001fea0ee17589 */ /* 0x000ee200000e0000 */
[----:B------:R-:W-:-:S02]  /*eda0*/  FADD.FTZ R46, R46, -R222 ;  /* 0x800000de2e2e7221 */ /* 0x000fc40000010000 */
[----:B------:R-:W-:Y:S01]  /*edb0*/  FMUL.FTZ R41, R220, R42 ;  /* 0x0000002adc297220 */ /* 0x000fe20000410000 */
[----:B------:R-:W-:Y:S01]  /*edc0*/  FMUL.FTZ R42, R40, R221 ;  /* 0x000000dd282a7220 */ /* 0x000fe20000410000 */
[----:B------:R-:W-:Y:S01]  /*edd0*/  FFMA.FTZ R40, -R23, R23, 1 ;  /* 0x3f80000017287423 */ /* 0x000fe20000010117 */
[----:B------:R-:W-:Y:S01]  /*ede0*/  FFMA.FTZ R23, -R88, R88, 1 ;  /* 0x3f80000058177423 */ /* 0x000fe20000010158 */
[----:B------:R-:W-:Y:S01]  /*edf0*/  FMUL.FTZ R46, R39, R46 ;  /* 0x0000002e272e7220 */ /* 0x000fe20000410000 */
[----:B------:R4:W4:Y:S03]  /*ee00*/  MUFU.EX2 R95, R109 ;  /* 0x0000006d005f7308 */ /* 0x0009260000000800 */
[----:B------:R-:W-:Y:S01]  /*ee10*/  FMUL.FTZ R23, R23, R46 ;  /* 0x0000002e17177220 */ /* 0x000fe20000410000 */
[----:B------:R-:W-:Y:S02]  /*ee20*/  FFMA.FTZ R46, -R92, R92, 1 ;  /* 0x3f8000005c2e7423 */ /* 0x000fe4000001015c */
[----:B------:R-:W4:Y:S01]  /*ee30*/  SHFL.IDX PT, R92, R217, R233, 0x1f ;  /* 0x00001fe9d95c7589 */ /* 0x000f2200000e0000 */
[----:B-1----:R-:W-:-:S04]  /*ee40*/  FMUL.FTZ R223, R30, R223 ;  /* 0x000000df1edf7220 */ /* 0x002fc80000410000 */
[----:B------:R-:W-:Y:S02]  /*ee50*/  FMUL.FTZ R209, R209, R223 ;  /* 0x000000dfd1d17220 */ /* 0x000fe40000410000 */
[----:B------:R-:W1:Y:S01]  /*ee60*/  SHFL.IDX PT, R223, R14, R230, 0x1f ;  /* 0x00001fe60edf7589 */ /* 0x000e6200000e0000 */
[----:B--2---:R-:W-:Y:S01]  /*ee70*/  FADD.FTZ R48, R48, -R224 ;  /* 0x800000e030307221 */ /* 0x004fe20000010000 */
[----:B------:R-:W-:Y:S01]  /*ee80*/  FMUL.FTZ R45, R94, R45 ;  /* 0x0000002d5e2d7220 */ /* 0x000fe20000410000 */
[--C-:B---3--:R-:W-:Y:S01]  /*ee90*/  FADD.FTZ R49, R49, -R225.reuse ;  /* 0x800000e131317221 */ /* 0x108fe20000010000 */
[----:B------:R-:W-:Y:S01]  /*eea0*/  FFMA.FTZ R211, -R200, R200, 1 ;  /* 0x3f800000c8d37423 */ /* 0x000fe200000101c8 */
[----:B------:R-:W-:Y:S01]  /*eeb0*/  FMUL.FTZ R228, R19, R228 ;  /* 0x000000e413e47220 */ /* 0x000fe20000410000 */
[----:B------:R-:W-:Y:S01]  /*eec0*/  FFMA.FTZ R89, -R89, R89, 1 ;  /* 0x3f80000059597423 */ /* 0x000fe20000010159 */
[----:B------:R-:W-:Y:S01]  /*eed0*/  FMUL.FTZ R47, R10, R47 ;  /* 0x0000002f0a2f7220 */ /* 0x000fe20000410000 */
[----:B----4-:R2:W-:Y:S01]  /*eee0*/  SHFL.IDX PT, R109, R12, R226, 0x1f ;  /* 0x00001fe20c6d7589 */ /* 0x0105e200000e0000 */
[----:B------:R-:W-:Y:S01]  /*eef0*/  FFMA.FTZ R90, -R90, R90, 1 ;  /* 0x3f8000005a5a7423 */ /* 0x000fe2000001015a */
[----:B------:R-:W-:Y:S01]  /*ef00*/  FMUL.FTZ R48, R96, R48 ;  /* 0x0000003060307220 */ /* 0x000fe20000410000 */
[----:B------:R-:W-:Y:S01]  /*ef10*/  FMUL.FTZ R45, R40, R45 ;  /* 0x0000002d282d7220 */ /* 0x000fe20000410000 */
[----:B------:R-:W-:Y:S01]  /*ef20*/  FADD.FTZ R51, R51, -R225 ;  /* 0x800000e133337221 */ /* 0x000fe20000010000 */
[----:B------:R-:W-:Y:S01]  /*ef30*/  FFMA.FTZ R218, -R167, R167, 1 ;  /* 0x3f800000a7da7423 */ /* 0x000fe200000101a7 */
[----:B------:R-:W-:Y:S01]  /*ef40*/  FMUL.FTZ R43, R37, R43 ;  /* 0x0000002b252b7220 */ /* 0x000fe20000410000 */
[----:B------:R-:W-:Y:S01]  /*ef50*/  FMUL.FTZ R40, R95, R49 ;  /* 0x000000315f287220 */ /* 0x000fe20000410000 */
[----:B------:R-:W-:Y:S01]  /*ef60*/  FMUL.FTZ R211, R211, R228 ;  /* 0x000000e4d3d37220 */ /* 0x000fe20000410000 */
[----:B------:R-:W-:Y:S01]  /*ef70*/  FADD.FTZ R44, R44, -R222 ;  /* 0x800000de2c2c7221 */ /* 0x000fe20000010000 */
[----:B--2---:R-:W-:Y:S01]  /*ef80*/  FFMA.FTZ R226, -R203, R203, 1 ;  /* 0x3f800000cbe27423 */ /* 0x004fe200000101cb */
[----:B------:R-:W-:Y:S01]  /*ef90*/  FMUL.FTZ R49, R89, R47 ;  /* 0x0000002f59317220 */ /* 0x000fe20000410000 */
[----:B------:R-:W-:Y:S01]  /*efa0*/  FFMA.FTZ R91, -R91, R91, 1 ;  /* 0x3f8000005b5b7423 */ /* 0x000fe2000001015b */
[----:B------:R-:W-:Y:S01]  /*efb0*/  FMUL.FTZ R47, R90, R48 ;  /* 0x000000305a2f7220 */ /* 0x000fe20000410000 */
[----:B------:R-:W-:-:S02]  /*efc0*/  VIADD R228, R9, 0x8 ;  /* 0x0000000809e47836 */ /* 0x000fc40000000000 */
[----:B------:R-:W-:Y:S01]  /*efd0*/  FMUL.FTZ R14, R226, R227 ;  /* 0x000000e3e20e7220 */ /* 0x000fe20000410000 */
[----:B------:R-:W-:Y:S01]  /*efe0*/  FFMA.FTZ R90, -R165, R165, 1 ;  /* 0x3f800000a55a7423 */ /* 0x000fe200000101a5 */
[----:B------:R-:W-:Y:S01]  /*eff0*/  FMUL.FTZ R43, R218, R43 ;  /* 0x0000002bda2b7220 */ /* 0x000fe20000410000 */
[----:B------:R-:W-:Y:S01]  /*f000*/  IADD3 R227, R9, 0x4, RZ ;  /* 0x0000000409e37810 */ /* 0x000fe20007ffe0ff */
[----:B------:R-:W-:Y:S01]  /*f010*/  FMUL.FTZ R51, R98, R51 ;  /* 0x0000003362337220 */ /* 0x000fe20000410000 */
[----:B------:R-:W-:Y:S01]  /*f020*/  FFMA.FTZ R218, -R166, R166, 1 ;  /* 0x3f800000a6da7423 */ /* 0x000fe200000101a6 */
[----:B------:R-:W-:Y:S01]  /*f030*/  FMUL.FTZ R44, R38, R44 ;  /* 0x0000002c262c7220 */ /* 0x000fe20000410000 */
[----:B------:R-:W-:Y:S01]  /*f040*/  FMUL.FTZ R48, R91, R40 ;  /* 0x000000285b307220 */ /* 0x000fe20000410000 */
[----:B------:R-:W2:Y:S01]  /*f050*/  SHFL.IDX PT, R89, R217, R9, 0x1f ;  /* 0x00001f09d9597589 */ /* 0x000ea200000e0000 */
[----:B------:R-:W3:Y:S01]  /*f060*/  MUFU.EX2 R107, R107 ;  /* 0x0000006b006b7308 */ /* 0x000ee20000000800 */
[--C-:B------:R-:W-:Y:S01]  /*f070*/  FADD.FTZ R61, R61, -R92.reuse ;  /* 0x8000005c3d3d7221 */ /* 0x100fe20000010000 */
[----:B------:R-:W-:Y:S01]  /*f080*/  FMUL.FTZ R51, R90, R51 ;  /* 0x000000335a337220 */ /* 0x000fe20000410000 */
[----:B------:R-:W4:Y:S01]  /*f090*/  SHFL.IDX PT, R40, R217, R228, 0x1f ;  /* 0x00001fe4d9287589 */ /* 0x000f2200000e0000 */
[----:B------:R-:W-:Y:S01]  /*f0a0*/  FADD.FTZ R92, R63, -R92 ;  /* 0x8000005c3f5c7221 */ /* 0x000fe20000010000 */
[----:B------:R-:W-:Y:S01]  /*f0b0*/  FADD.FTZ R50, R50, -R224 ;  /* 0x800000e032327221 */ /* 0x000fe20000010000 */
[----:B------:R-:W-:Y:S01]  /*f0c0*/  FMUL.FTZ R44, R218, R44 ;  /* 0x0000002cda2c7220 */ /* 0x000fe20000410000 */
[----:B------:R-:W4:Y:S01]  /*f0d0*/  SHFL.IDX PT, R88, R217, R227, 0x1f ;  /* 0x00001fe3d9587589 */ /* 0x000f2200000e0000 */
[----:B------:R-:W2:Y:S03]  /*f0e0*/  MUFU.EX2 R205, R205 ;  /* 0x000000cd00cd7308 */ /* 0x000ea60000000800 */
[----:B------:R-:W4:Y:S04]  /*f0f0*/  SHFL.IDX PT, R90, R217, R230, 0x1f ;  /* 0x00001fe6d95a7589 */ /* 0x000f2800000e0000 */
[----:B------:R-:W-:Y:S01]  /*f100*/  LDS R63, [R13+0x400] ;  /* 0x000400000d3f7984 */ /* 0x000fe20000000800 */
[----:B------:R-:W2:Y:S03]  /*f110*/  MUFU.EX2 R122, R122 ;  /* 0x0000007a007a7308 */ /* 0x000ea60000000800 */
[----:B------:R-:W4:Y:S01]  /*f120*/  SHFL.IDX PT, R218, R217, R235, 0x1f ;  /* 0x00001febd9da7589 */ /* 0x000f2200000e0000 */
[----:B------:R-:W-:-:S03]  /*f130*/  FMUL.FTZ R50, R97, R50 ;  /* 0x0000003261327220 */ /* 0x000fc60000410000 */
[----:B------:R-:W-:Y:S01]  /*f140*/  SHFL.IDX PT, R91, R217, R234, 0x1f ;  /* 0x00001fead95b7589 */ /* 0x000fe200000e0000 */
[----:B-1----:R-:W-:-:S03]  /*f150*/  FADD.FTZ R52, R52, -R223 ;  /* 0x800000df34347221 */ /* 0x002fc60000010000 */
[----:B------:R-:W1:Y:S01]  /*f160*/  SHFL.IDX PT, R217, R217, R229, 0x1f ;  /* 0x00001fe5d9d97589 */ /* 0x000e6200000e0000 */
[----:B------:R-:W1:Y:S01]  /*f170*/  MUFU.EX2 R117, R117 ;  /* 0x0000007500757308 */ /* 0x000e620000000800 */
[----:B------:R-:W-:Y:S01]  /*f180*/  FMUL.FTZ R46, R46, R50 ;  /* 0x000000322e2e7220 */ /* 0x000fe20000410000 */
[----:B------:R-:W-:Y:S01]  /*f190*/  FFMA.FTZ R50, -R164, R164, 1 ;  /* 0x3f800000a4327423 */ /* 0x000fe200000101a4 */
[----:B------:R-:W-:Y:S01]  /*f1a0*/  FMUL.FTZ R52, R99, R52 ;  /* 0x0000003463347220 */ /* 0x000fe20000410000 */
[----:B------:R-:W-:-:S04]  /*f1b0*/  FADD.FTZ R54, R54, -R223 ;  /* 0x800000df36367221 */ /* 0x000fc80000010000 */
[----:B------:R-:W1:Y:S01]  /*f1c0*/  MUFU.EX2 R124, R124 ;  /* 0x0000007c007c7308 */ /* 0x000e620000000800 */
[----:B------:R-:W-:Y:S01]  /*f1d0*/  FMUL.FTZ R50, R50, R52 ;  /* 0x0000003432327220 */ /* 0x000fe20000410000 */
[----:B------:R-:W-:Y:S01]  /*f1e0*/  FFMA.FTZ R52, -R162, R162, 1 ;  /* 0x3f800000a2347423 */ /* 0x000fe200000101a2 */
[----:B---3--:R-:W-:Y:S01]  /*f1f0*/  FMUL.FTZ R54, R107, R54 ;  /* 0x000000366b367220 */ /* 0x008fe20000410000 */
[----:B------:R-:W-:-:S04]  /*f200*/  FFMA.FTZ R220, -R163, R163, 1 ;  /* 0x3f800000a3dc7423 */ /* 0x000fc800000101a3 */
[----:B------:R-:W3:Y:S01]  /*f210*/  MUFU.EX2 R26, R26 ;  /* 0x0000001a001a7308 */ /* 0x000ee20000000800 */
[----:B--2---:R-:W-:Y:S01]  /*f220*/  FMUL.FTZ R53, R205, R53 ;  /* 0x00000035cd357220 */ /* 0x004fe20000410000 */
[----:B------:R-:W-:Y:S01]  /*f230*/  FFMA.FTZ R93, -R93, R93, 1 ;  /* 0x3f8000005d5d7423 */ /* 0x000fe2000001015d */
[----:B------:R-:W-:-:S05]  /*f240*/  FMUL.FTZ R55, R122, R55 ;  /* 0x000000377a377220 */ /* 0x000fca0000410000 */
[----:B------:R-:W2:Y:S01]  /*f250*/  MUFU.EX2 R111, R111 ;  /* 0x0000006f006f7308 */ /* 0x000ea20000000800 */
[----:B------:R-:W-:-:S07]  /*f260*/  FMUL.FTZ R52, R52, R54 ;  /* 0x0000003634347220 */ /* 0x000fce0000410000 */
[----:B------:R-:W2:Y:S01]  /*f270*/  MUFU.TANH R138, R138 ;  /* 0x0000008a008a7308 */ /* 0x000ea20000002400 */
[----:B------:R-:W-:-:S07]  /*f280*/  FMUL.FTZ R54, R220, R53 ;  /* 0x00000035dc367220 */ /* 0x000fce0000410000 */
[----:B------:R-:W2:Y:S01]  /*f290*/  MUFU.EX2 R100, R100 ;  /* 0x0000006400647308 */ /* 0x000ea20000000800 */
[----:B------:R-:W-:-:S07]  /*f2a0*/  FMUL.FTZ R53, R93, R55 ;  /* 0x000000375d357220 */ /* 0x000fce0000410000 */
[----:B------:R-:W2:Y:S01]  /*f2b0*/  MUFU.EX2 R106, R106 ;  /* 0x0000006a006a7308 */ /* 0x000ea20000000800 */
[----:B------:R-:W-:-:S07]  /*f2c0*/  FADD.FTZ R56, R56, -R89 ;  /* 0x8000005938387221 */ /* 0x000fce0000010000 */
[----:B------:R-:W2:Y:S01]  /*f2d0*/  MUFU.EX2 R25, R25 ;  /* 0x0000001900197308 */ /* 0x000ea20000000800 */
[----:B----4-:R-:W-:-:S07]  /*f2e0*/  FADD.FTZ R55, R60, -R40 ;  /* 0x800000283c377221 */ /* 0x010fce0000010000 */
[----:B------:R-:W4:Y:S01]  /*f2f0*/  MUFU.EX2 R102, R102 ;  /* 0x0000006600667308 */ /* 0x000f220000000800 */
[----:B------:R-:W-:-:S07]  /*f300*/  FADD.FTZ R40, R62, -R40 ;  /* 0x800000283e287221 */ /* 0x000fce0000010000 */
[----:B------:R-:W4:Y:S01]  /*f310*/  MUFU.EX2 R116, R116 ;  /* 0x0000007400747308 */ /* 0x000f220000000800 */
[----:B------:R-:W-:Y:S01]  /*f320*/  FADD.FTZ R59, R59, -R88 ;  /* 0x800000583b3b7221 */ /* 0x000fe20000010000 */
[----:B------:R-:W-:-:S06]  /*f330*/  FADD.FTZ R62, R68, -R90 ;  /* 0x8000005a443e7221 */ /* 0x000fcc0000010000 */
[----:B------:R-:W4:Y:S01]  /*f340*/  MUFU.EX2 R104, R104 ;  /* 0x0000006800687308 */ /* 0x000f220000000800 */
[----:B------:R-:W-:-:S07]  /*f350*/  FFMA.FTZ R68, -R161, R161, 1 ;  /* 0x3f800000a1447423 */ /* 0x000fce00000101a1 */
[----:B------:R-:W4:Y:S01]  /*f360*/  MUFU.EX2 R101, R101 ;  /* 0x0000006500657308 */ /* 0x000f220000000800 */
[----:B-1----:R-:W-:Y:S01]  /*f370*/  FMUL.FTZ R56, R117, R56 ;  /* 0x0000003875387220 */ /* 0x002fe20000410000 */
[----:B------:R-:W-:Y:S01]  /*f380*/  FADD.FTZ R57, R57, -R88 ;  /* 0x8000005839397221 */ /* 0x000fe20000010000 */
[--C-:B------:R-:W-:Y:S01]  /*f390*/  FADD.FTZ R66, R66, -R218.reuse ;  /* 0x800000da42427221 */ /* 0x100fe20000010000 */
[----:B------:R-:W-:Y:S01]  /*f3a0*/  FADD.FTZ R58, R58, -R89 ;  /* 0x800000593a3a7221 */ /* 0x000fe20000010000 */
[--C-:B------:R-:W-:Y:S01]  /*f3b0*/  FADD.FTZ R88, R69, -R217.reuse ;  /* 0x800000d945587221 */ /* 0x100fe20000010000 */
[----:B------:R-:W-:Y:S01]  /*f3c0*/  FADD.FTZ R217, R71, -R217 ;  /* 0x800000d947d97221 */ /* 0x000fe20000010000 */
[----:B------:R-:W-:Y:S01]  /*f3d0*/  FFMA.FTZ R69, -R158, R158, 1 ;  /* 0x3f8000009e457423 */ /* 0x000fe2000001019e */
[----:B------:R-:W-:Y:S01]  /*f3e0*/  FMUL.FTZ R59, R124, R59 ;  /* 0x0000003b7c3b7220 */ /* 0x000fe20000410000 */
[--C-:B------:R-:W-:Y:S01]  /*f3f0*/  FFMA.FTZ R126, R126, UR4, -R123.reuse ;  /* 0x000000047e7e7c23 */ /* 0x100fe2000801087b */
[----:B------:R-:W-:Y:S01]  /*f400*/  FFMA.FTZ R139, R139, UR4, -R123 ;  /* 0x000000048b8b7c23 */ /* 0x000fe2000801087b */
[----:B------:R-:W-:Y:S01]  /*f410*/  FFMA.FTZ R12, -R237, R237, 1 ;  /* 0x3f800000ed0c7423 */ /* 0x000fe200000101ed */
[----:B---3--:R-:W-:Y:S01]  /*f420*/  FMUL.FTZ R212, R26, R212 ;  /* 0x000000d41ad47220 */ /* 0x008fe20000410000 */
[--C-:B------:R-:W-:Y:S01]  /*f430*/  FFMA.FTZ R130, R130, UR4, -R109.reuse ;  /* 0x0000000482827c23 */ /* 0x100fe2000801086d */
[----:B------:R-:W-:Y:S01]  /*f440*/  FFMA.FTZ R136, R136, UR4, -R109 ;  /* 0x0000000488887c23 */ /* 0x000fe2000801086d */
[----:B------:R-:W-:Y:S01]  /*f450*/  FADD.FTZ R65, R65, -R91 ;  /* 0x8000005b41417221 */ /* 0x000fe20000010000 */
[----:B------:R-:W-:Y:S01]  /*f460*/  FMUL.FTZ R68, R68, R56 ;  /* 0x0000003844447220 */ /* 0x000fe20000410000 */
[----:B------:R-:W-:Y:S01]  /*f470*/  FFMA.FTZ R71, -R155, R155, 1 ;  /* 0x3f8000009b477423 */ /* 0x000fe2000001019b */
[----:B--2---:R-:W-:Y:S01]  /*f480*/  FMUL.FTZ R40, R111, R40 ;  /* 0x000000286f287220 */ /* 0x004fe20000410000 */
[----:B------:R-:W-:Y:S01]  /*f490*/  FSEL R109, R138, -INF , !P3 ;  /* 0xff8000008a6d7808 */ /* 0x000fe20005800000 */
[----:B------:R-:W-:Y:S01]  /*f4a0*/  FFMA.FTZ R56, -R151, R151, 1 ;  /* 0x3f80000097387423 */ /* 0x000fe20000010197 */
[----:B------:R-:W-:Y:S01]  /*f4b0*/  FSEL R123, R128, -INF , !P2 ;  /* 0xff800000807b7808 */ /* 0x000fe20005000000 */
[----:B------:R-:W-:Y:S01]  /*f4c0*/  FMUL.FTZ R66, R100, R66 ;  /* 0x0000004264427220 */ /* 0x000fe20000410000 */
[----:B------:R-:W1:Y:S01]  /*f4d0*/  MUFU.EX2 R119, R119 ;  /* 0x0000007700777308 */ /* 0x000e620000000800 */
[----:B------:R-:W-:Y:S01]  /*f4e0*/  FADD.FTZ R64, R64, -R218 ;  /* 0x800000da40407221 */ /* 0x000fe20000010000 */
[----:B------:R-:W-:Y:S01]  /*f4f0*/  FFMA.FTZ R13, -R159, R159, 1 ;  /* 0x3f8000009f0d7423 */ /* 0x000fe2000001019f */
[----:B------:R-:W-:Y:S01]  /*f500*/  FMUL.FTZ R58, R106, R58 ;  /* 0x0000003a6a3a7220 */ /* 0x000fe20000410000 */
[----:B------:R-:W-:Y:S01]  /*f510*/  FFMA.FTZ R236, -R236, R236, 1 ;  /* 0x3f800000ecec7423 */ /* 0x000fe200000101ec */
[----:B------:R-:W-:Y:S01]  /*f520*/  FMUL.FTZ R216, R25, R216 ;  /* 0x000000d819d87220 */ /* 0x000fe20000410000 */
[----:B------:R-:W-:Y:S01]  /*f530*/  FMUL.FTZ R69, R69, R59 ;  /* 0x0000003b45457220 */ /* 0x000fe20000410000 */
[----:B------:R-:W-:Y:S01]  /*f540*/  FMUL.FTZ R12, R12, R212 ;  /* 0x000000d40c0c7220 */ /* 0x000fe20000410000 */
[----:B------:R-:W-:Y:S01]  /*f550*/  FMUL.FTZ R71, R71, R40 ;  /* 0x0000002847477220 */ /* 0x000fe20000410000 */
[----:B----4-:R-:W-:Y:S01]  /*f560*/  FMUL.FTZ R59, R102, R65 ;  /* 0x00000041663b7220 */ /* 0x010fe20000410000 */
[----:B------:R-:W-:Y:S01]  /*f570*/  FFMA.FTZ R212, -R201, R201, 1 ;  /* 0x3f800000c9d47423 */ /* 0x000fe200000101c9 */
[----:B------:R-:W-:Y:S01]  /*f580*/  FFMA.FTZ R40, -R153, R153, 1 ;  /* 0x3f80000099287423 */ /* 0x000fe20000010199 */
[----:B------:R-:W-:Y:S01]  /*f590*/  FMUL.FTZ R65, R56, R66 ;  /* 0x0000004238417220 */ /* 0x000fe20000410000 */
[----:B------:R-:W-:Y:S01]  /*f5a0*/  FMUL.FTZ R62, R116, R62 ;  /* 0x0000003e743e7220 */ /* 0x000fe20000410000 */
[--C-:B------:R-:W-:Y:S01]  /*f5b0*/  FFMA.FTZ R109, R109, UR4, -R103.reuse ;  /* 0x000000046d6d7c23 */ /* 0x100fe20008010867 */
[----:B------:R-:W-:Y:S01]  /*f5c0*/  FFMA.FTZ R123, R123, UR4, -R103 ;  /* 0x000000047b7b7c23 */ /* 0x000fe20008010867 */
[----:B------:R-:W-:Y:S01]  /*f5d0*/  FMUL.FTZ R58, R13, R58 ;  /* 0x0000003a0d3a7220 */ /* 0x000fe20000410000 */
[----:B------:R-:W-:Y:S01]  /*f5e0*/  FMUL.FTZ R92, R104, R92 ;  /* 0x0000005c685c7220 */ /* 0x000fe20000410000 */
[----:B------:R-:W-:Y:S01]  /*f5f0*/  FMUL.FTZ R64, R101, R64 ;  /* 0x0000004065407220 */ /* 0x000fe20000410000 */
[----:B------:R-:W-:Y:S01]  /*f600*/  FFMA.FTZ R66, -R150, R150, 1 ;  /* 0x3f80000096427423 */ /* 0x000fe20000010196 */
[----:B------:R-:W-:Y:S01]  /*f610*/  FMUL.FTZ R103, R236, R216 ;  /* 0x000000d8ec677220 */ /* 0x000fe20000410000 */
[----:B------:R-:W2:Y:S01]  /*f620*/  LDL.LU R200, [R1+0x128] ;  /* 0x0001280001c87983 */ /* 0x000ea20000300800 */
[----:B------:R-:W3:Y:S01]  /*f630*/  MUFU.EX2 R120, R120 ;  /* 0x0000007800787308 */ /* 0x000ee20000000800 */
[----:B------:R-:W-:Y:S01]  /*f640*/  FFMA.FTZ R13, -R154, R154, 1 ;  /* 0x3f8000009a0d7423 */ /* 0x000fe2000001019a */
[----:B------:R-:W-:Y:S01]  /*f650*/  FFMA.FTZ R216, -R202, R202, 1 ;  /* 0x3f800000cad87423 */ /* 0x000fe200000101ca */
[----:B------:R-:W2:Y:S01]  /*f660*/  LDL.LU R201, [R1+0x124] ;  /* 0x0001240001c97983 */ /* 0x000ea20000300800 */
[----:B------:R-:W-:Y:S01]  /*f670*/  FMUL.FTZ R212, R212, R215 ;  /* 0x000000d7d4d47220 */ /* 0x000fe20000410000 */
[----:B------:R-:W-:Y:S01]  /*f680*/  FFMA.FTZ R215, -R171, R171, 1 ;  /* 0x3f800000abd77423 */ /* 0x000fe200000101ab */
[----:B------:R-:W-:Y:S01]  /*f690*/  FMUL.FTZ R64, R40, R64 ;  /* 0x0000004028407220 */ /* 0x000fe20000410000 */
[----:B------:R-:W2:Y:S01]  /*f6a0*/  LDL.LU R202, [R1+0x120] ;  /* 0x0001200001ca7983 */ /* 0x000ea20000300800 */
[----:B------:R-:W-:Y:S01]  /*f6b0*/  FMUL.FTZ R66, R66, R62 ;  /* 0x0000003e42427220 */ /* 0x000fe20000410000 */
[----:B------:R-:W4:Y:S01]  /*f6c0*/  MUFU.EX2 R105, R105 ;  /* 0x0000006900697308 */ /* 0x000f220000000800 */
[----:B------:R-:W-:Y:S01]  /*f6d0*/  FADD.FTZ R67, R67, -R91 ;  /* 0x8000005b43437221 */ /* 0x000fe20000010000 */
[----:B------:R-:W2:Y:S01]  /*f6e0*/  LDL.LU R203, [R1+0x11c] ;  /* 0x00011c0001cb7983 */ /* 0x000ea20000300800 */
[----:B------:R-:W-:-:S03]  /*f6f0*/  FMUL.FTZ R13, R13, R92 ;  /* 0x0000005c0d0d7220 */ /* 0x000fc60000410000 */
[----:B------:R1:W5:Y:S02]  /*f700*/  LDL.LU R171, [R1+0x118] ;  /* 0x0001180001ab7983 */ /* 0x0003640000300800 */
[----:B------:R-:W4:Y:S02]  /*f710*/  MUFU.EX2 R115, R115 ;  /* 0x0000007300737308 */ /* 0x000f240000000800 */
[----:B------:R-:W4:Y:S04]  /*f720*/  SHFL.IDX PT, R40, R63, R227, 0x1f ;  /* 0x00001fe33f287589 */ /* 0x000f2800000e0000 */
[----:B------:R-:W4:Y:S04]  /*f730*/  SHFL.IDX PT, R62, R63, R234, 0x1f ;  /* 0x00001fea3f3e7589 */ /* 0x000f2800000e0000 */
[----:B------:R1:W5:Y:S04]  /*f740*/  LDL.LU R170, [R1+0x114] ;  /* 0x0001140001aa7983 */ /* 0x0003680000300800 */
[----:B------:R-:W4:Y:S04]  /*f750*/  SHFL.IDX PT, R89, R63, R9, 0x1f ;  /* 0x00001f093f597589 */ /* 0x000f2800000e0000 */
[----:B------:R-:W-:Y:S04]  /*f760*/  SHFL.IDX PT, R92, R63, R228, 0x1f ;  /* 0x00001fe43f5c7589 */ /* 0x000fe800000e0000 */
[----:B------:R-:W-:Y:S04]  /*f770*/  SHFL.IDX PT, R93, R63, R233, 0x1f ;  /* 0x00001fe93f5d7589 */ /* 0x000fe800000e0000 */
[----:B------:R-:W-:Y:S04]  /*f780*/  SHFL.IDX PT, R218, R63, R235, 0x1f ;  /* 0x00001feb3fda7589 */ /* 0x000fe800000e0000 */
[----:B------:R-:W-:Y:S04]  /*f790*/  SHFL.IDX PT, R91, R63, R230, 0x1f ;  /* 0x00001fe63f5b7589 */ /* 0x000fe800000e0000 */
[----:B------:R1:W5:Y:S04]  /*f7a0*/  LDL.LU R169, [R1+0x110] ;  /* 0x0001100001a97983 */ /* 0x0003680000300800 */
[----:B------:R-:W4:Y:S01]  /*f7b0*/  SHFL.IDX PT, R63, R63, R229, 0x1f ;  /* 0x00001fe53f3f7589 */ /* 0x000f2200000e0000 */
[----:B------:R-:W4:Y:S03]  /*f7c0*/  MUFU.EX2 R110, R110 ;  /* 0x0000006e006e7308 */ /* 0x000f260000000800 */
[----:B------:R1:W5:Y:S04]  /*f7d0*/  LDL.LU R168, [R1+0x10c] ;  /* 0x00010c0001a87983 */ /* 0x0003680000300800 */
[----:B------:R2:W5:Y:S01]  /*f7e0*/  LDL.LU R167, [R1+0x108] ;  /* 0x0001080001a77983 */ /* 0x0005620000300800 */
[----:B------:R-:W-:-:S03]  /*f7f0*/  FFMA.FTZ R60, -R160, R160, 1 ;  /* 0x3f800000a03c7423 */ /* 0x000fc600000101a0 */
[----:B------:R2:W5:Y:S01]  /*f800*/  LDL.LU R166, [R1+0x104] ;  /* 0x0001040001a67983 */ /* 0x0005620000300800 */
[----:B-1----:R-:W-:-:S03]  /*f810*/  FMUL.FTZ R57, R119, R57 ;  /* 0x0000003977397220 */ /* 0x002fc60000410000 */
[----:B------:R1:W5:Y:S01]  /*f820*/  LDL.LU R165, [R1+0x100] ;  /* 0x0001000001a57983 */ /* 0x0003620000300800 */
[----:B------:R-:W1:Y:S03]  /*f830*/  MUFU.EX2 R114, R114 ;  /* 0x0000007200727308 */ /* 0x000e660000000800 */
[----:B------:R1:W5:Y:S04]  /*f840*/  LDL.LU R164, [R1+0xfc] ;  /* 0x0000fc0001a47983 */ /* 0x0003680000300800 */
[----:B------:R1:W5:Y:S01]  /*f850*/  LDL.LU R163, [R1+0xf8] ;  /* 0x0000f80001a37983 */ /* 0x0003620000300800 */
[----:B------:R-:W1:Y:S03]  /*f860*/  MUFU.EX2 R118, R118 ;  /* 0x0000007600767308 */ /* 0x000e660000000800 */
[----:B------:R1:W5:Y:S01]  /*f870*/  LDL.LU R162, [R1+0xf4] ;  /* 0x0000f40001a27983 */ /* 0x0003620000300800 */
[----:B------:R-:W-:-:S03]  /*f880*/  FMUL.FTZ R60, R60, R57 ;  /* 0x000000393c3c7220 */ /* 0x000fc60000410000 */
[----:B------:R1:W5:Y:S01]  /*f890*/  LDL.LU R161, [R1+0xf0] ;  /* 0x0000f00001a17983 */ /* 0x0003620000300800 */
[----:B------:R-:W1:Y:S01]  /*f8a0*/  MUFU.EX2 R137, R137 ;  /* 0x0000008900897308 */ /* 0x000e620000000800 */
[----:B------:R-:W-:Y:S02]  /*f8b0*/  FADD.FTZ R90, R70, -R90 ;  /* 0x8000005a465a7221 */ /* 0x000fe40000010000 */
[----:B------:R1:W5:Y:S01]  /*f8c0*/  LDL.LU R160, [R1+0xec] ;  /* 0x0000ec0001a07983 */ /* 0x0003620000300800 */
[----:B------:R-:W-:Y:S01]  /*f8d0*/  FFMA.FTZ R57, -R157, R157, 1 ;  /* 0x3f8000009d397423 */ /* 0x000fe2000001019d */
[----:B---3--:R-:W-:Y:S02]  /*f8e0*/  FMUL.FTZ R55, R120, R55 ;  /* 0x0000003778377220 */ /* 0x008fe40000410000 */
[----:B------:R3:W5:Y:S01]  /*f8f0*/  LDL.LU R159, [R1+0xe8] ;  /* 0x0000e800019f7983 */ /* 0x0007620000300800 */
[----:B------:R-:W-:-:S03]  /*f900*/  FFMA.FTZ R70, -R156, R156, 1 ;  /* 0x3f8000009c467423 */ /* 0x000fc6000001019c */
[----:B------:R3:W5:Y:S01]  /*f910*/  LDL.LU R158, [R1+0xe4] ;  /* 0x0000e400019e7983 */ /* 0x0007620000300800 */
[----:B----4-:R-:W-:-:S03]  /*f920*/  FMUL.FTZ R61, R105, R61 ;  /* 0x0000003d693d7220 */ /* 0x010fc60000410000 */
[----:B------:R3:W5:Y:S01]  /*f930*/  LDL.LU R157, [R1+0xe0] ;  /* 0x0000e000019d7983 */ /* 0x0007620000300800 */
[----:B------:R-:W-:-:S03]  /*f940*/  FMUL.FTZ R57, R57, R55 ;  /* 0x0000003739397220 */ /* 0x000fc60000410000 */
[----:B------:R3:W5:Y:S01]  /*f950*/  LDL.LU R156, [R1+0xdc] ;  /* 0x0000dc00019c7983 */ /* 0x0007620000300800 */
[----:B------:R-:W-:Y:S01]  /*f960*/  FFMA.FTZ R55, -R152, R152, 1 ;  /* 0x3f80000098377423 */ /* 0x000fe20000010198 */
[----:B------:R-:W-:Y:S02]  /*f970*/  FFMA.FTZ R56, -R149, R149, 1 ;  /* 0x3f80000095387423 */ /* 0x000fe40000010195 */
[----:B------:R3:W5:Y:S01]  /*f980*/  LDL.LU R155, [R1+0xd8] ;  /* 0x0000d800019b7983 */ /* 0x0007620000300800 */
[----:B------:R-:W-:-:S03]  /*f990*/  FMUL.FTZ R67, R115, R67 ;  /* 0x0000004373437220 */ /* 0x000fc60000410000 */
[----:B------:R3:W5:Y:S01]  /*f9a0*/  LDL.LU R154, [R1+0xd4] ;  /* 0x0000d400019a7983 */ /* 0x0007620000300800 */
[----:B------:R-:W-:-:S03]  /*f9b0*/  FMUL.FTZ R70, R70, R61 ;  /* 0x0000003d46467220 */ /* 0x000fc60000410000 */
[----:B------:R3:W5:Y:S01]  /*f9c0*/  LDL.LU R153, [R1+0xd0] ;  /* 0x0000d00001997983 */ /* 0x0007620000300800 */
[----:B------:R-:W-:-:S03]  /*f9d0*/  FMUL.FTZ R56, R56, R67 ;  /* 0x0000004338387220 */ /* 0x000fc60000410000 */
[----:B------:R3:W5:Y:S01]  /*f9e0*/  LDL.LU R152, [R1+0xcc] ;  /* 0x0000cc0001987983 */ /* 0x0007620000300800 */
[----:B------:R-:W-:-:S03]  /*f9f0*/  FFMA.FTZ R61, -R148, R148, 1 ;  /* 0x3f800000943d7423 */ /* 0x000fc60000010194 */
[----:B------:R3:W5:Y:S01]  /*fa00*/  LDL.LU R151, [R1+0xc8] ;  /* 0x0000c80001977983 */ /* 0x0007620000300800 */
[----:B------:R-:W-:Y:S01]  /*fa10*/  FMUL.FTZ R55, R55, R59 ;  /* 0x0000003b37377220 */ /* 0x000fe20000410000 */
[----:B------:R-:W-:Y:S02]  /*fa20*/  FFMA.FTZ R67, -R147, R147, 1 ;  /* 0x3f80000093437423 */ /* 0x000fe40000010193 */
[----:B------:R3:W5:Y:S01]  /*fa30*/  LDL.LU R150, [R1+0xc4] ;  /* 0x0000c40001967983 */ /* 0x0007620000300800 */
[----:B------:R-:W-:Y:S01]  /*fa40*/  FMUL.FTZ R88, R110, R88 ;  /* 0x000000586e587220 */ /* 0x000fe20000410000 */
[----:B------:R-:W-:Y:S02]  /*fa50*/  FFMA.FTZ R59, -R146, R146, 1 ;  /* 0x3f800000923b7423 */ /* 0x000fe40000010192 */
[----:B------:R3:W5:Y:S01]  /*fa60*/  LDL.LU R149, [R1+0xc0] ;  /* 0x0000c00001957983 */ /* 0x0007620000300800 */
[----:B------:R-:W-:Y:S01]  /*fa70*/  FADD.FTZ R73, R73, -R40 ;  /* 0x8000002849497221 */ /* 0x000fe20000010000 */
[--C-:B------:R-:W-:Y:S01]  /*fa80*/  FADD.FTZ R81, R81, -R62.reuse ;  /* 0x8000003e51517221 */ /* 0x100fe20000010000 */
[----:B------:R-:W-:Y:S01]  /*fa90*/  FADD.FTZ R83, R83, -R62 ;  /* 0x8000003e53537221 */ /* 0x000fe20000010000 */
[----:B------:R3:W5:Y:S01]  /*faa0*/  LDL.LU R148, [R1+0xbc] ;  /* 0x0000bc0001947983 */ /* 0x0007620000300800 */
[--C-:B------:R-:W-:Y:S01]  /*fab0*/  FADD.FTZ R72, R72, -R89.reuse ;  /* 0x8000005948487221 */ /* 0x100fe20000010000 */
[----:B------:R-:W-:Y:S01]  /*fac0*/  FADD.FTZ R74, R74, -R89 ;  /* 0x800000594a4a7221 */ /* 0x000fe20000010000 */
[----:B------:R-:W-:Y:S01]  /*fad0*/  FADD.FTZ R40, R75, -R40 ;  /* 0x800000284b287221 */ /* 0x000fe20000010000 */
[----:B------:R3:W5:Y:S01]  /*fae0*/  LDL.LU R147, [R1+0xb8] ;  /* 0x0000b80001937983 */ /* 0x0007620000300800 */
[----:B------:R-:W-:Y:S01]  /*faf0*/  FFMA.FTZ R62, -R145, R145, 1 ;  /* 0x3f800000913e7423 */ /* 0x000fe20000010191 */
[----:B-1----:R-:W-:Y:S01]  /*fb00*/  FMUL.FTZ R90, R114, R90 ;  /* 0x0000005a725a7220 */ /* 0x002fe20000410000 */
[--C-:B------:R-:W-:Y:S01]  /*fb10*/  FADD.FTZ R85, R85, -R63.reuse ;  /* 0x8000003f55557221 */ /* 0x100fe20000010000 */
[----:B------:R3:W5:Y:S01]  /*fb20*/  LDL.LU R146, [R1+0xb4] ;  /* 0x0000b40001927983 */ /* 0x0007620000300800 */
[----:B------:R-:W-:Y:S01]  /*fb30*/  FADD.FTZ R87, R87, -R63 ;  /* 0x8000003f57577221 */ /* 0x000fe20000010000 */
[----:B------:R-:W-:Y:S01]  /*fb40*/  FFMA.FTZ R89, -R144, R144, 1 ;  /* 0x3f80000090597423 */ /* 0x000fe20000010190 */
[----:B------:R-:W-:Y:S01]  /*fb50*/  FMUL.FTZ R61, R61, R88 ;  /* 0x000000583d3d7220 */ /* 0x000fe20000410000 */
[----:B------:R3:W5:Y:S01]  /*fb60*/  LDL.LU R145, [R1+0xb0] ;  /* 0x0000b00001917983 */ /* 0x0007620000300800 */
[----:B------:R-:W-:Y:S01]  /*fb70*/  FFMA.FTZ R63, -R143, R143, 1 ;  /* 0x3f8000008f3f7423 */ /* 0x000fe2000001018f */
[----:B------:R-:W-:Y:S01]  /*fb80*/  FMUL.FTZ R217, R118, R217 ;  /* 0x000000d976d97220 */ /* 0x000fe20000410000 */
[--C-:B------:R-:W-:Y:S01]  /*fb90*/  FADD.FTZ R76, R76, -R92.reuse ;  /* 0x8000005c4c4c7221 */ /* 0x100fe20000010000 */
[----:B------:R3:W5:Y:S01]  /*fba0*/  LDL.LU R144, [R1+0xac] ;  /* 0x0000ac0001907983 */ /* 0x0007620000300800 */
[----:B------:R-:W-:Y:S01]  /*fbb0*/  FADD.FTZ R78, R78, -R92 ;  /* 0x8000005c4e4e7221 */ /* 0x000fe20000010000 */
[----:B------:R-:W-:Y:S01]  /*fbc0*/  FFMA.FTZ R88, -R142, R142, 1 ;  /* 0x3f8000008e587423 */ /* 0x000fe2000001018e */
[--C-:B------:R-:W-:Y:S01]  /*fbd0*/  FADD.FTZ R77, R77, -R93.reuse ;  /* 0x8000005d4d4d7221 */ /* 0x100fe20000010000 */
[----:B------:R3:W5:Y:S01]  /*fbe0*/  LDL.LU R143, [R1+0xa8] ;  /* 0x0000a800018f7983 */ /* 0x0007620000300800 */
[----:B------:R-:W-:Y:S01]  /*fbf0*/  FADD.FTZ R79, R79, -R93 ;  /* 0x8000005d4f4f7221 */ /* 0x000fe20000010000 */
[----:B------:R-:W-:Y:S01]  /*fc00*/  FMUL.FTZ R40, R137, R40 ;  /* 0x0000002889287220 */ /* 0x000fe20000410000 */
[----:B------:R-:W-:Y:S01]  /*fc10*/  FFMA.FTZ R92, -R141, R141, 1 ;  /* 0x3f8000008d5c7423 */ /* 0x000fe2000001018d */
[----:B------:R3:W5:Y:S01]  /*fc20*/  LDL.LU R142, [R1+0xa4] ;  /* 0x0000a400018e7983 */ /* 0x0007620000300800 */
[----:B------:R-:W-:Y:S01]  /*fc30*/  FMUL.FTZ R67, R67, R90 ;  /* 0x0000005a43437220 */ /* 0x000fe20000410000 */
[----:B------:R-:W-:Y:S01]  /*fc40*/  FFMA.FTZ R93, -R140, R140, 1 ;  /* 0x3f8000008c5d7423 */ /* 0x000fe2000001018c */
        /* <DEDUP_REMOVED lines=8> */
[----:B------:R-:W-:Y:S01]  /*fcd0*/  FFMA.FTZ R217, -R4, R4, 1 ;  /* 0x3f80000004d97423 */ /* 0x000fe20000010104 */
[----:B------:R3:W5:Y:S01]  /*fce0*/  LDL.LU R6, [R1+0x98] ;  /* 0x0000980001067983 */ /* 0x0007620000300800 */
[----:B------:R-:W-:-:S03]  /*fcf0*/  FFMA.FTZ R40, -R2, R2, 1 ;  /* 0x3f80000002287423 */ /* 0x000fc60000010102 */
[----:B------:R3:W5:Y:S04]  /*fd00*/  LDL.LU R5, [R1+0x94] ;  /* 0x0000940001057983 */ /* 0x0007680000300800 */
[----:B------:R3:W5:Y:S04]  /*fd10*/  LDL.LU R4, [R1+0x90] ;  /* 0x0000900001047983 */ /* 0x0007680000300800 */
[----:B------:R3:W5:Y:S04]  /*fd20*/  LDL.LU R2, [R1+0x8c] ;  /* 0x00008c0001027983 */ /* 0x0007680000300800 */
[----:B------:R-:W4:Y:S01]  /*fd30*/  LDL R220, [R1+0x70] ;  /* 0x0000700001dc7983 */ /* 0x000f220000100800 */
[----:B------:R-:W1:Y:S08]  /*fd40*/  MUFU.EX2 R127, R127 ;  /* 0x0000007f007f7308 */ /* 0x000e700000000800 */
[----:B------:R-:W3:Y:S08]  /*fd50*/  MUFU.EX2 R113, R113 ;  /* 0x0000007100717308 */ /* 0x000ef00000000800 */
[----:B------:R-:W3:Y:S08]  /*fd60*/  MUFU.EX2 R136, R136 ;  /* 0x0000008800887308 */ /* 0x000ef00000000800 */
[----:B------:R-:W3:Y:S08]  /*fd70*/  MUFU.EX2 R33, R33 ;  /* 0x0000002100217308 */ /* 0x000ef00000000800 */
[----:B------:R-:W3:Y:S08]  /*fd80*/  MUFU.EX2 R34, R34 ;  /* 0x0000002200227308 */ /* 0x000ef00000000800 */
[----:B------:R-:W3:Y:S08]  /*fd90*/  MUFU.EX2 R204, R204 ;  /* 0x000000cc00cc7308 */ /* 0x000ef00000000800 */
[----:B------:R-:W3:Y:S08]  /*fda0*/  MUFU.EX2 R206, R206 ;  /* 0x000000ce00ce7308 */ /* 0x000ef00000000800 */
[----:B------:R-:W3:Y:S08]  /*fdb0*/  MUFU.EX2 R125, R125 ;  /* 0x0000007d007d7308 */ /* 0x000ef00000000800 */
[----:B------:R-:W3:Y:S01]  /*fdc0*/  MUFU.EX2 R207, R207 ;  /* 0x000000cf00cf7308 */ /* 0x000ee20000000800 */
[----:B------:R-:W-:-:S07]  /*fdd0*/  FADD.FTZ R82, R82, -R218 ;  /* 0x800000da52527221 */ /* 0x000fce0000010000 */
[----:B------:R-:W3:Y:S08]  /*fde0*/  MUFU.EX2 R131, R131 ;  /* 0x0000008300837308 */ /* 0x000ef00000000800 */
[----:B------:R-:W2:Y:S08]  /*fdf0*/  MUFU.EX2 R108, R108 ;  /* 0x0000006c006c7308 */ /* 0x000eb00000000800 */
[----:B------:R-:W2:Y:S08]  /*fe00*/  MUFU.EX2 R130, R130 ;  /* 0x0000008200827308 */ /* 0x000eb00000000800 */
[----:B------:R-:W2:Y:S08]  /*fe10*/  MUFU.EX2 R109, R109 ;  /* 0x0000006d006d7308 */ /* 0x000eb00000000800 */
[----:B------:R-:W2:Y:S08]  /*fe20*/  MUFU.EX2 R123, R123 ;  /* 0x0000007b007b7308 */ /* 0x000eb00000000800 */
[----:B------:R-:W2:Y:S08]  /*fe30*/  MUFU.EX2 R129, R129 ;  /* 0x0000008100817308 */ /* 0x000eb00000000800 */
[----:B------:R-:W2:Y:S08]  /*fe40*/  MUFU.EX2 R126, R126 ;  /* 0x0000007e007e7308 */ /* 0x000eb00000000800 */
[----:B------:R-:W2:Y:S01]  /*fe50*/  MUFU.EX2 R139, R139 ;  /* 0x0000008b008b7308 */ /* 0x000ea20000000800 */
[----:B-1----:R-:W-:Y:S01]  /*fe60*/  FMUL.FTZ R76, R127, R76 ;  /* 0x0000004c7f4c7220 */ /* 0x002fe20000410000 */
[----:B---3--:R-:W-:Y:S01]  /*fe70*/  FMUL.FTZ R72, R113, R72 ;  /* 0x0000004871487220 */ /* 0x008fe20000410000 */
[----:B------:R-:W-:Y:S01]  /*fe80*/  FMUL.FTZ R82, R136, R82 ;  /* 0x0000005288527220 */ /* 0x000fe20000410000 */
[----:B------:R-:W-:Y:S01]  /*fe90*/  FADD.FTZ R80, R80, -R218 ;  /* 0x800000da50507221 */ /* 0x000fe20000010000 */
[----:B------:R-:W-:Y:S01]  /*fea0*/  FMUL.FTZ R231, R33, R231 ;  /* 0x000000e721e77220 */ /* 0x000fe20000410000 */
[----:B------:R-:W-:Y:S01]  /*feb0*/  FMUL.FTZ R232, R34, R232 ;  /* 0x000000e822e87220 */ /* 0x000fe20000410000 */
[----:B------:R-:W-:Y:S01]  /*fec0*/  FFMA.FTZ R218, -R138, R138, 1 ;  /* 0x3f8000008ada7423 */ /* 0x000fe2000001018a */
[----:B------:R-:W-:Y:S01]  /*fed0*/  FMUL.FTZ R92, R92, R76 ;  /* 0x0000004c5c5c7220 */ /* 0x000fe20000410000 */
[----:B------:R-:W-:Y:S01]  /*fee0*/  FFMA.FTZ R138, -R128, R128, 1 ;  /* 0x3f800000808a7423 */ /* 0x000fe20000010180 */
[----:B------:R-:W-:Y:S01]  /*fef0*/  FMUL.FTZ R62, R62, R72 ;  /* 0x000000483e3e7220 */ /* 0x000fe20000410000 */
[----:B------:R-:W-:Y:S01]  /*ff00*/  FMUL.FTZ R128, R40, R82 ;  /* 0x0000005228807220 */ /* 0x000fe20000410000 */
[----:B------:R-:W-:Y:S01]  /*ff10*/  FFMA.FTZ R132, -R132, R132, 1 ;  /* 0x3f80000084847423 */ /* 0x000fe20000010184 */
[----:B------:R-:W-:Y:S01]  /*ff20*/  FFMA.FTZ R133, -R133, R133, 1 ;  /* 0x3f80000085857423 */ /* 0x000fe20000010185 */
[----:B------:R-:W-:Y:S01]  /*ff30*/  FMUL.FTZ R84, R204, R84 ;  /* 0x00000054cc547220 */ /* 0x000fe20000410000 */
[----:B------:R-:W-:Y:S01]  /*ff40*/  FMUL.FTZ R85, R206, R85 ;  /* 0x00000055ce557220 */ /* 0x000fe20000410000 */
[----:B------:R-:W-:Y:S01]  /*ff50*/  F2FP.F16.F32.PACK_AB R76, R42, R11 ;  /* 0x0000000b2a4c723e */ /* 0x000fe200000000ff */
[----:B------:R-:W-:Y:S01]  /*ff60*/  FFMA.FTZ R72, -R134, R134, 1 ;  /* 0x3f80000086487423 */ /* 0x000fe20000010186 */
[----:B------:R-:W-:Y:S01]  /*ff70*/  FFMA.FTZ R40, -R135, R135, 1 ;  /* 0x3f80000087287423 */ /* 0x000fe20000010187 */
[----:B------:R-:W-:Y:S01]  /*ff80*/  FMUL.FTZ R86, R125, R86 ;  /* 0x000000567d567220 */ /* 0x000fe20000410000 */
[----:B------:R-:W-:Y:S01]  /*ff90*/  FMUL.FTZ R87, R207, R87 ;  /* 0x00000057cf577220 */ /* 0x000fe20000410000 */
[----:B------:R-:W-:Y:S01]  /*ffa0*/  FMUL.FTZ R216, R216, R231 ;  /* 0x000000e7d8d87220 */ /* 0x000fe20000410000 */
        /* <DEDUP_REMOVED lines=25> */
[----:B------:R-:W-:Y:S01]  /*10140*/  UMOV UR6, UR8 ;  /* 0x0000000800067c82 */ /* 0x000fe20008000000 */
[----:B------:R-:W-:Y:S01]  /*10150*/  F2FP.F16.F32.PACK_AB R80, R21, R22 ;  /* 0x000000161550723e */ /* 0x000fe200000000ff */
[----:B------:R-:W-:Y:S01]  /*10160*/  UMOV UR7, 0x40000040 ;  /* 0x4000004000077882 */ /* 0x000fe20000000000 */
[----:B------:R-:W-:Y:S01]  /*10170*/  F2FP.F16.F32.PACK_AB R81, R211, R20 ;  /* 0x00000014d351723e */ /* 0x000fe200000000ff */
[----:B------:R-:W-:Y:S01]  /*10180*/  UIADD3 UR4, UR8, 0x80, URZ ;  /* 0x0000008008047890 */ /* 0x000fe2000fffe03f */
        /* <DEDUP_REMOVED lines=30> */
[----:B----4-:R-:W-:-:S05]  /*10370*/  LEA R11, R0, R220, 0xe ;  /* 0x000000dc000b7211 */ /* 0x010fca00078e70ff */
[----:B------:R-:W-:-:S05]  /*10380*/  IMAD R11, R11, 0x2, R16 ;  /* 0x000000020b0b7824 */ /* 0x000fca00078e0210 */
        /* <DEDUP_REMOVED lines=79> */
[----:B------:R-:W-:Y:S02]  /*10880*/  R2UR UR4, R16 ;  /* 0x00000000100472ca */ /* 0x000fe400000e0000 */
[----:B--2---:R-:W-:-:S04]  /*10890*/  LEA R10, R0, R12, 0xb ;  /* 0x0000000c000a7211 */ /* 0x004fc800078e58ff */
[----:B------:R-:W-:-:S07]  /*108a0*/  R2UR UR9, R10 ;  /* 0x000000000a0972ca */ /* 0x000fce00000e0000 */
[----:B------:R-:W-:-:S04]  /*108b0*/  USHF.R.U32.HI UR4, URZ, 0x4, UR4 ;  /* 0x000000043f047899 */ /* 0x000fc80008011604 */
[----:B------:R-:W-:Y:S01]  /*108c0*/  ULOP3.LUT UR10, UR4, 0x3fff, URZ, 0xc0, !UPT ;  /* 0x00003fff040a7892 */ /* 0x000fe2000f8ec03f */
[----:B------:R-:W-:Y:S02]  /*108d0*/  UMOV UR5, 0x40000040 ;  /* 0x4000004000057882 */ /* 0x000fe40000000000 */
[----:B------:R-:W-:Y:S01]  /*108e0*/  UMOV UR4, UR9 ;  /* 0x0000000900047c82 */ /* 0x000fe20008000000 */
[----:B------:R-:W-:-:S03]  /*108f0*/  UMOV UR7, 0x40000040 ;  /* 0x4000004000077882 */ /* 0x000fc60000000000 */
[----:B------:R-:W-:Y:S01]  /*10900*/  UMOV UR6, UR10 ;  /* 0x0000000a00067c82 */ /* 0x000fe20008000000 */
[----:B------:R-:W-:Y:S02]  /*10910*/  WARPGROUP.DEPBAR.LE gsb0, 0x0 ;  /* 0x00008000000079c5 */ /* 0x000fe40000010000 */
[----:B------:R2:W-:Y:S06]  /*10920*/  MEMBAR.ALL.CTA ;  /* 0x0000000000007992 */ /* 0x0005ec0000008000 */
[----:B--2---:R-:W2:Y:S02]  /*10930*/  FENCE.VIEW.ASYNC.S ;  /* 0x00000000000073c6 */ /* 0x004ea40000000000 */
[----:B--2---:R-:W-:Y:S06]  /*10940*/  BAR.SYNC.DEFER_BLOCKING 0x9, 0x100 ;  /* 0x0244000000007b1d */ /* 0x004fec0000010000 */
        /* <DEDUP_REMOVED lines=54> */
.L_x_1088:
        /* <DEDUP_REMOVED lines=57> */
[----:B------:R2:W-:Y:S01]  /*11040*/  STS.128 [R2+0xa800], R44 ;  /* 0x00a8002c02007388 */ /* 0x0005e20000000c00 */
[----:B------:R-:W-:-:S03]  /*11050*/  IADD3 R10, R10, 0xc, RZ ;  /* 0x0000000c0a0a7810 */ /* 0x000fc60007ffe0ff */
        /* <DEDUP_REMOVED lines=11> */
.L_x_1089:
[----:B------:R-:W-:Y:S01]  /*11110*/  UIADD3 UR38, UR38, 0x1, URZ ;  /* 0x0000000126267890 */ /* 0x000fe2000fffe03f */
[----:B------:R-:W-:Y:S01]  /*11120*/  VIADD R6, R6, 0x30c20 ;  /* 0x00030c2006067836 */ /* 0x000fe20000000000 */
[----:B------:R-:W-:Y:S02]  /*11130*/  IADD3 R0, R0, 0x1, RZ ;  /* 0x0000000100007810 */ /* 0x000fe40007ffe0ff */
[----:B------:R-:W-:Y:S02]  /*11140*/  UISETP.GE.AND UP0, UPT, UR38, UR37, UPT ;  /* 0x000000252600728c */ /* 0x000fe4000bf06270 */
[----:B------:R-:W-:Y:S02]  /*11150*/  ISETP.NE.AND P0, PT, R0, 0x2, PT ;  /* 0x000000020000780c */ /* 0x000fe40003f05270 */
[----:B------:R-:W-:Y:S02]  /*11160*/  PRMT R6, RZ, 0x654, R6 ;  /* 0x00000654ff067816 */ /* 0x000fe40000000006 */
[----:B------:R-:W-:-:S02]  /*11170*/  PLOP3.LUT P1, PT, PT, PT, UP0, 0x80, 0x0 ;  /* 0x000000000000781c */ /* 0x000fc40003f2f008 */
[----:B--2---:R-:W-:Y:S01]  /*11180*/  SEL R5, RZ, 0x1, P0 ;  /* 0x00000001ff057807 */ /* 0x004fe20000000000 */
[----:B------:R2:W-:Y:S01]  /*11190*/  SYNCS.ARRIVE.TRANS64.RED.A1T0 RZ, [R6+URZ], RZ ;  /* 0x000000ff06ff79a7 */ /* 0x0005e2000810043f */
[----:B------:R-:W-:Y:S02]  /*111a0*/  SEL R0, R0, RZ, P0 ;  /* 0x000000ff00007207 */ /* 0x000fe40000000000 */
[----:B------:R-:W-:-:S07]  /*111b0*/  LOP3.LUT R4, R4, R5, RZ, 0x3c, !PT ;  /* 0x0000000504047212 */ /* 0x000fce00078e3cff */
[----:B--2---:R-:W-:Y:S05]  /*111c0*/  @!P1 BRA `(.L_x_1090) ;  /* 0xffffffac00c49947 */ /* 0x004fea000383ffff */
.L_x_1079:
        /* <DEDUP_REMOVED lines=34> */
.L_x_1047:
[----:B------:R-:W-:Y:S05]  /*113f0*/  @P0 BRA `(.L_x_1091) ;  /* 0x0000000800d40947 */ /* 0x000fea0003800000 */
[----:B------:R-:W2:Y:S01]  /*11400*/  S2R R3, SR_CgaCtaId ;  /* 0x0000000000037919 */ /* 0x000ea20000008800 */
[----:B------:R-:W-:-:S04]  /*11410*/  MOV R0, 0x400 ;  /* 0x0000040000007802 */ /* 0x000fc80000000f00 */
[----:B--2---:R-:W-:-:S04]  /*11420*/  LEA R17, R3, R0, 0x18 ;  /* 0x0000000003117211 */ /* 0x004fc800078ec0ff */
[----:B------:R-:W-:-:S13]  /*11430*/  LOP3.LUT P0, RZ, R17, 0x3ff, RZ, 0xc0, !PT ;  /* 0x000003ff11ff7812 */ /* 0x000fda000780c0ff */
[----:B------:R-:W-:Y:S05]  /*11440*/  @!P0 BRA `(.L_x_1092) ;  /* 0x0000000000408947 */ /* 0x000fea0003800000 */
[----:B------:R-:W-:Y:S01]  /*11450*/  MOV R0, 0x0 ;  /* 0x0000000000007802 */ /* 0x000fe20000000f00 */
[----:B------:R-:W-:Y:S01]  /*11460*/  ULDC.64 UR4, c[0x4][0x90] ;  /* 0x0100240000047ab9 */ /* 0x000fe20000000a00 */
[----:B------:R-:W-:Y:S01]  /*11470*/  ULDC.64 UR6, c[0x4][0x98] ;  /* 0x0100260000067ab9 */ /* 0x000fe20000000a00 */
[----:B------:R-:W-:Y:S01]  /*11480*/  IMAD.U32 R4, RZ, RZ, UR4 ;  /* 0x00000004ff047e24 */ /* 0x000fe2000f8e00ff */
[----:B------:R2:W3:Y:S01]  /*11490*/  LDC.64 R2, c[0x4][R0] ;  /* 0x0100000000027b82 */ /* 0x0004e20000000a00 */
[----:B------:R-:W-:Y:S01]  /*114a0*/  MOV R5, UR5 ;  /* 0x0000000500057c02 */ /* 0x000fe20008000f00 */
[----:B------:R-:W-:Y:S01]  /*114b0*/  ULDC.64 UR4, c[0x4][0x18] ;  /* 0x0100060000047ab9 */ /* 0x000fe20000000a00 */
[----:B------:R-:W-:Y:S01]  /*114c0*/  IMAD.U32 R6, RZ, RZ, UR6 ;  /* 0x00000006ff067e24 */ /* 0x000fe2000f8e00ff */
[----:B------:R-:W-:Y:S01]  /*114d0*/  MOV R7, UR7 ;  /* 0x0000000700077c02 */ /* 0x000fe20008000f00 */
[----:B------:R-:W-:Y:S01]  /*114e0*/  IMAD.U32 R10, RZ, RZ, UR4 ;  /* 0x00000004ff0a7e24 */ /* 0x000fe2000f8e00ff */
[----:B------:R-:W-:Y:S01]  /*114f0*/  MOV R11, UR5 ;  /* 0x00000005000b7c02 */ /* 0x000fe20008000f00 */
[----:B------:R-:W-:Y:S01]  /*11500*/  IMAD.MOV.U32 R8, RZ, RZ, 0x70 ;  /* 0x00000070ff087424 */ /* 0x000fe200078e00ff */
[----:B------:R-:W-:Y:S01]  /*11510*/  MOV R12, 0x1 ;  /* 0x00000001000c7802 */ /* 0x000fe20000000f00 */
[----:B--2---:R-:W-:-:S07]  /*11520*/  IMAD.MOV.U32 R13, RZ, RZ, RZ ;  /* 0x000000ffff0d7224 */ /* 0x004fce00078e00ff */
[----:B------:R-:W-:-:S07]  /*11530*/  LEPC R20, `(.L_x_1092) ;  /* 0x000000001014794e */ /* 0x000fce0000000000 */
[----:B-1-3--:R-:W-:Y:S05]  /*11540*/  CALL.ABS.NOINC R2 ;  /* 0x0000000002007343 */ /* 0x00afea0003c00000 */
.L_x_1092:
[----:B------:R-:W-:-:S04]  /*11550*/  IADD3 R16, R17, 0x4000, RZ ;  /* 0x0000400011107810 */ /* 0x000fc80007ffe0ff */
        /* <DEDUP_REMOVED lines=18> */
.L_x_1093:
[----:B------:R-:W-:-:S13]  /*11680*/  LOP3.LUT P6, RZ, R17, 0x3ff, RZ, 0xc0, !PT ;  /* 0x000003ff11ff7812 */ /* 0x000fda00078cc0ff */
[----:B------:R-:W-:Y:S05]  /*11690*/  @!P6 BRA `(.L_x_1094) ;  /* 0x000000000040e947 */ /* 0x000fea0003800000 */
[----:B------:R-:W-:Y:S01]  /*116a0*/  MOV R0, 0x0 ;  /* 0x0000000000007802 */ /* 0x000fe20000000f00 */
[----:B------:R-:W-:Y:S01]  /*116b0*/  ULDC.64 UR4, c[0x4][0x90] ;  /* 0x0100240000047ab9 */ /* 0x000fe20000000a00 */
[----:B------:R-:W-:Y:S01]  /*116c0*/  ULDC.64 UR6, c[0x4][0x98] ;  /* 0x0100260000067ab9 */ /* 0x000fe20000000a00 */
[----:B------:R-:W-:Y:S01]  /*116d0*/  MOV R4, UR4 ;  /* 0x0000000400047c02 */ /* 0x000fe20008000f00 */
[----:B------:R2:W3:Y:S01]  /*116e0*/  LDC.64 R2, c[0x4][R0] ;  /* 0x0100000000027b82 */ /* 0x0004e20000000a00 */
[----:B------:R-:W-:Y:S01]  /*116f0*/  IMAD.U32 R5, RZ, RZ, UR5 ;  /* 0x00000005ff057e24 */ /* 0x000fe2000f8e00ff */
[----:B------:R-:W-:Y:S01]  /*11700*/  ULDC.64 UR4, c[0x4][0x20] ;  /* 0x0100080000047ab9 */ /* 0x000fe20000000a00 */
[----:B------:R-:W-:Y:S01]  /*11710*/  MOV R6, UR6 ;  /* 0x0000000600067c02 */ /* 0x000fe20008000f00 */
[----:B------:R-:W-:Y:S01]  /*11720*/  IMAD.U32 R7, RZ, RZ, UR7 ;  /* 0x00000007ff077e24 */ /* 0x000fe2000f8e00ff */
[----:B------:R-:W-:Y:S01]  /*11730*/  MOV R10, UR4 ;  /* 0x00000004000a7c02 */ /* 0x000fe20008000f00 */
[----:B------:R-:W-:Y:S01]  /*11740*/  IMAD.U32 R11, RZ, RZ, UR5 ;  /* 0x00000005ff0b7e24 */ /* 0x000fe2000f8e00ff */
[----:B------:R-:W-:Y:S01]  /*11750*/  MOV R8, 0x70 ;  /* 0x0000007000087802 */ /* 0x000fe20000000f00 */
[----:B------:R-:W-:Y:S01]  /*11760*/  IMAD.MOV.U32 R12, RZ, RZ, 0x1 ;  /* 0x00000001ff0c7424 */ /* 0x000fe200078e00ff */
[----:B--2---:R-:W-:-:S07]  /*11770*/  MOV R13, RZ ;  /* 0x000000ff000d7202 */ /* 0x004fce0000000f00 */
[----:B------:R-:W-:-:S07]  /*11780*/  LEPC R20, `(.L_x_1094) ;  /* 0x000000001014794e */ /* 0x000fce0000000000 */
[----:B-1-3--:R-:W-:Y:S05]  /*11790*/  CALL.ABS.NOINC R2 ;  /* 0x0000000002007343 */ /* 0x00afea0003c00000 */
.L_x_1094:
        /* <DEDUP_REMOVED lines=18> */
.L_x_1095:
[----:B------:R-:W2:Y:S01]  /*118c0*/  S2R R0, SR_TID.X ;  /* 0x0000000000007919 */ /* 0x000ea20000002100 */
[----:B------:R-:W-:Y:S02]  /*118d0*/  F2FP.F16.F32.PACK_AB R172, R173, R172 ;  /* 0x000000acadac723e */ /* 0x000fe400000000ff */
[----:B------:R-:W-:Y:S01]  /*118e0*/  F2FP.F16.F32.PACK_AB R173, R175, R174 ;  /* 0x000000aeafad723e */ /* 0x000fe200000000ff */
[----:B------:R-:W-:Y:S01]  /*118f0*/  BAR.SYNC.DEFER_BLOCKING 0x1, 0x100 ;  /* 0x0044000000007b1d */ /* 0x000fe20000010000 */
        /* <DEDUP_REMOVED lines=14> */
[----:B--2---:R-:W-:Y:S02]  /*119e0*/  IADD3 R7, R0, -0x80, RZ ;  /* 0xffffff8000077810 */ /* 0x004fe40007ffe0ff */
[----:B------:R-:W-:-:S02]  /*119f0*/  F2FP.F16.F32.PACK_AB R199, R203, R202 ;  /* 0x000000cacbc7723e */ /* 0x000fc400000000ff */
[----:B------:R-:W-:Y:S02]  /*11a00*/  SHF.R.S32.HI R2, RZ, 0x1f, R7 ;  /* 0x0000001fff027819 */ /* 0x000fe40000011407 */
[----:B------:R-:W-:Y:S02]  /*11a10*/  F2FP.F16.F32.PACK_AB R141, R143, R142 ;  /* 0x0000008e8f8d723e */ /* 0x000fe400000000ff */
[CC--:B------:R-:W-:Y:S02]  /*11a20*/  LEA.HI R4, R2.reuse, R7.reuse, RZ, 0x4 ;  /* 0x0000000702047211 */ /* 0x0c0fe400078f20ff */
[----:B------:R-:W-:Y:S02]  /*11a30*/  LEA.HI R2, R2, R7, RZ, 0x5 ;  /* 0x0000000702027211 */ /* 0x000fe400078f28ff */
[----:B------:R-:W-:Y:S02]  /*11a40*/  LOP3.LUT R0, R4, 0xfffffff0, RZ, 0xc0, !PT ;  /* 0xfffffff004007812 */ /* 0x000fe400078ec0ff */
[----:B------:R-:W-:-:S02]  /*11a50*/  SHF.R.S32.HI R4, RZ, 0x4, R4 ;  /* 0x00000004ff047819 */ /* 0x000fc40000011404 */
[----:B------:R-:W-:Y:S01]  /*11a60*/  SHF.R.S32.HI R2, RZ, 0x5, R2 ;  /* 0x00000005ff027819 */ /* 0x000fe20000011402 */
[----:B------:R-:W-:Y:S01]  /*11a70*/  IMAD.IADD R0, R7, 0x1, -R0 ;  /* 0x0000000107007824 */ /* 0x000fe200078e0a00 */
[----:B------:R-:W-:Y:S02]  /*11a80*/  SHF.L.U32 R7, R4, 0x3, RZ ;  /* 0x0000000304077819 */ /* 0x000fe400000006ff */
[----:B------:R-:W-:Y:S02]  /*11a90*/  F2FP.F16.F32.PACK_AB R148, R149, R148 ;  /* 0x000000949594723e */ /* 0x000fe400000000ff */
[----:B------:R-:W-:Y:S02]  /*11aa0*/  SHF.R.S32.HI R3, RZ, 0x1f, R0 ;  /* 0x0000001fff037819 */ /* 0x000fe40000011400 */
[----:B------:R-:W-:Y:S02]  /*11ab0*/  F2FP.F16.F32.PACK_AB R142, R145, R144 ;  /* 0x00000090918e723e */ /* 0x000fe400000000ff */
[----:B------:R-:W-:-:S02]  /*11ac0*/  LEA.HI R3, R3, R0, RZ, 0x3 ;  /* 0x0000000003037211 */ /* 0x000fc400078f18ff */
[----:B------:R-:W-:Y:S02]  /*11ad0*/  F2FP.F16.F32.PACK_AB R143, R147, R146 ;  /* 0x00000092938f723e */ /* 0x000fe400000000ff */
[C---:B------:R-:W-:Y:S01]  /*11ae0*/  LOP3.LUT R5, R3.reuse, 0xfffffff8, RZ, 0xc0, !PT ;  /* 0xfffffff803057812 */ /* 0x040fe200078ec0ff */
[----:B------:R-:W-:Y:S01]  /*11af0*/  IMAD.SHL.U32 R3, R3, 0x40, RZ ;  /* 0x0000004003037824 */ /* 0x000fe200078e00ff */
[----:B------:R-:W-:Y:S02]  /*11b00*/  F2FP.F16.F32.PACK_AB R149, R151, R150 ;  /* 0x000000969795723e */ /* 0x000fe400000000ff */
[----:B------:R-:W-:Y:S02]  /*11b10*/  IADD3 R5, R0, -R5, RZ ;  /* 0x8000000500057210 */ /* 0x000fe40007ffe0ff */
[----:B------:R-:W-:Y:S02]  /*11b20*/  LOP3.LUT R3, R3, 0x7ffffe00, RZ, 0xc0, !PT ;  /* 0x7ffffe0003037812 */ /* 0x000fe400078ec0ff */
[C---:B------:R-:W-:Y:S01]  /*11b30*/  R2P PR, R5.reuse, 0x6 ;  /* 0x0000000605007804 */ /* 0x040fe20000000000 */
[----:B------:R-:W-:Y:S01]  /*11b40*/  IMAD.SHL.U32 R0, R5, 0x40, RZ ;  /* 0x0000004005007824 */ /* 0x000fe200078e00ff */
[----:B------:R-:W-:Y:S01]  /*11b50*/  LEA R3, R2, R3, 0xa ;  /* 0x0000000302037211 */ /* 0x000fe200078e50ff */
[----:B------:R-:W-:Y:S01]  /*11b60*/  IMAD.MOV.U32 R5, RZ, RZ, 0x40 ;  /* 0x00000040ff057424 */ /* 0x000fe200078e00ff */
[----:B------:R-:W2:Y:S01]  /*11b70*/  SHFL.IDX PT, R2, R2, RZ, 0x1f ;  /* 0x00001fff02027589 */ /* 0x000ea200000e0000 */
[----:B------:R-:W-:-:S02]  /*11b80*/  F2FP.F16.F32.PACK_AB R156, R157, R156 ;  /* 0x0000009c9d9c723e */ /* 0x000fc400000000ff */
[----:B------:R-:W-:Y:S02]  /*11b90*/  LOP3.LUT R0, R0, 0x1c0, RZ, 0xc0, !PT ;  /* 0x000001c000007812 */ /* 0x000fe400078ec0ff */
[----:B------:R-:W-:Y:S02]  /*11ba0*/  SEL R5, R5, 0xffffffc0, !P2 ;  /* 0xffffffc005057807 */ /* 0x000fe40005000000 */
[----:B------:R-:W-:Y:S02]  /*11bb0*/  LOP3.LUT R7, R0, 0x8, R7, 0xf8, !PT ;  /* 0x0000000800077812 */ /* 0x000fe400078ef807 */
[----:B------:R-:W-:Y:S02]  /*11bc0*/  SHF.R.U32.HI R0, RZ, 0x3, R0 ;  /* 0x00000003ff007819 */ /* 0x000fe40000011600 */
[----:B------:R-:W-:Y:S02]  /*11bd0*/  F2FP.F16.F32.PACK_AB R150, R153, R152 ;  /* 0x000000989996723e */ /* 0x000fe400000000ff */
[----:B------:R-:W-:-:S02]  /*11be0*/  LOP3.LUT R0, R7, R0, RZ, 0x3c, !PT ;  /* 0x0000000007007212 */ /* 0x000fc400078e3cff */
[----:B------:R-:W-:Y:S02]  /*11bf0*/  F2FP.F16.F32.PACK_AB R151, R155, R154 ;  /* 0x0000009a9b97723e */ /* 0x000fe400000000ff */
[----:B------:R-:W-:Y:S01]  /*11c00*/  F2FP.F16.F32.PACK_AB R157, R159, R158 ;  /* 0x0000009e9f9d723e */ /* 0x000fe200000000ff */
[----:B------:R-:W-:Y:S01]  /*11c10*/  IMAD.IADD R0, R0, 0x1, R3 ;  /* 0x0000000100007824 */ /* 0x000fe200078e0203 */
[----:B------:R-:W-:Y:S02]  /*11c20*/  MOV R3, 0x20 ;  /* 0x0000002000037802 */ /* 0x000fe40000000f00 */
[----:B------:R-:W-:Y:S02]  /*11c30*/  F2FP.F16.F32.PACK_AB R164, R165, R164 ;  /* 0x000000a4a5a4723e */ /* 0x000fe400000000ff */
[----:B------:R-:W-:Y:S02]  /*11c40*/  LEA R0, R0, R17, 0x1 ;  /* 0x0000001100007211 */ /* 0x000fe400078e08ff */
[----:B------:R-:W-:-:S02]  /*11c50*/  SEL R3, R3, 0xffffffe0, !P1 ;  /* 0xffffffe003037807 */ /* 0x000fc40004800000 */
[--C-:B------:R-:W-:Y:S01]  /*11c60*/  IADD3 R6, R5, 0x4000, R0.reuse ;  /* 0x0000400005067810 */ /* 0x100fe20007ffe000 */
[----:B------:R3:W-:Y:S01]  /*11c70*/  STSM.16.M88.4 [R0+0x4000], R172 ;  /* 0x004000ac00007844 */ /* 0x0007e20000000200 */
[----:B------:R-:W-:Y:S02]  /*11c80*/  IADD3 R4, R3, 0x4000, R0 ;  /* 0x0000400003047810 */ /* 0x000fe40007ffe000 */
[----:B------:R-:W-:Y:S01]  /*11c90*/  F2FP.F16.F32.PACK_AB R158, R161, R160 ;  /* 0x000000a0a19e723e */ /* 0x000fe200000000ff */
[----:B------:R-:W-:Y:S01]  /*11ca0*/  IMAD.IADD R3, R3, 0x1, R6 ;  /* 0x0000000103037824 */ /* 0x000fe200078e0206 */
[----:B------:R-:W-:Y:S01]  /*11cb0*/  F2FP.F16.F32.PACK_AB R159, R163, R162 ;  /* 0x000000a2a39f723e */ /* 0x000fe200000000ff */
[----:B------:R3:W-:Y:S01]  /*11cc0*/  STSM.16.M88.4 [R4], R180 ;  /* 0x000000b404007844 */ /* 0x0007e20000000200 */
[----:B------:R-:W-:Y:S02]  /*11cd0*/  F2FP.F16.F32.PACK_AB R165, R167, R166 ;  /* 0x000000a6a7a5723e */ /* 0x000fe400000000ff */
[----:B------:R-:W-:Y:S01]  /*11ce0*/  F2FP.F16.F32.PACK_AB R166, R169, R168 ;  /* 0x000000a8a9a6723e */ /* 0x000fe200000000ff */
[----:B------:R3:W-:Y:S01]  /*11cf0*/  STSM.16.M88.4 [R6], R188 ;  /* 0x000000bc06007844 */ /* 0x0007e20000000200 */
[----:B------:R-:W-:-:S02]  /*11d00*/  F2FP.F16.F32.PACK_AB R167, R171, R170 ;  /* 0x000000aaaba7723e */ /* 0x000fc400000000ff */
[----:B--2---:R-:W-:Y:S01]  /*11d10*/  ISETP.NE.AND P0, PT, R2, 0x7, PT ;  /* 0x000000070200780c */ /* 0x004fe20003f05270 */
[----:B------:R3:W-:Y:S04]  /*11d20*/  STSM.16.M88.4 [R3], R196 ;  /* 0x000000c403007844 */ /* 0x0007e80000000200 */
[----:B------:R3:W-:Y:S04]  /*11d30*/  STSM.16.M88.4 [R0], R140 ;  /* 0x0000008c00007844 */ /* 0x0007e80000000200 */
        /* <DEDUP_REMOVED lines=24> */
[----:B------:R-:W4:Y:S01]  /*11ec0*/  S2UR UR11, SR_CTAID.Y ;  /* 0x00000000000b79c3 */ /* 0x000f220000002600 */
[----:B--2---:R-:W-:-:S09]  /*11ed0*/  USHF.L.U32 UR10, UR10, 0x7, URZ ;  /* 0x000000070a0a7899 */ /* 0x004fd2000800063f */
[----:B----4-:R2:W-:Y:S02]  /*11ee0*/  UTMASTG.4D [UR8], [UR4] ;  /* 0x00000008040073b5 */ /* 0x0105e40008018000 */
[----:B--2---:R-:W-:Y:S02]  /*11ef0*/  UMOV UR8, UR6 ;  /* 0x0000000600087c82 */ /* 0x004fe40008000000 */
[----:B------:R2:W-:Y:S02]  /*11f00*/  UTMASTG.4D [UR8], [UR14] ;  /* 0x000000080e0073b5 */ /* 0x0005e40008018000 */
[----:B--2---:R0:W-:Y:S02]  /*11f10*/  UTMACMDFLUSH ;  /* 0x00000000000079b7 */ /* 0x0041e40000000000 */
.L_x_1097:
[----:B------:R-:W-:Y:S05]  /*11f20*/  BSYNC B0 ;  /* 0x0000000000007941 */ /* 0x000fea0003800000 */
.L_x_1096:
[----:B------:R-:W-:-:S04]  /*11f30*/  DEPBAR.LE SB0, 0x0 ;  /* 0x000080000000791a */ /* 0x000fc80000000000 */
[----:B------:R-:W-:Y:S05]  /*11f40*/  BRA `(.L_x_1045) ;  /* 0x00000034005c7947 */ /* 0x000fea0003800000 */
.L_x_1091:
[----:B------:R-:W2:Y:S01]  /*11f50*/  S2R R0, SR_TID.X ;  /* 0x0000000000007919 */ /* 0x000ea20000002100 */
[----:B------:R-:W3:Y:S01]  /*11f60*/  LDC.64 R16, c[0x0][0x808] ;  /* 0x00020200ff107b82 */ /* 0x000ee20000000a00 */
[----:B------:R-:W-:Y:S01]  /*11f70*/  ULDC.64 UR4, c[0x0][0x820] ;  /* 0x0002080000047ab9 */ /* 0x000fe20000000a00 */
[----:B------:R-:W-:Y:S01]  /*11f80*/  BSSY B0, `(.L_x_1098) ;  /* 0x0000033000007945 */ /* 0x000fe20003800000 */
[----:B------:R-:W4:Y:S01]  /*11f90*/  S2R R23, SR_CTAID.Y ;  /* 0x0000000000177919 */ /* 0x000f220000002600 */
[----:B------:R-:W3:Y:S04]  /*11fa0*/  S2R R15, SR_CTAID.X ;  /* 0x00000000000f7919 */ /* 0x000ee80000002500 */
[----:B------:R-:W1:Y:S01]  /*11fb0*/  LDC R19, c[0x0][0x83c] ;  /* 0x00020f00ff137b82 */ /* 0x000e620000000800 */
[----:B------:R-:W5:Y:S07]  /*11fc0*/  S2R R21, SR_CTAID.Z ;  /* 0x0000000000157919 */ /* 0x000f6e0000002700 */
[----:B------:R-:W1:Y:S01]  /*11fd0*/  LDC.64 R24, c[0x0][0x208] ;  /* 0x00008200ff187b82 */ /* 0x000e620000000a00 */
[----:B--2---:R-:W-:-:S04]  /*11fe0*/  IADD3 R3, R0, -0x80, RZ ;  /* 0xffffff8000037810 */ /* 0x004fc80007ffe0ff */
[----:B------:R-:W-:Y:S02]  /*11ff0*/  SHF.R.S32.HI R0, RZ, 0x1f, R3 ;  /* 0x0000001fff007819 */ /* 0x000fe40000011403 */
[----:B----4-:R-:W-:Y:S02]  /*12000*/  SHF.R.S32.HI R13, RZ, 0x1f, R23 ;  /* 0x0000001fff0d7819 */ /* 0x010fe40000011417 */
[----:B------:R-:W-:-:S04]  /*12010*/  LEA.HI R2, R0, R3, RZ, 0x3 ;  /* 0x0000000300027211 */ /* 0x000fc800078f18ff */
[----:B------:R-:W-:Y:S02]  /*12020*/  LOP3.LUT R0, R2, 0x1ffffff8, RZ, 0xc0, !PT ;  /* 0x1ffffff802007812 */ /* 0x000fe400078ec0ff */
[----:B------:R-:W-:Y:S02]  /*12030*/  SHF.R.S32.HI R2, RZ, 0x3, R2 ;  /* 0x00000003ff027819 */ /* 0x000fe40000011402 */
[----:B-----5:R-:W-:Y:S01]  /*12040*/  SHF.R.S32.HI R12, RZ, 0x1f, R21 ;  /* 0x0000001fff0c7819 */ /* 0x020fe20000011415 */
[----:B------:R-:W-:Y:S01]  /*12050*/  IMAD.IADD R0, R3, 0x1, -R0 ;  /* 0x0000000103007824 */ /* 0x000fe200078e0a00 */
[----:B------:R-:W-:Y:S01]  /*12060*/  IADD3 R8, R2, 0x60, RZ ;  /* 0x0000006002087810 */ /* 0x000fe20007ffe0ff */
[----:B---3--:R-:W-:-:S03]  /*12070*/  IMAD R3, R15, -0x80, R16 ;  /* 0xffffff800f037824 */ /* 0x008fc600078e0210 */
[----:B------:R-:W-:Y:S01]  /*12080*/  SHF.L.U32 R6, R0, 0x3, RZ ;  /* 0x0000000300067819 */ /* 0x000fe200000006ff */
[----:B------:R-:W-:Y:S01]  /*12090*/  IMAD R0, R13, UR4, RZ ;  /* 0x000000040d007c24 */ /* 0x000fe2000f8e02ff */
[----:B------:R-:W-:Y:S02]  /*120a0*/  ISETP.GE.AND P3, PT, R2, R3, PT ;  /* 0x000000030200720c */ /* 0x000fe40003f66270 */
[----:B------:R-:W-:Y:S01]  /*120b0*/  SHF.R.S32.HI R7, RZ, 0x1f, R6 ;  /* 0x0000001fff077819 */ /* 0x000fe20000011406 */
[C---:B------:R-:W-:Y:S01]  /*120c0*/  IMAD R9, R23.reuse, UR5, R0 ;  /* 0x0000000517097c24 */ /* 0x040fe2000f8e0200 */
[----:B------:R-:W-:Y:S01]  /*120d0*/  ISETP.GE.OR P6, PT, R6, R17, P3 ;  /* 0x000000110600720c */ /* 0x000fe20001fc6670 */
[----:B------:R-:W-:Y:S01]  /*120e0*/  VIADD R0, R2, 0x20 ;  /* 0x0000002002007836 */ /* 0x000fe20000000000 */
[----:B------:R-:W-:Y:S01]  /*120f0*/  ISETP.GE.AND P0, PT, R8, R3, PT ;  /* 0x000000030800720c */ /* 0x000fe20003f06270 */
[----:B------:R-:W-:Y:S01]  /*12100*/  IMAD.WIDE.U32 R4, R23, UR4, R6 ;  /* 0x0000000417047c25 */ /* 0x000fe2000f8e0006 */
[----:B------:R-:W-:-:S02]  /*12110*/  ULDC.64 UR4, c[0x0][0x828] ;  /* 0x00020a0000047ab9 */ /* 0x000fc40000000a00 */
[----:B------:R-:W-:Y:S01]  /*12120*/  ISETP.GE.AND P2, PT, R0, R3, PT ;  /* 0x000000030000720c */ /* 0x000fe20003f46270 */
[----:B------:R-:W-:Y:S01]  /*12130*/  VIADD R0, R2, 0x40 ;  /* 0x0000004002007836 */ /* 0x000fe20000000000 */
[----:B------:R-:W-:Y:S02]  /*12140*/  IADD3 R5, R5, R9, RZ ;  /* 0x0000000905057210 */ /* 0x000fe40007ffe0ff */
[----:B------:R-:W-:Y:S02]  /*12150*/  ISETP.GE.OR P5, PT, R6, R17, P2 ;  /* 0x000000110600720c */ /* 0x000fe400017a6670 */
[----:B------:R-:W-:Y:S01]  /*12160*/  ISETP.GE.AND P1, PT, R0, R3, PT ;  /* 0x000000030000720c */ /* 0x000fe20003f26270 */
[----:B------:R-:W-:Y:S01]  /*12170*/  IMAD R0, R12, UR4, RZ ;  /* 0x000000040c007c24 */ /* 0x000fe2000f8e02ff */
[----:B------:R-:W-:Y:S01]  /*12180*/  SHF.R.S32.HI R3, RZ, 0x1f, R2 ;  /* 0x0000001fff037819 */ /* 0x000fe20000011402 */
[----:B------:R-:W-:Y:S01]  /*12190*/  IMAD.WIDE.U32 R4, R21, UR4, R4 ;  /* 0x0000000415047c25 */ /* 0x000fe2000f8e0004 */
[----:B------:R-:W-:-:S03]  /*121a0*/  ISETP.GE.OR P4, PT, R6, R17, P1 ;  /* 0x000000110600720c */ /* 0x000fc60000f86670 */
[----:B------:R-:W-:Y:S02]  /*121b0*/  IMAD R11, R21, UR5, R0 ;  /* 0x00000005150b7c24 */ /* 0x000fe4000f8e0200 */
[----:B------:R-:W-:-:S04]  /*121c0*/  IMAD.WIDE R2, R15, 0x80, R2 ;  /* 0x000000800f027825 */ /* 0x000fc800078e0202 */
[----:B------:R-:W-:Y:S01]  /*121d0*/  IMAD.IADD R11, R5, 0x1, R11 ;  /* 0x00000001050b7824 */ /* 0x000fe200078e020b */
[----:B-1----:R-:W-:Y:S06]  /*121e0*/  @P6 BRA `(.L_x_1099) ;  /* 0x0000000000306947 */ /* 0x002fec0003800000 */
[----:B------:R-:W-:Y:S01]  /*121f0*/  ULDC.64 UR4, c[0x0][0x818] ;  /* 0x0002060000047ab9 */ /* 0x000fe20000000a00 */
[----:B------:R-:W-:Y:S01]  /*12200*/  MOV R10, R4 ;  /* 0x00000004000a7202 */ /* 0x000fe20000000f00 */
[----:B------:R-:W-:Y:S01]  /*12210*/  IMAD R15, R3, UR4, RZ ;  /* 0x00000004030f7c24 */ /* 0x000fe2000f8e02ff */
[----:B------:R-:W-:Y:S02]  /*12220*/  R2UR UR6, R24 ;  /* 0x00000000180672ca */ /* 0x000fe400000e0000 */
[----:B------:R-:W-:Y:S01]  /*12230*/  R2UR UR7, R25 ;  /* 0x00000000190772ca */ /* 0x000fe200000e0000 */
[----:B------:R-:W-:-:S04]  /*12240*/  IMAD.WIDE.U32 R8, R2, UR4, R10 ;  /* 0x0000000402087c25 */ /* 0x000fc8000f8e000a */
[----:B------:R-:W-:Y:S01]  /*12250*/  IMAD R15, R2, UR5, R15 ;  /* 0x00000005020f7c24 */ /* 0x000fe2000f8e020f */
[----:B------:R-:W-:Y:S02]  /*12260*/  ULDC.64 UR4, c[0x0][0x800] ;  /* 0x0002000000047ab9 */ /* 0x000fe40000000a00 */
[----:B------:R-:W-:Y:S01]  /*12270*/  LEA R14, P6, R8, UR4, 0x1 ;  /* 0x00000004080e7c11 */ /* 0x000fe2000f8c08ff */
[----:B------:R-:W-:-:S05]  /*12280*/  IMAD.IADD R9, R9, 0x1, R15 ;  /* 0x0000000109097824 */ /* 0x000fca00078e020f */
[----:B------:R-:W-:-:S05]  /*12290*/  LEA.HI.X R15, R8, UR5, R9, 0x1, P6 ;  /* 0x00000005080f7c11 */ /* 0x000fca000b0f0c09 */
[----:B------:R1:W-:Y:S02]  /*122a0*/  STG.E.128 desc[UR6][R14.64], RZ ;  /* 0x000000ff0e007986 */ /* 0x0003e4000c101d06 */
.L_x_1099:
[----:B------:R-:W-:Y:S05]  /*122b0*/  BSYNC B0 ;  /* 0x0000000000007941 */ /* 0x000fea0003800000 */
.L_x_1098:
[----:B------:R-:W-:Y:S01]  /*122c0*/  BSSY B0, `(.L_x_1100) ;  /* 0x0000012000007945 */ /* 0x000fe20003800000 */
[----:B------:R-:W-:-:S03]  /*122d0*/  ISETP.GE.OR P6, PT, R6, R17, P0 ;  /* 0x000000110600720c */ /* 0x000fc600007c6670 */
[----:B------:R-:W-:Y:S10]  /*122e0*/  @P5 BRA `(.L_x_1101) ;  /* 0x00000000003c5947 */ /* 0x000ff40003800000 */
[----:B-1----:R-:W-:Y:S01]  /*122f0*/  IADD3 R15, P5, R2, 0x20, RZ ;  /* 0x00000020020f7810 */ /* 0x002fe20007fbe0ff */
[----:B------:R-:W-:Y:S01]  /*12300*/  ULDC.64 UR4, c[0x0][0x818] ;  /* 0x0002060000047ab9 */ /* 0x000fe20000000a00 */
[----:B------:R-:W-:Y:S01]  /*12310*/  MOV R9, R11 ;  /* 0x0000000b00097202 */ /* 0x000fe20000000f00 */
[----:B------:R-:W-:Y:S01]  /*12320*/  IMAD.MOV.U32 R8, RZ, RZ, R4 ;  /* 0x000000ffff087224 */ /* 0x000fe200078e0004 */
[----:B------:R-:W-:Y:S02]  /*12330*/  IADD3.X R0, RZ, R3, RZ, P5, !PT ;  /* 0x00000003ff007210 */ /* 0x000fe40002ffe4ff */
[----:B------:R-:W-:Y:S01]  /*12340*/  R2UR UR6, R24 ;  /* 0x00000000180672ca */ /* 0x000fe200000e0000 */
[----:B------:R-:W-:Y:S01]  /*12350*/  IMAD.WIDE.U32 R8, R15, UR4, R8 ;  /* 0x000000040f087c25 */ /* 0x000fe2000f8e0008 */
[----:B------:R-:W-:-:S03]  /*12360*/  R2UR UR7, R25 ;  /* 0x00000000190772ca */ /* 0x000fc600000e0000 */
[----:B------:R-:W-:-:S04]  /*12370*/  IMAD R0, R0, UR4, RZ ;  /* 0x0000000400007c24 */ /* 0x000fc8000f8e02ff */
[----:B------:R-:W-:Y:S01]  /*12380*/  IMAD R15, R15, UR5, R0 ;  /* 0x000000050f0f7c24 */ /* 0x000fe2000f8e0200 */
[----:B------:R-:W-:Y:S02]  /*12390*/  ULDC.64 UR4, c[0x0][0x800] ;  /* 0x0002000000047ab9 */ /* 0x000fe40000000a00 */
[----:B------:R-:W-:Y:S01]  /*123a0*/  LEA R14, P5, R8, UR4, 0x1 ;  /* 0x00000004080e7c11 */ /* 0x000fe2000f8a08ff */
[----:B------:R-:W-:-:S05]  /*123b0*/  IMAD.IADD R9, R9, 0x1, R15 ;  /* 0x0000000109097824 */ /* 0x000fca00078e020f */
[----:B------:R-:W-:-:S05]  /*123c0*/  LEA.HI.X R15, R8, UR5, R9, 0x1, P5 ;  /* 0x00000005080f7c11 */ /* 0x000fca000a8f0c09 */
[----:B------:R2:W-:Y:S02]  /*123d0*/  STG.E.128 desc[UR6][R14.64], RZ ;  /* 0x000000ff0e007986 */ /* 0x0005e4000c101d06 */
.L_x_1101:
[----:B------:R-:W-:Y:S05]  /*123e0*/  BSYNC B0 ;  /* 0x0000000000007941 */ /* 0x000fea0003800000 */
.L_x_1100:
[----:B------:R-:W-:Y:S04]  /*123f0*/  BSSY B0, `(.L_x_1102) ;  /* 0x0000011000007945 */ /* 0x000fe80003800000 */
[----:B------:R-:W-:Y:S05]  /*12400*/  @P4 BRA `(.L_x_1103) ;  /* 0x00000000003c4947 */ /* 0x000fea0003800000 */
[----:B-12---:R-:W-:Y:S01]  /*12410*/  IADD3 R15, P4, R2, 0x40, RZ ;  /* 0x00000040020f7810 */ /* 0x006fe20007f9e0ff */
        /* <DEDUP_REMOVED lines=14> */
.L_x_1103:
[----:B------:R-:W-:Y:S05]  /*12500*/  BSYNC B0 ;  /* 0x0000000000007941 */ /* 0x000fea0003800000 */
.L_x_1102:
[----:B------:R-:W-:Y:S04]  /*12510*/  BSSY B0, `(.L_x_1104) ;  /* 0x0000010000007945 */ /* 0x000fe80003800000 */
[----:B------:R-:W-:Y:S05]  /*12520*/  @P6 BRA `(.L_x_1105) ;  /* 0x0000000000386947 */ /* 0x000fea0003800000 */
[----:B------:R-:W-:Y:S01]  /*12530*/  IADD3 R9, P4, R2, 0x60, RZ ;  /* 0x0000006002097810 */ /* 0x000fe20007f9e0ff */
[----:B------:R-:W-:Y:S01]  /*12540*/  ULDC.64 UR4, c[0x0][0x818] ;  /* 0x0002060000047ab9 */ /* 0x000fe20000000a00 */
[----:B------:R-:W-:Y:S01]  /*12550*/  IMAD.MOV.U32 R5, RZ, RZ, R11 ;  /* 0x000000ffff057224 */ /* 0x000fe200078e000b */
[----:B------:R-:W-:Y:S02]  /*12560*/  R2UR UR6, R24 ;  /* 0x00000000180672ca */ /* 0x000fe400000e0000 */
[----:B------:R-:W-:Y:S01]  /*12570*/  IADD3.X R0, RZ, R3, RZ, P4, !PT ;  /* 0x00000003ff007210 */ /* 0x000fe200027fe4ff */
[----:B------:R-:W-:Y:S01]  /*12580*/  IMAD.WIDE.U32 R4, R9, UR4, R4 ;  /* 0x0000000409047c25 */ /* 0x000fe2000f8e0004 */
[----:B------:R-:W-:-:S03]  /*12590*/  R2UR UR7, R25 ;  /* 0x00000000190772ca */ /* 0x000fc600000e0000 */
[----:B------:R-:W-:-:S04]  /*125a0*/  IMAD R0, R0, UR4, RZ ;  /* 0x0000000400007c24 */ /* 0x000fc8000f8e02ff */
[----:B------:R-:W-:Y:S01]  /*125b0*/  IMAD R9, R9, UR5, R0 ;  /* 0x0000000509097c24 */ /* 0x000fe2000f8e0200 */
[----:B------:R-:W-:Y:S02]  /*125c0*/  ULDC.64 UR4, c[0x0][0x800] ;  /* 0x0002000000047ab9 */ /* 0x000fe40000000a00 */
[----:B------:R-:W-:Y:S02]  /*125d0*/  LEA R8, P4, R4, UR4, 0x1 ;  /* 0x0000000404087c11 */ /* 0x000fe4000f8808ff */
[----:B------:R-:W-:-:S04]  /*125e0*/  IADD3 R5, R5, R9, RZ ;  /* 0x0000000905057210 */ /* 0x000fc80007ffe0ff */
[----:B------:R-:W-:-:S05]  /*125f0*/  LEA.HI.X R9, R4, UR5, R5, 0x1, P4 ;  /* 0x0000000504097c11 */ /* 0x000fca000a0f0c05 */
[----:B------:R4:W-:Y:S02]  /*12600*/  STG.E.128 desc[UR6][R8.64], RZ ;  /* 0x000000ff08007986 */ /* 0x0009e4000c101d06 */
.L_x_1105:
[----:B------:R-:W-:Y:S05]  /*12610*/  BSYNC B0 ;  /* 0x0000000000007941 */ /* 0x000fea0003800000 */
.L_x_1104:
[----:B------:R-:W-:Y:S01]  /*12620*/  ULDC.64 UR4, c[0x0][0x850] ;  /* 0x0002140000047ab9 */ /* 0x000fe20000000a00 */
[CC--:B------:R-:W-:Y:S01]  /*12630*/  ISETP.GE.OR P3, PT, R6.reuse, R19.reuse, P3 ;  /* 0x000000130600720c */ /* 0x0c0fe20001f66670 */
[----:B------:R-:W-:Y:S01]  /*12640*/  IMAD R13, R13, UR4, RZ ;  /* 0x000000040d0d7c24 */ /* 0x000fe2000f8e02ff */
[----:B------:R-:W-:Y:S01]  /*12650*/  BSSY B0, `(.L_x_1106) ;  /* 0x0000019000007945 */ /* 0x000fe20003800000 */
[C---:B------:R-:W-:Y:S01]  /*12660*/  IMAD.WIDE.U32 R4, R23.reuse, UR4, R6 ;  /* 0x0000000417047c25 */ /* 0x040fe2000f8e0006 */
[CC--:B------:R-:W-:Y:S02]  /*12670*/  ISETP.GE.OR P2, PT, R6.reuse, R19.reuse, P2 ;  /* 0x000000130600720c */ /* 0x0c0fe40001746670 */
[CC--:B------:R-:W-:Y:S01]  /*12680*/  ISETP.GE.OR P1, PT, R6.reuse, R19.reuse, P1 ;  /* 0x000000130600720c */ /* 0x0c0fe20000f26670 */
[----:B------:R-:W-:Y:S01]  /*12690*/  IMAD R13, R23, UR5, R13 ;  /* 0x00000005170d7c24 */ /* 0x000fe2000f8e020d */
[----:B------:R-:W-:Y:S01]  /*126a0*/  ULDC.64 UR4, c[0x0][0x858] ;  /* 0x0002160000047ab9 */ /* 0x000fe20000000a00 */
[----:B------:R-:W-:Y:S01]  /*126b0*/  ISETP.GE.OR P0, PT, R6, R19, P0 ;  /* 0x000000130600720c */ /* 0x000fe20000706670 */
[----:B------:R-:W-:-:S02]  /*126c0*/  IMAD R12, R12, UR4, RZ ;  /* 0x000000040c0c7c24 */ /* 0x000fc4000f8e02ff */
[----:B------:R-:W-:Y:S02]  /*126d0*/  IMAD.IADD R5, R5, 0x1, R13 ;  /* 0x0000000105057824 */ /* 0x000fe400078e020d */
[C---:B----4-:R-:W-:Y:S02]  /*126e0*/  IMAD R9, R21.reuse, UR5, R12 ;  /* 0x0000000515097c24 */ /* 0x050fe4000f8e020c */
[----:B------:R-:W-:-:S05]  /*126f0*/  IMAD.WIDE.U32 R4, R21, UR4, R4 ;  /* 0x0000000415047c25 */ /* 0x000fca000f8e0004 */
[----:B------:R-:W-:Y:S01]  /*12700*/  IADD3 R9, R5, R9, RZ ;  /* 0x0000000905097210 */ /* 0x000fe20007ffe0ff */
[----:B------:R-:W-:Y:S06]  /*12710*/  @P3 BRA `(.L_x_1107) ;  /* 0x0000000000303947 */ /* 0x000fec0003800000 */
[----:B------:R-:W-:Y:S01]  /*12720*/  ULDC.64 UR4, c[0x0][0x848] ;  /* 0x0002120000047ab9 */ /* 0x000fe20000000a00 */
[----:B------:R-:W-:Y:S01]  /*12730*/  IMAD.MOV.U32 R8, RZ, RZ, R4 ;  /* 0x000000ffff087224 */ /* 0x000fe200078e0004 */
[----:B------:R-:W-:Y:S01]  /*12740*/  R2UR UR6, R24 ;  /* 0x00000000180672ca */ /* 0x000fe200000e0000 */
[----:B------:R-:W-:Y:S01]  /*12750*/  IMAD R11, R3, UR4, RZ ;  /* 0x00000004030b7c24 */ /* 0x000fe2000f8e02ff */
[----:B------:R-:W-:Y:S01]  /*12760*/  R2UR UR7, R25 ;  /* 0x00000000190772ca */ /* 0x000fe200000e0000 */
[----:B------:R-:W-:-:S04]  /*12770*/  IMAD.WIDE.U32 R6, R2, UR4, R8 ;  /* 0x0000000402067c25 */ /* 0x000fc8000f8e0008 */
[----:B------:R-:W-:Y:S01]  /*12780*/  IMAD R11, R2, UR5, R11 ;  /* 0x00000005020b7c24 */ /* 0x000fe2000f8e020b */
[----:B------:R-:W-:Y:S02]  /*12790*/  ULDC.64 UR4, c[0x0][0x830] ;  /* 0x00020c0000047ab9 */ /* 0x000fe40000000a00 */
[----:B------:R-:W-:Y:S02]  /*127a0*/  LEA R10, P3, R6, UR4, 0x1 ;  /* 0x00000004060a7c11 */ /* 0x000fe4000f8608ff */
[----:B------:R-:W-:-:S04]  /*127b0*/  IADD3 R7, R7, R11, RZ ;  /* 0x0000000b07077210 */ /* 0x000fc80007ffe0ff */
[----:B------:R-:W-:-:S05]  /*127c0*/  LEA.HI.X R11, R6, UR5, R7, 0x1, P3 ;  /* 0x00000005060b7c11 */ /* 0x000fca00098f0c07 */
[----:B------:R4:W-:Y:S02]  /*127d0*/  STG.E.128 desc[UR6][R10.64], RZ ;  /* 0x000000ff0a007986 */ /* 0x0009e4000c101d06 */
.L_x_1107:
[----:B------:R-:W-:Y:S05]  /*127e0*/  BSYNC B0 ;  /* 0x0000000000007941 */ /* 0x000fea0003800000 */
.L_x_1106:
[----:B------:R-:W-:Y:S04]  /*127f0*/  BSSY B0, `(.L_x_1108) ;  /* 0x0000011000007945 */ /* 0x000fe80003800000 */
[----:B------:R-:W-:Y:S05]  /*12800*/  @P2 BRA `(.L_x_1109) ;  /* 0x00000000003c2947 */ /* 0x000fea0003800000 */
[----:B----4-:R-:W-:Y:S01]  /*12810*/  IADD3 R11, P2, R2, 0x20, RZ ;  /* 0x00000020020b7810 */ /* 0x010fe20007f5e0ff */
[----:B------:R-:W-:Y:S01]  /*12820*/  ULDC.64 UR4, c[0x0][0x848] ;  /* 0x0002120000047ab9 */ /* 0x000fe20000000a00 */
[----:B------:R-:W-:Y:S01]  /*12830*/  MOV R6, R4 ;  /* 0x0000000400067202 */ /* 0x000fe20000000f00 */
[----:B------:R-:W-:Y:S01]  /*12840*/  IMAD.MOV.U32 R7, RZ, RZ, R9 ;  /* 0x000000ffff077224 */ /* 0x000fe200078e0009 */
[----:B------:R-:W-:Y:S01]  /*12850*/  R2UR UR6, R24 ;  /* 0x00000000180672ca */ /* 0x000fe200000e0000 */
[----:B------:R-:W-:Y:S01]  /*12860*/  IMAD.X R0, RZ, RZ, R3, P2 ;  /* 0x000000ffff007224 */ /* 0x000fe200010e0603 */
[----:B------:R-:W-:Y:S01]  /*12870*/  R2UR UR7, R25 ;  /* 0x00000000190772ca */ /* 0x000fe200000e0000 */
        /* <DEDUP_REMOVED lines=8> */
.L_x_1109:
[----:B------:R-:W-:Y:S05]  /*12900*/  BSYNC B0 ;  /* 0x0000000000007941 */ /* 0x000fea0003800000 */
.L_x_1108:
        /* <DEDUP_REMOVED lines=17> */
.L_x_1111:
[----:B------:R-:W-:Y:S05]  /*12a20*/  BSYNC B0 ;  /* 0x0000000000007941 */ /* 0x000fea0003800000 */
.L_x_1110:
[----:B------:R-:W-:Y:S05]  /*12a30*/  @P0 BRA `(.L_x_1045) ;  /* 0x0000002800a00947 */ /* 0x000fea0003800000 */
[----:B------:R-:W-:Y:S01]  /*12a40*/  IADD3 R5, P0, R2, 0x60, RZ ;  /* 0x0000006002057810 */ /* 0x000fe20007f1e0ff */
[----:B------:R-:W-:Y:S01]  /*12a50*/  ULDC.64 UR4, c[0x0][0x848] ;  /* 0x0002120000047ab9 */ /* 0x000fe20000000a00 */
[----:B------:R-:W-:Y:S02]  /*12a60*/  MOV R2, R4 ;  /* 0x0000000400027202 */ /* 0x000fe40000000f00 */
[----:B------:R-:W-:Y:S01]  /*12a70*/  R2UR UR6, R24 ;  /* 0x00000000180672ca */ /* 0x000fe200000e0000 */
[----:B------:R-:W-:Y:S01]  /*12a80*/  IMAD.X R0, RZ, RZ, R3, P0 ;  /* 0x000000ffff007224 */ /* 0x000fe200000e0603 */
[----:B------:R-:W-:Y:S01]  /*12a90*/  R2UR UR7, R25 ;  /* 0x00000000190772ca */ /* 0x000fe200000e0000 */
        /* <DEDUP_REMOVED lines=8> */
[----:B------:R1:W-:Y:S01]  /*12b20*/  STG.E.128 desc[UR6][R4.64], RZ ;  /* 0x000000ff04007986 */ /* 0x0003e2000c101d06 */
[----:B------:R-:W-:Y:S05]  /*12b30*/  BRA `(.L_x_1045) ;  /* 0x0000002800607947 */ /* 0x000fea0003800000 */
.L_x_1043:
        /* <DEDUP_REMOVED lines=12> */
[----:B------:R-:W1:Y:S01]  /*12c00*/  S2UR UR7, SR_CTAID.X ;  /* 0x00000000000779c3 */ /* 0x000e620000002500 */
[----:B------:R-:W-:Y:S01]  /*12c10*/  ULDC UR4, c[0x0][0x280] ;  /* 0x0000a00000047ab9 */ /* 0x000fe20000000800 */
[----:B------:R-:W-:Y:S01]  /*12c20*/  ULDC UR6, c[0x0][0x290] ;  /* 0x0000a40000067ab9 */ /* 0x000fe20000000800 */
[----:B------:R-:W-:Y:S01]  /*12c30*/  ULDC UR8, c[0x0][0x74c] ;  /* 0x0001d30000087ab9 */ /* 0x000fe20000000800 */
[----:B------:R-:W-:-:S04]  /*12c40*/  USHF.R.S32.HI UR12, URZ, 0x1f, UR10 ;  /* 0x0000001f3f0c7899 */ /* 0x000fc8000801140a */
[----:B------:R-:W2:Y:S01]  /*12c50*/  S2UR UR11, SR_CTAID.Y ;  /* 0x00000000000b79c3 */ /* 0x000ea20000002600 */
[----:B-1----:R-:W-:Y:S02]  /*12c60*/  ULEA UR5, UR7, UR4, 0x7 ;  /* 0x0000000407057291 */ /* 0x002fe4000f8e383f */
[----:B------:R-:W-:Y:S02]  /*12c70*/  ISETP.LE.AND P0, PT, RZ, UR7, PT ;  /* 0x00000007ff007c0c */ /* 0x000fe4000bf03270 */
[----:B------:R-:W-:Y:S02]  /*12c80*/  UIADD3 UR6, -UR8, UR5, -UR6 ;  /* 0x0000000508067290 */ /* 0x000fe4000fffe906 */
[----:B------:R-:W-:Y:S02]  /*12c90*/  UIADD3 UR5, UR4, 0x7f, URZ ;  /* 0x0000007f04057890 */ /* 0x000fe4000fffe03f */
[----:B------:R-:W-:-:S04]  /*12ca0*/  USHF.R.S32.HI UR8, URZ, 0x1f, UR6 ;  /* 0x0000001f3f087899 */ /* 0x000fc80008011406 */
[----:B------:R-:W-:Y:S02]  /*12cb0*/  ULEA.HI UR8, UR8, UR6, URZ, 0x7 ;  /* 0x0000000608087291 */ /* 0x000fe4000f8f383f */
[----:B------:R-:W-:Y:S02]  /*12cc0*/  USHF.R.S32.HI UR6, URZ, 0x1f, UR5 ;  /* 0x0000001f3f067899 */ /* 0x000fe40008011405 */
[----:B------:R-:W-:Y:S02]  /*12cd0*/  USHF.R.S32.HI UR8, URZ, 0x7, UR8 ;  /* 0x000000073f087899 */ /* 0x000fe40008011408 */
[----:B------:R-:W-:Y:S02]  /*12ce0*/  ULEA.HI UR6, UR6, UR5, URZ, 0x7 ;  /* 0x0000000506067291 */ /* 0x000fe4000f8f383f */
[----:B------:R-:W-:Y:S02]  /*12cf0*/  UISETP.LT.AND UP0, UPT, URZ, UR8, UPT ;  /* 0x000000083f00728c */ /* 0x000fe4000bf01270 */
[----:B------:R-:W-:-:S02]  /*12d00*/  USHF.R.S32.HI UR6, URZ, 0x7, UR6 ;  /* 0x000000073f067899 */ /* 0x000fc40008011406 */
[----:B------:R-:W-:-:S04]  /*12d10*/  USEL UR5, URZ, UR8, !UP0 ;  /* 0x000000083f057287 */ /* 0x000fc8000c000000 */
[----:B------:R-:W-:Y:S01]  /*12d20*/  MOV R0, UR6 ;  /* 0x0000000600007c02 */ /* 0x000fe20008000f00 */
[----:B--2---:R-:W-:Y:S07]  /*12d30*/  @!P0 BRA `(.L_x_1113) ;  /* 0x0000000000248947 */ /* 0x004fee0003800000 */
[----:B------:R-:W1:Y:S01]  /*12d40*/  LDC R2, c[0x0][0x748] ;  /* 0x0001d200ff027b82 */ /* 0x000e620000000800 */
[----:B------:R-:W-:Y:S01]  /*12d50*/  ULEA UR4, UR7, UR4, 0x7 ;  /* 0x0000000407047291 */ /* 0x000fe2000f8e383f */
[----:B------:R-:W-:-:S03]  /*12d60*/  ULDC UR6, c[0x0][0x290] ;  /* 0x0000a40000067ab9 */ /* 0x000fc60000000800 */
[----:B------:R-:W-:-:S06]  /*12d70*/  UIADD3 UR4, -UR6, 0xff, UR4 ;  /* 0x000000ff06047890 */ /* 0x000fcc000fffe104 */
[----:B-1----:R-:W-:-:S05]  /*12d80*/  VIADD R2, R2, UR4 ;  /* 0x0000000402027c36 */ /* 0x002fca0008000000 */
[----:B------:R-:W-:-:S04]  /*12d90*/  SHF.R.S32.HI R3, RZ, 0x1f, R2 ;  /* 0x0000001fff037819 */ /* 0x000fc80000011402 */
[----:B------:R-:W-:-:S04]  /*12da0*/  LEA.HI R3, R3, R2, RZ, 0x7 ;  /* 0x0000000203037211 */ /* 0x000fc800078f38ff */
[----:B------:R-:W-:-:S04]  /*12db0*/  SHF.R.S32.HI R3, RZ, 0x7, R3 ;  /* 0x00000007ff037819 */ /* 0x000fc80000011403 */
[----:B------:R-:W-:-:S07]  /*12dc0*/  VIMNMX R0, R3, R0, PT ;  /* 0x0000000003007248 */ /* 0x000fce0003fe0100 */
.L_x_1113:
[----:B------:R-:W-:Y:S01]  /*12dd0*/  ISETP.GT.AND P0, PT, R0, UR5, PT ;  /* 0x0000000500007c0c */ /* 0x000fe2000bf04270 */
[----:B------:R-:W-:-:S12]  /*12de0*/  USHF.R.S32.HI UR4, URZ, 0x1f, UR11 ;  /* 0x0000001f3f047899 */ /* 0x000fd8000801140b */
[----:B------:R-:W-:Y:S05]  /*12df0*/  @!P0 BRA `(.L_x_1045) ;  /* 0x0000002400b08947 */ /* 0x000fea0003800000 */
[----:B------:R-:W-:Y:S01]  /*12e00*/  IADD3 R2, R0, -UR5, RZ ;  /* 0x8000000500027c10 */ /* 0x000fe2000fffe0ff */
[----:B------:R-:W-:Y:S01]  /*12e10*/  ULDC.64 UR8, c[0x0][0x2d8] ;  /* 0x0000b60000087ab9 */ /* 0x000fe20000000a00 */
[----:B------:R-:W-:Y:S01]  /*12e20*/  ELECT P0, URZ, PT ;  /* 0x00000000003f782f */ /* 0x000fe20003800000 */
[----:B------:R-:W-:Y:S01]  /*12e30*/  UIMAD UR4, UR4, UR8, URZ ;  /* 0x00000008040472a4 */ /* 0x000fe2000f8e023f */
[----:B------:R-:W-:Y:S01]  /*12e40*/  LOP3.LUT R2, R2, 0x1, RZ, 0xc0, !PT ;  /* 0x0000000102027812 */ /* 0x000fe200078ec0ff */
[----:B------:R-:W-:Y:S02]  /*12e50*/  UIMAD.WIDE.U32 UR6, UR11, UR8, URZ ;  /* 0x000000080b0672a5 */ /* 0x000fe4000f8e003f */
[----:B------:R-:W-:Y:S01]  /*12e60*/  UIMAD UR4, UR11, UR9, UR4 ;  /* 0x000000090b0472a4 */ /* 0x000fe2000f8e0204 */
[----:B------:R-:W-:Y:S02]  /*12e70*/  ISETP.NE.U32.AND P1, PT, R2, 0x1, PT ;  /* 0x000000010200780c */ /* 0x000fe40003f25070 */
[----:B------:R-:W-:Y:S01]  /*12e80*/  ULDC.64 UR8, c[0x0][0x2e0] ;  /* 0x0000b80000087ab9 */ /* 0x000fe20000000a00 */
[----:B------:R-:W-:-:S02]  /*12e90*/  UIADD3 UR7, UR7, UR4, URZ ;  /* 0x0000000407077290 */ /* 0x000fc4000fffe03f */
[----:B------:R-:W-:Y:S02]  /*12ea0*/  UIMAD UR4, UR12, UR8, URZ ;  /* 0x000000080c0472a4 */ /* 0x000fe4000f8e023f */
[----:B------:R-:W-:Y:S02]  /*12eb0*/  UIMAD.WIDE.U32 UR6, UR10, UR8, UR6 ;  /* 0x000000080a0672a5 */ /* 0x000fe4000f8e0006 */
[----:B------:R-:W-:-:S04]  /*12ec0*/  UIMAD UR4, UR10, UR9, UR4 ;  /* 0x000000090a0472a4 */ /* 0x000fc8000f8e0204 */
[----:B------:R-:W-:Y:S01]  /*12ed0*/  UIADD3 UR8, UR7, UR4, URZ ;  /* 0x0000000407087290 */ /* 0x000fe2000fffe03f */
[----:B------:R-:W-:Y:S11]  /*12ee0*/  @P1 BRA `(.L_x_1114) ;  /* 0x0000000000bc1947 */ /* 0x000ff60003800000 */
[----:B------:R-:W-:Y:S01]  /*12ef0*/  USHF.L.U32 UR13, UR5, 0xd, URZ ;  /* 0x0000000d050d7899 */ /* 0x000fe2000800063f */
        /* <DEDUP_REMOVED lines=17> */
.L_x_1116:
[----:B------:R-:W-:Y:S05]  /*13010*/  BSYNC B0 ;  /* 0x0000000000007941 */ /* 0x000fea0003800000 */
.L_x_1115:
        /* <DEDUP_REMOVED lines=8> */
[----:B------:R-:W-:-:S03]  /*130a0*/  UMOV UR15, 0x14f00000 ;  /* 0x14f00000000f7882 */ /* 0x000fc60000000000 */
[----:B------:R-:W-:Y:S02]  /*130b0*/  ULEA.HI.X.SX32 UR4, UR4, UR8, 0x1, UP0 ;  /* 0x0000000804047291 */ /* 0x000fe400080f0e3f */
[----:B------:R-:W-:-:S04]  /*130c0*/  ULEA UR10, UP0, UR14, UR10, 0x2 ;  /* 0x0000000a0e0a7291 */ /* 0x000fc8000f80103f */
[----:B------:R-:W-:-:S03]  /*130d0*/  ULEA.HI.X UR11, UR14, UR11, UR4, 0x2, UP0 ;  /* 0x0000000b0e0b7291 */ /* 0x000fc600080f1404 */
[----:B------:R-:W-:Y:S01]  /*130e0*/  UMOV UR4, 0x400 ;  /* 0x0000040000047882 */ /* 0x000fe20000000000 */
[----:B------:R-:W-:Y:S01]  /*130f0*/  UMOV UR14, 0x0 ;  /* 0x00000000000e7882 */ /* 0x000fe20000000000 */
[----:B-1----:R-:W-:-:S04]  /*13100*/  ULEA UR9, UR12, UR9, 0x18 ;  /* 0x000000090c097291 */ /* 0x002fc8000f8ec03f */
[----:B------:R-:W-:-:S09]  /*13110*/  UIADD3 UR9, UR9, 0xc000, URZ ;  /* 0x0000c00009097890 */ /* 0x000fd2000fffe03f */
[----:B------:R1:W-:Y:S01]  /*13120*/  UBLKRED.G.S.ADD.F32.RN [UR10], [UR9], UR4, desc[UR14] ;  /* 0x00000e0a090073bb */ /* 0x0003e200080a1404 */
[----:B------:R0:W-:Y:S01]  /*13130*/  UTMACMDFLUSH ;  /* 0x00000000000079b7 */ /* 0x0001e20000000000 */
[----:B-1----:R-:W-:-:S04]  /*13140*/  DEPBAR.LE SB0, 0x1 ;  /* 0x000080400000791a */ /* 0x002fc80000000000 */
.L_x_1118:
[----:B------:R-:W-:Y:S05]  /*13150*/  BSYNC B0 ;  /* 0x0000000000007941 */ /* 0x000fea0003800000 */
.L_x_1117:
[----:B------:R-:W-:Y:S06]  /*13160*/  BAR.ARV 0xa, 0xa0 ;  /* 0x0282800000007b1d */ /* 0x000fec0000002000 */
[----:B------:R-:W-:Y:S04]  /*13170*/  BSSY B0, `(.L_x_1119) ;  /* 0x0000003000007945 */ /* 0x000fe80003800000 */
[----:B------:R-:W-:Y:S05]  /*13180*/  @!P0 BRA `(.L_x_1120) ;  /* 0x0000000000048947 */ /* 0x000fea0003800000 */
[----:B------:R-:W-:-:S04]  /*13190*/  DEPBAR.LE SB0, 0x0 ;  /* 0x000080000000791a */ /* 0x000fc80000000000 */
.L_x_1120:
[----:B------:R-:W-:Y:S05]  /*131a0*/  BSYNC B0 ;  /* 0x0000000000007941 */ /* 0x000fea0003800000 */
.L_x_1119:
[----:B------:R-:W-:Y:S06]  /*131b0*/  BAR.ARV 0xb, 0xa0 ;  /* 0x02c2800000007b1d */ /* 0x000fec0000002000 */
[----:B------:R-:W-:Y:S01]  /*131c0*/  UIADD3 UR9, UR5, 0x1, URZ ;  /* 0x0000000105097890 */ /* 0x000fe2000fffe03f */
[----:B------:R-:W-:Y:S11]  /*131d0*/  BRA `(.L_x_1121) ;  /* 0x0000000000047947 */ /* 0x000ff60003800000 */
.L_x_1114:
[----:B------:R-:W-:-:S05]  /*131e0*/  UMOV UR9, UR5 ;  /* 0x0000000500097c82 */ /* 0x000fca0008000000 */
.L_x_1121:
[----:B------:R-:W-:-:S06]  /*131f0*/  UIADD3 UR4, UR5, 0x1, URZ ;  /* 0x0000000105047890 */ /* 0x000fcc000fffe03f */
[----:B------:R-:W-:-:S13]  /*13200*/  ISETP.NE.AND P1, PT, R0, UR4, PT ;  /* 0x0000000400007c0c */ /* 0x000fda000bf25270 */
[----:B------:R-:W-:Y:S05]  /*13210*/  @!P1 BRA `(.L_x_1045) ;  /* 0x0000002000a89947 */ /* 0x000fea0003800000 */
[----:B------:R-:W-:Y:S01]  /*13220*/  ULDC.64 UR18, c[0x0][0x2c0] ;  /* 0x0000b00000127ab9 */ /* 0x000fe20000000a00 */
[----:B------:R-:W-:Y:S02]  /*13230*/  USHF.L.U32 UR12, UR9, 0xd, URZ ;  /* 0x0000000d090c7899 */ /* 0x000fe4000800063f */
[----:B------:R-:W-:Y:S01]  /*13240*/  ULEA UR18, UP0, UR6, UR18, 0x2 ;  /* 0x0000001206127291 */ /* 0x000fe2000f80103f */
[----:B------:R-:W-:Y:S01]  /*13250*/  UMOV UR4, URZ ;  /* 0x0000003f00047c82 */ /* 0x000fe20008000000 */
[----:B------:R-:W-:Y:S02]  /*13260*/  ULDC.64 UR22, c[0x0][0x2c0] ;  /* 0x0000b00000167ab9 */ /* 0x000fe40000000a00 */
[----:B------:R-:W-:Y:S02]  /*13270*/  ULEA.HI.X UR19, UR6, UR19, UR8, 0x2, UP0 ;  /* 0x0000001306137291 */ /* 0x000fe400080f1408 */
[----:B------:R-:W-:Y:S02]  /*13280*/  UIADD3 UR14, UP0, UR18, 0x4000, URZ ;  /* 0x00004000120e7890 */ /* 0x000fe4000ff1e03f */
[----:B------:R-:W-:-:S02]  /*13290*/  UIADD3 UR16, UP1, UR18, 0x8000, URZ ;  /* 0x0000800012107890 */ /* 0x000fc4000ff3e03f */
[----:B------:R-:W-:Y:S02]  /*132a0*/  UIADD3 UR18, UP2, UR18, 0xc000, URZ ;  /* 0x0000c00012127890 */ /* 0x000fe4000ff5e03f */
[----:B------:R-:W-:Y:S02]  /*132b0*/  UIADD3.X UR15, URZ, UR19, URZ, UP0, !UPT ;  /* 0x000000133f0f7290 */ /* 0x000fe400087fe43f */
[----:B------:R-:W-:Y:S02]  /*132c0*/  UIADD3.X UR17, URZ, UR19, URZ, UP1, !UPT ;  /* 0x000000133f117290 */ /* 0x000fe40008ffe43f */
[----:B------:R-:W-:Y:S01]  /*132d0*/  UIADD3.X UR19, URZ, UR19, URZ, UP2, !UPT ;  /* 0x000000133f137290 */ /* 0x000fe200097fe43f */
[----:B------:R-:W-:-:S11]  /*132e0*/  UMOV UR13, UR12 ;  /* 0x0000000c000d7c82 */ /* 0x000fd60008000000 */
.L_x_1134:
[----:B------:R-:W-:Y:S01]  /*132f0*/  UIADD3 UR10, UR12, UR4, URZ ;  /* 0x000000040c0a7290 */ /* 0x000fe2000fffe03f */
[----:B------:R-:W-:Y:S03]  /*13300*/  BAR.SYNC.DEFER_BLOCKING 0xd, 0xa0 ;  /* 0x0342800000007b1d */ /* 0x000fe60000010000 */
[----:B------:R-:W-:Y:S02]  /*13310*/  UIMAD.WIDE UR26, UR10, 0x4, UR14 ;  /* 0x000000040a1a78a5 */ /* 0x000fe4000f8e020e */
[----:B------:R-:W-:Y:S01]  /*13320*/  UIMAD.WIDE UR24, UR10, 0x4, UR16 ;  /* 0x000000040a1878a5 */ /* 0x000fe2000f8e0210 */
[----:B------:R-:W-:Y:S01]  /*13330*/  BSSY B0, `(.L_x_1122) ;  /* 0x0000010000007945 */ /* 0x000fe20003800000 */
[----:B------:R-:W-:-:S03]  /*13340*/  UIMAD.WIDE UR10, UR10, 0x4, UR18 ;  /* 0x000000040a0a78a5 */ /* 0x000fc6000f8e0212 */
[----:B------:R-:W-:Y:S09]  /*13350*/  @!P0 BRA `(.L_x_1123) ;  /* 0x0000000000348947 */ /* 0x000ff20003800000 */
[----:B------:R-:W1:Y:S01]  /*13360*/  S2UR UR21, SR_CgaCtaId ;  /* 0x00000000001579c3 */ /* 0x000e620000008800 */
[----:B------:R-:W-:Y:S01]  /*13370*/  UIADD3 UR28, UP0, UR13, UR6, URZ ;  /* 0x000000060d1c7290 */ /* 0x000fe2000ff1e03f */
[----:B------:R-:W-:-:S03]  /*13380*/  UMOV UR20, 0x400 ;  /* 0x0000040000147882 */ /* 0x000fc60000000000 */
        /* <DEDUP_REMOVED lines=10> */
.L_x_1123:
[----:B------:R-:W-:Y:S05]  /*13430*/  BSYNC B0 ;  /* 0x0000000000007941 */ /* 0x000fea0003800000 */
.L_x_1122:
        /* <DEDUP_REMOVED lines=13> */
.L_x_1125:
[----:B------:R-:W-:Y:S05]  /*13510*/  BSYNC B0 ;  /* 0x0000000000007941 */ /* 0x000fea0003800000 */
.L_x_1124:
[----:B------:R-:W-:Y:S06]  /*13520*/  BAR.ARV 0xa, 0xa0 ;  /* 0x0282800000007b1d */ /* 0x000fec0000002000 */
[----:B------:R-:W-:Y:S04]  /*13530*/  BSSY B0, `(.L_x_1126) ;  /* 0x0000003000007945 */ /* 0x000fe80003800000 */
[----:B------:R-:W-:Y:S05]  /*13540*/  @!P0 BRA `(.L_x_1127) ;  /* 0x0000000000048947 */ /* 0x000fea0003800000 */
[----:B------:R-:W-:-:S04]  /*13550*/  DEPBAR.LE SB0, 0x0 ;  /* 0x000080000000791a */ /* 0x000fc80000000000 */
.L_x_1127:
[----:B------:R-:W-:Y:S05]  /*13560*/  BSYNC B0 ;  /* 0x0000000000007941 */ /* 0x000fea0003800000 */
.L_x_1126:
        /* <DEDUP_REMOVED lines=13> */
.L_x_1129:
[----:B------:R-:W-:Y:S05]  /*13640*/  BSYNC B0 ;  /* 0x0000000000007941 */ /* 0x000fea0003800000 */
.L_x_1128:
        /* <DEDUP_REMOVED lines=13> */
.L_x_1131:
[----:B------:R-:W-:Y:S05]  /*13720*/  BSYNC B0 ;  /* 0x0000000000007941 */ /* 0x000fea0003800000 */
.L_x_1130:
[----:B------:R-:W-:Y:S01]  /*13730*/  UIADD3 UR9, UR9, 0x2, URZ ;  /* 0x0000000209097890 */ /* 0x000fe2000fffe03f */
[----:B------:R-:W-:Y:S06]  /*13740*/  BAR.ARV 0xa, 0xa0 ;  /* 0x0282800000007b1d */ /* 0x000fec0000002000 */
[----:B------:R-:W-:Y:S01]  /*13750*/  BSSY B0, `(.L_x_1132) ;  /* 0x0000004000007945 */ /* 0x000fe20003800000 */
[----:B------:R-:W-:-:S03]  /*13760*/  ISETP.LE.AND P1, PT, R0, UR9, PT ;  /* 0x0000000900007c0c */ /* 0x000fc6000bf23270 */
[----:B------:R-:W-:Y:S10]  /*13770*/  @!P0 BRA `(.L_x_1133) ;  /* 0x0000000000048947 */ /* 0x000ff40003800000 */
[----:B------:R-:W-:-:S04]  /*13780*/  DEPBAR.LE SB0, 0x0 ;  /* 0x000080000000791a */ /* 0x000fc80000000000 */
.L_x_1133:
[----:B------:R-:W-:Y:S05]  /*13790*/  BSYNC B0 ;  /* 0x0000000000007941 */ /* 0x000fea0003800000 */
.L_x_1132:
[----:B------:R-:W-:Y:S06]  /*137a0*/  BAR.ARV 0xb, 0xa0 ;  /* 0x02c2800000007b1d */ /* 0x000fec0000002000 */
[----:B------:R-:W-:Y:S02]  /*137b0*/  UIADD3 UR13, UR13, 0x4000, URZ ;  /* 0x000040000d0d7890 */ /* 0x000fe4000fffe03f */
[----:B------:R-:W-:Y:S01]  /*137c0*/  UIADD3 UR4, UR4, 0x4000, URZ ;  /* 0x0000400004047890 */ /* 0x000fe2000fffe03f */
[----:B------:R-:W-:Y:S11]  /*137d0*/  @!P1 BRA `(.L_x_1134) ;  /* 0xfffffff800c49947 */ /* 0x000ff6000383ffff */
[----:B------:R-:W-:Y:S05]  /*137e0*/  BRA `(.L_x_1045) ;  /* 0x0000001c00347947 */ /* 0x000fea0003800000 */
.L_x_1112:
[----:B------:R-:W1:Y:S01]  /*137f0*/  S2UR UR21, SR_CTAID.Z ;  /* 0x00000000001579c3 */ /* 0x000e620000002700 */
[----:B------:R-:W-:Y:S01]  /*13800*/  IMAD.MOV.U32 R11, RZ, RZ, 0x1 ;  /* 0x00000001ff0b7424 */ /* 0x000fe200078e00ff */
[----:B-1----:R-:W-:-:S13]  /*13810*/  ISETP.LE.AND P0, PT, RZ, UR21, PT ;  /* 0x00000015ff007c0c */ /* 0x002fda000bf03270 */
[----:B------:R-:W-:Y:S05]  /*13820*/  @!P0 BRA `(.L_x_1135) ;  /* 0x0000001800908947 */ /* 0x000fea0003800000 */
[----:B------:R-:W1:Y:S01]  /*13830*/  S2UR UR8, SR_CTAID.X ;  /* 0x00000000000879c3 */ /* 0x000e620000002500 */
[----:B------:R-:W-:Y:S01]  /*13840*/  ULDC UR6, c[0x0][0x280] ;  /* 0x0000a00000067ab9 */ /* 0x000fe20000000800 */
[----:B------:R-:W-:Y:S01]  /*13850*/  ULDC UR4, c[0x0][0x290] ;  /* 0x0000a40000047ab9 */ /* 0x000fe20000000800 */
[----:B------:R-:W-:Y:S01]  /*13860*/  ULDC UR5, c[0x0][0x74c] ;  /* 0x0001d30000057ab9 */ /* 0x000fe20000000800 */
[----:B------:R-:W-:-:S04]  /*13870*/  UIADD3 UR7, UR6, 0x7f, URZ ;  /* 0x0000007f06077890 */ /* 0x000fc8000fffe03f */
[----:B------:R-:W2:Y:S01]  /*13880*/  S2UR UR20, SR_CTAID.Y ;  /* 0x00000000001479c3 */ /* 0x000ea20000002600 */
[----:B-1----:R-:W-:Y:S02]  /*13890*/  USHF.L.U32 UR11, UR8, 0x7, URZ ;  /* 0x00000007080b7899 */ /* 0x002fe4000800063f */
[----:B------:R-:W-:Y:S02]  /*138a0*/  ISETP.LE.AND P0, PT, RZ, UR8, PT ;  /* 0x00000008ff007c0c */ /* 0x000fe4000bf03270 */
[----:B------:R-:W-:-:S04]  /*138b0*/  UIADD3 UR4, -UR4, UR11, UR6 ;  /* 0x0000000b04047290 */ /* 0x000fc8000fffe106 */
[----:B------:R-:W-:-:S04]  /*138c0*/  UIADD3 UR4, UR4, -UR5, URZ ;  /* 0x8000000504047290 */ /* 0x000fc8000fffe03f */
        /* <DEDUP_REMOVED lines=19> */
.L_x_1136:
[----:B------:R-:W-:-:S13]  /*13a00*/  ISETP.GT.AND P0, PT, R0, UR10, PT ;  /* 0x0000000a00007c0c */ /* 0x000fda000bf04270 */
[----:B------:R-:W-:Y:S05]  /*13a10*/  @!P0 BRA `(.L_x_1135) ;  /* 0x0000001800148947 */ /* 0x000fea0003800000 */
[----:B------:R-:W-:Y:S01]  /*13a20*/  USHF.R.S32.HI UR8, URZ, 0x1f, UR20 ;  /* 0x0000001f3f087899 */ /* 0x000fe20008011414 */
[----:B------:R-:W-:Y:S01]  /*13a30*/  MOV R4, UR10 ;  /* 0x0000000a00047c02 */ /* 0x000fe20008000f00 */
[----:B------:R-:W-:Y:S01]  /*13a40*/  ULDC.64 UR6, c[0x0][0x718] ;  /* 0x0001c60000067ab9 */ /* 0x000fe20000000a00 */
[----:B------:R-:W-:Y:S01]  /*13a50*/  ULDC.64 UR12, c[0x0][0x730] ;  /* 0x0001cc00000c7ab9 */ /* 0x000fe20000000a00 */
[----:B------:R-:W-:Y:S01]  /*13a60*/  UIMAD.WIDE.U32 UR4, UR20, UR6, URZ ;  /* 0x00000006140472a5 */ /* 0x000fe2000f8e003f */
[----:B------:R-:W-:Y:S01]  /*13a70*/  BSSY B0, `(.L_x_1135) ;  /* 0x000017f000007945 */ /* 0x000fe20003800000 */
[----:B------:R-:W-:Y:S01]  /*13a80*/  UIMAD UR6, UR8, UR6, URZ ;  /* 0x00000006080672a4 */ /* 0x000fe2000f8e023f */
[----:B------:R-:W-:Y:S01]  /*13a90*/  IMAD.MOV.U32 R2, RZ, RZ, RZ ;  /* 0x000000ffff027224 */ /* 0x000fe200078e00ff */
[----:B------:R-:W-:Y:S02]  /*13aa0*/  UIMAD UR8, UR8, UR12, URZ ;  /* 0x0000000c080872a4 */ /* 0x000fe4000f8e023f */
[----:B------:R-:W-:-:S02]  /*13ab0*/  UIMAD UR14, UR20, UR7, UR6 ;  /* 0x00000007140e72a4 */ /* 0x000fc4000f8e0206 */
[----:B------:R-:W-:Y:S02]  /*13ac0*/  UIMAD UR9, UR20, UR13, UR8 ;  /* 0x0000000d140972a4 */ /* 0x000fe4000f8e0208 */
[----:B------:R-:W-:Y:S01]  /*13ad0*/  UIMAD.WIDE.U32 UR6, UR20, UR12, URZ ;  /* 0x0000000c140672a5 */ /* 0x000fe2000f8e003f */
[----:B------:R-:W-:Y:S01]  /*13ae0*/  ULDC UR8, c[0x0][0x2e8] ;  /* 0x0000ba0000087ab9 */ /* 0x000fe20000000800 */
[----:B------:R-:W-:Y:S02]  /*13af0*/  USHF.R.S32.HI UR12, URZ, 0x1f, UR21 ;  /* 0x0000001f3f0c7899 */ /* 0x000fe40008011415 */
[----:B------:R-:W-:Y:S01]  /*13b00*/  UISETP.NE.AND UP0, UPT, UR8, 0x1, UPT ;  /* 0x000000010800788c */ /* 0x000fe2000bf05270 */
[----:B------:R-:W-:Y:S01]  /*13b10*/  ULDC.64 UR16, c[0x0][0x720] ;  /* 0x0001c80000107ab9 */ /* 0x000fe20000000a00 */
[----:B------:R-:W-:Y:S01]  /*13b20*/  ELECT P0, URZ, PT ;  /* 0x00000000003f782f */ /* 0x000fe20003800000 */
[----:B------:R-:W-:Y:S01]  /*13b30*/  UIMAD UR8, UR12, UR16, URZ ;  /* 0x000000100c0872a4 */ /* 0x000fe2000f8e023f */
[----:B------:R-:W-:Y:S01]  /*13b40*/  ULDC.64 UR18, c[0x0][0x738] ;  /* 0x0001ce0000127ab9 */ /* 0x000fe20000000a00 */
[----:B------:R-:W-:-:S02]  /*13b50*/  UIADD3 UR15, UR5, UR14, URZ ;  /* 0x0000000e050f7290 */ /* 0x000fc4000fffe03f */
[----:B------:R-:W-:Y:S02]  /*13b60*/  UIMAD UR12, UR12, UR18, URZ ;  /* 0x000000120c0c72a4 */ /* 0x000fe4000f8e023f */
[----:B------:R-:W-:Y:S02]  /*13b70*/  UIMAD UR5, UR21, UR17, UR8 ;  /* 0x00000011150572a4 */ /* 0x000fe4000f8e0208 */
[----:B------:R-:W-:Y:S01]  /*13b80*/  UIADD3 UR7, UR7, UR9, URZ ;  /* 0x0000000907077290 */ /* 0x000fe2000fffe03f */
[----:B------:R-:W-:Y:S01]  /*13b90*/  @UP0 ULDC UR8, c[0x0][0x2ec] ;  /* 0x0000bb0000080ab9 */ /* 0x000fe20000000800 */
[----:B------:R-:W-:Y:S01]  /*13ba0*/  UMOV UR14, UR4 ;  /* 0x00000004000e7c82 */ /* 0x000fe20008000000 */
[----:B------:R-:W-:Y:S02]  /*13bb0*/  UIMAD.WIDE.U32 UR8, UR20, UR8, URZ ;  /* 0x00000008140872a5 */ /* 0x000fe4000f8e003f */
[----:B------:R-:W-:Y:S01]  /*13bc0*/  UIMAD UR4, UR21, UR19, UR12 ;  /* 0x00000013150472a4 */ /* 0x000fe2000f8e020c */
[----:B------:R-:W-:-:S02]  /*13bd0*/  @UP0 ULDC UR13, c[0x0][0x2f0] ;  /* 0x0000bc00000d0ab9 */ /* 0x000fc40000000800 */
[----:B------:R-:W-:Y:S01]  /*13be0*/  UMOV UR12, UR20 ;  /* 0x00000014000c7c82 */ /* 0x000fe20008000000 */
[----:B------:R-:W-:Y:S02]  /*13bf0*/  UIMAD.WIDE.U32 UR14, UR21, UR16, UR14 ;  /* 0x00000010150e72a5 */ /* 0x000fe4000f8e000e */
[----:B------:R-:W-:Y:S02]  /*13c00*/  UIMAD.WIDE.U32 UR6, UR21, UR18, UR6 ;  /* 0x00000012150672a5 */ /* 0x000fe4000f8e0006 */
[----:B------:R-:W-:Y:S01]  /*13c10*/  @UP0 USHF.R.U32.HI UR12, URZ, UR13, UR9 ;  /* 0x0000000d3f0c0299 */ /* 0x000fe20008011609 */
[----:B------:R-:W-:Y:S11]  /*13c20*/  @!P0 BRA `(.L_x_1137) ;  /* 0x00000014008c8947 */ /* 0x000ff60003800000 */
[----:B------:R-:W1:Y:S01]  /*13c30*/  S2R R3, SR_CgaCtaId ;  /* 0x0000000000037919 */ /* 0x000e620000008800 */
[----:B------:R-:W-:-:S04]  /*13c40*/  MOV R16, 0x400 ;  /* 0x0000040000107802 */ /* 0x000fc80000000f00 */
[----:B-1----:R-:W-:Y:S02]  /*13c50*/  LEA R16, R3, R16, 0x18 ;  /* 0x0000001003107211 */ /* 0x002fe400078ec0ff */
[----:B------:R-:W-:-:S04]  /*13c60*/  MOV R3, 0x1 ;  /* 0x0000000100037802 */ /* 0x000fc80000000f00 */
[----:B------:R-:W-:-:S04]  /*13c70*/  SHF.L.U32 R3, R3, 0x1f, RZ ;  /* 0x0000001f03037819 */ /* 0x000fc800000006ff */
[----:B------:R-:W1:Y:S02]  /*13c80*/  SYNCS.PHASECHK.TRANS64.TRYWAIT P0, [R16+URZ+0x30c20], R3 ;  /* 0x030c2003100075a7 */ /* 0x000e64000800017f */
[----:B-1----:R-:W-:Y:S05]  /*13c90*/  @!P0 BRA `(.L_x_1138) ;  /* 0x0000001800bc8947 */ /* 0x002fea0003800000 */
.L_x_1166:
[----:B------:R-:W2:Y:S01]  /*13ca0*/  S2R R2, SR_TID.X ;  /* 0x0000000000027919 */ /* 0x000ea20000002100 */
[----:B------:R-:W-:Y:S01]  /*13cb0*/  IMAD.U32 R15, RZ, RZ, UR15 ;  /* 0x0000000fff0f7e24 */ /* 0x000fe2000f8e00ff */
[----:B------:R-:W-:Y:S01]  /*13cc0*/  MOV R14, UR7 ;  /* 0x00000007000e7c02 */ /* 0x000fe20008000f00 */
[----:B------:R-:W-:Y:S02]  /*13cd0*/  IMAD.MOV.U32 R11, RZ, RZ, 0x1 ;  /* 0x00000001ff0b7424 */ /* 0x000fe400078e00ff */
[----:B------:R-:W-:Y:S01]  /*13ce0*/  VIADD R15, R15, UR5 ;  /* 0x000000050f0f7c36 */ /* 0x000fe20008000000 */
[----:B------:R-:W-:Y:S02]  /*13cf0*/  IADD3 R14, R14, UR4, RZ ;  /* 0x000000040e0e7c10 */ /* 0x000fe4000fffe0ff */
[----:B--2---:R-:W-:-:S04]  /*13d00*/  LOP3.LUT R2, R2, 0x7f, RZ, 0xc0, !PT ;  /* 0x0000007f02027812 */ /* 0x004fc800078ec0ff */
[----:B------:R-:W-:-:S13]  /*13d10*/  ISETP.NE.AND P0, PT, R2, RZ, PT ;  /* 0x000000ff0200720c */ /* 0x000fda0003f05270 */
[----:B------:R-:W-:Y:S05]  /*13d20*/  @P0 BRA `(.L_x_1139) ;  /* 0x0000000000180947 */ /* 0x000fea0003800000 */
[----:B------:R-:W2:Y:S01]  /*13d30*/  S2R R2, SR_TID.X ;  /* 0x0000000000027919 */ /* 0x000ea20000002100 */
[----:B-1----:R-:W-:-:S04]  /*13d40*/  MOV R3, 0x4200 ;  /* 0x0000420000037802 */ /* 0x002fc80000000f00 */
[----:B------:R3:W-:Y:S01]  /*13d50*/  SYNCS.ARRIVE.TRANS64 RZ, [R16+URZ+0x30c10], R3 ;  /* 0x030c100310ff79a7 */ /* 0x0007e2000800003f */
[----:B--2---:R-:W-:-:S13]  /*13d60*/  LOP3.LUT P1, RZ, R2, 0x1f, RZ, 0xc0, !PT ;  /* 0x0000001f02ff7812 */ /* 0x004fda000782c0ff */
[----:B---3--:R-:W-:Y:S05]  /*13d70*/  @!P1 BRA `(.L_x_1139) ;  /* 0x0000000000049947 */ /* 0x008fea0003800000 */
[----:B------:R-:W-:Y:S01]  /*13d80*/  BPT.TRAP 0x1 ;  /* 0x000000040000795c */ /* 0x000fe20000300000 */
.L_x_1139:
[----:B------:R-:W-:Y:S01]  /*13d90*/  R2UR UR19, R4 ;  /* 0x00000000041372ca */ /* 0x000fe200000e0000 */
[----:B------:R-:W2:Y:S01]  /*13da0*/  LDC.64 R12, c[0x0][0x198] ;  /* 0x00006600ff0c7b82 */ /* 0x000ea20000000a00 */
[----:B------:R-:W-:Y:S01]  /*13db0*/  R2UR UR8, R15 ;  /* 0x000000000f0872ca */ /* 0x000fe200000e0000 */
[----:B------:R-:W-:Y:S01]  /*13dc0*/  ULDC.64 UR16, c[0x0][0x700] ;  /* 0x0001c00000107ab9 */ /* 0x000fe20000000a00 */
[----:B------:R-:W-:Y:S01]  /*13dd0*/  UMOV UR32, 0x0 ;  /* 0x0000000000207882 */ /* 0x000fe20000000000 */
[----:B------:R-:W-:Y:S01]  /*13de0*/  IMAD.U32 R10, RZ, RZ, UR16 ;  /* 0x00000010ff0a7e24 */ /* 0x000fe2000f8e00ff */
[----:B------:R-:W-:Y:S01]  /*13df0*/  UMOV UR33, 0x14f00000 ;  /* 0x14f0000000217882 */ /* 0x000fe20000000000 */
[----:B------:R-:W-:Y:S01]  /*13e00*/  IMAD.U32 R9, RZ, RZ, UR17 ;  /* 0x00000011ff097e24 */ /* 0x000fe2000f8e00ff */
[----:B------:R-:W-:Y:S01]  /*13e10*/  UMOV UR18, URZ ;  /* 0x0000003f00127c82 */ /* 0x000fe20008000000 */
[----:B------:R-:W-:Y:S01]  /*13e20*/  UMOV UR25, 0x20 ;  /* 0x0000002000197882 */ /* 0x000fe20000000000 */
[----:B------:R-:W-:Y:S01]  /*13e30*/  UMOV UR34, 0x0 ;  /* 0x0000000000227882 */ /* 0x000fe20000000000 */
[----:B------:R-:W-:Y:S01]  /*13e40*/  UMOV UR35, 0x10000000 ;  /* 0x1000000000237882 */ /* 0x000fe20000000000 */
[----:B------:R-:W-:Y:S01]  /*13e50*/  UMOV UR13, UR21 ;  /* 0x00000015000d7c82 */ /* 0x000fe20008000000 */
[----:B------:R-:W-:Y:S01]  /*13e60*/  USHF.L.U32 UR19, UR19, 0x7, URZ ;  /* 0x0000000713137899 */ /* 0x000fe2000800063f */
[----:B------:R-:W-:Y:S01]  /*13e70*/  IMAD.MOV.U32 R19, RZ, RZ, RZ ;  /* 0x000000ffff137224 */ /* 0x000fe200078e00ff */
[----:B------:R-:W-:Y:S01]  /*13e80*/  UMOV UR10, UR18 ;  /* 0x00000012000a7c82 */ /* 0x000fe20008000000 */
[----:B------:R-:W-:Y:S01]  /*13e90*/  UMOV UR27, UR11 ;  /* 0x0000000b001b7c82 */ /* 0x000fe20008000000 */
[----:B------:R-:W-:Y:S01]  /*13ea0*/  UIADD3 UR9, UP0, UR19, UR14, URZ ;  /* 0x0000000e13097290 */ /* 0x000fe2000ff1e03f */
[----:B------:R-:W-:Y:S01]  /*13eb0*/  UMOV UR28, UR12 ;  /* 0x0000000c001c7c82 */ /* 0x000fe20008000000 */
[----:B------:R-:W-:-:S02]  /*13ec0*/  UMOV UR29, UR21 ;  /* 0x00000015001d7c82 */ /* 0x000fc40008000000 */
[----:B------:R-:W-:Y:S02]  /*13ed0*/  ULEA.HI.X.SX32 UR8, UR19, UR8, 0x1, UP0 ;  /* 0x0000000813087291 */ /* 0x000fe400080f0e3f */
[----:B-1----:R-:W-:Y:S01]  /*13ee0*/  MOV R3, UR9 ;  /* 0x0000000900037c02 */ /* 0x002fe20008000f00 */
[----:B------:R-:W-:Y:S01]  /*13ef0*/  UMOV UR26, UR18 ;  /* 0x00000012001a7c82 */ /* 0x000fe20008000000 */
[----:B--2---:R-:W-:Y:S01]  /*13f00*/  MOV R8, R12 ;  /* 0x0000000c00087202 */ /* 0x004fe20000000f00 */
[----:B------:R-:W-:Y:S01]  /*13f10*/  IMAD.MOV.U32 R7, RZ, RZ, R13 ;  /* 0x000000ffff077224 */ /* 0x000fe200078e000d */
[----:B------:R-:W-:Y:S01]  /*13f20*/  LEA R2, P1, R3, R10, 0x2 ;  /* 0x0000000a03027211 */ /* 0x000fe200078210ff */
[----:B------:R-:W-:Y:S01]  /*13f30*/  IMAD.U32 R3, RZ, RZ, UR8 ;  /* 0x00000008ff037e24 */ /* 0x000fe2000f8e00ff */
[----:B------:R-:W-:Y:S02]  /*13f40*/  MOV R6, UR9 ;  /* 0x0000000900067c02 */ /* 0x000fe40008000f00 */
[----:B------:R-:W-:-:S02]  /*13f50*/  R2UR UR22, R2 ;  /* 0x00000000021672ca */ /* 0x000fc400000e0000 */
[----:B------:R-:W-:Y:S02]  /*13f60*/  IADD3 R2, P2, R8, 0x2f0, RZ ;  /* 0x000002f008027810 */ /* 0x000fe40007f5e0ff */
[----:B------:R-:W-:Y:S02]  /*13f70*/  LEA.HI.X R3, R6, R9, R3, 0x2, P1 ;  /* 0x0000000906037211 */ /* 0x000fe400008f1403 */
[----:B------:R-:W-:Y:S01]  /*13f80*/  R2UR UR40, R2 ;  /* 0x00000000022872ca */ /* 0x000fe200000e0000 */
[----:B------:R-:W-:Y:S01]  /*13f90*/  IMAD.X R5, RZ, RZ, R7, P2 ;  /* 0x000000ffff057224 */ /* 0x000fe200010e0607 */
[----:B------:R-:W-:Y:S02]  /*13fa0*/  IADD3 R2, P3, R8, 0x3f0, RZ ;  /* 0x000003f008027810 */ /* 0x000fe40007f7e0ff */
[----:B------:R-:W-:Y:S02]  /*13fb0*/  R2UR UR8, R16 ;  /* 0x00000000100872ca */ /* 0x000fe400000e0000 */
[----:B------:R-:W-:-:S02]  /*13fc0*/  R2UR UR42, R2 ;  /* 0x00000000022a72ca */ /* 0x000fc400000e0000 */
[----:B------:R-:W-:Y:S02]  /*13fd0*/  IADD3 R2, P1, R8, 0xf0, RZ ;  /* 0x000000f008027810 */ /* 0x000fe40007f3e0ff */
[----:B------:R-:W-:Y:S02]  /*13fe0*/  R2UR UR23, R3 ;  /* 0x00000000031772ca */ /* 0x000fe400000e0000 */
[----:B------:R-:W-:Y:S02]  /*13ff0*/  IADD3 R6, R0, -0x1, RZ ;  /* 0xffffffff00067810 */ /* 0x000fe40007ffe0ff */
[-C--:B------:R-:W-:Y:S02]  /*14000*/  IADD3.X R3, RZ, R7.reuse, RZ, P1, !PT ;  /* 0x00000007ff037210 */ /* 0x080fe40000ffe4ff */
[----:B------:R-:W-:Y:S01]  /*14010*/  R2UR UR41, R5 ;  /* 0x00000000052972ca */ /* 0x000fe200000e0000 */
[----:B------:R1:W-:Y:S01]  /*14020*/  STL [R1], R6 ;  /* 0x0000000601007387 */ /* 0x0003e20000100800 */
[----:B------:R-:W-:Y:S01]  /*14030*/  IADD3.X R5, RZ, R7, RZ, P3, !PT ;  /* 0x00000007ff057210 */ /* 0x000fe20001ffe4ff */
[----:B------:R-:W-:Y:S01]  /*14040*/  UIADD3 UR16, UR8, 0x10000, URZ ;  /* 0x0001000008107890 */ /* 0x000fe2000fffe03f */
[----:B------:R-:W-:Y:S01]  /*14050*/  R2UR UR30, R2 ;  /* 0x00000000021e72ca */ /* 0x000fe200000e0000 */
[----:B------:R-:W-:Y:S01]  /*14060*/  UIADD3 UR17, UR8, 0x30c10, URZ ;  /* 0x00030c1008117890 */ /* 0x000fe2000fffe03f */
[----:B------:R-:W-:Y:S01]  /*14070*/  R2UR UR31, R3 ;  /* 0x00000000031f72ca */ /* 0x000fe200000e0000 */
[----:B------:R-:W-:Y:S01]  /*14080*/  UIADD3 UR38, UR8, 0x20000, URZ ;  /* 0x0002000008267890 */ /* 0x000fe2000fffe03f */
[----:B------:R-:W-:Y:S01]  /*14090*/  R2UR UR43, R5 ;  /* 0x00000000052b72ca */ /* 0x000fe200000e0000 */
[----:B------:R-:W-:Y:S01]  /*140a0*/  UIADD3 UR9, UR8, 0x30c00, URZ ;  /* 0x00030c0008097890 */ /* 0x000fe2000fffe03f */
[----:B------:R-:W-:Y:S01]  /*140b0*/  ISETP.GE.AND P1, PT, R4, R6, PT ;  /* 0x000000060400720c */ /* 0x000fe20003f26270 */
[----:B------:R-:W-:Y:S01]  /*140c0*/  UIADD3 UR24, UR8, 0x4000, URZ ;  /* 0x0000400008187890 */ /* 0x000fe2000fffe03f */
[----:B------:R-:W-:Y:S01]  /*140d0*/  IMAD.MOV.U32 R5, RZ, RZ, 0x8000 ;  /* 0x00008000ff057424 */ /* 0x000fe200078e00ff */
[----:B------:R-:W-:-:S06]  /*140e0*/  UMOV UR39, UR17 ;  /* 0x0000001100277c82 */ /* 0x000fcc0008000000 */
[----:B------:R-:W-:Y:S01]  /*140f0*/  UTMALDG.4D [UR16], [UR30], desc[UR32] ;  /* 0x000020101e0075b4 */ /* 0x000fe20008019000 */
[----:B------:R2:W-:Y:S01]  /*14100*/  UBLKCP.S.G [UR38], [UR22], UR25 ;  /* 0x00000026160073ba */ /* 0x0005e20008000219 */
[----:B------:R1:W-:Y:S01]  /*14110*/  SYNCS.ARRIVE.TRANS64 RZ, [R16+URZ+0x30c00], R5 ;  /* 0x030c000510ff79a7 */ /* 0x0003e2000800003f */
[----:B------:R1:W-:Y:S01]  /*14120*/  UTMALDG.4D [UR8], [UR40], desc[UR34] ;  /* 0x00002208280075b4 */ /* 0x0003e20008019000 */
[----:B--2---:R-:W-:Y:S02]  /*14130*/  UMOV UR25, UR9 ;  /* 0x0000000900197c82 */ /* 0x004fe40008000000 */
[----:B------:R1:W-:Y:S01]  /*14140*/  UTMALDG.4D [UR24], [UR42], desc[UR34] ;  /* 0x000022182a0075b4 */ /* 0x0003e20008019000 */
[----:B------:R-:W-:Y:S05]  /*14150*/  @P1 BRA `(.L_x_1140) ;  /* 0x0000000c00841947 */ /* 0x000fea0003800000 */
[----:B-1----:R-:W-:Y:S01]  /*14160*/  LOP3.LUT R5, RZ, R4, RZ, 0x33, !PT ;  /* 0x00000004ff057212 */ /* 0x002fe200078e33ff */
[----:B------:R-:W1:Y:S01]  /*14170*/  S2R R12, SR_TID.X ;  /* 0x00000000000c7919 */ /* 0x000e620000002100 */
[----:B------:R-:W-:Y:S02]  /*14180*/  MOV R11, 0x1 ;  /* 0x00000001000b7802 */ /* 0x000fe40000000f00 */
[----:B------:R-:W-:Y:S01]  /*14190*/  IADD3 R20, R5, R0, RZ ;  /* 0x0000000005147210 */ /* 0x000fe20007ffe0ff */
[----:B------:R-:W-:Y:S02]  /*141a0*/  VIADD R5, R0, 0xfffffffe ;  /* 0xfffffffe00057836 */ /* 0x000fe40000000000 */
[----:B------:R-:W-:-:S03]  /*141b0*/  IMAD.MOV.U32 R0, RZ, RZ, R4 ;  /* 0x000000ffff007224 */ /* 0x000fc600078e0004 */
[----:B------:R-:W-:Y:S02]  /*141c0*/  ISETP.NE.AND P1, PT, R5, R4, PT ;  /* 0x000000040500720c */ /* 0x000fe40003f25270 */
[----:B------:R-:W-:-:S05]  /*141d0*/  LOP3.LUT R5, R20, 0x1, RZ, 0xc0, !PT ;  /* 0x0000000114057812 */ /* 0x000fca00078ec0ff */
[----:B------:R2:W-:Y:S01]  /*141e0*/  STL [R1+0x4], R5 ;  /* 0x0000040501007387 */ /* 0x0005e20000100800 */
[----:B-1----:R-:W-:-:S05]  /*141f0*/  LOP3.LUT R6, R12, 0x1f, RZ, 0xc0, !PT ;  /* 0x0000001f0c067812 */ /* 0x002fca00078ec0ff */
[----:B--2---:R-:W-:Y:S05]  /*14200*/  @!P1 BRA `(.L_x_1141) ;  /* 0x0000000800389947 */ /* 0x004fea0003800000 */
[----:B------:R-:W-:Y:S01]  /*14210*/  IADD3 R20, R20, -R5, RZ ;  /* 0x8000000514147210 */ /* 0x000fe20007ffe0ff */
[----:B------:R-:W-:Y:S01]  /*14220*/  IMAD.MOV.U32 R0, RZ, RZ, R4 ;  /* 0x000000ffff007224 */ /* 0x000fe200078e0004 */
[----:B------:R-:W-:-:S07]  /*14230*/  MOV R11, 0x1 ;  /* 0x00000001000b7802 */ /* 0x000fce0000000f00 */
.L_x_1150:
[----:B--234-:R-:W-:-:S04]  /*14240*/  SHF.L.U32 R21, R11, 0x1f, RZ ;  /* 0x0000001f0b157819 */ /* 0x01cfc800000006ff */
[----:B------:R-:W1:Y:S02]  /*14250*/  SYNCS.PHASECHK.TRANS64.TRYWAIT P1, [R16+URZ+0x30c40], R21 ;  /* 0x030c4015100075a7 */ /* 0x000e64000802017f */
[----:B-1----:R-:W-:Y:S05]  /*14260*/  @!P1 BRA `(.L_x_1142) ;  /* 0x00000014005c9947 */ /* 0x002fea0003800000 */
.L_x_1167:
[----:B------:R-:W-:Y:S05]  /*14270*/  @P0 BRA `(.L_x_1143) ;  /* 0x0000000000140947 */ /* 0x000fea0003800000 */
[----:B------:R-:W-:Y:S01]  /*14280*/  ISETP.NE.AND P1, PT, R6, RZ, PT ;  /* 0x000000ff0600720c */ /* 0x000fe20003f25270 */
[----:B------:R-:W-:-:S04]  /*14290*/  IMAD.MOV.U32 R3, RZ, RZ, 0x4200 ;  /* 0x00004200ff037424 */ /* 0x000fc800078e00ff */
[----:B------:R2:W-:Y:S08]  /*142a0*/  SYNCS.ARRIVE.TRANS64 RZ, [R16+URZ+0x30c30], R3 ;  /* 0x030c300310ff79a7 */ /* 0x0005f0000800003f */
[----:B------:R-:W-:Y:S05]  /*142b0*/  @!P1 BRA `(.L_x_1143) ;  /* 0x0000000000049947 */ /* 0x000fea0003800000 */
[----:B------:R-:W-:Y:S01]  /*142c0*/  BPT.TRAP 0x1 ;  /* 0x000000040000795c */ /* 0x000fe20000300000 */
.L_x_1143:
[----:B------:R-:W2:Y:S01]  /*142d0*/  LDC.64 R12, c[0x0][0x728] ;  /* 0x0001ca00ff0c7b82 */ /* 0x000ea20000000a00 */
[----:B------:R-:W-:Y:S01]  /*142e0*/  SHF.L.U32 R18, R0, 0x7, RZ ;  /* 0x0000000700127819 */ /* 0x000fe200000006ff */
[----:B------:R-:W-:Y:S01]  /*142f0*/  UMOV UR26, 0x0 ;  /* 0x00000000001a7882 */ /* 0x000fe20000000000 */
[----:B------:R-:W-:Y:S01]  /*14300*/  R2UR UR8, R16 ;  /* 0x00000000100872ca */ /* 0x000fe200000e0000 */
[----:B------:R-:W-:Y:S01]  /*14310*/  UMOV UR27, 0x14f00000 ;  /* 0x14f00000001b7882 */ /* 0x000fe20000000000 */
[C---:B------:R-:W-:Y:S01]  /*14320*/  IADD3 R2, P1, R18.reuse, UR6, RZ ;  /* 0x0000000612027c10 */ /* 0x040fe2000ff3e0ff */
[----:B------:R-:W-:Y:S01]  /*14330*/  UMOV UR18, URZ ;  /* 0x0000003f00127c82 */ /* 0x000fe20008000000 */
[----:B------:R-:W-:Y:S01]  /*14340*/  R2UR UR19, R18 ;  /* 0x00000000121372ca */ /* 0x000fe200000e0000 */
[----:B------:R-:W3:Y:S01]  /*14350*/  LDC.64 R4, c[0x0][0x198] ;  /* 0x00006600ff047b82 */ /* 0x000ee20000000a00 */
[----:B------:R-:W-:-:S07]  /*14360*/  UMOV UR10, 0x20 ;  /* 0x00000020000a7882 */ /* 0x000fce0000000000 */
[----:B------:R-:W-:Y:S02]  /*14370*/  UIADD3 UR16, UR8, 0x18000, URZ ;  /* 0x0001800008107890 */ /* 0x000fe4000fffe03f */
[----:B------:R-:W-:Y:S02]  /*14380*/  UIADD3 UR17, UR8, 0x30c30, URZ ;  /* 0x00030c3008117890 */ /* 0x000fe4000fffe03f */
[----:B------:R-:W-:Y:S01]  /*14390*/  UIADD3 UR8, UR8, 0x20400, URZ ;  /* 0x0002040008087890 */ /* 0x000fe2000fffe03f */
[----:B--2---:R-:W-:-:S04]  /*143a0*/  LEA R3, P2, R2, R12, 0x2 ;  /* 0x0000000c02037211 */ /* 0x004fc800078410ff */
[----:B------:R-:W-:Y:S01]  /*143b0*/  UMOV UR9, UR17 ;  /* 0x0000001100097c82 */ /* 0x000fe20008000000 */
        /* <DEDUP_REMOVED lines=14> */
.L_x_1168:
[----:B------:R-:W-:Y:S05]  /*144a0*/  @P0 BRA `(.L_x_1145) ;  /* 0x0000000000140947 */ /* 0x000fea0003800000 */
[----:B------:R-:W-:Y:S02]  /*144b0*/  ISETP.NE.AND P1, PT, R6, RZ, PT ;  /* 0x000000ff0600720c */ /* 0x000fe40003f25270 */
[----:B------:R-:W-:-:S04]  /*144c0*/  MOV R2, 0x4200 ;  /* 0x0000420000027802 */ /* 0x000fc80000000f00 */
[----:B------:R3:W-:Y:S07]  /*144d0*/  SYNCS.ARRIVE.TRANS64 RZ, [R16+URZ+0x30c18], R2 ;  /* 0x030c180210ff79a7 */ /* 0x0007ee000800003f */
[----:B------:R-:W-:Y:S05]  /*144e0*/  @!P1 BRA `(.L_x_1145) ;  /* 0x0000000000049947 */ /* 0x000fea0003800000 */
[----:B------:R-:W-:Y:S01]  /*144f0*/  BPT.TRAP 0x1 ;  /* 0x000000040000795c */ /* 0x000fe20000300000 */
.L_x_1145:
[----:B------:R-:W-:Y:S01]  /*14500*/  VIADD R18, R18, 0x80 ;  /* 0x0000008012127836 */ /* 0x000fe20000000000 */
[----:B------:R-:W-:Y:S01]  /*14510*/  ULDC.64 UR8, c[0x0][0x700] ;  /* 0x0001c00000087ab9 */ /* 0x000fe20000000a00 */
[----:B------:R-:W-:Y:S01]  /*14520*/  R2UR UR24, R16 ;  /* 0x00000000101872ca */ /* 0x000fe200000e0000 */
[----:B------:R-:W-:Y:S01]  /*14530*/  IMAD.U32 R9, RZ, RZ, UR9 ;  /* 0x00000009ff097e24 */ /* 0x000fe2000f8e00ff */
[----:B------:R-:W-:Y:S01]  /*14540*/  MOV R10, UR8 ;  /* 0x00000008000a7c02 */ /* 0x000fe20008000f00 */
[----:B------:R-:W-:Y:S01]  /*14550*/  UMOV UR22, 0x0 ;  /* 0x0000000000167882 */ /* 0x000fe20000000000 */
[----:B---3--:R-:W-:Y:S01]  /*14560*/  IADD3 R2, P1, R18, UR14, RZ ;  /* 0x0000000e12027c10 */ /* 0x008fe2000ff3e0ff */
[----:B------:R-:W-:Y:S01]  /*14570*/  UMOV UR23, 0x14f00000 ;  /* 0x14f0000000177882 */ /* 0x000fe20000000000 */
[----:B------:R-:W-:Y:S01]  /*14580*/  SHF.R.S32.HI R17, RZ, 0x1f, R18 ;  /* 0x0000001fff117819 */ /* 0x000fe20000011412 */
[----:B------:R-:W-:Y:S01]  /*14590*/  UMOV UR18, URZ ;  /* 0x0000003f00127c82 */ /* 0x000fe20008000000 */
[----:B------:R-:W-:Y:S01]  /*145a0*/  LEA R3, P2, R2, R10, 0x2 ;  /* 0x0000000a02037211 */ /* 0x000fe200078410ff */
[----:B------:R-:W-:Y:S01]  /*145b0*/  UMOV UR10, 0x20 ;  /* 0x00000020000a7882 */ /* 0x000fe20000000000 */
[----:B------:R-:W-:-:S02]  /*145c0*/  R2UR UR19, R18 ;  /* 0x00000000121372ca */ /* 0x000fc400000e0000 */
[----:B------:R-:W-:Y:S01]  /*145d0*/  R2UR UR26, R3 ;  /* 0x00000000031a72ca */ /* 0x000fe200000e0000 */
[----:B------:R-:W-:Y:S01]  /*145e0*/  UIADD3 UR16, UR24, 0x14000, URZ ;  /* 0x0001400018107890 */ /* 0x000fe2000fffe03f */
[----:B------:R-:W-:Y:S01]  /*145f0*/  IADD3.X R3, R17, R15, RZ, P1, !PT ;  /* 0x0000000f11037210 */ /* 0x000fe20000ffe4ff */
[----:B------:R-:W-:Y:S02]  /*14600*/  UIADD3 UR17, UR24, 0x30c18, URZ ;  /* 0x00030c1818117890 */ /* 0x000fe4000fffe03f */
[----:B------:R-:W-:Y:S01]  /*14610*/  UIADD3 UR24, UR24, 0x20200, URZ ;  /* 0x0002020018187890 */ /* 0x000fe2000fffe03f */
[----:B------:R-:W-:Y:S02]  /*14620*/  LEA.HI.X R3, R2, R9, R3, 0x2, P2 ;  /* 0x0000000902037211 */ /* 0x000fe400010f1403 */
[----:B------:R-:W-:Y:S02]  /*14630*/  IADD3 R2, P1, R8, 0xf0, RZ ;  /* 0x000000f008027810 */ /* 0x000fe40007f3e0ff */
[----:B------:R-:W-:Y:S01]  /*14640*/  R2UR UR27, R3 ;  /* 0x00000000031b72ca */ /* 0x000fe200000e0000 */
[----:B------:R-:W-:Y:S01]  /*14650*/  UMOV UR25, UR17 ;  /* 0x0000001100197c82 */ /* 0x000fe20008000000 */
[----:B------:R-:W-:Y:S01]  /*14660*/  R2UR UR8, R2 ;  /* 0x00000000020872ca */ /* 0x000fe200000e0000 */
[----:B------:R-:W-:-:S05]  /*14670*/  IMAD.X R3, RZ, RZ, R7, P1 ;  /* 0x000000ffff037224 */ /* 0x000fca00008e0607 */
[----:B------:R-:W-:-:S13]  /*14680*/  R2UR UR9, R3 ;  /* 0x00000000030972ca */ /* 0x000fda00000e0000 */
[----:B------:R3:W-:Y:S01]  /*14690*/  UTMALDG.4D [UR16], [UR8], desc[UR22] ;  /* 0x00001610080075b4 */ /* 0x0007e20008019000 */
[----:B------:R3:W-:Y:S01]  /*146a0*/  UBLKCP.S.G [UR24], [UR26], UR10 ;  /* 0x000000181a0073ba */ /* 0x0007e2000800020a */
[----:B------:R-:W4:Y:S02]  /*146b0*/  SYNCS.PHASECHK.TRANS64.TRYWAIT P1, [R16+URZ+0x30c48], R21 ;  /* 0x030c4815100075a7 */ /* 0x000f24000802017f */
[----:B---34-:R-:W-:Y:S05]  /*146c0*/  @!P1 BRA `(.L_x_1146) ;  /* 0x00000010006c9947 */ /* 0x018fea0003800000 */
.L_x_1169:
[----:B------:R-:W-:Y:S05]  /*146d0*/  @P0 BRA `(.L_x_1147) ;  /* 0x0000000000140947 */ /* 0x000fea0003800000 */
[----:B------:R-:W-:Y:S02]  /*146e0*/  ISETP.NE.AND P1, PT, R6, RZ, PT ;  /* 0x000000ff0600720c */ /* 0x000fe40003f25270 */
[----:B-123--:R-:W-:-:S04]  /*146f0*/  MOV R21, 0x4200 ;  /* 0x0000420000157802 */ /* 0x00efc80000000f00 */
[----:B------:R4:W-:Y:S07]  /*14700*/  SYNCS.ARRIVE.TRANS64 RZ, [R16+URZ+0x30c38], R21 ;  /* 0x030c381510ff79a7 */ /* 0x0009ee000800003f */
[----:B------:R-:W-:Y:S05]  /*14710*/  @!P1 BRA `(.L_x_1147) ;  /* 0x0000000000049947 */ /* 0x000fea0003800000 */
[----:B------:R-:W-:Y:S01]  /*14720*/  BPT.TRAP 0x1 ;  /* 0x000000040000795c */ /* 0x000fe20000300000 */
.L_x_1147:
[C---:B------:R-:W-:Y:S01]  /*14730*/  R2UR UR19, R18.reuse ;  /* 0x00000000121372ca */ /* 0x040fe200000e0000 */
[----:B------:R-:W-:Y:S01]  /*14740*/  UMOV UR22, 0x0 ;  /* 0x0000000000167882 */ /* 0x000fe20000000000 */
[----:B------:R-:W-:Y:S01]  /*14750*/  IADD3 R18, P1, R18, UR6, RZ ;  /* 0x0000000612127c10 */ /* 0x000fe2000ff3e0ff */
        /* <DEDUP_REMOVED lines=19> */
[----:B------:R-:W5:Y:S02]  /*14890*/  SYNCS.PHASECHK.TRANS64.TRYWAIT P1, [R16+URZ+0x30c20], R5 ;  /* 0x030c2005100075a7 */ /* 0x000f64000802017f */
[----:B-1---5:R-:W-:Y:S05]  /*148a0*/  @!P1 BRA `(.L_x_1148) ;  /* 0x0000001000089947 */ /* 0x022fea0003800000 */
.L_x_1171:
[----:B------:R-:W-:Y:S05]  /*148b0*/  @P0 BRA `(.L_x_1149) ;  /* 0x0000000000140947 */ /* 0x000fea0003800000 */
[----:B------:R-:W-:Y:S02]  /*148c0*/  ISETP.NE.AND P1, PT, R6, RZ, PT ;  /* 0x000000ff0600720c */ /* 0x000fe40003f25270 */
[----:B------:R-:W-:-:S04]  /*148d0*/  MOV R5, 0x4200 ;  /* 0x0000420000057802 */ /* 0x000fc80000000f00 */
[----:B------:R1:W-:Y:S07]  /*148e0*/  SYNCS.ARRIVE.TRANS64 RZ, [R16+URZ+0x30c10], R5 ;  /* 0x030c100510ff79a7 */ /* 0x0003ee000800003f */
[----:B------:R-:W-:Y:S05]  /*148f0*/  @!P1 BRA `(.L_x_1149) ;  /* 0x0000000000049947 */ /* 0x000fea0003800000 */
[----:B------:R-:W-:Y:S01]  /*14900*/  BPT.TRAP 0x1 ;  /* 0x000000040000795c */ /* 0x000fe20000300000 */
.L_x_1149:
[----:B------:R-:W-:Y:S01]  /*14910*/  R2UR UR10, R0 ;  /* 0x00000000000a72ca */ /* 0x000fe200000e0000 */
[----:B------:R-:W-:Y:S01]  /*14920*/  UMOV UR22, 0x0 ;  /* 0x0000000000167882 */ /* 0x000fe20000000000 */
[----:B------:R-:W-:Y:S01]  /*14930*/  R2UR UR8, R15 ;  /* 0x000000000f0872ca */ /* 0x000fe200000e0000 */
[----:B------:R-:W-:Y:S01]  /*14940*/  UMOV UR23, 0x14f00000 ;  /* 0x14f0000000177882 */ /* 0x000fe20000000000 */
[----:B------:R-:W-:Y:S01]  /*14950*/  R2UR UR24, R16 ;  /* 0x00000000101872ca */ /* 0x000fe200000e0000 */
[----:B------:R-:W-:Y:S01]  /*14960*/  UMOV UR18, URZ ;  /* 0x0000003f00127c82 */ /* 0x000fe20008000000 */
[----:B------:R-:W-:Y:S01]  /*14970*/  IADD3 R20, R20, -0x2, RZ ;  /* 0xfffffffe14147810 */ /* 0x000fe20007ffe0ff */
[----:B------:R-:W-:-:S06]  /*14980*/  UMOV UR13, 0x20 ;  /* 0x00000020000d7882 */ /* 0x000fcc0000000000 */
[----:B------:R-:W-:-:S04]  /*14990*/  UIADD3 UR10, UR10, 0x2, URZ ;  /* 0x000000020a0a7890 */ /* 0x000fc8000fffe03f */
[----:B------:R-:W-:Y:S02]  /*149a0*/  USHF.L.U32 UR19, UR10, 0x7, URZ ;  /* 0x000000070a137899 */ /* 0x000fe4000800063f */
[----:B------:R-:W-:Y:S02]  /*149b0*/  UIADD3 UR16, UR24, 0x10000, URZ ;  /* 0x0001000018107890 */ /* 0x000fe4000fffe03f */
[----:B------:R-:W-:Y:S02]  /*149c0*/  UIADD3 UR9, UP0, UR19, UR14, URZ ;  /* 0x0000000e13097290 */ /* 0x000fe4000ff1e03f */
[----:B------:R-:W-:Y:S02]  /*149d0*/  UIADD3 UR17, UR24, 0x30c10, URZ ;  /* 0x00030c1018117890 */ /* 0x000fe4000fffe03f */
[----:B------:R-:W-:Y:S02]  /*149e0*/  ULEA.HI.X.SX32 UR8, UR19, UR8, 0x1, UP0 ;  /* 0x0000000813087291 */ /* 0x000fe400080f0e3f */
[----:B-1----:R-:W-:Y:S01]  /*149f0*/  IMAD.U32 R5, RZ, RZ, UR9 ;  /* 0x00000009ff057e24 */ /* 0x002fe2000f8e00ff */
[----:B------:R-:W-:-:S02]  /*14a00*/  UIADD3 UR24, UR24, 0x20000, URZ ;  /* 0x0002000018187890 */ /* 0x000fc4000fffe03f */
[----:B------:R-:W-:Y:S01]  /*14a10*/  UMOV UR25, UR17 ;  /* 0x0000001100197c82 */ /* 0x000fe20008000000 */
[----:B------:R-:W-:Y:S01]  /*14a20*/  IMAD.U32 R4, RZ, RZ, UR8 ;  /* 0x00000008ff047e24 */ /* 0x000fe2000f8e00ff */
[----:B------:R-:W-:Y:S02]  /*14a30*/  LEA R0, P1, R5, R10, 0x2 ;  /* 0x0000000a05007211 */ /* 0x000fe400078210ff */
[----:B------:R-:W-:Y:S02]  /*14a40*/  R2UR UR8, R2 ;  /* 0x00000000020872ca */ /* 0x000fe400000e0000 */
[----:B------:R-:W-:Y:S02]  /*14a50*/  R2UR UR26, R0 ;  /* 0x00000000001a72ca */ /* 0x000fe400000e0000 */
[----:B------:R-:W-:Y:S02]  /*14a60*/  MOV R0, UR9 ;  /* 0x0000000900007c02 */ /* 0x000fe40008000f00 */
[----:B------:R-:W-:-:S02]  /*14a70*/  R2UR UR9, R3 ;  /* 0x00000000030972ca */ /* 0x000fc400000e0000 */
[----:B------:R-:W-:Y:S02]  /*14a80*/  LEA.HI.X R0, R0, R9, R4, 0x2, P1 ;  /* 0x0000000900007211 */ /* 0x000fe400008f1404 */
[----:B------:R-:W-:Y:S02]  /*14a90*/  ISETP.NE.AND P1, PT, R20, RZ, PT ;  /* 0x000000ff1400720c */ /* 0x000fe40003f25270 */
[----:B------:R-:W-:Y:S01]  /*14aa0*/  R2UR UR27, R0 ;  /* 0x00000000001b72ca */ /* 0x000fe200000e0000 */
[----:B------:R-:W-:-:S06]  /*14ab0*/  IMAD.U32 R0, RZ, RZ, UR10 ;  /* 0x0000000aff007e24 */ /* 0x000fcc000f8e00ff */
[----:B------:R1:W-:Y:S06]  /*14ac0*/  UTMALDG.4D [UR16], [UR8], desc[UR22] ;  /* 0x00001610080075b4 */ /* 0x0003ec0008019000 */
[----:B------:R1:W-:Y:S02]  /*14ad0*/  UBLKCP.S.G [UR24], [UR26], UR13 ;  /* 0x000000181a0073ba */ /* 0x0003e4000800020d */
[----:B-1----:R-:W-:Y:S05]  /*14ae0*/  @P1 BRA `(.L_x_1150) ;  /* 0xfffffff400d41947 */ /* 0x002fea000383ffff */
.L_x_1141:
[----:B------:R-:W2:Y:S02]  /*14af0*/  LDL.LU R4, [R1+0x4] ;  /* 0x0000040001047983 */ /* 0x000ea40000300800 */
[----:B--2---:R-:W-:Y:S02]  /*14b00*/  ISETP.NE.AND P1, PT, R4, RZ, PT ;  /* 0x000000ff0400720c */ /* 0x004fe40003f25270 */
[----:B------:R2:W5:Y:S11]  /*14b10*/  LDL R4, [R1] ;  /* 0x0000000001047983 */ /* 0x0005760000100800 */
[----:B--2---:R-:W-:Y:S05]  /*14b20*/  @!P1 BRA `(.L_x_1140) ;  /* 0x0000000400109947 */ /* 0x004fea0003800000 */
[----:B------:R-:W-:-:S04]  /*14b30*/  SHF.L.U32 R13, R11, 0x1f, RZ ;  /* 0x0000001f0b0d7819 */ /* 0x000fc800000006ff */
[----:B------:R-:W1:Y:S02]  /*14b40*/  SYNCS.PHASECHK.TRANS64.TRYWAIT P1, [R16+URZ+0x30c40], R13 ;  /* 0x030c400d100075a7 */ /* 0x000e64000802017f */
[----:B-1----:R-:W-:Y:S05]  /*14b50*/  @!P1 BRA `(.L_x_1151) ;  /* 0x0000000c00749947 */ /* 0x002fea0003800000 */
.L_x_1172:
[----:B------:R-:W-:Y:S05]  /*14b60*/  @P0 BRA `(.L_x_1152) ;  /* 0x0000000000140947 */ /* 0x000fea0003800000 */
[----:B------:R-:W-:Y:S02]  /*14b70*/  ISETP.NE.AND P1, PT, R6, RZ, PT ;  /* 0x000000ff0600720c */ /* 0x000fe40003f25270 */
[----:B------:R-:W-:-:S04]  /*14b80*/  MOV R5, 0x4200 ;  /* 0x0000420000057802 */ /* 0x000fc80000000f00 */
[----:B------:R2:W-:Y:S07]  /*14b90*/  SYNCS.ARRIVE.TRANS64 RZ, [R16+URZ+0x30c30], R5 ;  /* 0x030c300510ff79a7 */ /* 0x0005ee000800003f */
[----:B------:R-:W-:Y:S05]  /*14ba0*/  @!P1 BRA `(.L_x_1152) ;  /* 0x0000000000049947 */ /* 0x000fea0003800000 */
[----:B------:R-:W-:Y:S01]  /*14bb0*/  BPT.TRAP 0x1 ;  /* 0x000000040000795c */ /* 0x000fe20000300000 */
.L_x_1152:
[----:B--2--5:R-:W2:Y:S01]  /*14bc0*/  LDC.64 R4, c[0x0][0x728] ;  /* 0x0001ca00ff047b82 */ /* 0x024ea20000000a00 */
[----:B------:R-:W-:Y:S01]  /*14bd0*/  IMAD.SHL.U32 R17, R0, 0x80, RZ ;  /* 0x0000008000117824 */ /* 0x000fe200078e00ff */
[----:B------:R-:W-:Y:S01]  /*14be0*/  R2UR UR24, R16 ;  /* 0x00000000101872ca */ /* 0x000fe200000e0000 */
[----:B------:R-:W-:Y:S01]  /*14bf0*/  UMOV UR22, 0x0 ;  /* 0x0000000000167882 */ /* 0x000fe20000000000 */
[----:B------:R-:W-:Y:S01]  /*14c00*/  UMOV UR23, 0x14f00000 ;  /* 0x14f0000000177882 */ /* 0x000fe20000000000 */
[----:B------:R-:W-:Y:S01]  /*14c10*/  UMOV UR18, URZ ;  /* 0x0000003f00127c82 */ /* 0x000fe20008000000 */
[C---:B------:R-:W-:Y:S01]  /*14c20*/  IADD3 R0, P1, R17.reuse, UR6, RZ ;  /* 0x0000000611007c10 */ /* 0x040fe2000ff3e0ff */
[----:B------:R-:W-:Y:S01]  /*14c30*/  UMOV UR10, 0x20 ;  /* 0x00000020000a7882 */ /* 0x000fe20000000000 */
[----:B------:R-:W-:-:S07]  /*14c40*/  R2UR UR19, R17 ;  /* 0x00000000111372ca */ /* 0x000fce00000e0000 */
[----:B------:R-:W-:Y:S02]  /*14c50*/  UIADD3 UR16, UR24, 0x18000, URZ ;  /* 0x0001800018107890 */ /* 0x000fe4000fffe03f */
[----:B------:R-:W-:Y:S02]  /*14c60*/  UIADD3 UR17, UR24, 0x30c30, URZ ;  /* 0x00030c3018117890 */ /* 0x000fe4000fffe03f */
[----:B------:R-:W-:Y:S01]  /*14c70*/  UIADD3 UR24, UR24, 0x20400, URZ ;  /* 0x0002040018187890 */ /* 0x000fe2000fffe03f */
[----:B--2---:R-:W-:-:S04]  /*14c80*/  LEA R4, P2, R0, R4, 0x2 ;  /* 0x0000000400047211 */ /* 0x004fc800078410ff */
        /* <DEDUP_REMOVED lines=11> */
[----:B------:R-:W1:Y:S02]  /*14d40*/  SYNCS.PHASECHK.TRANS64.TRYWAIT P1, [R16+URZ+0x30c28], R13 ;  /* 0x030c280d100075a7 */ /* 0x000e64000802017f */
[----:B-12---:R-:W-:Y:S05]  /*14d50*/  @!P1 BRA `(.L_x_1153) ;  /* 0x0000000c00089947 */ /* 0x006fea0003800000 */
.L_x_1173:
[----:B------:R-:W-:Y:S05]  /*14d60*/  @P0 BRA `(.L_x_1154) ;  /* 0x0000000000140947 */ /* 0x000fea0003800000 */
[----:B------:R-:W-:Y:S01]  /*14d70*/  ISETP.NE.AND P0, PT, R6, RZ, PT ;  /* 0x000000ff0600720c */ /* 0x000fe20003f05270 */
[----:B------:R-:W-:-:S04]  /*14d80*/  IMAD.MOV.U32 R5, RZ, RZ, 0x4200 ;  /* 0x00004200ff057424 */ /* 0x000fc800078e00ff */
[----:B------:R2:W-:Y:S08]  /*14d90*/  SYNCS.ARRIVE.TRANS64 RZ, [R16+URZ+0x30c18], R5 ;  /* 0x030c180510ff79a7 */ /* 0x0005f0000800003f */
[----:B------:R-:W-:Y:S05]  /*14da0*/  @!P0 BRA `(.L_x_1154) ;  /* 0x0000000000048947 */ /* 0x000fea0003800000 */
[----:B------:R-:W-:Y:S01]  /*14db0*/  BPT.TRAP 0x1 ;  /* 0x000000040000795c */ /* 0x000fe20000300000 */
.L_x_1154:
[----:B------:R-:W-:Y:S01]  /*14dc0*/  R2UR UR19, R17 ;  /* 0x00000000111372ca */ /* 0x000fe200000e0000 */
[----:B------:R-:W-:Y:S01]  /*14dd0*/  UMOV UR22, 0x0 ;  /* 0x0000000000167882 */ /* 0x000fe20000000000 */
[----:B------:R-:W-:Y:S01]  /*14de0*/  R2UR UR8, R15 ;  /* 0x000000000f0872ca */ /* 0x000fe200000e0000 */
[----:B------:R-:W-:Y:S01]  /*14df0*/  UMOV UR23, 0x14f00000 ;  /* 0x14f0000000177882 */ /* 0x000fe20000000000 */
[----:B------:R-:W-:Y:S01]  /*14e00*/  R2UR UR24, R16 ;  /* 0x00000000101872ca */ /* 0x000fe200000e0000 */
[----:B------:R-:W-:Y:S01]  /*14e10*/  UMOV UR18, URZ ;  /* 0x0000003f00127c82 */ /* 0x000fe20008000000 */
[----:B------:R-:W-:-:S07]  /*14e20*/  UMOV UR10, 0x20 ;  /* 0x00000020000a7882 */ /* 0x000fce0000000000 */
[----:B------:R-:W-:-:S04]  /*14e30*/  UIADD3 UR19, UR19, 0x80, URZ ;  /* 0x0000008013137890 */ /* 0x000fc8000fffe03f */
[----:B------:R-:W-:Y:S02]  /*14e40*/  UIADD3 UR9, UP0, UR19, UR14, URZ ;  /* 0x0000000e13097290 */ /* 0x000fe4000ff1e03f */
[----:B------:R-:W-:Y:S02]  /*14e50*/  UIADD3 UR16, UR24, 0x14000, URZ ;  /* 0x0001400018107890 */ /* 0x000fe4000fffe03f */
[----:B------:R-:W-:Y:S02]  /*14e60*/  ULEA.HI.X.SX32 UR8, UR19, UR8, 0x1, UP0 ;  /* 0x0000000813087291 */ /* 0x000fe400080f0e3f */
[----:B--2---:R-:W-:Y:S01]  /*14e70*/  MOV R5, UR9 ;  /* 0x0000000900057c02 */ /* 0x004fe20008000f00 */
[----:B------:R-:W-:Y:S01]  /*14e80*/  IMAD.U32 R0, RZ, RZ, UR9 ;  /* 0x00000009ff007e24 */ /* 0x000fe2000f8e00ff */
[----:B------:R-:W-:Y:S01]  /*14e90*/  R2UR UR9, R3 ;  /* 0x00000000030972ca */ /* 0x000fe200000e0000 */
[----:B------:R-:W-:Y:S01]  /*14ea0*/  UIADD3 UR17, UR24, 0x30c18, URZ ;  /* 0x00030c1818117890 */ /* 0x000fe2000fffe03f */
[----:B------:R-:W-:Y:S01]  /*14eb0*/  MOV R4, UR8 ;  /* 0x0000000800047c02 */ /* 0x000fe20008000f00 */
[----:B------:R-:W-:Y:S01]  /*14ec0*/  UIADD3 UR24, UR24, 0x20200, URZ ;  /* 0x0002020018187890 */ /* 0x000fe2000fffe03f */
[----:B------:R-:W-:-:S02]  /*14ed0*/  LEA R10, P0, R5, R10, 0x2 ;  /* 0x0000000a050a7211 */ /* 0x000fc400078010ff */
[----:B------:R-:W-:Y:S02]  /*14ee0*/  R2UR UR8, R2 ;  /* 0x00000000020872ca */ /* 0x000fe400000e0000 */
[----:B------:R-:W-:Y:S01]  /*14ef0*/  LEA.HI.X R9, R0, R9, R4, 0x2, P0 ;  /* 0x0000000900097211 */ /* 0x000fe200000f1404 */
[----:B------:R-:W-:Y:S01]  /*14f00*/  UMOV UR25, UR17 ;  /* 0x0000001100197c82 */ /* 0x000fe20008000000 */
[----:B------:R2:W5:Y:S01]  /*14f10*/  LDL.LU R4, [R1] ;  /* 0x0000000001047983 */ /* 0x0005620000300800 */
[----:B------:R-:W-:Y:S02]  /*14f20*/  R2UR UR26, R10 ;  /* 0x000000000a1a72ca */ /* 0x000fe400000e0000 */
[----:B------:R-:W-:-:S06]  /*14f30*/  R2UR UR27, R9 ;  /* 0x00000000091b72ca */ /* 0x000fcc00000e0000 */
[----:B------:R2:W-:Y:S07]  /*14f40*/  UTMALDG.4D [UR16], [UR8], desc[UR22] ;  /* 0x00001610080075b4 */ /* 0x0005ee0008019000 */
[----:B------:R2:W-:Y:S02]  /*14f50*/  UBLKCP.S.G [UR24], [UR26], UR10 ;  /* 0x000000181a0073ba */ /* 0x0005e4000800020a */
[----:B--2---:R-:W-:-:S07]  /*14f60*/  IMAD.MOV.U32 R19, RZ, RZ, 0x1 ;  /* 0x00000001ff137424 */ /* 0x004fce00078e00ff */
.L_x_1140:
[----:B------:R-:W2:Y:S01]  /*14f70*/  S2R R0, SR_TID.X ;  /* 0x0000000000007919 */ /* 0x000ea20000002100 */
[----:B------:R-:W-:Y:S02]  /*14f80*/  LEA R3, R19, R16, 0x3 ;  /* 0x0000001013037211 */ /* 0x000fe400078e18ff */
[----:B--2---:R-:W-:Y:S02]  /*14f90*/  LOP3.LUT R2, R0, 0x7f, RZ, 0xc0, !PT ;  /* 0x0000007f00027812 */ /* 0x004fe400078ec0ff */
[----:B------:R-:W-:Y:S02]  /*14fa0*/  SHF.L.U32 R0, R11, 0x1f, RZ ;  /* 0x0000001f0b007819 */ /* 0x000fe400000006ff */
[----:B------:R-:W-:Y:S02]  /*14fb0*/  ISETP.NE.AND P1, PT, R2, RZ, PT ;  /* 0x000000ff0200720c */ /* 0x000fe40003f25270 */
[----:B------:R-:W2:Y:S02]  /*14fc0*/  SYNCS.PHASECHK.TRANS64.TRYWAIT P0, [R3+URZ+0x30c40], R0 ;  /* 0x030c4000030075a7 */ /* 0x000ea4000800017f */
[----:B--2---:R-:W-:Y:S09]  /*14fd0*/  @!P0 BRA `(.L_x_1155) ;  /* 0x00000008007c8947 */ /* 0x004ff20003800000 */
.L_x_1174:
[----:B------:R-:W-:Y:S05]  /*14fe0*/  @P1 BRA `(.L_x_1156) ;  /* 0x0000000000181947 */ /* 0x000fea0003800000 */
[----:B------:R-:W1:Y:S01]  /*14ff0*/  S2R R2, SR_TID.X ;  /* 0x0000000000027919 */ /* 0x000e620000002100 */
[----:B--2---:R-:W-:-:S04]  /*15000*/  IMAD.MOV.U32 R0, RZ, RZ, 0x4200 ;  /* 0x00004200ff007424 */ /* 0x004fc800078e00ff */
[----:B------:R2:W-:Y:S01]  /*15010*/  SYNCS.ARRIVE.TRANS64 RZ, [R3+URZ+0x30c30], R0 ;  /* 0x030c300003ff79a7 */ /* 0x0005e2000800003f */
[----:B-1----:R-:W-:-:S13]  /*15020*/  LOP3.LUT P0, RZ, R2, 0x1f, RZ, 0xc0, !PT ;  /* 0x0000001f02ff7812 */ /* 0x002fda000780c0ff */
[----:B--2---:R-:W-:Y:S05]  /*15030*/  @!P0 BRA `(.L_x_1156) ;  /* 0x0000000000048947 */ /* 0x004fea0003800000 */
[----:B------:R-:W-:Y:S01]  /*15040*/  BPT.TRAP 0x1 ;  /* 0x000000040000795c */ /* 0x000fe20000300000 */
.L_x_1156:
[----:B-----5:R-:W-:Y:S01]  /*15050*/  R2UR UR19, R4 ;  /* 0x00000000041372ca */ /* 0x020fe200000e0000 */
[----:B-1----:R-:W-:Y:S01]  /*15060*/  ULDC.64 UR24, c[0x0][0x728] ;  /* 0x0001ca0000187ab9 */ /* 0x002fe20000000a00 */
[C---:B--2---:R-:W-:Y:S01]  /*15070*/  LEA R0, R19.reuse, R16, 0xe ;  /* 0x0000001013007211 */ /* 0x044fe200078e70ff */
[----:B---34-:R-:W-:Y:S01]  /*15080*/  IMAD R16, R19, 0x200, R16 ;  /* 0x0000020013107824 */ /* 0x018fe200078e0210 */
[----:B------:R-:W-:Y:S01]  /*15090*/  R2UR UR9, R14 ;  /* 0x000000000e0972ca */ /* 0x000fe200000e0000 */
[----:B------:R-:W-:Y:S01]  /*150a0*/  UMOV UR18, URZ ;  /* 0x0000003f00127c82 */ /* 0x000fe20008000000 */
[----:B------:R-:W-:Y:S01]  /*150b0*/  R2UR UR17, R3 ;  /* 0x00000000031172ca */ /* 0x000fe200000e0000 */
[----:B------:R-:W-:Y:S01]  /*150c0*/  VIADD R2, R19, 0x1 ;  /* 0x0000000113027836 */ /* 0x000fe20000000000 */
[----:B------:R-:W-:Y:S02]  /*150d0*/  R2UR UR16, R0 ;  /* 0x00000000001072ca */ /* 0x000fe400000e0000 */
[----:B------:R-:W-:-:S02]  /*150e0*/  IADD3 R8, P0, R8, 0x1f0, RZ ;  /* 0x000001f008087810 */ /* 0x000fc40007f1e0ff */
[----:B------:R-:W-:Y:S01]  /*150f0*/  R2UR UR10, R16 ;  /* 0x00000000100a72ca */ /* 0x000fe200000e0000 */
[----:B------:R-:W-:Y:S01]  /*15100*/  USHF.L.U32 UR19, UR19, 0x7, URZ ;  /* 0x0000000713137899 */ /* 0x000fe2000800063f */
[----:B------:R-:W-:Y:S02]  /*15110*/  IADD3.X R7, RZ, R7, RZ, P0, !PT ;  /* 0x00000007ff077210 */ /* 0x000fe400007fe4ff */
[----:B------:R-:W-:Y:S01]  /*15120*/  R2UR UR22, R8 ;  /* 0x00000000081672ca */ /* 0x000fe200000e0000 */
[----:B------:R-:W-:Y:S01]  /*15130*/  UIADD3 UR13, UP0, UR19, UR6, URZ ;  /* 0x00000006130d7290 */ /* 0x000fe2000ff1e03f */
[----:B------:R-:W-:Y:S01]  /*15140*/  R2UR UR23, R7 ;  /* 0x00000000071772ca */ /* 0x000fe200000e0000 */
[----:B------:R-:W-:Y:S01]  /*15150*/  UIADD3 UR17, UR17, 0x30c30, URZ ;  /* 0x00030c3011117890 */ /* 0x000fe2000fffe03f */
[C---:B------:R-:W-:Y:S01]  /*15160*/  ISETP.NE.AND P0, PT, R2.reuse, 0x2, PT ;  /* 0x000000020200780c */ /* 0x040fe20003f05270 */
[----:B------:R-:W-:Y:S02]  /*15170*/  ULEA UR8, UP1, UR13, UR24, 0x2 ;  /* 0x000000180d087291 */ /* 0x000fe4000f82103f */
[----:B------:R-:W-:Y:S01]  /*15180*/  ULEA.HI.X.SX32 UR9, UR19, UR9, 0x1, UP0 ;  /* 0x0000000913097291 */ /* 0x000fe200080f0e3f */
[----:B------:R-:W-:Y:S01]  /*15190*/  SEL R0, RZ, 0x1, P0 ;  /* 0x00000001ff007807 */ /* 0x000fe20000000000 */
[----:B------:R-:W-:Y:S01]  /*151a0*/  UIADD3 UR16, UR16, 0x18000, URZ ;  /* 0x0001800010107890 */ /* 0x000fe2000fffe03f */
[----:B------:R-:W-:Y:S01]  /*151b0*/  SEL R2, R2, RZ, P0 ;  /* 0x000000ff02027207 */ /* 0x000fe20000000000 */
[----:B------:R-:W-:Y:S01]  /*151c0*/  ULEA.HI.X UR9, UR13, UR25, UR9, 0x2, UP1 ;  /* 0x000000190d097291 */ /* 0x000fe200088f1409 */
[----:B------:R-:W-:Y:S01]  /*151d0*/  LOP3.LUT R11, R11, R0, RZ, 0x3c, !PT ;  /* 0x000000000b0b7212 */ /* 0x000fe200078e3cff */
[----:B------:R-:W-:Y:S01]  /*151e0*/  UIADD3 UR26, UR10, 0x20400, URZ ;  /* 0x000204000a1a7890 */ /* 0x000fe2000fffe03f */
[----:B------:R-:W-:Y:S01]  /*151f0*/  UMOV UR24, 0x0 ;  /* 0x0000000000187882 */ /* 0x000fe20000000000 */
[----:B------:R-:W-:Y:S01]  /*15200*/  UMOV UR25, 0x14f00000 ;  /* 0x14f0000000197882 */ /* 0x000fe20000000000 */
[----:B------:R-:W-:Y:S01]  /*15210*/  UMOV UR27, UR17 ;  /* 0x00000011001b7c82 */ /* 0x000fe20008000000 */
[----:B------:R-:W-:Y:S01]  /*15220*/  UMOV UR10, 0x20 ;  /* 0x00000020000a7882 */ /* 0x000fe20000000000 */
[----:B------:R1:W-:Y:S04]  /*15230*/  UTMALDG.4D [UR16], [UR22], desc[UR24] ;  /* 0x00001810160075b4 */ /* 0x0003e80008019000 */
[----:B------:R1:W-:Y:S02]  /*15240*/  UBLKCP.S.G [UR26], [UR8], UR10 ;  /* 0x0000001a080073ba */ /* 0x0003e4000800020a */
[----:B-1----:R-:W-:Y:S01]  /*15250*/  NOP ;  /* 0x0000000000007918 */ /* 0x002fe20000000000 */
.L_x_1137:
[----:B------:R-:W-:Y:S05]  /*15260*/  BSYNC B0 ;  /* 0x0000000000007941 */ /* 0x000fea0003800000 */
.L_x_1135:
[----:B------:R-:W-:-:S03]  /*15270*/  UMOV UR8, 0xffffffff ;  /* 0xffffffff00087882 */ /* 0x000fc60000000000 */
[----:B------:R-:W-:Y:S05]  /*15280*/  BRA.DIV UR8, `(.L_x_1157) ;  /* 0x0000000608e47947 */ /* 0x000fea000b800000 */
[----:B------:R-:W-:-:S13]  /*15290*/  ELECT P6, URZ, PT ;  /* 0x00000000003f782f */ /* 0x000fda00038c0000 */
.L_x_1177:
[----:B------:R-:W-:Y:S05]  /*152a0*/  @!P6 BRA `(.L_x_1045) ;  /* 0x000000000084e947 */ /* 0x000fea0003800000 */
[----:B------:R-:W-:-:S06]  /*152b0*/  ULOP3.LUT UR8, UR36, 0x2, URZ, 0xfc, !UPT ;  /* 0x0000000224087892 */ /* 0x000fcc000f8efc3f */
[----:B------:R-:W-:-:S04]  /*152c0*/  MOV R0, UR8 ;  /* 0x0000000800007c02 */ /* 0x000fc80008000f00 */
[----:B------:R-:W-:-:S13]  /*152d0*/  ISETP.NE.AND P2, PT, R0, 0x3, PT ;  /* 0x000000030000780c */ /* 0x000fda0003f45270 */
[----:B------:R-:W-:Y:S05]  /*152e0*/  @!P2 BRA `(.L_x_1158) ;  /* 0x000000000004a947 */ /* 0x000fea0003800000 */
[----:B------:R-:W-:Y:S01]  /*152f0*/  BPT.TRAP 0x1 ;  /* 0x000000040000795c */ /* 0x000fe20000300000 */
.L_x_1158:
        /* <DEDUP_REMOVED lines=15> */
.L_x_1178:
[----:B------:R-:W2:Y:S02]  /*153f0*/  SYNCS.PHASECHK.TRANS64.TRYWAIT P0, [R3+URZ], R0 ;  /* 0x00000000030075a7 */ /* 0x000ea4000800017f */
[----:B--2---:R-:W-:Y:S05]  /*15400*/  @!P0 BRA `(.L_x_1160) ;  /* 0x0000000400b88947 */ /* 0x004fea0003800000 */
.L_x_1179:
[----:B------:R-:W-:Y:S05]  /*15410*/  @!P2 BRA `(.L_x_1161) ;  /* 0x000000000004a947 */ /* 0x000fea0003800000 */
[----:B------:R-:W-:Y:S01]  /*15420*/  BPT.TRAP 0x1 ;  /* 0x000000040000795c */ /* 0x000fe20000300000 */
.L_x_1161:
[----:B--2---:R-:W-:-:S05]  /*15430*/  VIADD R3, R7, 0x30c40 ;  /* 0x00030c4007037836 */ /* 0x004fca0000000000 */
[----:B------:R-:W-:-:S04]  /*15440*/  LEA R2, R2, R3, 0x3 ;  /* 0x0000000302027211 */ /* 0x000fc800078e18ff */
[----:B------:R-:W2:Y:S02]  /*15450*/  SYNCS.PHASECHK.TRANS64.TRYWAIT P0, [R2+URZ], R5 ;  /* 0x00000005020075a7 */ /* 0x000ea4000800017f */
[----:B--2---:R-:W-:Y:S05]  /*15460*/  @!P0 BRA `(.L_x_1162) ;  /* 0x0000000400b48947 */ /* 0x004fea0003800000 */
.L_x_1180:
[----:B------:R-:W-:-:S07]  /*15470*/  IMAD R3, R4, 0x8, R3 ;  /* 0x0000000804037824 */ /* 0x000fce00078e0203 */
.L_x_1163:
[----:B---3--:R3:W4:Y:S02]  /*15480*/  SYNCS.PHASECHK.TRANS64.TRYWAIT P0, [R3+URZ], R0 ;  /* 0x00000000030075a7 */ /* 0x008724000800017f */
[----:B----4-:R-:W-:Y:S05]  /*15490*/  @!P0 NANOSLEEP.SYNCS 0x989680 ;  /* 0x009896800000895d */ /* 0x010fea0003900000 */
[----:B------:R-:W4:Y:S02]  /*154a0*/  @!P0 SYNCS.PHASECHK.TRANS64 P0, [R3+URZ], R0 ;  /* 0x00000000030085a7 */ /* 0x000f24000800007f */
[----:B----4-:R-:W-:Y:S05]  /*154b0*/  @!P0 BRA `(.L_x_1163) ;  /* 0xfffffffc00f08947 */ /* 0x010fea000383ffff */
.L_x_1045:
[----:B------:R-:W-:Y:S05]  /*154c0*/  BSYNC B6 ;  /* 0x0000000000067941 */ /* 0x000fea0003800000 */
.L_x_1042:
[----:B------:R-:W-:Y:S05]  /*154d0*/  EXIT ;  /* 0x000000000000794d */ /* 0x000fea0003800000 */
.L_x_1052:
[----:B------:R-:W-:Y:S01]  /*154e0*/  MOV R13, R18 ;  /* 0x00000012000d7202 */ /* 0x000fe20000000f00 */
[----:B------:R-:W-:Y:S01]  /*154f0*/  IMAD.MOV.U32 R12, RZ, RZ, RZ ;  /* 0x000000ffff0c7224 */ /* 0x000fe200078e00ff */
[----:B------:R-:W-:Y:S01]  /*15500*/  MOV R11, 0x1f ;  /* 0x0000001f000b7802 */ /* 0x000fe20000000f00 */
[----:B------:R-:W-:-:S07]  /*15510*/  IMAD.MOV.U32 R15, RZ, RZ, -0x1 ;  /* 0xffffffffff0f7424 */ /* 0x000fce00078e00ff */
[----:B------:R-:W-:Y:S05]  /*15520*/  WARPSYNC.COLLECTIVE R15, `(.L_x_1164) ;  /* 0x000000000f087348 */ /* 0x000fea0003c00000 */
[----:B------:R1:W2:Y:S02]  /*15530*/  SHFL.IDX P6, R14, R13, R12, R11 ;  /* 0x0000000c0d0e7389 */ /* 0x0002a400000c000b */
[----:B-12---:R-:W-:Y:S01]  /*15540*/  ENDCOLLECTIVE ;  /* 0x000000000000791b */ /* 0x006fe20003800000 */
.L_x_1164:
[----:B------:R-:W-:Y:S05]  /*15550*/  BRA `(.L_x_1165) ;  /* 0xfffffeb800987947 */ /* 0x000fea000383ffff */
.L_x_1054:
[----:B--2---:R2:W3:Y:S02]  /*15560*/  SYNCS.PHASECHK.TRANS64.TRYWAIT P0, [R16+URZ+0x30c00], R11 ;  /* 0x030c000b100075a7 */ /* 0x0044e4000800017f */
[----:B---3--:R-:W-:Y:S05]  /*15570*/  @!P0 NANOSLEEP.SYNCS 0x989680 ;  /* 0x009896800000895d */ /* 0x008fea0003900000 */
[----:B------:R-:W3:Y:S02]  /*15580*/  @!P0 SYNCS.PHASECHK.TRANS64 P0, [R16+URZ+0x30c00], R11 ;  /* 0x030c000b100085a7 */ /* 0x000ee4000800007f */
[----:B---3--:R-:W-:Y:S05]  /*15590*/  @!P0 BRA `(.L_x_1054) ;  /* 0xfffffffc00f08947 */ /* 0x008fea000383ffff */
[----:B------:R-:W-:Y:S05]  /*155a0*/  BRA `(.L_x_1053) ;  /* 0xfffffeb800e47947 */ /* 0x000fea000383ffff */
.L_x_1059:
[----:B--2---:R2:W3:Y:S02]  /*155b0*/  SYNCS.PHASECHK.TRANS64.TRYWAIT P0, [R6+URZ+0x30c10], R23 ;  /* 0x030c1017060075a7 */ /* 0x0044e4000800017f */
[----:B---3--:R-:W-:Y:S05]  /*155c0*/  @!P0 NANOSLEEP.SYNCS 0x989680 ;  /* 0x009896800000895d */ /* 0x008fea0003900000 */
[----:B------:R-:W3:Y:S02]  /*155d0*/  @!P0 SYNCS.PHASECHK.TRANS64 P0, [R6+URZ+0x30c10], R23 ;  /* 0x030c1017060085a7 */ /* 0x000ee4000800007f */
[----:B---3--:R-:W-:Y:S05]  /*155e0*/  @!P0 BRA `(.L_x_1059) ;  /* 0xfffffffc00f08947 */ /* 0x008fea000383ffff */
[----:B------:R-:W-:Y:S05]  /*155f0*/  BRA `(.L_x_1058) ;  /* 0xfffffec4002c7947 */ /* 0x000fea000383ffff */
.L_x_1063:
[----:B------:R1:W1:Y:S02]  /*15600*/  SYNCS.PHASECHK.TRANS64.TRYWAIT P0, [R6+URZ+0x30c30], R23 ;  /* 0x030c3017060075a7 */ /* 0x000264000800017f */
[----:B-1----:R-:W-:Y:S05]  /*15610*/  @!P0 NANOSLEEP.SYNCS 0x989680 ;  /* 0x009896800000895d */ /* 0x002fea0003900000 */
[----:B------:R-:W1:Y:S02]  /*15620*/  @!P0 SYNCS.PHASECHK.TRANS64 P0, [R6+URZ+0x30c30], R23 ;  /* 0x030c3017060085a7 */ /* 0x000e64000800007f */
[----:B-1----:R-:W-:Y:S05]  /*15630*/  @!P0 BRA `(.L_x_1063) ;  /* 0xfffffffc00f08947 */ /* 0x002fea000383ffff */
[----:B------:R-:W-:Y:S05]  /*15640*/  BRA `(.L_x_1062) ;  /* 0xfffffec800347947 */ /* 0x000fea000383ffff */
.L_x_1071:
[----:B--2---:R2:W3:Y:S02]  /*15650*/  SYNCS.PHASECHK.TRANS64.TRYWAIT P1, [R6+URZ+0x30c10], R23 ;  /* 0x030c1017060075a7 */ /* 0x0044e4000802017f */
[----:B---3--:R-:W-:Y:S05]  /*15660*/  @!P1 NANOSLEEP.SYNCS 0x989680 ;  /* 0x009896800000995d */ /* 0x008fea0003900000 */
[----:B------:R-:W3:Y:S02]  /*15670*/  @!P1 SYNCS.PHASECHK.TRANS64 P1, [R6+URZ+0x30c10], R23 ;  /* 0x030c1017060095a7 */ /* 0x000ee4000802007f */
[----:B---3--:R-:W-:Y:S05]  /*15680*/  @!P1 BRA `(.L_x_1071) ;  /* 0xfffffffc00f09947 */ /* 0x008fea000383ffff */
[----:B------:R-:W-:Y:S05]  /*15690*/  BRA `(.L_x_1070) ;  /* 0xffffff1c00547947 */ /* 0x000fea000383ffff */
.L_x_1075:
[----:B------:R1:W1:Y:S02]  /*156a0*/  SYNCS.PHASECHK.TRANS64.TRYWAIT P1, [R6+URZ+0x30c30], R23 ;  /* 0x030c3017060075a7 */ /* 0x000264000802017f */
[----:B-1----:R-:W-:Y:S05]  /*156b0*/  @!P1 NANOSLEEP.SYNCS 0x989680 ;  /* 0x009896800000995d */ /* 0x002fea0003900000 */
[----:B------:R-:W1:Y:S02]  /*156c0*/  @!P1 SYNCS.PHASECHK.TRANS64 P1, [R6+URZ+0x30c30], R23 ;  /* 0x030c3017060095a7 */ /* 0x000e64000802007f */
[----:B-1----:R-:W-:Y:S05]  /*156d0*/  @!P1 BRA `(.L_x_1075) ;  /* 0xfffffffc00f09947 */ /* 0x002fea000383ffff */
[----:B------:R-:W-:Y:S05]  /*156e0*/  BRA `(.L_x_1074) ;  /* 0xffffff2000547947 */ /* 0x000fea000383ffff */
.L_x_1083:
[----:B--2---:R2:W3:Y:S02]  /*156f0*/  SYNCS.PHASECHK.TRANS64.TRYWAIT P0, [R6+URZ+0x30c10], R21 ;  /* 0x030c1015060075a7 */ /* 0x0044e4000800017f */
[----:B---3--:R-:W-:Y:S05]  /*15700*/  @!P0 NANOSLEEP.SYNCS 0x989680 ;  /* 0x009896800000895d */ /* 0x008fea0003900000 */
[----:B------:R-:W3:Y:S02]  /*15710*/  @!P0 SYNCS.PHASECHK.TRANS64 P0, [R6+URZ+0x30c10], R21 ;  /* 0x030c1015060085a7 */ /* 0x000ee4000800007f */
[----:B---3--:R-:W-:Y:S05]  /*15720*/  @!P0 BRA `(.L_x_1083) ;  /* 0xfffffffc00f08947 */ /* 0x008fea000383ffff */
[----:B------:R-:W-:Y:S05]  /*15730*/  BRA `(.L_x_1082) ;  /* 0xffffff6800b07947 */ /* 0x000fea000383ffff */
.L_x_1087:
[----:B------:R1:W1:Y:S02]  /*15740*/  SYNCS.PHASECHK.TRANS64.TRYWAIT P0, [R6+URZ+0x30c30], R21 ;  /* 0x030c3015060075a7 */ /* 0x000264000800017f */
[----:B-1----:R-:W-:Y:S05]  /*15750*/  @!P0 NANOSLEEP.SYNCS 0x989680 ;  /* 0x009896800000895d */ /* 0x002fea0003900000 */
[----:B------:R-:W1:Y:S02]  /*15760*/  @!P0 SYNCS.PHASECHK.TRANS64 P0, [R6+URZ+0x30c30], R21 ;  /* 0x030c3015060085a7 */ /* 0x000e64000800007f */
[----:B-1----:R-:W-:Y:S05]  /*15770*/  @!P0 BRA `(.L_x_1087) ;  /* 0xfffffffc00f08947 */ /* 0x002fea000383ffff */
[----:B------:R-:W-:Y:S05]  /*15780*/  BRA `(.L_x_1086) ;  /* 0xffffff6c00b07947 */ /* 0x000fea000383ffff */
.L_x_1138:
[----:B-1----:R1:W2:Y:S02]  /*15790*/  SYNCS.PHASECHK.TRANS64.TRYWAIT P0, [R16+URZ+0x30c20], R3 ;  /* 0x030c2003100075a7 */ /* 0x0022a4000800017f */
[----:B--2---:R-:W-:Y:S05]  /*157a0*/  @!P0 NANOSLEEP.SYNCS 0x989680 ;  /* 0x009896800000895d */ /* 0x004fea0003900000 */
[----:B------:R-:W2:Y:S02]  /*157b0*/  @!P0 SYNCS.PHASECHK.TRANS64 P0, [R16+URZ+0x30c20], R3 ;  /* 0x030c2003100085a7 */ /* 0x000ea4000800007f */
[----:B--2---:R-:W-:Y:S05]  /*157c0*/  @!P0 BRA `(.L_x_1138) ;  /* 0xfffffffc00f08947 */ /* 0x004fea000383ffff */
[----:B------:R-:W-:Y:S05]  /*157d0*/  BRA `(.L_x_1166) ;  /* 0xffffffe400307947 */ /* 0x000fea000383ffff */
.L_x_1142:
[----:B-1----:R1:W2:Y:S02]  /*157e0*/  SYNCS.PHASECHK.TRANS64.TRYWAIT P1, [R16+URZ+0x30c40], R21 ;  /* 0x030c4015100075a7 */ /* 0x0022a4000802017f */
[----:B--2---:R-:W-:Y:S05]  /*157f0*/  @!P1 NANOSLEEP.SYNCS 0x989680 ;  /* 0x009896800000995d */ /* 0x004fea0003900000 */
[----:B------:R-:W2:Y:S02]  /*15800*/  @!P1 SYNCS.PHASECHK.TRANS64 P1, [R16+URZ+0x30c40], R21 ;  /* 0x030c4015100095a7 */ /* 0x000ea4000802007f */
[----:B--2---:R-:W-:Y:S05]  /*15810*/  @!P1 BRA `(.L_x_1142) ;  /* 0xfffffffc00f09947 */ /* 0x004fea000383ffff */
[----:B------:R-:W-:Y:S05]  /*15820*/  BRA `(.L_x_1167) ;  /* 0xffffffe800907947 */ /* 0x000fea000383ffff */
.L_x_1144:
[----:B--2---:R2:W3:Y:S02]  /*15830*/  SYNCS.PHASECHK.TRANS64.TRYWAIT P1, [R16+URZ+0x30c28], R21 ;  /* 0x030c2815100075a7 */ /* 0x0044e4000802017f */
[----:B---3--:R-:W-:Y:S05]  /*15840*/  @!P1 NANOSLEEP.SYNCS 0x989680 ;  /* 0x009896800000995d */ /* 0x008fea0003900000 */
[----:B------:R-:W3:Y:S02]  /*15850*/  @!P1 SYNCS.PHASECHK.TRANS64 P1, [R16+URZ+0x30c28], R21 ;  /* 0x030c2815100095a7 */ /* 0x000ee4000802007f */
[----:B---3--:R-:W-:Y:S05]  /*15860*/  @!P1 BRA `(.L_x_1144) ;  /* 0xfffffffc00f09947 */ /* 0x008fea000383ffff */
[----:B------:R-:W-:Y:S05]  /*15870*/  BRA `(.L_x_1168) ;  /* 0xffffffec00087947 */ /* 0x000fea000383ffff */
.L_x_1146:
[----:B---3--:R3:W4:Y:S02]  /*15880*/  SYNCS.PHASECHK.TRANS64.TRYWAIT P1, [R16+URZ+0x30c48], R21 ;  /* 0x030c4815100075a7 */ /* 0x008724000802017f */
[----:B----4-:R-:W-:Y:S05]  /*15890*/  @!P1 NANOSLEEP.SYNCS 0x989680 ;  /* 0x009896800000995d */ /* 0x010fea0003900000 */
[----:B------:R-:W4:Y:S02]  /*158a0*/  @!P1 SYNCS.PHASECHK.TRANS64 P1, [R16+URZ+0x30c48], R21 ;  /* 0x030c4815100095a7 */ /* 0x000f24000802007f */
[----:B----4-:R-:W-:Y:S05]  /*158b0*/  @!P1 BRA `(.L_x_1146) ;  /* 0xfffffffc00f09947 */ /* 0x010fea000383ffff */
[----:B------:R-:W-:Y:S05]  /*158c0*/  BRA `(.L_x_1169) ;  /* 0xffffffec00807947 */ /* 0x000fea000383ffff */
.L_x_1148:
[----:B------:R-:W-:-:S07]  /*158d0*/  SHF.L.U32 R5, R11, 0x1f, RZ ;  /* 0x0000001f0b057819 */ /* 0x000fce00000006ff */
.L_x_1170:
[----:B------:R1:W1:Y:S02]  /*158e0*/  SYNCS.PHASECHK.TRANS64.TRYWAIT P1, [R16+URZ+0x30c20], R5 ;  /* 0x030c2005100075a7 */ /* 0x000264000802017f */
[----:B-1----:R-:W-:Y:S05]  /*158f0*/  @!P1 NANOSLEEP.SYNCS 0x989680 ;  /* 0x009896800000995d */ /* 0x002fea0003900000 */
[----:B------:R-:W1:Y:S02]  /*15900*/  @!P1 SYNCS.PHASECHK.TRANS64 P1, [R16+URZ+0x30c20], R5 ;  /* 0x030c2005100095a7 */ /* 0x000e64000802007f */
[----:B-1----:R-:W-:Y:S05]  /*15910*/  @!P1 BRA `(.L_x_1170) ;  /* 0xfffffffc00f09947 */ /* 0x002fea000383ffff */
[----:B------:R-:W-:Y:S05]  /*15920*/  BRA `(.L_x_1171) ;  /* 0xffffffec00e07947 */ /* 0x000fea000383ffff */
.L_x_1151:
[----:B-1----:R1:W2:Y:S02]  /*15930*/  SYNCS.PHASECHK.TRANS64.TRYWAIT P1, [R16+URZ+0x30c40], R13 ;  /* 0x030c400d100075a7 */ /* 0x0022a4000802017f */
[----:B--2---:R-:W-:Y:S05]  /*15940*/  @!P1 NANOSLEEP.SYNCS 0x989680 ;  /* 0x009896800000995d */ /* 0x004fea0003900000 */
[----:B------:R-:W2:Y:S02]  /*15950*/  @!P1 SYNCS.PHASECHK.TRANS64 P1, [R16+URZ+0x30c40], R13 ;  /* 0x030c400d100095a7 */ /* 0x000ea4000802007f */
[----:B--2---:R-:W-:Y:S05]  /*15960*/  @!P1 BRA `(.L_x_1151) ;  /* 0xfffffffc00f09947 */ /* 0x004fea000383ffff */
[----:B------:R-:W-:Y:S05]  /*15970*/  BRA `(.L_x_1172) ;  /* 0xfffffff000787947 */ /* 0x000fea000383ffff */
.L_x_1153:
[----:B-1----:R1:W2:Y:S02]  /*15980*/  SYNCS.PHASECHK.TRANS64.TRYWAIT P1, [R16+URZ+0x30c28], R13 ;  /* 0x030c280d100075a7 */ /* 0x0022a4000802017f */
[----:B--2---:R-:W-:Y:S05]  /*15990*/  @!P1 NANOSLEEP.SYNCS 0x989680 ;  /* 0x009896800000995d */ /* 0x004fea0003900000 */
[----:B------:R-:W2:Y:S02]  /*159a0*/  @!P1 SYNCS.PHASECHK.TRANS64 P1, [R16+URZ+0x30c28], R13 ;  /* 0x030c280d100095a7 */ /* 0x000ea4000802007f */
[----:B--2---:R-:W-:Y:S05]  /*159b0*/  @!P1 BRA `(.L_x_1153) ;  /* 0xfffffffc00f09947 */ /* 0x004fea000383ffff */
[----:B------:R-:W-:Y:S05]  /*159c0*/  BRA `(.L_x_1173) ;  /* 0xfffffff000e47947 */ /* 0x000fea000383ffff */
.L_x_1155:
[----:B--2---:R2:W1:Y:S02]  /*159d0*/  SYNCS.PHASECHK.TRANS64.TRYWAIT P0, [R3+URZ+0x30c40], R0 ;  /* 0x030c4000030075a7 */ /* 0x004464000800017f */
[----:B-1----:R-:W-:Y:S05]  /*159e0*/  @!P0 NANOSLEEP.SYNCS 0x989680 ;  /* 0x009896800000895d */ /* 0x002fea0003900000 */
[----:B------:R-:W1:Y:S02]  /*159f0*/  @!P0 SYNCS.PHASECHK.TRANS64 P0, [R3+URZ+0x30c40], R0 ;  /* 0x030c4000030085a7 */ /* 0x000e64000800007f */
[----:B-1----:R-:W-:Y:S05]  /*15a00*/  @!P0 BRA `(.L_x_1155) ;  /* 0xfffffffc00f08947 */ /* 0x002fea000383ffff */
[----:B------:R-:W-:Y:S05]  /*15a10*/  BRA `(.L_x_1174) ;  /* 0xfffffff400707947 */ /* 0x000fea000383ffff */
.L_x_1157:
[----:B------:R-:W-:Y:S01]  /*15a20*/  BSSY B0, `(.L_x_1175) ;  /* 0x0000006000007945 */ /* 0x000fe20003800000 */
[----:B------:R-:W-:-:S07]  /*15a30*/  MOV R15, 0xffffffff ;  /* 0xffffffff000f7802 */ /* 0x000fce0000000f00 */
[----:B------:R-:W-:Y:S05]  /*15a40*/  WARPSYNC.COLLECTIVE R15, `(.L_x_1176) ;  /* 0x000000000f0c7348 */ /* 0x000fea0003c00000 */
[----:B------:R-:W-:Y:S02]  /*15a50*/  ELECT P6, UR62, PT ;  /* 0x00000000003e782f */ /* 0x000fe400038c0000 */
[----:B------:R-:W-:Y:S01]  /*15a60*/  MOV R14, UR62 ;  /* 0x0000003e000e7c02 */ /* 0x000fe20008000f00 */
[----:B------:R-:W-:Y:S10]  /*15a70*/  ENDCOLLECTIVE ;  /* 0x000000000000791b */ /* 0x000ff40003800000 */
.L_x_1176:
[----:B------:R-:W-:Y:S05]  /*15a80*/  BSYNC B0 ;  /* 0x0000000000007941 */ /* 0x000fea0003800000 */
.L_x_1175:
[----:B------:R-:W-:Y:S05]  /*15a90*/  BRA `(.L_x_1177) ;  /* 0xfffffff800007947 */ /* 0x000fea000383ffff */
.L_x_1159:
[----:B-1----:R1:W2:Y:S02]  /*15aa0*/  SYNCS.PHASECHK.TRANS64.TRYWAIT P0, [R6+URZ], R5 ;  /* 0x00000005060075a7 */ /* 0x0022a4000800017f */
[----:B--2---:R-:W-:Y:S05]  /*15ab0*/  @!P0 NANOSLEEP.SYNCS 0x989680 ;  /* 0x009896800000895d */ /* 0x004fea0003900000 */
[----:B------:R-:W2:Y:S02]  /*15ac0*/  @!P0 SYNCS.PHASECHK.TRANS64 P0, [R6+URZ], R5 ;  /* 0x00000005060085a7 */ /* 0x000ea4000800007f */
[----:B--2---:R-:W-:Y:S05]  /*15ad0*/  @!P0 BRA `(.L_x_1159) ;  /* 0xfffffffc00f08947 */ /* 0x004fea000383ffff */
[----:B------:R-:W-:Y:S05]  /*15ae0*/  BRA `(.L_x_1178) ;  /* 0xfffffff800407947 */ /* 0x000fea000383ffff */
.L_x_1160:
[----:B--2---:R2:W3:Y:S02]  /*15af0*/  SYNCS.PHASECHK.TRANS64.TRYWAIT P0, [R3+URZ], R0 ;  /* 0x00000000030075a7 */ /* 0x0044e4000800017f */
[----:B---3--:R-:W-:Y:S05]  /*15b00*/  @!P0 NANOSLEEP.SYNCS 0x989680 ;  /* 0x009896800000895d */ /* 0x008fea0003900000 */
[----:B------:R-:W3:Y:S02]  /*15b10*/  @!P0 SYNCS.PHASECHK.TRANS64 P0, [R3+URZ], R0 ;  /* 0x00000000030085a7 */ /* 0x000ee4000800007f */
[----:B---3--:R-:W-:Y:S05]  /*15b20*/  @!P0 BRA `(.L_x_1160) ;  /* 0xfffffffc00f08947 */ /* 0x008fea000383ffff */
[----:B------:R-:W-:Y:S05]  /*15b30*/  BRA `(.L_x_1179) ;  /* 0xfffffff800347947 */ /* 0x000fea000383ffff */
.L_x_1162:
[----:B--2---:R2:W3:Y:S02]  /*15b40*/  SYNCS.PHASECHK.TRANS64.TRYWAIT P0, [R2+URZ], R5 ;  /* 0x00000005020075a7 */ /* 0x0044e4000800017f */
[----:B---3--:R-:W-:Y:S05]  /*15b50*/  @!P0 NANOSLEEP.SYNCS 0x989680 ;  /* 0x009896800000895d */ /* 0x008fea0003900000 */
[----:B------:R-:W3:Y:S02]  /*15b60*/  @!P0 SYNCS.PHASECHK.TRANS64 P0, [R2+URZ], R5 ;  /* 0x00000005020085a7 */ /* 0x000ee4000800007f */
[----:B---3--:R-:W-:Y:S05]  /*15b70*/  @!P0 BRA `(.L_x_1162) ;  /* 0xfffffffc00f08947 */ /* 0x008fea000383ffff */
[----:B------:R-:W-:Y:S05]  /*15b80*/  BRA `(.L_x_1180) ;  /* 0xfffffff800387947 */ /* 0x000fea000383ffff */
.L_x_1181:
        /* <DEDUP_REMOVED lines=15> */
.L_x_3726:


//--------------------- .text._ZN7cutlass13device_kernelIN5flash11enable_sm90INS1_16FlashAttnBwdSm90INS1_25CollectiveMainloopBwdSm90ILi2ELi2ELi2EN4cute5tupleIJNS5_1CILi1EEES8_S8_EEENS6_IJNS7_ILi128EEESA_NS7_ILi64EEEEEENS_6half_tEfNS_4arch4Sm90ELb0ELb1ELb1ELb0ELb1ELb1ELb0ELb0ELi2ELi1ELi2ELi2ELb0EEENS1_21CollectiveEpilogueBwdISC_SD_SF_Li256ELb0ELb0ELi1EEENS1_19SingleTileSchedulerILb0ELb0ELb0ELi128EEEEEEEEEvNT_6ParamsE --------------------------
	.section	.text._ZN7cutlass13device_kernelIN5flash11enable_sm90INS1_16FlashAttnBwdSm90INS1_25CollectiveMainloopBwdSm90ILi2ELi2ELi2EN4cute5tupleIJNS5_1CILi1EEES8_S8_EEENS6_IJNS7_ILi128EEESA_NS7_ILi64EEEEEENS_6half_tEfNS_4arch4Sm90ELb0ELb1ELb1ELb0ELb1ELb1ELb0ELb0ELi2ELi1ELi2ELi2ELb0EEENS1_21CollectiveEpilogueBwdISC_SD_SF_Li256ELb0ELb0ELi1EEENS1_19SingleTileSchedulerILb0ELb0ELb0ELi128EEEEEEEEEvNT_6ParamsE,"ax",@progbits
	.align	128
.text._ZN7cutlass13device_kernelIN5flash11enable_sm90INS1_16FlashAttnBwdSm90INS1_25CollectiveMainloopBwdSm90ILi2ELi2ELi2EN4cute5tupleIJNS5_1CILi1EEES8_S8_EEENS6_IJNS7_ILi128EEESA_NS7_ILi64EEEEEENS_6half_tEfNS_4arch4Sm90ELb0ELb1ELb1ELb0ELb1ELb1ELb0ELb0ELi2ELi1ELi2ELi2ELb0EEENS1_21CollectiveEpilogueBwdISC_SD_SF_Li256ELb0ELb0ELi1EEENS1_19SingleTileSchedulerILb0ELb0ELb0ELi128EEEEEEEEEvNT_6ParamsE:
        .type           _ZN7cutlass13device_kernelIN5flash11enable_sm90INS1_16FlashAttnBwdSm90INS1_25CollectiveMainloopBwdSm90ILi2ELi2ELi2EN4cute5tupleIJNS5_1CILi1EEES8_S8_EEENS6_IJNS7_ILi128EEESA_NS7_ILi64EEEEEENS_6half_tEfNS_4arch4Sm90ELb0ELb1ELb1ELb0ELb1ELb1ELb0ELb0ELi2ELi1ELi2ELi2ELb0EEENS1_21CollectiveEpilogueBwdISC_SD_SF_Li256ELb0ELb0ELi1EEENS1_19SingleTileSchedulerILb0ELb0ELb0ELi128EEEEEEEEEvNT_6ParamsE,@function
        .size           _ZN7cutlass13device_kernelIN5flash11enable_sm90INS1_16FlashAttnBwdSm90INS1_25CollectiveMainloopBwdSm90ILi2ELi2ELi2EN4cute5tupleIJNS5_1CILi1EEES8_S8_EEENS6_IJNS7_ILi128EEESA_NS7_ILi64EEEEEENS_6half_tEfNS_4arch4Sm90ELb0ELb1ELb1ELb0ELb1ELb1ELb0ELb0ELi2ELi1ELi2ELi2ELb0EEENS1_21CollectiveEpilogueBwdISC_SD_SF_Li256ELb0ELb0ELi1EEENS1_19SingleTileSchedulerILb0ELb0ELb0ELi128EEEEEEEEEvNT_6ParamsE,(.L_x_3727 - _ZN7cutlass13device_kernelIN5flash11enable_sm90INS1_16FlashAttnBwdSm90INS1_25CollectiveMainloopBwdSm90ILi2ELi2ELi2EN4cute5tupleIJNS5_1CILi1EEES8_S8_EEENS6_IJNS7_ILi128EEESA_NS7_ILi64EEEEEENS_6half_tEfNS_4arch4Sm90ELb0ELb1ELb1ELb0ELb1ELb1ELb0ELb0ELi2ELi1ELi2ELi2ELb0EEENS1_21CollectiveEpilogueBwdISC_SD_SF_Li256ELb0ELb0ELi1EEENS1_19SingleTileSchedulerILb0ELb0ELb0ELi128EEEEEEEEEvNT_6ParamsE)
        .other          _ZN7cutlass13device_kernelIN5flash11enable_sm90INS1_16FlashAttnBwdSm90INS1_25CollectiveMainloopBwdSm90ILi2ELi2ELi2EN4cute5tupleIJNS5_1CILi1EEES8_S8_EEENS6_IJNS7_ILi128EEESA_NS7_ILi64EEEEEENS_6half_tEfNS_4arch4Sm90ELb0ELb1ELb1ELb0ELb1ELb1ELb0ELb0ELi2ELi1ELi2ELi2ELb0EEENS1_21CollectiveEpilogueBwdISC_SD_SF_Li256ELb0ELb0ELi1EEENS1_19SingleTileSchedulerILb0ELb0ELb0ELi128EEEEEEEEEvNT_6ParamsE,@"STO_CUDA_ENTRY STV_DEFAULT"
_ZN7cutlass13device_kernelIN5flash11enable_sm90INS1_16FlashAttnBwdSm90INS1_25CollectiveMainloopBwdSm90ILi2ELi2ELi2EN4cute5tupleIJNS5_1CILi1EEES8_S8_EEENS6_IJNS7_ILi128EEESA_NS7_ILi64EEEEEENS_6half_tEfNS_4arch4Sm90ELb0ELb1ELb1ELb0ELb1ELb1ELb0ELb0ELi2ELi1ELi2ELi2ELb0EEENS1_21CollectiveEpilogueBwdISC_SD_SF_Li256ELb0ELb0ELi1EEENS1_19SingleTileSchedulerILb0ELb0ELb0ELi128EEEEEEEEEvNT_6ParamsE:
        /* <DEDUP_REMOVED lines=30> */
.L_x_1183:
[----:B------:R-:W-:Y:S05]  /*01e0*/  BSYNC B0 ;  /* 0x0000000000007941 */ /* 0x000fea0003800000 */
.L_x_1182:
        /* <DEDUP_REMOVED lines=37> */
.L_x_1184:
        /* <DEDUP_REMOVED lines=22> */
.L_x_1185:
[----:B------:R-:W-:Y:S01]  /*05a0*/  PLOP3.LUT P0, PT, PT, PT, UP0, 0x80, 0x0 ;  /* 0x000000000000781c */ /* 0x000fe20003f0f008 */
[----:B------:R-:W-:Y:S01]  /*05b0*/  NOP ;  /* 0x0000000000007918 */ /* 0x000fe20000000000 */
[----:B------:R-:W-:Y:S01]  /*05c0*/  ULDC.64 UR38, c[0x0][0x208] ;  /* 0x0000820000267ab9 */ /* 0x000fe20000000a00 */
[----:B------:R-:W-:Y:S01]  /*05d0*/  BSSY B6, `(.L_x_1186) ;  /* 0x00015ca000067945 */ /* 0x000fe20003800000 */
[----:B-12-4-:R-:W-:Y:S09]  /*05e0*/  BAR.SYNC.DEFER_BLOCKING 0x0 ;  /* 0x0000000000007b1d */ /* 0x016ff20000010000 */
[----:B------:R-:W-:Y:S05]  /*05f0*/  @!P0 BRA `(.L_x_1187) ;  /* 0x0000012000f88947 */ /* 0x000fea0003800000 */
.L_x_1188:
        /* <DEDUP_REMOVED lines=71> */
.L_x_1190:
        /* <DEDUP_REMOVED lines=28> */
.L_x_1193:
        /* <DEDUP_REMOVED lines=15> */
.L_x_1192:
        /* <DEDUP_REMOVED lines=22> */
.L_x_1195:
        /* <DEDUP_REMOVED lines=15> */
.L_x_1194:
[----:B------:R-:W-:Y:S01]  /*0f70*/  SHF.R.S32.HI R6, RZ, 0x1f, R17 ;  /* 0x0000001fff067819 */ /* 0x000fe20000011411 */
[----:B------:R-:W-:-:S03]  /*0f80*/  UMOV UR4, 0xffffffff ;  /* 0xffffffff00047882 */ /* 0x000fc60000000000 */
[----:B------:R-:W-:-:S04]  /*0f90*/  LEA.HI R0, R6, R17, RZ, 0x7 ;  /* 0x0000001106007211 */ /* 0x000fc800078f38ff */
[----:B------:R-:W-:Y:S01]  /*0fa0*/  SHF.R.S32.HI R18, RZ, 0x7, R0 ;  /* 0x00000007ff127819 */ /* 0x000fe20000011400 */
[----:B------:R-:W-:Y:S06]  /*0fb0*/  BRA.DIV UR4, `(.L_x_1196) ;  /* 0x0000015204b47947 */ /* 0x000fec000b800000 */
[----:B------:R1:W2:Y:S02]  /*0fc0*/  SHFL.IDX PT, R14, R18, RZ, 0x1f ;  /* 0x00001fff120e7589 */ /* 0x0002a400000e0000 */
.L_x_1338:
        /* <DEDUP_REMOVED lines=24> */
.L_x_1197:
        /* <DEDUP_REMOVED lines=134> */
.L_x_1210:
[----:B------:R-:W-:Y:S05]  /*19b0*/  YIELD ;  /* 0x0000000000007946 */ /* 0x000fea0003800000 */
[----:B------:R-:W-:-:S06]  /*19c0*/  ULOP3.LUT UR4, UR36, 0x1, URZ, 0xfc, !UPT ;  /* 0x0000000124047892 */ /* 0x000fcc000f8efc3f */
[----:B-1----:R-:W-:-:S05]  /*19d0*/  IMAD.U32 R5, RZ, RZ, UR4 ;  /* 0x00000004ff057e24 */ /* 0x002fca000f8e00ff */
[----:B------:R-:W-:-:S13]  /*19e0*/  ISETP.NE.AND P6, PT, R5, 0x3, PT ;  /* 0x000000030500780c */ /* 0x000fda0003fc5270 */
[----:B------:R-:W-:Y:S05]  /*19f0*/  @!P6 BRA `(.L_x_1200) ;  /* 0x000000000004e947 */ /* 0x000fea0003800000 */
[----:B------:R-:W-:Y:S01]  /*1a00*/  BPT.TRAP 0x1 ;  /* 0x000000040000795c */ /* 0x000fe20000300000 */
.L_x_1200:
[----:B------:R-:W-:Y:S02]  /*1a10*/  LEA R6, R0, R16, 0x3 ;  /* 0x0000001000067211 */ /* 0x000fe400078e18ff */
[----:B------:R-:W-:-:S04]  /*1a20*/  SHF.L.U32 R23, R4, 0x1f, RZ ;  /* 0x0000001f04177819 */ /* 0x000fc800000006ff */
[----:B------:R1:W2:Y:S01]  /*1a30*/  SYNCS.PHASECHK.TRANS64.TRYWAIT P0, [R6+URZ+0x30c10], R23 ;  /* 0x030c1017060075a7 */ /* 0x0002a2000800017f */
[----:B------:R-:W-:Y:S05]  /*1a40*/  @!P6 BRA `(.L_x_1201) ;  /* 0x000000000004e947 */ /* 0x000fea0003800000 */
[----:B------:R-:W-:Y:S01]  /*1a50*/  BPT.TRAP 0x1 ;  /* 0x000000040000795c */ /* 0x000fe20000300000 */
.L_x_1201:
[----:B------:R-:W-:-:S05]  /*1a60*/  VIADD R5, R16, 0x10000 ;  /* 0x0001000010057836 */ /* 0x000fca0000000000 */
[----:B------:R-:W-:-:S04]  /*1a70*/  SHF.R.U32.HI R5, RZ, 0x4, R5 ;  /* 0x00000004ff057819 */ /* 0x000fc80000011605 */
[----:B------:R-:W-:Y:S01]  /*1a80*/  LOP3.LUT R5, R5, 0x3fff, RZ, 0xc0, !PT ;  /* 0x00003fff05057812 */ /* 0x000fe200078ec0ff */
[----:B--2---:R-:W-:Y:S06]  /*1a90*/  @P0 BRA `(.L_x_1202) ;  /* 0x0000000000080947 */ /* 0x004fec0003800000 */
[----:B------:R-:W2:Y:S02]  /*1aa0*/  SYNCS.PHASECHK.TRANS64.TRYWAIT P0, [R6+URZ+0x30c10], R23 ;  /* 0x030c1017060075a7 */ /* 0x000ea4000800017f */
[----:B--2---:R-:W-:Y:S05]  /*1ab0*/  @!P0 BRA `(.L_x_1203) ;  /* 0x0000014800288947 */ /* 0x004fea0003800000 */
.L_x_1202:
        /* <DEDUP_REMOVED lines=65> */
.L_x_1204:
[----:B------:R1:W1:Y:S01]  /*1ed0*/  SYNCS.PHASECHK.TRANS64.TRYWAIT P0, [R6+URZ+0x30c30], R23 ;  /* 0x030c3017060075a7 */ /* 0x000262000800017f */
[----:B------:R-:W-:Y:S05]  /*1ee0*/  @!P6 BRA `(.L_x_1205) ;  /* 0x000000000004e947 */ /* 0x000fea0003800000 */
[----:B------:R-:W-:Y:S01]  /*1ef0*/  BPT.TRAP 0x1 ;  /* 0x000000040000795c */ /* 0x000fe20000300000 */
.L_x_1205:
[----:B-1----:R-:W-:Y:S05]  /*1f00*/  @P0 BRA `(.L_x_1206) ;  /* 0x0000000000080947 */ /* 0x002fea0003800000 */
[----:B------:R-:W1:Y:S02]  /*1f10*/  SYNCS.PHASECHK.TRANS64.TRYWAIT P0, [R6+URZ+0x30c30], R23 ;  /* 0x030c3017060075a7 */ /* 0x000e64000800017f */
[----:B-1----:R-:W-:Y:S05]  /*1f20*/  @!P0 BRA `(.L_x_1207) ;  /* 0x0000014400208947 */ /* 0x002fea0003800000 */
.L_x_1206:
        /* <DEDUP_REMOVED lines=1124> */
.L_x_1208:
        /* <DEDUP_REMOVED lines=68> */
.L_x_1209:
        /* <DEDUP_REMOVED lines=12> */
.L_x_1199:
        /* <DEDUP_REMOVED lines=15> */
[----:B------:R-:W2:Y:S04]  /*6b60*/  LDL R13, [R1+0x6c] ;  /* 0x00006c00010d7983 */ /* 0x000ea80000100800 */
[----:B------:R-:W3:Y:S04]  /*6b70*/  LDL R10, [R1+0x48] ;  /* 0x00004800010a7983 */ /* 0x000ee80000100800 */
[----:B------:R-:W4:Y:S01]  /*6b80*/  LDL R12, [R1+0x68] ;  /* 0x00006800010c7983 */ /* 0x000f220000100800 */
[----:B------:R-:W5:Y:S01]  /*6b90*/  S2R R5, SR_TID.X ;  /* 0x0000000000057919 */ /* 0x000f620000002100 */
[----:B------:R-:W1:Y:S01]  /*6ba0*/  S2R R11, SR_TID.X ;  /* 0x00000000000b7919 */ /* 0x000e620000002100 */
[----:B------:R-:W-:Y:S01]  /*6bb0*/  IMAD R8, R8, -0x80, R7 ;  /* 0xffffff8008087824 */ /* 0x000fe200078e0207 */
[----:B-----5:R-:W-:Y:S01]  /*6bc0*/  IADD3 R9, R5, -0x80, RZ ;  /* 0xffffff8005097810 */ /* 0x020fe20007ffe0ff */
[----:B-1----:R-:W-:Y:S01]  /*6bd0*/  VIADD R17, R11, 0xffffff80 ;  /* 0xffffff800b117836 */ /* 0x002fe20000000000 */
[----:B------:R-:W-:Y:S01]  /*6be0*/  MOV R21, 0x40000040 ;  /* 0x4000004000157802 */ /* 0x000fe20000000f00 */
[----:B------:R-:W-:-:S02]  /*6bf0*/  IMAD.MOV.U32 R23, RZ, RZ, 0x40000040 ;  /* 0x40000040ff177424 */ /* 0x000fc400078e00ff */
[----:B------:R-:W-:Y:S01]  /*6c00*/  IMAD.MOV.U32 R19, RZ, RZ, 0x40000040 ;  /* 0x40000040ff137424 */ /* 0x000fe200078e00ff */
[----:B--2---:R-:W-:Y:S01]  /*6c10*/  LEA.HI R13, R13, R15, RZ, 0x5 ;  /* 0x0000000f0d0d7211 */ /* 0x004fe200078f28ff */
[----:B------:R-:W-:Y:S02]  /*6c20*/  VIADD R15, R11, 0xffffff80 ;  /* 0xffffff800b0f7836 */ /* 0x000fe40000000000 */
[----:B---3--:R-:W-:Y:S01]  /*6c30*/  IMAD.MOV.U32 R14, RZ, RZ, R10 ;  /* 0x000000ffff0e7224 */ /* 0x008fe200078e000a */
[----:B------:R-:W-:Y:S02]  /*6c40*/  SHF.R.S32.HI R10, RZ, 0x1f, R9 ;  /* 0x0000001fff0a7819 */ /* 0x000fe40000011409 */
[----:B------:R-:W-:Y:S02]  /*6c50*/  SHF.R.S32.HI R15, RZ, 0x1f, R15 ;  /* 0x0000001fff0f7819 */ /* 0x000fe4000001140f */
[----:B------:R-:W-:Y:S02]  /*6c60*/  LEA.HI R5, R10, R9, RZ, 0x5 ;  /* 0x000000090a057211 */ /* 0x000fe400078f28ff */
[----:B----4-:R-:W-:-:S02]  /*6c70*/  SHF.R.S32.HI R11, RZ, 0x2, R12 ;  /* 0x00000002ff0b7819 */ /* 0x010fc4000001140c */
[----:B------:R-:W-:Y:S02]  /*6c80*/  LEA.HI R15, R15, R17, RZ, 0x7 ;  /* 0x000000110f0f7211 */ /* 0x000fe400078f38ff */
[----:B------:R-:W-:Y:S02]  /*6c90*/  SHF.R.S32.HI R12, RZ, 0x1f, R12 ;  /* 0x0000001fff0c7819 */ /* 0x000fe4000001140c */
[----:B------:R-:W-:Y:S02]  /*6ca0*/  LOP3.LUT R6, R5, 0xffffffe0, RZ, 0xc0, !PT ;  /* 0xffffffe005067812 */ /* 0x000fe400078ec0ff */
[----:B------:R-:W-:Y:S02]  /*6cb0*/  SHF.R.S32.HI R13, RZ, 0x5, R13 ;  /* 0x00000005ff0d7819 */ /* 0x000fe4000001140d */
[----:B------:R-:W-:Y:S02]  /*6cc0*/  SHF.R.S32.HI R15, RZ, 0x7, R15 ;  /* 0x00000007ff0f7819 */ /* 0x000fe4000001140f */
[----:B------:R-:W-:-:S02]  /*6cd0*/  LEA.HI R12, R12, R11, RZ, 0x3 ;  /* 0x0000000b0c0c7211 */ /* 0x000fc400078f18ff */
[----:B------:R-:W-:Y:S01]  /*6ce0*/  IADD3 R7, R9, -R6, RZ ;  /* 0x8000000609077210 */ /* 0x000fe20007ffe0ff */
[----:B------:R-:W-:Y:S01]  /*6cf0*/  IMAD R6, R13, -0x10, R8 ;  /* 0xfffffff00d067824 */ /* 0x000fe200078e0208 */
[----:B------:R-:W-:Y:S02]  /*6d00*/  LEA.HI R5, R15, R15, RZ, 0x1 ;  /* 0x0000000f0f057211 */ /* 0x000fe400078f08ff */
[----:B------:R-:W-:Y:S02]  /*6d10*/  LOP3.LUT R12, R12, 0xfffffff8, RZ, 0xc0, !PT ;  /* 0xfffffff80c0c7812 */ /* 0x000fe400078ec0ff */
[----:B------:R-:W-:Y:S02]  /*6d20*/  SHF.R.S32.HI R8, RZ, 0x1f, R7 ;  /* 0x0000001fff087819 */ /* 0x000fe40000011407 */
[----:B------:R-:W-:Y:S02]  /*6d30*/  LOP3.LUT R5, R5, 0xfffffffe, RZ, 0xc0, !PT ;  /* 0xfffffffe05057812 */ /* 0x000fe400078ec0ff */
[----:B------:R-:W-:-:S02]  /*6d40*/  LEA.HI R13, R10, R9, RZ, 0x2 ;  /* 0x000000090a0d7211 */ /* 0x000fc400078f10ff */
[----:B------:R-:W-:Y:S02]  /*6d50*/  IADD3 R6, R6, R12, -R11 ;  /* 0x0000000c06067210 */ /* 0x000fe40007ffe80b */
[CC--:B------:R-:W-:Y:S02]  /*6d60*/  LEA.HI R10, R8.reuse, R7.reuse, RZ, 0x3 ;  /* 0x00000007080a7211 */ /* 0x0c0fe400078f18ff */
[----:B------:R-:W-:Y:S01]  /*6d70*/  LEA.HI R12, R8, R7, RZ, 0x2 ;  /* 0x00000007080c7211 */ /* 0x000fe200078f10ff */
[----:B------:R-:W-:Y:S01]  /*6d80*/  IMAD.MOV.U32 R17, RZ, RZ, R14 ;  /* 0x000000ffff117224 */ /* 0x000fe200078e000e */
[----:B------:R-:W-:Y:S01]  /*6d90*/  LOP3.LUT R14, R13, 0xfffffffc, RZ, 0xc0, !PT ;  /* 0xfffffffc0d0e7812 */ /* 0x000fe200078ec0ff */
[----:B------:R-:W-:Y:S01]  /*6da0*/  IMAD.IADD R5, R15, 0x1, -R5 ;  /* 0x000000010f057824 */ /* 0x000fe200078e0a05 */
[----:B------:R-:W-:Y:S02]  /*6db0*/  SHF.R.S32.HI R11, RZ, 0x3, R10 ;  /* 0x00000003ff0b7819 */ /* 0x000fe4000001140a */
[----:B------:R-:W-:-:S02]  /*6dc0*/  SHF.R.S32.HI R13, RZ, 0x2, R12 ;  /* 0x00000002ff0d7819 */ /* 0x000fc4000001140c */
[----:B------:R-:W-:Y:S01]  /*6dd0*/  SHF.R.S32.HI R10, RZ, 0x1f, R10 ;  /* 0x0000001fff0a7819 */ /* 0x000fe2000001140a */
[----:B------:R-:W-:Y:S01]  /*6de0*/  IMAD R8, R5, -0x40, R6 ;  /* 0xffffffc005087824 */ /* 0x000fe200078e0206 */
[----:B------:R-:W-:Y:S01]  /*6df0*/  IADD3 R7, R9, -R14, RZ ;  /* 0x8000000e09077210 */ /* 0x000fe20007ffe0ff */
[C---:B------:R-:W-:Y:S01]  /*6e00*/  VIADD R5, R13.reuse, 0x8 ;  /* 0x000000080d057836 */ /* 0x040fe20000000000 */
[----:B------:R-:W-:Y:S01]  /*6e10*/  LEA.HI R10, R10, R11, RZ, 0x4 ;  /* 0x0000000b0a0a7211 */ /* 0x000fe200078f20ff */
[----:B------:R-:W-:Y:S01]  /*6e20*/  VIADD R9, R13, 0x10 ;  /* 0x000000100d097836 */ /* 0x000fe20000000000 */
[----:B------:R-:W-:Y:S02]  /*6e30*/  LEA.HI R12, R12, R13, RZ, 0x1 ;  /* 0x0000000d0c0c7211 */ /* 0x000fe400078f08ff */
[----:B------:R-:W-:Y:S02]  /*6e40*/  LOP3.LUT R10, R10, 0x1ffffff0, RZ, 0xc0, !PT ;  /* 0x1ffffff00a0a7812 */ /* 0x000fe400078ec0ff */
[----:B------:R-:W-:-:S02]  /*6e50*/  LOP3.LUT R12, R12, 0xfffffffe, RZ, 0xc0, !PT ;  /* 0xfffffffe0c0c7812 */ /* 0x000fc400078ec0ff */
[----:B------:R-:W-:Y:S02]  /*6e60*/  LEA.HI R6, R5, R5, RZ, 0x1 ;  /* 0x0000000505067211 */ /* 0x000fe400078f08ff */
[----:B------:R-:W-:Y:S01]  /*6e70*/  LEA.HI R14, R9, R9, RZ, 0x1 ;  /* 0x00000009090e7211 */ /* 0x000fe200078f08ff */
[----:B------:R-:W-:Y:S01]  /*6e80*/  IMAD.IADD R12, R13, 0x1, -R12 ;  /* 0x000000010d0c7824 */ /* 0x000fe200078e0a0c */
[----:B------:R-:W-:Y:S01]  /*6e90*/  IADD3 R11, R11, -R10, RZ ;  /* 0x8000000a0b0b7210 */ /* 0x000fe20007ffe0ff */
[----:B------:R-:W-:Y:S01]  /*6ea0*/  VIADD R13, R13, 0x18 ;  /* 0x000000180d0d7836 */ /* 0x000fe20000000000 */
[----:B------:R-:W-:Y:S02]  /*6eb0*/  LOP3.LUT R10, R6, 0xfffffffe, RZ, 0xc0, !PT ;  /* 0xfffffffe060a7812 */ /* 0x000fe400078ec0ff */
[----:B------:R-:W-:Y:S02]  /*6ec0*/  LOP3.LUT R18, R14, 0xfffffffe, RZ, 0xc0, !PT ;  /* 0xfffffffe0e127812 */ /* 0x000fe400078ec0ff */
[----:B------:R-:W-:Y:S01]  /*6ed0*/  LEA R11, R11, R12, 0x3 ;  /* 0x0000000c0b0b7211 */ /* 0x000fe200078e18ff */
[----:B------:R-:W-:Y:S01]  /*6ee0*/  IMAD.IADD R10, R5, 0x1, -R10 ;  /* 0x00000001050a7824 */ /* 0x000fe200078e0a0a */
[----:B------:R-:W-:Y:S01]  /*6ef0*/  SHF.R.S32.HI R5, RZ, 0x1, R6 ;  /* 0x00000001ff057819 */ /* 0x000fe20000011406 */
[----:B------:R-:W-:Y:S01]  /*6f00*/  IMAD.IADD R18, R9, 0x1, -R18 ;  /* 0x0000000109127824 */ /* 0x000fe200078e0a12 */
[----:B------:R-:W-:-:S02]  /*6f10*/  LEA.HI R9, R13, R13, RZ, 0x1 ;  /* 0x0000000d0d097211 */ /* 0x000fc400078f08ff */
[----:B------:R-:W-:Y:S01]  /*6f20*/  SHF.R.S32.HI R6, RZ, 0x1f, R6 ;  /* 0x0000001fff067819 */ /* 0x000fe20000011406 */
[----:B------:R1:W-:Y:S01]  /*6f30*/  STL [R1+0x58], R11 ;  /* 0x0000580b01007387 */ /* 0x0003e20000100800 */
[----:B------:R-:W-:Y:S02]  /*6f40*/  LOP3.LUT R12, R9, 0xfffffffe, RZ, 0xc0, !PT ;  /* 0xfffffffe090c7812 */ /* 0x000fe400078ec0ff */
[----:B------:R-:W-:Y:S02]  /*6f50*/  LEA.HI R6, R6, R5, RZ, 0x4 ;  /* 0x0000000506067211 */ /* 0x000fe400078f20ff */
[----:B------:R-:W-:Y:S02]  /*6f60*/  IADD3 R13, R13, -R12, RZ ;  /* 0x8000000c0d0d7210 */ /* 0x000fe40007ffe0ff */
[----:B------:R-:W-:Y:S02]  /*6f70*/  LOP3.LUT R12, R6, 0x1ffffff0, RZ, 0xc0, !PT ;  /* 0x1ffffff0060c7812 */ /* 0x000fe400078ec0ff */
[----:B-1----:R-:W-:-:S02]  /*6f80*/  SHF.R.S32.HI R11, RZ, 0x1, R14 ;  /* 0x00000001ff0b7819 */ /* 0x002fc4000001140e */
[----:B------:R-:W-:Y:S02]  /*6f90*/  SHF.R.S32.HI R14, RZ, 0x1f, R14 ;  /* 0x0000001fff0e7819 */ /* 0x000fe4000001140e */
[--C-:B------:R-:W-:Y:S02]  /*6fa0*/  SHF.R.S32.HI R15, RZ, 0x1, R9.reuse ;  /* 0x00000001ff0f7819 */ /* 0x100fe40000011409 */
[----:B------:R-:W-:Y:S02]  /*6fb0*/  LEA.HI R14, R14, R11, RZ, 0x4 ;  /* 0x0000000b0e0e7211 */ /* 0x000fe400078f20ff */
[----:B------:R-:W-:Y:S01]  /*6fc0*/  SHF.R.S32.HI R20, RZ, 0x1f, R9 ;  /* 0x0000001fff147819 */ /* 0x000fe20000011409 */
[----:B------:R-:W-:Y:S01]  /*6fd0*/  IMAD.IADD R9, R5, 0x1, -R12 ;  /* 0x0000000105097824 */ /* 0x000fe200078e0a0c */
[----:B------:R-:W-:Y:S01]  /*6fe0*/  LOP3.LUT R14, R14, 0x1ffffff0, RZ, 0xc0, !PT ;  /* 0x1ffffff00e0e7812 */ /* 0x000fe200078ec0ff */
[----:B------:R-:W-:Y:S01]  /*6ff0*/  IMAD R6, R17, 0x2000, R16 ;  /* 0x0000200011067824 */ /* 0x000fe200078e0210 */
[----:B------:R-:W-:Y:S01]  /*7000*/  LEA.HI R20, R20, R15, RZ, 0x4 ;  /* 0x0000000f14147211 */ /* 0x000fe200078f20ff */
[----:B------:R-:W-:Y:S01]  /*7010*/  IMAD R9, R9, 0x8, R10 ;  /* 0x0000000809097824 */ /* 0x000fe200078e020a */
[----:B------:R-:W-:Y:S01]  /*7020*/  IADD3 R11, R11, -R14, RZ ;  /* 0x8000000e0b0b7210 */ /* 0x000fe20007ffe0ff */
[----:B------:R-:W-:Y:S01]  /*7030*/  VIADD R12, R6, 0x4000 ;  /* 0x00004000060c7836 */ /* 0x000fe20000000000 */
[----:B------:R-:W-:-:S02]  /*7040*/  LOP3.LUT R20, R20, 0x1ffffff0, RZ, 0xc0, !PT ;  /* 0x1ffffff014147812 */ /* 0x000fc400078ec0ff */
[----:B------:R-:W-:Y:S01]  /*7050*/  IADD3 R5, R6, 0x20c00, RZ ;  /* 0x00020c0006057810 */ /* 0x000fe20007ffe0ff */
[----:B------:R1:W-:Y:S01]  /*7060*/  STL [R1+0x50], R9 ;  /* 0x0000500901007387 */ /* 0x0003e20000100800 */
[----:B------:R-:W-:Y:S01]  /*7070*/  SHF.R.U32.HI R6, RZ, 0x4, R6 ;  /* 0x00000004ff067819 */ /* 0x000fe20000011606 */
[----:B------:R-:W-:Y:S01]  /*7080*/  IMAD.IADD R20, R15, 0x1, -R20 ;  /* 0x000000010f147824 */ /* 0x000fe200078e0a14 */
[----:B------:R-:W-:Y:S02]  /*7090*/  SHF.R.U32.HI R5, RZ, 0x4, R5 ;  /* 0x00000004ff057819 */ /* 0x000fe40000011605 */
[----:B------:R-:W-:Y:S02]  /*70a0*/  SHF.R.U32.HI R12, RZ, 0x4, R12 ;  /* 0x00000004ff0c7819 */ /* 0x000fe4000001160c */
[----:B------:R-:W-:Y:S01]  /*70b0*/  LOP3.LUT R6, R6, 0x3fff, RZ, 0xc0, !PT ;  /* 0x00003fff06067812 */ /* 0x000fe200078ec0ff */
[----:B-1----:R-:W-:Y:S01]  /*70c0*/  IMAD R9, R11, 0x8, R18 ;  /* 0x000000080b097824 */ /* 0x002fe200078e0212 */
[----:B------:R-:W-:-:S02]  /*70d0*/  LOP3.LUT R5, R5, 0x3fff, RZ, 0xc0, !PT ;  /* 0x00003fff05057812 */ /* 0x000fc400078ec0ff */
[----:B------:R-:W-:Y:S02]  /*70e0*/  LOP3.LUT R12, R12, 0x3fff, RZ, 0xc0, !PT ;  /* 0x00003fff0c0c7812 */ /* 0x000fe400078ec0ff */
[----:B------:R1:W-:Y:S01]  /*70f0*/  STL [R1+0x4c], R9 ;  /* 0x00004c0901007387 */ /* 0x0003e20000100800 */
[----:B------:R-:W-:Y:S02]  /*7100*/  LEA R10, R20, R13, 0x3 ;  /* 0x0000000d140a7211 */ /* 0x000fe400078e18ff */
[----:B------:R-:W-:Y:S02]  /*7110*/  LOP3.LUT R5, R5, 0x10000, RZ, 0xfc, !PT ;  /* 0x0001000005057812 */ /* 0x000fe400078efcff */
[----:B-1----:R-:W-:Y:S02]  /*7120*/  LOP3.LUT R9, R6, 0x10000, RZ, 0xfc, !PT ;  /* 0x0001000006097812 */ /* 0x002fe400078efcff */
[----:B------:R-:W-:Y:S01]  /*7130*/  LOP3.LUT R6, R12, 0x10000, RZ, 0xfc, !PT ;  /* 0x000100000c067812 */ /* 0x000fe200078efcff */
[----:B------:R1:W-:Y:S02]  /*7140*/  STL [R1+0x44], R10 ;  /* 0x0000440a01007387 */ /* 0x0003e40000100800 */
[C---:B------:R-:W-:Y:S01]  /*7150*/  VIADD R22, R9.reuse, 0x2 ;  /* 0x0000000209167836 */ /* 0x040fe20000000000 */
[C---:B------:R-:W-:Y:S01]  /*7160*/  IADD3 R18, R9.reuse, 0x6, RZ ;  /* 0x0000000609127810 */ /* 0x040fe20007ffe0ff */
[----:B------:R-:W-:Y:S01]  /*7170*/  VIADD R20, R9, 0x4 ;  /* 0x0000000409147836 */ /* 0x000fe20000000000 */
[----:B------:R-:W-:Y:S01]  /*7180*/  STL [R1+0x3c], R9 ;  /* 0x00003c0901007387 */ /* 0x000fe20000100800 */
[----:B------:R-:W-:Y:S01]  /*7190*/  IMAD.MOV.U32 R11, RZ, RZ, 0x40000040 ;  /* 0x40000040ff0b7424 */ /* 0x000fe200078e00ff */
[----:B------:R-:W-:Y:S01]  /*71a0*/  MOV R13, 0x40000040 ;  /* 0x40000040000d7802 */ /* 0x000fe20000000f00 */
[C---:B------:R-:W-:Y:S01]  /*71b0*/  VIADD R14, R6.reuse, 0x2 ;  /* 0x00000002060e7836 */ /* 0x040fe20000000000 */
[----:B------:R2:W-:Y:S01]  /*71c0*/  STL [R1+0x5c], R5 ;  /* 0x00005c0501007387 */ /* 0x0005e20000100800 */
[----:B-1----:R-:W-:Y:S01]  /*71d0*/  IADD3 R10, R6, 0x6, RZ ;  /* 0x00000006060a7810 */ /* 0x002fe20007ffe0ff */
[----:B------:R-:W-:-:S02]  /*71e0*/  IMAD.MOV.U32 R15, RZ, RZ, 0x40000040 ;  /* 0x40000040ff0f7424 */ /* 0x000fc400078e00ff */
[----:B------:R1:W-:Y:S01]  /*71f0*/  STL [R1+0x38], R6 ;  /* 0x0000380601007387 */ /* 0x0003e20000100800 */
[----:B------:R-:W-:-:S03]  /*7200*/  VIADD R12, R6, 0x4 ;  /* 0x00000004060c7836 */ /* 0x000fc60000000000 */
[----:B------:R3:W-:Y:S04]  /*7210*/  STL.64 [R1+0x30], R22 ;  /* 0x0000301601007387 */ /* 0x0007e80000100a00 */
[----:B------:R3:W-:Y:S04]  /*7220*/  STL.64 [R1+0x28], R20 ;  /* 0x0000281401007387 */ /* 0x0007e80000100a00 */
[----:B------:R3:W-:Y:S04]  /*7230*/  STL.64 [R1+0x20], R18 ;  /* 0x0000201201007387 */ /* 0x0007e80000100a00 */
[----:B------:R3:W-:Y:S04]  /*7240*/  STL.64 [R1+0x8], R10 ;  /* 0x0000080a01007387 */ /* 0x0007e80000100a00 */
[----:B------:R3:W-:Y:S04]  /*7250*/  STL.64 [R1+0x18], R14 ;  /* 0x0000180e01007387 */ /* 0x0007e80000100a00 */
[----:B------:R3:W-:Y:S01]  /*7260*/  STL.64 [R1+0x10], R12 ;  /* 0x0000100c01007387 */ /* 0x0007e20000100a00 */
[C---:B--2---:R-:W-:Y:S01]  /*7270*/  VIADD R5, R7.reuse, 0x4 ;  /* 0x0000000407057836 */ /* 0x044fe20000000000 */
[C---:B-1----:R-:W-:Y:S01]  /*7280*/  IADD3 R6, R7.reuse, 0xc, RZ ;  /* 0x0000000c07067810 */ /* 0x042fe20007ffe0ff */
[C---:B------:R-:W-:Y:S01]  /*7290*/  VIADD R9, R7.reuse, 0x8 ;  /* 0x0000000807097836 */ /* 0x040fe20000000000 */
[C---:B------:R-:W-:Y:S01]  /*72a0*/  IADD3 R6, R7.reuse, 0x18, RZ ;  /* 0x0000001807067810 */ /* 0x040fe20007ffe0ff */
[----:B------:R-:W-:-:S02]  /*72b0*/  VIADD R5, R7, 0x10 ;  /* 0x0000001007057836 */ /* 0x000fc40000000000 */
[C---:B------:R-:W-:Y:S02]  /*72c0*/  VIADD R9, R7.reuse, 0x14 ;  /* 0x0000001407097836 */ /* 0x040fe40000000000 */
[----:B------:R-:W-:-:S07]  /*72d0*/  VIADD R5, R7, 0x1c ;  /* 0x0000001c07057836 */ /* 0x000fce0000000000 */
.L_x_1222:
[----:B------:R-:W-:Y:S01]  /*72e0*/  IMAD.U32 R5, RZ, RZ, UR36 ;  /* 0x00000024ff057e24 */ /* 0x000fe2000f8e00ff */
[----:B------:R-:W-:Y:S05]  /*72f0*/  YIELD ;  /* 0x0000000000007946 */ /* 0x000fea0003800000 */
[----:B------:R-:W-:-:S04]  /*7300*/  LOP3.LUT R5, R5, 0x1, RZ, 0xfc, !PT ;  /* 0x0000000105057812 */ /* 0x000fc800078efcff */
[----:B------:R-:W-:-:S13]  /*7310*/  ISETP.NE.AND P0, PT, R5, 0x3, PT ;  /* 0x000000030500780c */ /* 0x000fda0003f05270 */
[----:B------:R-:W-:Y:S05]  /*7320*/  @!P0 BRA `(.L_x_1212) ;  /* 0x0000000000048947 */ /* 0x000fea0003800000 */
[----:B------:R-:W-:Y:S01]  /*7330*/  BPT.TRAP 0x1 ;  /* 0x000000040000795c */ /* 0x000fe20000300000 */
.L_x_1212:
[----:B------:R-:W-:Y:S02]  /*7340*/  LEA R6, R0, R16, 0x3 ;  /* 0x0000001000067211 */ /* 0x000fe400078e18ff */
[----:B---3--:R-:W-:-:S04]  /*7350*/  SHF.L.U32 R23, R4, 0x1f, RZ ;  /* 0x0000001f04177819 */ /* 0x008fc800000006ff */
[----:B------:R1:W2:Y:S01]  /*7360*/  SYNCS.PHASECHK.TRANS64.TRYWAIT P1, [R6+URZ+0x30c10], R23 ;  /* 0x030c1017060075a7 */ /* 0x0002a2000802017f */
[----:B------:R-:W-:Y:S05]  /*7370*/  @!P0 BRA `(.L_x_1213) ;  /* 0x0000000000048947 */ /* 0x000fea0003800000 */
[----:B------:R-:W-:Y:S01]  /*7380*/  BPT.TRAP 0x1 ;  /* 0x000000040000795c */ /* 0x000fe20000300000 */
.L_x_1213:
[----:B------:R-:W-:-:S05]  /*7390*/  VIADD R5, R16, 0x10000 ;  /* 0x0001000010057836 */ /* 0x000fca0000000000 */
[----:B------:R-:W-:-:S04]  /*73a0*/  SHF.R.U32.HI R5, RZ, 0x4, R5 ;  /* 0x00000004ff057819 */ /* 0x000fc80000011605 */
[----:B------:R-:W-:-:S04]  /*73b0*/  LOP3.LUT R5, R5, 0x3fff, RZ, 0xc0, !PT ;  /* 0x00003fff05057812 */ /* 0x000fc800078ec0ff */
[----:B------:R-:W-:Y:S01]  /*73c0*/  LOP3.LUT R9, R5, 0x10000, RZ, 0xfc, !PT ;  /* 0x0001000005097812 */ /* 0x000fe200078efcff */
[----:B--2---:R-:W-:Y:S06]  /*73d0*/  @P1 BRA `(.L_x_1214) ;  /* 0x0000000000081947 */ /* 0x004fec0003800000 */
[----:B------:R-:W2:Y:S02]  /*73e0*/  SYNCS.PHASECHK.TRANS64.TRYWAIT P1, [R6+URZ+0x30c10], R23 ;  /* 0x030c1017060075a7 */ /* 0x000ea4000802017f */
[----:B--2---:R-:W-:Y:S05]  /*73f0*/  @!P1 BRA `(.L_x_1215) ;  /* 0x000000f000009947 */ /* 0x004fea0003800000 */
.L_x_1214:
        /* <DEDUP_REMOVED lines=63> */
.L_x_1216:
[----:B------:R1:W1:Y:S01]  /*77f0*/  SYNCS.PHASECHK.TRANS64.TRYWAIT P1, [R6+URZ+0x30c30], R23 ;  /* 0x030c3017060075a7 */ /* 0x000262000802017f */
[----:B------:R-:W-:Y:S05]  /*7800*/  @!P0 BRA `(.L_x_1217) ;  /* 0x0000000000048947 */ /* 0x000fea0003800000 */
[----:B------:R-:W-:Y:S01]  /*7810*/  BPT.TRAP 0x1 ;  /* 0x000000040000795c */ /* 0x000fe20000300000 */
.L_x_1217:
[----:B-1----:R-:W-:Y:S05]  /*7820*/  @P1 BRA `(.L_x_1218) ;  /* 0x0000000000081947 */ /* 0x002fea0003800000 */
[----:B------:R-:W1:Y:S02]  /*7830*/  SYNCS.PHASECHK.TRANS64.TRYWAIT P1, [R6+URZ+0x30c30], R23 ;  /* 0x030c3017060075a7 */ /* 0x000e64000802017f */
[----:B-1----:R-:W-:Y:S05]  /*7840*/  @!P1 BRA `(.L_x_1219) ;  /* 0x000000ec00009947 */ /* 0x002fea0003800000 */
.L_x_1218:
        /* <DEDUP_REMOVED lines=83> */
[----:B------:R-:W-:Y:S01]  /*7d80*/  UMOV UR11, 0x40000040 ;  /* 0x40000040000b7882 */ /* 0x000fe20000000000 */
[C---:B------:R-:W-:Y:S01]  /*7d90*/  VIADD R227, R7.reuse, 0x4 ;  /* 0x0000000407e37836 */ /* 0x040fe20000000000 */
[----:B------:R-:W-:Y:S01]  /*7da0*/  MUFU.TANH R18, R18 ;  /* 0x0000001200127308 */ /* 0x000fe20000002400 */
[----:B------:R-:W-:Y:S04]  /*7db0*/  STL [R1+0x90], R143 ;  /* 0x0000908f01007387 */ /* 0x000fe80000100800 */
[----:B------:R-:W-:Y:S03]  /*7dc0*/  STL [R1+0x8c], R142 ;  /* 0x00008c8e01007387 */ /* 0x000fe60000100800 */
[----:B------:R-:W1:Y:S01]  /*7dd0*/  MUFU.TANH R20, R20 ;  /* 0x0000001400147308 */ /* 0x000e620000002400 */
[----:B------:R-:W-:Y:S04]  /*7de0*/  STL [R1+0x88], R141 ;  /* 0x0000888d01007387 */ /* 0x000fe80000100800 */
[----:B------:R-:W-:Y:S01]  /*7df0*/  STL [R1+0x84], R140 ;  /* 0x0000848c01007387 */ /* 0x000fe20000100800 */
[----:B------:R-:W-:-:S02]  /*7e00*/  VIADD R229, R7, 0x8 ;  /* 0x0000000807e57836 */ /* 0x000fc40000000000 */
[----:B------:R-:W2:Y:S01]  /*7e10*/  MUFU.TANH R21, R21 ;  /* 0x0000001500157308 */ /* 0x000ea20000002400 */
[----:B------:R-:W-:Y:S04]  /*7e20*/  STL [R1+0x80], R6 ;  /* 0x0000800601007387 */ /* 0x000fe80000100800 */
[----:B------:R-:W-:Y:S03]  /*7e30*/  STL [R1+0x7c], R5 ;  /* 0x00007c0501007387 */ /* 0x000fe60000100800 */
[----:B------:R-:W3:Y:S01]  /*7e40*/  MUFU.TANH R19, R19 ;  /* 0x0000001300137308 */ /* 0x000ee20000002400 */
[----:B------:R-:W-:Y:S04]  /*7e50*/  STL [R1+0x78], R4 ;  /* 0x0000780401007387 */ /* 0x000fe80000100800 */
[----:B------:R-:W-:Y:S01]  /*7e60*/  STL [R1+0x74], R3 ;  /* 0x0000740301007387 */ /* 0x000fe20000100800 */
[----:B------:R-:W-:-:S02]  /*7e70*/  IADD3 R213, R7, 0xc, RZ ;  /* 0x0000000c07d57810 */ /* 0x000fc40007ffe0ff */
[----:B------:R-:W4:Y:S01]  /*7e80*/  MUFU.TANH R22, R22 ;  /* 0x0000001600167308 */ /* 0x000f220000002400 */
[----:B------:R1:W-:Y:S01]  /*7e90*/  STL [R1+0x70], R2 ;  /* 0x0000700201007387 */ /* 0x0003e20000100800 */
[C---:B------:R-:W-:Y:S02]  /*7ea0*/  ISETP.GT.AND P2, PT, R8.reuse, RZ, PT ;  /* 0x000000ff0800720c */ /* 0x040fe40003f44270 */
[----:B------:R-:W-:-:S04]  /*7eb0*/  ISETP.GT.AND P1, PT, R8, 0x8, PT ;  /* 0x000000080800780c */ /* 0x000fc80003f24270 */
[----:B------:R-:W4:Y:S01]  /*7ec0*/  MUFU.TANH R204, R204 ;  /* 0x000000cc00cc7308 */ /* 0x000f220000002400 */
[----:B-1----:R-:W2:Y:S01]  /*7ed0*/  LDL.64 R2, [R1+0x18] ;  /* 0x0000180001027983 */ /* 0x002ea20000100a00 */
[----:B------:R-:W-:Y:S01]  /*7ee0*/  WARPGROUP.ARRIVE ;  /* 0x00000000000079c5 */ /* 0x000fe20000000000 */
[C---:B------:R-:W-:Y:S02]  /*7ef0*/  VIADD R222, R7.reuse, 0x14 ;  /* 0x0000001407de7836 */ /* 0x040fe40000000000 */
[----:B------:R-:W-:-:S03]  /*7f00*/  VIADD R220, R7, 0x10 ;  /* 0x0000001007dc7836 */ /* 0x000fc60000000000 */
[----:B------:R-:W1:Y:S01]  /*7f10*/  MUFU.TANH R23, R23 ;  /* 0x0000001700177308 */ /* 0x000e620000002400 */
        /* <DEDUP_REMOVED lines=8> */
[----:B------:R-:W-:Y:S01]  /*7fa0*/  FMUL.FTZ R116, R136, UR8 ;  /* 0x0000000888747c20 */ /* 0x000fe20008410000 */
[----:B------:R-:W-:Y:S01]  /*7fb0*/  ULDC UR5, c[0x0][0x744] ;  /* 0x0001d10000057ab9 */ /* 0x000fe20000000800 */
[----:B------:R-:W1:Y:S01]  /*7fc0*/  MUFU.TANH R205, R205 ;  /* 0x000000cd00cd7308 */ /* 0x000e620000002400 */
[----:B---3--:R-:W3:Y:S01]  /*7fd0*/  LDL.64 R108, [R1+0x8] ;  /* 0x00000800016c7983 */ /* 0x008ee20000100a00 */
[----:B------:R-:W-:Y:S01]  /*7fe0*/  UIADD3 UR4, UR6, 0x2, URZ ;  /* 0x0000000206047890 */ /* 0x000fe2000fffe03f */
[----:B------:R-:W-:-:S05]  /*7ff0*/  IADD3 R214, R7, 0x18, RZ ;  /* 0x0000001807d67810 */ /* 0x000fca0007ffe0ff */
[----:B------:R-:W-:Y:S01]  /*8000*/  MUFU.TANH R207, R207 ;  /* 0x000000cf00cf7308 */ /* 0x000fe20000002400 */
[----:B------:R-:W-:-:S07]  /*8010*/  UMOV UR14, UR4 ;  /* 0x00000004000e7c82 */ /* 0x000fce0008000000 */
[----:B------:R-:W1:Y:S08]  /*8020*/  MUFU.TANH R206, R206 ;  /* 0x000000ce00ce7308 */ /* 0x000e700000002400 */
[----:B------:R-:W1:Y:S08]  /*8030*/  MUFU.TANH R228, R228 ;  /* 0x000000e400e47308 */ /* 0x000e700000002400 */
[----:B------:R-:W1:Y:S01]  /*8040*/  MUFU.TANH R208, R208 ;  /* 0x000000d000d07308 */ /* 0x000e620000002400 */
        /* <DEDUP_REMOVED lines=9> */
[----:B------:R4:W-:Y:S01]  /*80e0*/  MUFU.TANH R153, R112 ;  /* 0x0000007000997308 */ /* 0x0009e20000002400 */
[----:B------:R-:W-:Y:S01]  /*80f0*/  FMUL.FTZ R94, R102, UR8 ;  /* 0x00000008665e7c20 */ /* 0x000fe20008410000 */
[----:B------:R-:W-:Y:S01]  /*8100*/  UIADD3 UR6, UR6, 0x6, URZ ;  /* 0x0000000606067890 */ /* 0x000fe2000fffe03f */
[----:B---3--:R-:W-:-:S05]  /*8110*/  R2UR UR9, R109 ;  /* 0x000000006d0972ca */ /* 0x008fca00000e0000 */
[----:B------:R3:W-:Y:S01]  /*8120*/  MUFU.TANH R151, R113 ;  /* 0x0000007100977308 */ /* 0x0007e20000002400 */
[----:B----4-:R-:W-:Y:S01]  /*8130*/  FMUL.FTZ R112, R118, UR8 ;  /* 0x0000000876707c20 */ /* 0x010fe20008410000 */
[----:B------:R-:W-:-:S06]  /*8140*/  FMUL.FTZ R118, R138, UR8 ;  /* 0x000000088a767c20 */ /* 0x000fcc0008410000 */
[----:B------:R4:W-:Y:S01]  /*8150*/  MUFU.TANH R152, R114 ;  /* 0x0000007200987308 */ /* 0x0009e20000002400 */
[----:B---3--:R-:W-:Y:S01]  /*8160*/  FMUL.FTZ R113, R133, UR8 ;  /* 0x0000000885717c20 */ /* 0x008fe20008410000 */
[----:B------:R-:W-:Y:S02]  /*8170*/  WARPGROUP.DEPBAR.LE gsb0, 0x0 ;  /* 0x00008000000079c5 */ /* 0x000fe40000010000 */
[----:B------:R-:W-:-:S04]  /*8180*/  WARPGROUP.ARRIVE ;  /* 0x00000000000079c5 */ /* 0x000fc80000000000 */
[----:B------:R3:W-:Y:S01]  /*8190*/  MUFU.TANH R150, R115 ;  /* 0x0000007300967308 */ /* 0x0007e20000002400 */
[----:B----4-:R-:W-:-:S07]  /*81a0*/  FMUL.FTZ R114, R134, UR8 ;  /* 0x0000000886727c20 */ /* 0x010fce0008410000 */
[----:B------:R4:W-:Y:S01]  /*81b0*/  MUFU.TANH R149, R117 ;  /* 0x0000007500957308 */ /* 0x0009e20000002400 */
[----:B---3--:R-:W-:-:S07]  /*81c0*/  FMUL.FTZ R115, R135, UR8 ;  /* 0x0000000887737c20 */ /* 0x008fce0008410000 */
[----:B------:R3:W-:Y:S01]  /*81d0*/  MUFU.TANH R145, R121 ;  /* 0x0000007900917308 */ /* 0x0007e20000002400 */
[----:B----4-:R-:W-:Y:S01]  /*81e0*/  FMUL.FTZ R117, R137, UR8 ;  /* 0x0000000889757c20 */ /* 0x010fe20008410000 */
[----:B---3--:R-:W-:Y:S01]  /*81f0*/  FMUL.FTZ R121, R139, UR8 ;  /* 0x000000088b797c20 */ /* 0x008fe20008410000 */
[----:B------:R-:W-:Y:S02]  /*8200*/  R2UR UR8, R108 ;  /* 0x000000006c0872ca */ /* 0x000fe400000e0000 */
[----:B--2---:R-:W-:Y:S02]  /*8210*/  R2UR UR12, R2 ;  /* 0x00000000020c72ca */ /* 0x004fe400000e0000 */
[----:B------:R-:W-:-:S13]  /*8220*/  R2UR UR13, R3 ;  /* 0x00000000030d72ca */ /* 0x000fda00000e0000 */
[----:B------:R-:W-:Y:S01]  /*8230*/  HGMMA.64x128x16.F32 R24, gdesc[UR12], R24, gsb0 ;  /* 0x01e000000c1879f0 */ /* 0x000fe20008000818 */
[----:B------:R-:W-:Y:S01]  /*8240*/  UMOV UR10, UR6 ;  /* 0x00000006000a7c82 */ /* 0x000fe20008000000 */
[----:B------:R2:W-:Y:S01]  /*8250*/  MUFU.TANH R164, R96 ;  /* 0x0000006000a47308 */ /* 0x0005e20000002400 */
[----:B------:R-:W-:Y:S04]  /*8260*/  SHFL.IDX PT, R97, R17, R227, 0x1f ;  /* 0x00001fe311617589 */ /* 0x000fe800000e0000 */
[----:B--2---:R-:W2:Y:S04]  /*8270*/  SHFL.IDX PT, R96, R17, R7, 0x1f ;  /* 0x00001f0711607589 */ /* 0x004ea800000e0000 */
[----:B------:R-:W3:Y:S01]  /*8280*/  SHFL.IDX PT, R95, R17, R229, 0x1f ;  /* 0x00001fe5115f7589 */ /* 0x000ee200000e0000 */
[----:B------:R4:W-:Y:S01]  /*8290*/  MUFU.TANH R163, R99 ;  /* 0x0000006300a37308 */ /* 0x0009e20000002400 */
[----:B------:R-:W-:-:S07]  /*82a0*/  FSEL R98, R20, -INF , P1 ;  /* 0xff80000014627808 */ /* 0x000fce0000800000 */
[----:B------:R1:W-:Y:S01]  /*82b0*/  MUFU.TANH R161, R104 ;  /* 0x0000006800a17308 */ /* 0x0003e20000002400 */
[----:B----4-:R-:W-:Y:S01]  /*82c0*/  FSEL R99, R18, -INF , P2 ;  /* 0xff80000012637808 */ /* 0x010fe20001000000 */
[----:B------:R-:W-:Y:S04]  /*82d0*/  SHFL.IDX PT, R101, R17, R222, 0x1f ;  /* 0x00001fde11657589 */ /* 0x000fe800000e0000 */
[----:B-1----:R-:W1:Y:S02]  /*82e0*/  SHFL.IDX PT, R104, R17, R213, 0x1f ;  /* 0x00001fd511687589 */ /* 0x002e6400000e0000 */
[----:B------:R4:W-:Y:S01]  /*82f0*/  MUFU.TANH R148, R119 ;  /* 0x0000007700947308 */ /* 0x0009e20000002400 */
[--C-:B--2---:R-:W-:Y:S01]  /*8300*/  FFMA.FTZ R99, R99, UR5, -R96.reuse ;  /* 0x0000000563637c23 */ /* 0x104fe20008010860 */
[----:B------:R-:W-:Y:S01]  /*8310*/  FFMA.FTZ R98, R98, UR5, -R96 ;  /* 0x0000000562627c23 */ /* 0x000fe20008010860 */
[----:B------:R-:W-:-:S02]  /*8320*/  WARPGROUP.DEPBAR.LE gsb0, 0x0 ;  /* 0x00008000000079c5 */ /* 0x000fc40000010000 */
[----:B------:R-:W-:-:S06]  /*8330*/  WARPGROUP.ARRIVE ;  /* 0x00000000000079c5 */ /* 0x000fcc0000000000 */
[----:B------:R-:W-:Y:S01]  /*8340*/  HGMMA.64x128x16.F32 R24, gdesc[UR8], R24, gsb0 ;  /* 0x01e00000081879f0 */ /* 0x000fe20008000818 */
[----:B------:R-:W-:Y:S01]  /*8350*/  FSEL R96, R21, -INF , P1 ;  /* 0xff80000015607808 */ /* 0x000fe20000800000 */
[----:B------:R-:W2:Y:S01]  /*8360*/  SHFL.IDX PT, R100, R17, R220, 0x1f ;  /* 0x00001fdc11647589 */ /* 0x000ea200000e0000 */
[----:B----4-:R-:W-:Y:S01]  /*8370*/  FSEL R119, R19, -INF , P2 ;  /* 0xff80000013777808 */ /* 0x010fe20001000000 */
[----:B------:R-:W-:Y:S04]  /*8380*/  MUFU.TANH R147, R120 ;  /* 0x0000007800937308 */ /* 0x000fe80000002400 */
[----:B------:R-:W-:-:S04]  /*8390*/  FFMA.FTZ R119, R119, UR5, -R97 ;  /* 0x0000000577777c23 */ /* 0x000fc80008010861 */
[----:B------:R4:W-:Y:S08]  /*83a0*/  MUFU.EX2 R120, R99 ;  /* 0x0000006300787308 */ /* 0x0009f00000000800 */
[----:B------:R3:W-:Y:S01]  /*83b0*/  MUFU.TANH R160, R106 ;  /* 0x0000006a00a07308 */ /* 0x0007e20000002400 */
[----:B----4-:R-:W-:Y:S01]  /*83c0*/  FFMA.FTZ R99, R96, UR5, -R97 ;  /* 0x0000000560637c23 */ /* 0x010fe20008010861 */
[----:B------:R-:W-:-:S02]  /*83d0*/  FSEL R96, R22, -INF , P2 ;  /* 0xff80000016607808 */ /* 0x000fc40001000000 */
[----:B------:R-:W-:Y:S01]  /*83e0*/  FSEL R97, R204, -INF , P1 ;  /* 0xff800000cc617808 */ /* 0x000fe20000800000 */
[----:B---3--:R-:W3:Y:S03]  /*83f0*/  SHFL.IDX PT, R106, R17, R214, 0x1f ;  /* 0x00001fd6116a7589 */ /* 0x008ee600000e0000 */
[----:B------:R-:W4:Y:S01]  /*8400*/  MUFU.TANH R88, R88 ;  /* 0x0000005800587308 */ /* 0x000f220000002400 */
[--C-:B------:R-:W-:Y:S01]  /*8410*/  FFMA.FTZ R96, R96, UR5, -R95.reuse ;  /* 0x0000000560607c23 */ /* 0x100fe2000801085f */
[----:B------:R-:W-:Y:S01]  /*8420*/  FFMA.FTZ R95, R97, UR5, -R95 ;  /* 0x00000005615f7c23 */ /* 0x000fe2000801085f */
[----:B------:R-:W-:-:S05]  /*8430*/  FSEL R97, R23, -INF , P2 ;  /* 0xff80000017617808 */ /* 0x000fca0001000000 */
[----:B------:R1:W-:Y:S01]  /*8440*/  MUFU.TANH R4, R129 ;  /* 0x0000008100047308 */ /* 0x0003e20000002400 */
[----:B------:R-:W-:-:S07]  /*8450*/  FSEL R102, R205, -INF , P1 ;  /* 0xff800000cd667808 */ /* 0x000fce0000800000 */
[----:B------:R-:W3:Y:S01]  /*8460*/  MUFU.TANH R226, R226 ;  /* 0x000000e200e27308 */ /* 0x000ee20000002400 */
[----:B-1----:R-:W-:Y:S02]  /*8470*/  VIADD R129, R7, 0x1c ;  /* 0x0000001c07817836 */ /* 0x002fe40000000000 */
[----:B------:R-:W-:-:S05]  /*8480*/  FFMA.FTZ R97, R97, UR5, -R104 ;  /* 0x0000000561617c23 */ /* 0x000fca0008010868 */
[----:B------:R1:W-:Y:S01]  /*8490*/  MUFU.TANH R146, R122 ;  /* 0x0000007a00927308 */ /* 0x0003e20000002400 */
[----:B------:R-:W-:Y:S01]  /*84a0*/  FFMA.FTZ R104, R102, UR5, -R104 ;  /* 0x0000000566687c23 */ /* 0x000fe20008010868 */
[----:B------:R-:W-:-:S06]  /*84b0*/  FSEL R102, R206, -INF , P2 ;  /* 0xff800000ce667808 */ /* 0x000fcc0001000000 */
[----:B------:R2:W-:Y:S01]  /*84c0*/  MUFU.TANH R158, R107 ;  /* 0x0000006b009e7308 */ /* 0x0005e20000002400 */
[----:B-1----:R-:W1:Y:S07]  /*84d0*/  SHFL.IDX PT, R122, R13, R7, 0x1f ;  /* 0x00001f070d7a7589 */ /* 0x002e6e00000e0000 */
[----:B------:R-:W1:Y:S01]  /*84e0*/  MUFU.TANH R230, R230 ;  /* 0x000000e600e67308 */ /* 0x000e620000002400 */
[----:B--2---:R2:W1:Y:S07]  /*84f0*/  SHFL.IDX PT, R107, R17, R129, 0x1f ;  /* 0x00001f81116b7589 */ /* 0x00446e00000e0000 */
[----:B------:R-:W1:Y:S01]  /*8500*/  MUFU.TANH R235, R235 ;  /* 0x000000eb00eb7308 */ /* 0x000e620000002400 */
[----:B------:R-:W1:Y:S01]  /*8510*/  SHFL.IDX PT, R212, R13, R213, 0x1f ;  /* 0x00001fd50dd47589 */ /* 0x000e6200000e0000 */
[----:B--2---:R-:W-:-:S06]  /*8520*/  FSEL R17, R228, -INF , P1 ;  /* 0xff800000e4117808 */ /* 0x004fcc0000800000 */
[----:B------:R-:W2:Y:S01]  /*8530*/  MUFU.TANH R89, R89 ;  /* 0x0000005900597308 */ /* 0x000ea20000002400 */
[----:B------:R-:W-:-:S07]  /*8540*/  FFMA.FTZ R102, R102, UR5, -R100 ;  /* 0x0000000566667c23 */ /* 0x000fce0008010864 */
[----:B------:R-:W-:Y:S08]  /*8550*/  MUFU.TANH R225, R225 ;  /* 0x000000e100e17308 */ /* 0x000ff00000002400 */
[----:B------:R4:W-:Y:S01]  /*8560*/  MUFU.TANH R162, R103 ;  /* 0x0000006700a27308 */ /* 0x0009e20000002400 */
[----:B------:R-:W-:-:S07]  /*8570*/  IMAD R209, R0, 0x400, R209 ;  /* 0x0000040000d17824 */ /* 0x000fce00078e02d1 */
[----:B------:R3:W-:Y:S01]  /*8580*/  MUFU.TANH R159, R105 ;  /* 0x00000069009f7308 */ /* 0x0007e20000002400 */
[----:B----4-:R-:W-:Y:S01]  /*8590*/  FSEL R103, R207, -INF , P2 ;  /* 0xff800000cf677808 */ /* 0x010fe20001000000 */
[----:B------:R-:W-:Y:S06]  /*85a0*/  SHFL.IDX PT, R217, R13, R222, 0x1f ;  /* 0x00001fde0dd97589 */ /* 0x000fec00000e0000 */
[----:B------:R4:W-:Y:S01]  /*85b0*/  MUFU.TANH R143, R124 ;  /* 0x0000007c008f7308 */ /* 0x0009e20000002400 */
[----:B---3--:R-:W-:Y:S01]  /*85c0*/  FSEL R105, R208, -INF , P1 ;  /* 0xff800000d0697808 */ /* 0x008fe20000800000 */
[--C-:B------:R-:W-:Y:S01]  /*85d0*/  FFMA.FTZ R103, R103, UR5, -R101.reuse ;  /* 0x0000000567677c23 */ /* 0x100fe20008010865 */
[----:B------:R-:W-:Y:S01]  /*85e0*/  FFMA.FTZ R101, R17, UR5, -R101 ;  /* 0x0000000511657c23 */ /* 0x000fe20008010865 */
[----:B------:R-:W-:-:S04]  /*85f0*/  FSEL R17, R88, -INF , P2 ;  /* 0xff80000058117808 */ /* 0x000fc80001000000 */
[----:B------:R-:W3:Y:S01]  /*8600*/  MUFU.TANH R91, R91 ;  /* 0x0000005b005b7308 */ /* 0x000ee20000002400 */
[----:B----4-:R-:W4:Y:S01]  /*8610*/  SHFL.IDX PT, R124, R13, R229, 0x1f ;  /* 0x00001fe50d7c7589 */ /* 0x010f2200000e0000 */
[----:B------:R-:W-:-:S03]  /*8620*/  WARPGROUP.DEPBAR.LE gsb0, 0x0 ;  /* 0x00008000000079c5 */ /* 0x000fc60000010000 */
[----:B------:R-:W-:Y:S03]  /*8630*/  LDS R224, [R12+0x400] ;  /* 0x000400000ce07984 */ /* 0x000fe60000000800 */
[----:B------:R-:W-:Y:S01]  /*8640*/  MUFU.TANH R92, R92 ;  /* 0x0000005c005c7308 */ /* 0x000fe20000002400 */
[----:B------:R-:W-:Y:S01]  /*8650*/  FFMA.FTZ R100, R105, UR5, -R100 ;  /* 0x0000000569647c23 */ /* 0x000fe20008010864 */
[----:B------:R-:W-:Y:S01]  /*8660*/  FSEL R105, R226, -INF , P1 ;  /* 0xff800000e2697808 */ /* 0x000fe20000800000 */
[----:B------:R-:W4:Y:S01]  /*8670*/  SHFL.IDX PT, R211, R13, R220, 0x1f ;  /* 0x00001fdc0dd37589 */ /* 0x000f2200000e0000 */
[----:B------:R-:W-:Y:S01]  /*8680*/  FFMA.FTZ R17, R17, UR5, -R106 ;  /* 0x0000000511117c23 */ /* 0x000fe2000801086a */
[----:B------:R-:W-:-:S03]  /*8690*/  R2UR UR4, R209 ;  /* 0x00000000d10472ca */ /* 0x000fc600000e0000 */
[----:B------:R-:W4:Y:S01]  /*86a0*/  MUFU.TANH R93, R93 ;  /* 0x0000005d005d7308 */ /* 0x000f220000002400 */
[----:B------:R-:W-:Y:S01]  /*86b0*/  FFMA.FTZ R106, R105, UR5, -R106 ;  /* 0x00000005696a7c23 */ /* 0x000fe2000801086a */
[----:B-1----:R-:W-:Y:S01]  /*86c0*/  FSEL R105, R230, -INF , P2 ;  /* 0xff800000e6697808 */ /* 0x002fe20001000000 */
[----:B------:R-:W1:Y:S01]  /*86d0*/  SHFL.IDX PT, R209, R13, R214, 0x1f ;  /* 0x00001fd60dd17589 */ /* 0x000e6200000e0000 */
[----:B------:R-:W-:-:S04]  /*86e0*/  FSEL R108, R235, -INF , P2 ;  /* 0xff800000eb6c7808 */ /* 0x000fc80001000000 */
[----:B------:R-:W1:Y:S01]  /*86f0*/  MUFU.TANH R237, R237 ;  /* 0x000000ed00ed7308 */ /* 0x000e620000002400 */
[----:B--2---:R-:W-:-:S07]  /*8700*/  FSEL R109, R89, -INF , P1 ;  /* 0xff800000596d7808 */ /* 0x004fce0000800000 */
[----:B------:R-:W2:Y:S01]  /*8710*/  MUFU.TANH R94, R94 ;  /* 0x0000005e005e7308 */ /* 0x000ea20000002400 */
[----:B------:R-:W-:Y:S01]  /*8720*/  FFMA.FTZ R105, R105, UR5, -R122 ;  /* 0x0000000569697c23 */ /* 0x000fe2000801087a */
[----:B------:R-:W-:-:S06]  /*8730*/  FFMA.FTZ R108, R108, UR5, -R107 ;  /* 0x000000056c6c7c23 */ /* 0x000fcc000801086b */
[----:B------:R3:W-:Y:S01]  /*8740*/  MUFU.TANH R2, R132 ;  /* 0x0000008400027308 */ /* 0x0007e20000002400 */
[----:B------:R-:W-:Y:S01]  /*8750*/  FFMA.FTZ R122, R109, UR5, -R122 ;  /* 0x000000056d7a7c23 */ /* 0x000fe2000801087a */
[----:B------:R-:W-:Y:S06]  /*8760*/  SHFL.IDX PT, R136, R15, R7, 0x1f ;  /* 0x00001f070f887589 */ /* 0x000fec00000e0000 */
[----:B------:R4:W2:Y:S01]  /*8770*/  MUFU.TANH R156, R110 ;  /* 0x0000006e009c7308 */ /* 0x0008a20000002400 */
[----:B---3--:R-:W3:Y:S01]  /*8780*/  SHFL.IDX PT, R132, R15, R229, 0x1f ;  /* 0x00001fe50f847589 */ /* 0x008ee200000e0000 */
[----:B------:R-:W-:-:S06]  /*8790*/  FSEL R109, R91, -INF , P2 ;  /* 0xff8000005b6d7808 */ /* 0x000fcc0001000000 */
[----:B------:R1:W-:Y:S01]  /*87a0*/  MUFU.TANH R154, R111 ;  /* 0x0000006f009a7308 */ /* 0x0003e20000002400 */
[----:B----4-:R-:W-:Y:S01]  /*87b0*/  FSEL R110, R225, -INF , P1 ;  /* 0xff800000e16e7808 */ /* 0x010fe20000800000 */
[----:B------:R-:W-:Y:S04]  /*87c0*/  SHFL.IDX PT, R134, R15, R227, 0x1f ;  /* 0x00001fe30f867589 */ /* 0x000fe800000e0000 */
[----:B------:R-:W-:Y:S01]  /*87d0*/  FFMA.FTZ R107, R110, UR5, -R107 ;  /* 0x000000056e6b7c23 */ /* 0x000fe2000801086b */
[----:B------:R-:W-:Y:S01]  /*87e0*/  FSEL R110, R164, -INF , P2 ;  /* 0xff800000a46e7808 */ /* 0x000fe20001000000 */
[----:B------:R4:W-:Y:S01]  /*87f0*/  MUFU.TANH R141, R125 ;  /* 0x0000007d008d7308 */ /* 0x0009e20000002400 */
[----:B-1----:R-:W-:Y:S04]  /*8800*/  SHFL.IDX PT, R111, R13, R227, 0x1f ;  /* 0x00001fe30d6f7589 */ /* 0x002fe800000e0000 */
[----:B------:R-:W1:Y:S03]  /*8810*/  SHFL.IDX PT, R13, R13, R129, 0x1f ;  /* 0x00001f810d0d7589 */ /* 0x000e6600000e0000 */
[----:B------:R2:W-:Y:S01]  /*8820*/  MUFU.TANH R142, R126 ;  /* 0x0000007e008e7308 */ /* 0x0005e20000002400 */
[----:B----4-:R-:W-:Y:S01]  /*8830*/  FSEL R125, R163, -INF , P1 ;  /* 0xff800000a37d7808 */ /* 0x010fe20000800000 */
[----:B------:R-:W-:Y:S01]  /*8840*/  FFMA.FTZ R109, R109, UR5, -R212 ;  /* 0x000000056d6d7c23 */ /* 0x000fe200080108d4 */
[----:B------:R-:W-:Y:S01]  /*8850*/  FFMA.FTZ R110, R110, UR5, -R124 ;  /* 0x000000056e6e7c23 */ /* 0x000fe2000801087c */
[----:B------:R-:W-:-:S04]  /*8860*/  FSEL R210, R93, -INF , P2 ;  /* 0xff8000005dd27808 */ /* 0x000fc80001000000 */
[----:B------:R4:W-:Y:S01]  /*8870*/  MUFU.TANH R5, R130 ;  /* 0x0000008200057308 */ /* 0x0009e20000002400 */
[----:B--2---:R-:W-:Y:S01]  /*8880*/  FSEL R126, R92, -INF , P1 ;  /* 0xff8000005c7e7808 */ /* 0x004fe20000800000 */
[----:B------:R-:W-:Y:S01]  /*8890*/  FFMA.FTZ R212, R125, UR5, -R212 ;  /* 0x000000057dd47c23 */ /* 0x000fe200080108d4 */
[----:B------:R-:W-:-:S05]  /*88a0*/  FSEL R234, R237, -INF , P2 ;  /* 0xff800000edea7808 */ /* 0x000fca0001000000 */
[----:B------:R-:W2:Y:S01]  /*88b0*/  MUFU.TANH R231, R231 ;  /* 0x000000e700e77308 */ /* 0x000ea20000002400 */
[----:B----4-:R-:W4:Y:S01]  /*88c0*/  SHFL.IDX PT, R130, R15, R213, 0x1f ;  /* 0x00001fd50f827589 */ /* 0x010f2200000e0000 */
[----:B------:R-:W-:Y:S01]  /*88d0*/  FFMA.FTZ R124, R126, UR5, -R124 ;  /* 0x000000057e7c7c23 */ /* 0x000fe2000801087c */
[----:B------:R-:W-:Y:S02]  /*88e0*/  FSEL R125, R162, -INF , P1 ;  /* 0xff800000a27d7808 */ /* 0x000fe40000800000 */
[----:B------:R-:W-:Y:S01]  /*88f0*/  FSEL R126, R94, -INF , P1 ;  /* 0xff8000005e7e7808 */ /* 0x000fe20000800000 */
[----:B------:R-:W-:Y:S01]  /*8900*/  FFMA.FTZ R210, R210, UR5, -R217 ;  /* 0x00000005d2d27c23 */ /* 0x000fe200080108d9 */
[----:B------:R-:W-:Y:S01]  /*8910*/  FSEL R216, R161, -INF , P2 ;  /* 0xff800000a1d87808 */ /* 0x000fe20001000000 */
[----:B------:R3:W-:Y:S01]  /*8920*/  MUFU.TANH R6, R128 ;  /* 0x0000008000067308 */ /* 0x0007e20000002400 */
[----:B------:R-:W-:Y:S01]  /*8930*/  FFMA.FTZ R234, R234, UR5, -R211 ;  /* 0x00000005eaea7c23 */ /* 0x000fe200080108d3 */
[----:B------:R-:W-:Y:S01]  /*8940*/  FFMA.FTZ R217, R125, UR5, -R217 ;  /* 0x000000057dd97c23 */ /* 0x000fe200080108d9 */
[----:B------:R-:W-:Y:S01]  /*8950*/  FSEL R12, R160, -INF , P1 ;  /* 0xff800000a00c7808 */ /* 0x000fe20000800000 */
[----:B------:R-:W-:Y:S01]  /*8960*/  FFMA.FTZ R211, R126, UR5, -R211 ;  /* 0x000000057ed37c23 */ /* 0x000fe200080108d3 */
[----:B------:R-:W-:Y:S01]  /*8970*/  SHFL.IDX PT, R125, R15, R222, 0x1f ;  /* 0x00001fde0f7d7589 */ /* 0x000fe200000e0000 */
[----:B------:R-:W-:-:S02]  /*8980*/  FSEL R133, R153, -INF , P2 ;  /* 0xff80000099857808 */ /* 0x000fc40001000000 */
[----:B------:R-:W-:Y:S01]  /*8990*/  FSEL R126, R152, -INF , P1 ;  /* 0xff800000987e7808 */ /* 0x000fe20000800000 */
[----:B---3--:R-:W3:Y:S01]  /*89a0*/  SHFL.IDX PT, R128, R15, R220, 0x1f ;  /* 0x00001fdc0f807589 */ /* 0x008ee200000e0000 */
[----:B------:R-:W4:Y:S01]  /*89b0*/  MUFU.TANH R236, R236 ;  /* 0x000000ec00ec7308 */ /* 0x000f220000002400 */
[--C-:B------:R-:W-:Y:S02]  /*89c0*/  FFMA.FTZ R216, R216, UR5, -R209.reuse ;  /* 0x00000005d8d87c23 */ /* 0x100fe400080108d1 */
[----:B------:R-:W-:Y:S01]  /*89d0*/  SHFL.IDX PT, R215, R15, R214, 0x1f ;  /* 0x00001fd60fd77589 */ /* 0x000fe200000e0000 */
[----:B------:R-:W-:Y:S01]  /*89e0*/  FFMA.FTZ R209, R12, UR5, -R209 ;  /* 0x000000050cd17c23 */ /* 0x000fe200080108d1 */
[----:B------:R-:W-:Y:S01]  /*89f0*/  FSEL R137, R157, -INF , P2 ;  /* 0xff8000009d897808 */ /* 0x000fe20001000000 */
[----:B------:R-:W-:Y:S01]  /*8a00*/  FFMA.FTZ R133, R133, UR5, -R132 ;  /* 0x0000000585857c23 */ /* 0x000fe20008010884 */
[----:B------:R-:W3:Y:S01]  /*8a10*/  SHFL.IDX PT, R218, R224, R7, 0x1f ;  /* 0x00001f07e0da7589 */ /* 0x000ee200000e0000 */
[----:B------:R-:W3:Y:S01]  /*8a20*/  MUFU.TANH R112, R112 ;  /* 0x0000007000707308 */ /* 0x000ee20000002400 */
[----:B------:R-:W-:-:S02]  /*8a30*/  FSEL R12, R156, -INF , P1 ;  /* 0xff8000009c0c7808 */ /* 0x000fc40000800000 */
[----:B------:R-:W-:Y:S01]  /*8a40*/  SHFL.IDX PT, R221, R224, R227, 0x1f ;  /* 0x00001fe3e0dd7589 */ /* 0x000fe200000e0000 */
[----:B------:R-:W-:Y:S01]  /*8a50*/  FFMA.FTZ R132, R126, UR5, -R132 ;  /* 0x000000057e847c23 */ /* 0x000fe20008010884 */
[----:B------:R-:W-:Y:S02]  /*8a60*/  FSEL R139, R159, -INF , P2 ;  /* 0xff8000009f8b7808 */ /* 0x000fe40001000000 */
[----:B------:R-:W-:Y:S01]  /*8a70*/  FSEL R138, R158, -INF , P1 ;  /* 0xff8000009e8a7808 */ /* 0x000fe20000800000 */
[----:B------:R4:W3:Y:S01]  /*8a80*/  SHFL.IDX PT, R126, R15, R129, 0x1f ;  /* 0x00001f810f7e7589 */ /* 0x0008e200000e0000 */
[----:B------:R2:W3:Y:S01]  /*8a90*/  MUFU.TANH R144, R123 ;  /* 0x0000007b00907308 */ /* 0x0004e20000002400 */
[--C-:B------:R-:W-:Y:S02]  /*8aa0*/  FFMA.FTZ R137, R137, UR5, -R136.reuse ;  /* 0x0000000589897c23 */ /* 0x100fe40008010888 */
[----:B------:R3:W3:Y:S01]  /*8ab0*/  SHFL.IDX PT, R223, R224, R213, 0x1f ;  /* 0x00001fd5e0df7589 */ /* 0x0006e200000e0000 */
[----:B------:R-:W-:Y:S01]  /*8ac0*/  FFMA.FTZ R136, R12, UR5, -R136 ;  /* 0x000000050c887c23 */ /* 0x000fe20008010888 */
[--C-:B-1----:R-:W-:Y:S01]  /*8ad0*/  FFMA.FTZ R139, R139, UR5, -R13.reuse ;  /* 0x000000058b8b7c23 */ /* 0x102fe2000801080d */
[----:B------:R-:W-:Y:S01]  /*8ae0*/  FFMA.FTZ R138, R138, UR5, -R13 ;  /* 0x000000058a8a7c23 */ /* 0x000fe2000801080d */
[----:B------:R-:W-:Y:S01]  /*8af0*/  FSEL R135, R155, -INF , P2 ;  /* 0xff8000009b877808 */ /* 0x000fe20001000000 */
[----:B------:R1:W-:Y:S01]  /*8b00*/  MUFU.TANH R3, R131 ;  /* 0x0000008300037308 */ /* 0x0003e20000002400 */
[----:B--2---:R-:W-:-:S02]  /*8b10*/  FSEL R123, R231, -INF , P2 ;  /* 0xff800000e77b7808 */ /* 0x004fc40001000000 */
[----:B------:R-:W-:Y:S01]  /*8b20*/  FSEL R219, R146, -INF , P1 ;  /* 0xff80000092db7808 */ /* 0x000fe20000800000 */
[----:B------:R-:W-:Y:S01]  /*8b30*/  SHFL.IDX PT, R232, R14, R227, 0x1f ;  /* 0x00001fe30ee87589 */ /* 0x000fe200000e0000 */
[----:B------:R-:W-:-:S03]  /*8b40*/  FSEL R13, R154, -INF , P1 ;  /* 0xff8000009a0d7808 */ /* 0x000fc60000800000 */
[----:B------:R2:W-:Y:S01]  /*8b50*/  MUFU.EX2 R12, R122 ;  /* 0x0000007a000c7308 */ /* 0x0005e20000000800 */
[----:B-1----:R-:W-:Y:S01]  /*8b60*/  FSEL R131, R151, -INF , P2 ;  /* 0xff80000097837808 */ /* 0x002fe20001000000 */
[----:B------:R-:W-:Y:S01]  /*8b70*/  FFMA.FTZ R123, R123, UR5, -R111 ;  /* 0x000000057b7b7c23 */ /* 0x000fe2000801086f */
[----:B------:R-:W-:Y:S01]  /*8b80*/  FFMA.FTZ R135, R135, UR5, -R134 ;  /* 0x0000000587877c23 */ /* 0x000fe20008010886 */
[----:B------:R-:W1:Y:S04]  /*8b90*/  SHFL.IDX PT, R222, R224, R222, 0x1f ;  /* 0x00001fdee0de7589 */ /* 0x000e6800000e0000 */
[----:B------:R-:W1:Y:S01]  /*8ba0*/  MUFU.TANH R90, R90 ;  /* 0x0000005a005a7308 */ /* 0x000e620000002400 */
[----:B--2---:R-:W-:Y:S01]  /*8bb0*/  FSEL R122, R150, -INF , P1 ;  /* 0xff800000967a7808 */ /* 0x004fe20000800000 */
[----:B----4-:R-:W-:Y:S01]  /*8bc0*/  FFMA.FTZ R131, R131, UR5, -R130 ;  /* 0x0000000583837c23 */ /* 0x010fe20008010882 */
[----:B------:R-:W-:Y:S01]  /*8bd0*/  FFMA.FTZ R134, R13, UR5, -R134 ;  /* 0x000000050d867c23 */ /* 0x000fe20008010886 */
[----:B------:R-:W-:Y:S01]  /*8be0*/  FSEL R129, R236, -INF , P2 ;  /* 0xff800000ec817808 */ /* 0x000fe20001000000 */
[----:B------:R-:W-:Y:S01]  /*8bf0*/  SHFL.IDX PT, R233, R14, R7, 0x1f ;  /* 0x00001f070ee97589 */ /* 0x000fe200000e0000 */
[----:B------:R-:W-:Y:S01]  /*8c00*/  FFMA.FTZ R130, R122, UR5, -R130 ;  /* 0x000000057a827c23 */ /* 0x000fe20008010882 */
[----:B------:R-:W-:Y:S01]  /*8c10*/  FSEL R122, R149, -INF , P2 ;  /* 0xff800000957a7808 */ /* 0x000fe20001000000 */
[----:B------:R2:W-:Y:S01]  /*8c20*/  MUFU.EX2 R13, R123 ;  /* 0x0000007b000d7308 */ /* 0x0005e20000000800 */
[----:B------:R-:W-:Y:S01]  /*8c30*/  FSEL R15, R148, -INF , P1 ;  /* 0xff800000940f7808 */ /* 0x000fe20000800000 */
[----:B---3--:R-:W-:Y:S01]  /*8c40*/  FFMA.FTZ R129, R129, UR5, -R128 ;  /* 0x0000000581817c23 */ /* 0x008fe20008010880 */
[----:B------:R3:W4:Y:S01]  /*8c50*/  SHFL.IDX PT, R227, R224, R220, 0x1f ;  /* 0x00001fdce0e37589 */ /* 0x00072200000e0000 */
[----:B------:R-:W-:-:S04]  /*8c60*/  FFMA.FTZ R122, R122, UR5, -R125 ;  /* 0x000000057a7a7c23 */ /* 0x000fc8000801087d */
[----:B------:R-:W4:Y:S01]  /*8c70*/  MUFU.TANH R140, R127 ;  /* 0x0000007f008c7308 */ /* 0x000f220000002400 */
[----:B--2---:R-:W-:Y:S01]  /*8c80*/  FSEL R123, R112, -INF , P1 ;  /* 0xff800000707b7808 */ /* 0x004fe20000800000 */
[----:B------:R-:W-:Y:S01]  /*8c90*/  FFMA.FTZ R125, R15, UR5, -R125 ;  /* 0x000000050f7d7c23 */ /* 0x000fe2000801087d */
[----:B------:R-:W-:-:S05]  /*8ca0*/  FSEL R213, R144, -INF , P1 ;  /* 0xff80000090d57808 */ /* 0x000fca0000800000 */
[----:B------:R-:W-:Y:S01]  /*8cb0*/  MUFU.EX2 R98, R98 ;  /* 0x0000006200627308 */ /* 0x000fe20000000800 */
[----:B------:R-:W-:Y:S01]  /*8cc0*/  FFMA.FTZ R128, R123, UR5, -R128 ;  /* 0x000000057b807c23 */ /* 0x000fe20008010880 */
[----:B------:R-:W-:Y:S01]  /*8cd0*/  FSEL R123, R145, -INF , P2 ;  /* 0xff800000917b7808 */ /* 0x000fe20001000000 */
[--C-:B---3--:R-:W-:Y:S01]  /*8ce0*/  FADD.FTZ R220, R24, -R218.reuse ;  /* 0x800000da18dc7221 */ /* 0x108fe20000010000 */
[----:B------:R-:W-:-:S04]  /*8cf0*/  FADD.FTZ R218, R26, -R218 ;  /* 0x800000da1ada7221 */ /* 0x000fc80000010000 */
[----:B------:R-:W2:Y:S01]  /*8d00*/  MUFU.EX2 R119, R119 ;  /* 0x0000007700777308 */ /* 0x000ea20000000800 */
[----:B------:R-:W-:Y:S01]  /*8d10*/  SHFL.IDX PT, R214, R224, R229, 0x1f ;  /* 0x00001fe5e0d67589 */ /* 0x000fe200000e0000 */
[----:B------:R-:W-:Y:S02]  /*8d20*/  VIADD R26, R7, 0x1c ;  /* 0x0000001c071a7836 */ /* 0x000fe40000000000 */
[----:B------:R-:W-:-:S04]  /*8d30*/  FFMA.FTZ R123, R123, UR5, -R126 ;  /* 0x000000057b7b7c23 */ /* 0x000fc8000801087e */
[----:B------:R-:W-:Y:S01]  /*8d40*/  MUFU.TANH R114, R114 ;  /* 0x0000007200727308 */ /* 0x000fe20000002400 */
[----:B------:R-:W3:Y:S01]  /*8d50*/  SHFL.IDX PT, R229, R14, R229, 0x1f ;  /* 0x00001fe50ee57589 */ /* 0x000ee200000e0000 */
[----:B------:R-:W-:-:S06]  /*8d60*/  FFMA.FTZ R126, R213, UR5, -R126 ;  /* 0x00000005d57e7c23 */ /* 0x000fcc000801087e */
[----:B------:R-:W2:Y:S01]  /*8d70*/  MUFU.EX2 R99, R99 ;  /* 0x0000006300637308 */ /* 0x000ea20000000800 */
[----:B------:R-:W-:-:S07]  /*8d80*/  FADD.FTZ R213, R29, -R223 ;  /* 0x800000df1dd57221 */ /* 0x000fce0000010000 */
[----:B------:R-:W2:Y:S08]  /*8d90*/  MUFU.TANH R113, R113 ;  /* 0x0000007100717308 */ /* 0x000eb00000002400 */
[----:B------:R-:W2:Y:S08]  /*8da0*/  MUFU.TANH R115, R115 ;  /* 0x0000007300737308 */ /* 0x000eb00000002400 */
[----:B------:R-:W2:Y:S01]  /*8db0*/  MUFU.EX2 R96, R96 ;  /* 0x0000006000607308 */ /* 0x000ea20000000800 */
[----:B------:R-:W-:-:S07]  /*8dc0*/  FFMA.FTZ R21, -R21, R21, 1 ;  /* 0x3f80000015157423 */ /* 0x000fce0000010115 */
[----:B------:R-:W2:Y:S08]  /*8dd0*/  MUFU.TANH R118, R118 ;  /* 0x0000007600767308 */ /* 0x000eb00000002400 */
[----:B------:R-:W-:Y:S08]  /*8de0*/  MUFU.TANH R116, R116 ;  /* 0x0000007400747308 */ /* 0x000ff00000002400 */
[----:B------:R-:W-:Y:S08]  /*8df0*/  MUFU.TANH R121, R121 ;  /* 0x0000007900797308 */ /* 0x000ff00000002400 */
[----:B------:R-:W2:Y:S01]  /*8e00*/  MUFU.EX2 R95, R95 ;  /* 0x0000005f005f7308 */ /* 0x000ea20000000800 */
[----:B------:R-:W-:-:S07]  /*8e10*/  FFMA.FTZ R22, -R22, R22, 1 ;  /* 0x3f80000016167423 */ /* 0x000fce0000010116 */
[----:B------:R-:W-:Y:S08]  /*8e20*/  MUFU.TANH R117, R117 ;  /* 0x0000007500757308 */ /* 0x000ff00000002400 */
[----:B------:R-:W-:Y:S08]  /*8e30*/  MUFU.EX2 R97, R97 ;  /* 0x0000006100617308 */ /* 0x000ff00000000800 */
[----:B------:R-:W2:Y:S08]  /*8e40*/  MUFU.EX2 R102, R102 ;  /* 0x0000006600667308 */ /* 0x000eb00000000800 */
[----:B------:R-:W2:Y:S01]  /*8e50*/  MUFU.EX2 R104, R104 ;  /* 0x0000006800687308 */ /* 0x000ea20000000800 */
[----:B------:R-:W-:Y:S01]  /*8e60*/  FFMA.FTZ R206, -R206, R206, 1 ;  /* 0x3f800000cece7423 */ /* 0x000fe200000101ce */
[----:B------:R-:W-:Y:S01]  /*8e70*/  FFMA.FTZ R23, -R23, R23, 1 ;  /* 0x3f80000017177423 */ /* 0x000fe20000010117 */
[----:B------:R-:W-:Y:S01]  /*8e80*/  FFMA.FTZ R208, -R208, R208, 1 ;  /* 0x3f800000d0d07423 */ /* 0x000fe200000101d0 */
[----:B------:R-:W-:Y:S01]  /*8e90*/  FFMA.FTZ R205, -R205, R205, 1 ;  /* 0x3f800000cdcd7423 */ /* 0x000fe200000101cd */
[----:B------:R-:W-:Y:S01]  /*8ea0*/  FFMA.FTZ R228, -R228, R228, 1 ;  /* 0x3f800000e4e47423 */ /* 0x000fe200000101e4 */
[----:B------:R-:W-:Y:S02]  /*8eb0*/  LDS R9, [R9+0x400] ;  /* 0x0004000009097984 */ /* 0x000fe40000000800 */
[----:B------:R1:W-:Y:S02]  /*8ec0*/  MUFU.EX2 R15, R124 ;  /* 0x0000007c000f7308 */ /* 0x0003e40000000800 */
[----:B-1----:R-:W-:Y:S01]  /*8ed0*/  FFMA.FTZ R124, R219, UR5, -R215 ;  /* 0x00000005db7c7c23 */ /* 0x002fe200080108d7 */
[----:B------:R-:W-:Y:S01]  /*8ee0*/  FADD.FTZ R219, R25, -R221 ;  /* 0x800000dd19db7221 */ /* 0x000fe20000010000 */
[----:B------:R-:W-:-:S04]  /*8ef0*/  IADD3 R25, R7, 0x18, RZ ;  /* 0x0000001807197810 */ /* 0x000fc80007ffe0ff */
[----:B------:R1:W-:Y:S01]  /*8f00*/  MUFU.EX2 R24, R212 ;  /* 0x000000d400187308 */ /* 0x0003e20000000800 */
[----:B------:R-:W-:Y:S01]  /*8f10*/  FADD.FTZ R221, R27, -R221 ;  /* 0x800000dd1bdd7221 */ /* 0x000fe20000010000 */
[----:B------:R-:W-:Y:S02]  /*8f20*/  VIADD R27, R7, 0xc ;  /* 0x0000000c071b7836 */ /* 0x000fe40000000000 */
[----:B-1----:R-:W-:Y:S02]  /*8f30*/  FADD.FTZ R212, R31, -R223 ;  /* 0x800000df1fd47221 */ /* 0x002fe40000010000 */
[----:B------:R-:W1:Y:S04]  /*8f40*/  SHFL.IDX PT, R223, R224, R25, 0x1f ;  /* 0x00001f19e0df7589 */ /* 0x000e6800000e0000 */
[----:B------:R3:W2:Y:S01]  /*8f50*/  SHFL.IDX PT, R224, R224, R26, 0x1f ;  /* 0x00001f1ae0e07589 */ /* 0x0006a200000e0000 */
[--C-:B------:R-:W-:Y:S01]  /*8f60*/  FADD.FTZ R33, R33, -R222.reuse ;  /* 0x800000de21217221 */ /* 0x100fe20000010000 */
[----:B------:R-:W-:-:S02]  /*8f70*/  FADD.FTZ R35, R35, -R222 ;  /* 0x800000de23237221 */ /* 0x000fc40000010000 */
[----:B------:R1:W2:Y:S01]  /*8f80*/  SHFL.IDX PT, R222, R14, R27, 0x1f ;  /* 0x00001f1b0ede7589 */ /* 0x0002a200000e0000 */
[----:B------:R-:W-:Y:S01]  /*8f90*/  FSEL R127, R90, -INF , P1 ;  /* 0xff8000005a7f7808 */ /* 0x000fe20000800000 */
[--C-:B----4-:R-:W-:Y:S01]  /*8fa0*/  FADD.FTZ R32, R32, -R227.reuse ;  /* 0x800000e320207221 */ /* 0x110fe20000010000 */
[----:B------:R-:W-:Y:S01]  /*8fb0*/  FADD.FTZ R34, R34, -R227 ;  /* 0x800000e322227221 */ /* 0x000fe20000010000 */
[----:B------:R-:W-:Y:S01]  /*8fc0*/  FSEL R227, R5, -INF , P1 ;  /* 0xff80000005e37808 */ /* 0x000fe20000800000 */
[----:B---3--:R3:W-:Y:S01]  /*8fd0*/  MUFU.EX2 R26, R211 ;  /* 0x000000d3001a7308 */ /* 0x0087e20000000800 */
[----:B------:R-:W-:Y:S01]  /*8fe0*/  FFMA.FTZ R111, R127, UR5, -R111 ;  /* 0x000000057f6f7c23 */ /* 0x000fe2000801086f */
[----:B------:R-:W-:Y:S02]  /*8ff0*/  FSEL R127, R147, -INF , P2 ;  /* 0xff800000937f7808 */ /* 0x000fe40001000000 */
[----:B---3--:R-:W-:-:S04]  /*9000*/  FSEL R211, R6, -INF , P2 ;  /* 0xff80000006d37808 */ /* 0x008fc80001000000 */
[----:B------:R3:W-:Y:S01]  /*9010*/  MUFU.EX2 R25, R234 ;  /* 0x000000ea00197308 */ /* 0x0007e20000000800 */
[----:B------:R-:W-:Y:S01]  /*9020*/  FFMA.FTZ R127, R127, UR5, -R215 ;  /* 0x000000057f7f7c23 */ /* 0x000fe200080108d7 */
[----:B------:R-:W-:-:S06]  /*9030*/  FFMA.FTZ R211, R211, UR5, -R229 ;  /* 0x00000005d3d37c23 */ /* 0x000fcc00080108e5 */
[----:B-1----:R1:W-:Y:S01]  /*9040*/  MUFU.EX2 R27, R210 ;  /* 0x000000d2001b7308 */ /* 0x0023e20000000800 */
[----:B---3--:R-:W-:Y:S01]  /*9050*/  IADD3 R234, R7, 0x10, RZ ;  /* 0x0000001007ea7810 */ /* 0x008fe20007ffe0ff */
[--C-:B------:R-:W-:Y:S01]  /*9060*/  FADD.FTZ R215, R28, -R214.reuse ;  /* 0x800000d61cd77221 */ /* 0x100fe20000010000 */
[--C-:B------:R-:W-:Y:S01]  /*9070*/  FADD.FTZ R36, R36, -R223.reuse ;  /* 0x800000df24247221 */ /* 0x100fe20000010000 */
[----:B------:R-:W-:Y:S01]  /*9080*/  FADD.FTZ R38, R38, -R223 ;  /* 0x800000df26267221 */ /* 0x000fe20000010000 */
[----:B------:R-:W-:Y:S01]  /*9090*/  FADD.FTZ R214, R30, -R214 ;  /* 0x800000d61ed67221 */ /* 0x000fe20000010000 */
[----:B-1----:R-:W-:Y:S01]  /*90a0*/  FFMA.FTZ R210, R227, UR5, -R229 ;  /* 0x00000005e3d27c23 */ /* 0x002fe200080108e5 */
[----:B------:R-:W-:Y:S01]  /*90b0*/  FFMA.FTZ R227, -R18, R18, 1 ;  /* 0x3f80000012e37423 */ /* 0x000fe20000010112 */
[----:B------:R-:W-:Y:S01]  /*90c0*/  FMUL.FTZ R229, R120, R220 ;  /* 0x000000dc78e57220 */ /* 0x000fe20000410000 */
[----:B------:R1:W-:Y:S01]  /*90d0*/  MUFU.EX2 R18, R217 ;  /* 0x000000d900127308 */ /* 0x0003e20000000800 */
[----:B------:R-:W-:Y:S01]  /*90e0*/  FSEL R29, R141, -INF , P2 ;  /* 0xff8000008d1d7808 */ /* 0x000fe20001000000 */
[----:B------:R3:W4:Y:S01]  /*90f0*/  SHFL.IDX PT, R223, R14, R234, 0x1f ;  /* 0x00001fea0edf7589 */ /* 0x00072200000e0000 */
[----:B------:R-:W-:Y:S01]  /*9100*/  FSEL R31, R140, -INF , P1 ;  /* 0xff8000008c1f7808 */ /* 0x000fe20000800000 */
[----:B--2---:R-:W-:Y:S01]  /*9110*/  FADD.FTZ R220, R39, -R224 ;  /* 0x800000e027dc7221 */ /* 0x004fe20000010000 */
[----:B------:R-:W-:-:S02]  /*9120*/  FSEL R28, R143, -INF , P2 ;  /* 0xff8000008f1c7808 */ /* 0x000fc40001000000 */
[----:B------:R-:W-:Y:S01]  /*9130*/  FSEL R30, R142, -INF , P1 ;  /* 0xff8000008e1e7808 */ /* 0x000fe20000800000 */
[----:B-1----:R-:W-:Y:S01]  /*9140*/  FADD.FTZ R217, R37, -R224 ;  /* 0x800000e025d97221 */ /* 0x002fe20000010000 */
[----:B------:R-:W-:Y:S01]  /*9150*/  FMUL.FTZ R37, R227, R229 ;  /* 0x000000e5e3257220 */ /* 0x000fe20000410000 */
[----:B------:R-:W-:Y:S01]  /*9160*/  FSEL R227, R4, -INF , P2 ;  /* 0xff80000004e37808 */ /* 0x000fe20001000000 */
[----:B---3--:R-:W-:Y:S01]  /*9170*/  VIADD R234, R7, 0x14 ;  /* 0x0000001407ea7836 */ /* 0x008fe20000000000 */
[----:B------:R-:W-:Y:S01]  /*9180*/  FSEL R224, R3, -INF , P1 ;  /* 0xff80000003e07808 */ /* 0x000fe20000800000 */
[----:B------:R-:W-:Y:S01]  /*9190*/  FFMA.FTZ R39, -R20, R20, 1 ;  /* 0x3f80000014277423 */ /* 0x000fe20000010114 */
[----:B------:R-:W-:Y:S01]  /*91a0*/  FFMA.FTZ R20, -R19, R19, 1 ;  /* 0x3f80000013147423 */ /* 0x000fe20000010113 */
[--C-:B------:R-:W-:Y:S01]  /*91b0*/  FFMA.FTZ R29, R29, UR5, -R232.reuse ;  /* 0x000000051d1d7c23 */ /* 0x100fe200080108e8 */
[----:B------:R-:W-:Y:S01]  /*91c0*/  FFMA.FTZ R31, R31, UR5, -R232 ;  /* 0x000000051f1f7c23 */ /* 0x000fe200080108e8 */
[----:B------:R1:W-:Y:S01]  /*91d0*/  MUFU.EX2 R19, R216 ;  /* 0x000000d800137308 */ /* 0x0003e20000000800 */
[--C-:B------:R-:W-:Y:S01]  /*91e0*/  FFMA.FTZ R28, R28, UR5, -R233.reuse ;  /* 0x000000051c1c7c23 */ /* 0x100fe200080108e9 */
[----:B------:R-:W-:Y:S01]  /*91f0*/  FFMA.FTZ R30, R30, UR5, -R233 ;  /* 0x000000051e1e7c23 */ /* 0x000fe200080108e9 */
[----:B------:R2:W3:Y:S01]  /*9200*/  SHFL.IDX PT, R229, R14, R234, 0x1f ;  /* 0x00001fea0ee57589 */ /* 0x0004e200000e0000 */
[----:B------:R-:W-:Y:S01]  /*9210*/  FMUL.FTZ R232, R119, R219 ;  /* 0x000000db77e87220 */ /* 0x000fe20000410000 */
[----:B------:R-:W-:Y:S01]  /*9220*/  FFMA.FTZ R219, R227, UR5, -R222 ;  /* 0x00000005e3db7c23 */ /* 0x000fe200080108de */
[----:B------:R-:W-:-:S02]  /*9230*/  VIADD R233, R7, 0x18 ;  /* 0x0000001807e97836 */ /* 0x000fc40000000000 */
[----:B-1----:R-:W-:Y:S01]  /*9240*/  FMUL.FTZ R216, R98, R218 ;  /* 0x000000da62d87220 */ /* 0x002fe20000410000 */
[----:B------:R-:W-:Y:S02]  /*9250*/  FFMA.FTZ R218, R224, UR5, -R222 ;  /* 0x00000005e0da7c23 */ /* 0x000fe400080108de */
[----:B------:R-:W-:Y:S01]  /*9260*/  LDS R222, [R10+0x400] ;  /* 0x000400000ade7984 */ /* 0x000fe20000000800 */
[----:B--2---:R-:W-:-:S03]  /*9270*/  IADD3 R234, R7, 0x1c, RZ ;  /* 0x0000001c07ea7810 */ /* 0x004fc60007ffe0ff */
[----:B------:R-:W1:Y:S01]  /*9280*/  SHFL.IDX PT, R224, R14, R233, 0x1f ;  /* 0x00001fe90ee07589 */ /* 0x000e6200000e0000 */
[----:B------:R-:W-:Y:S01]  /*9290*/  FMUL.FTZ R39, R39, R216 ;  /* 0x000000d827277220 */ /* 0x000fe20000410000 */
[----:B------:R-:W-:Y:S02]  /*92a0*/  FMUL.FTZ R216, R20, R232 ;  /* 0x000000e814d87220 */ /* 0x000fe40000410000 */
[----:B------:R2:W-:Y:S01]  /*92b0*/  MUFU.EX2 R20, R209 ;  /* 0x000000d100147308 */ /* 0x0005e20000000800 */
[----:B------:R4:W1:Y:S01]  /*92c0*/  SHFL.IDX PT, R227, R14, R234, 0x1f ;  /* 0x00001fea0ee37589 */ /* 0x00086200000e0000 */
[----:B------:R-:W-:Y:S01]  /*92d0*/  FMUL.FTZ R232, R99, R221 ;  /* 0x000000dd63e87220 */ /* 0x000fe20000410000 */
[----:B--2---:R-:W-:Y:S02]  /*92e0*/  FSEL R209, R114, -INF , P1 ;  /* 0xff80000072d17808 */ /* 0x004fe40000800000 */
[----:B----4-:R-:W-:-:S03]  /*92f0*/  FSEL R14, R2, -INF , P2 ;  /* 0xff800000020e7808 */ /* 0x010fc60001000000 */
[----:B------:R2:W-:Y:S01]  /*9300*/  MUFU.EX2 R10, R139 ;  /* 0x0000008b000a7308 */ /* 0x0005e20000000800 */
[--C-:B------:R-:W-:Y:S01]  /*9310*/  FFMA.FTZ R209, R209, UR5, -R223.reuse ;  /* 0x00000005d1d17c23 */ /* 0x100fe200080108df */
[----:B------:R-:W-:Y:S01]  /*9320*/  FFMA.FTZ R221, R14, UR5, -R223 ;  /* 0x000000050edd7c23 */ /* 0x000fe200080108df */
[----:B------:R-:W-:Y:S01]  /*9330*/  FSEL R223, R113, -INF , P2 ;  /* 0xff80000071df7808 */ /* 0x000fe20001000000 */
[----:B--2---:R-:W-:Y:S01]  /*9340*/  FMUL.FTZ R139, R21, R232 ;  /* 0x000000e8158b7220 */ /* 0x004fe20000410000 */
[----:B------:R-:W-:Y:S01]  /*9350*/  FSEL R21, R115, -INF , P1 ;  /* 0xff80000073157808 */ /* 0x000fe20000800000 */
[----:B------:R-:W-:Y:S02]  /*9360*/  FMUL.FTZ R232, R96, R215 ;  /* 0x000000d760e87220 */ /* 0x000fe40000410000 */
[----:B------:R-:W2:Y:S01]  /*9370*/  MUFU.EX2 R100, R100 ;  /* 0x0000006400647308 */ /* 0x000ea20000000800 */
[--C-:B---3--:R-:W-:Y:S01]  /*9380*/  FFMA.FTZ R223, R223, UR5, -R229.reuse ;  /* 0x00000005dfdf7c23 */ /* 0x108fe200080108e5 */
[----:B------:R-:W-:Y:S01]  /*9390*/  FFMA.FTZ R215, R21, UR5, -R229 ;  /* 0x0000000515d77c23 */ /* 0x000fe200080108e5 */
[----:B------:R-:W-:-:S05]  /*93a0*/  FSEL R229, R118, -INF , P1 ;  /* 0xff80000076e57808 */ /* 0x000fca0000800000 */
[----:B------:R-:W3:Y:S01]  /*93b0*/  MUFU.EX2 R103, R103 ;  /* 0x0000006700677308 */ /* 0x000ee20000000800 */
[----:B------:R-:W-:-:S07]  /*93c0*/  FMUL.FTZ R233, R95, R214 ;  /* 0x000000d65fe97220 */ /* 0x000fce0000410000 */
[----:B------:R4:W-:Y:S01]  /*93d0*/  MUFU.EX2 R14, R138 ;  /* 0x0000008a000e7308 */ /* 0x0009e20000000800 */
[----:B------:R-:W-:Y:S01]  /*93e0*/  FMUL.FTZ R32, R102, R32 ;  /* 0x0000002066207220 */ /* 0x000fe20000410000 */
[----:B----4-:R-:W-:Y:S01]  /*93f0*/  FMUL.FTZ R138, R22, R232 ;  /* 0x000000e8168a7220 */ /* 0x010fe20000410000 */
[----:B------:R-:W-:Y:S01]  /*9400*/  FSEL R232, R116, -INF , P2 ;  /* 0xff80000074e87808 */ /* 0x000fe20001000000 */
[----:B------:R-:W-:Y:S01]  /*9410*/  FFMA.FTZ R22, -R204, R204, 1 ;  /* 0x3f800000cc167423 */ /* 0x000fe200000101cc */
[----:B-1----:R-:W-:-:S03]  /*9420*/  FFMA.FTZ R204, R229, UR5, -R224 ;  /* 0x00000005e5cc7c23 */ /* 0x002fc600080108e0 */
[----:B------:R-:W1:Y:S01]  /*9430*/  MUFU.EX2 R101, R101 ;  /* 0x0000006500657308 */ /* 0x000e620000000800 */
[----:B------:R-:W-:Y:S01]  /*9440*/  FSEL R229, R121, -INF , P1 ;  /* 0xff80000079e57808 */ /* 0x000fe20000800000 */
[----:B------:R-:W-:Y:S01]  /*9450*/  FFMA.FTZ R214, R232, UR5, -R224 ;  /* 0x00000005e8d67c23 */ /* 0x000fe200080108e0 */
[----:B------:R-:W-:Y:S01]  /*9460*/  FSEL R224, R117, -INF , P2 ;  /* 0xff80000075e07808 */ /* 0x000fe20001000000 */
[----:B------:R-:W-:Y:S02]  /*9470*/  FMUL.FTZ R232, R97, R213 ;  /* 0x000000d561e87220 */ /* 0x000fe40000410000 */
[--C-:B------:R-:W-:Y:S02]  /*9480*/  FFMA.FTZ R213, R229, UR5, -R227.reuse ;  /* 0x00000005e5d57c23 */ /* 0x100fe400080108e3 */
[----:B------:R4:W-:Y:S01]  /*9490*/  MUFU.EX2 R21, R137 ;  /* 0x0000008900157308 */ /* 0x0009e20000000800 */
[----:B------:R-:W-:Y:S02]  /*94a0*/  VIADD R229, R7, 0x4 ;  /* 0x0000000407e57836 */ /* 0x000fe40000000000 */
[----:B------:R-:W-:Y:S01]  /*94b0*/  FFMA.FTZ R224, R224, UR5, -R227 ;  /* 0x00000005e0e07c23 */ /* 0x000fe200080108e3 */
[----:B------:R-:W-:Y:S01]  /*94c0*/  FFMA.FTZ R227, -R207, R207, 1 ;  /* 0x3f800000cfe37423 */ /* 0x000fe200000101cf */
[----:B------:R-:W-:Y:S01]  /*94d0*/  FMUL.FTZ R206, R206, R32 ;  /* 0x00000020cece7220 */ /* 0x000fe20000410000 */
[----:B----4-:R-:W-:Y:S01]  /*94e0*/  FMUL.FTZ R137, R22, R233 ;  /* 0x000000e916897220 */ /* 0x010fe20000410000 */
[----:B------:R-:W-:-:S02]  /*94f0*/  VIADD R233, R7, 0x8 ;  /* 0x0000000807e97836 */ /* 0x000fc40000000000 */
[----:B------:R-:W-:Y:S01]  /*9500*/  FMUL.FTZ R207, R104, R212 ;  /* 0x000000d468cf7220 */ /* 0x000fe20000410000 */
[----:B--2---:R-:W-:Y:S01]  /*9510*/  FMUL.FTZ R34, R100, R34 ;  /* 0x0000002264227220 */ /* 0x004fe20000410000 */
[----:B------:R2:W-:Y:S01]  /*9520*/  MUFU.EX2 R32, R134 ;  /* 0x0000008600207308 */ /* 0x0005e20000000800 */
[----:B---3--:R-:W-:Y:S01]  /*9530*/  FMUL.FTZ R33, R103, R33 ;  /* 0x0000002167217220 */ /* 0x008fe20000410000 */
[----:B------:R3:W-:Y:S01]  /*9540*/  SHFL.IDX PT, R212, R222, R233, 0x1f ;  /* 0x00001fe9ded47589 */ /* 0x0007e200000e0000 */
[----:B------:R-:W-:-:S05]  /*9550*/  FMUL.FTZ R207, R205, R207 ;  /* 0x000000cfcdcf7220 */ /* 0x000fca0000410000 */
[----:B------:R4:W-:Y:S01]  /*9560*/  MUFU.EX2 R22, R136 ;  /* 0x0000008800167308 */ /* 0x0009e20000000800 */
[----:B--2---:R2:W-:Y:S01]  /*9570*/  SHFL.IDX PT, R134, R222, R229, 0x1f ;  /* 0x00001fe5de867589 */ /* 0x0045e200000e0000 */
[----:B---3--:R-:W-:Y:S01]  /*9580*/  IADD3 R233, R7, 0xc, RZ ;  /* 0x0000000c07e97810 */ /* 0x008fe20007ffe0ff */
[----:B------:R-:W-:Y:S01]  /*9590*/  FMUL.FTZ R205, R227, R33 ;  /* 0x00000021e3cd7220 */ /* 0x000fe20000410000 */
[----:B----4-:R-:W-:Y:S01]  /*95a0*/  FMUL.FTZ R136, R23, R232 ;  /* 0x000000e817887220 */ /* 0x010fe20000410000 */
[----:B--2---:R-:W-:-:S03]  /*95b0*/  VIADD R229, R7, 0x14 ;  /* 0x0000001407e57836 */ /* 0x004fc60000000000 */
[----:B------:R2:W-:Y:S01]  /*95c0*/  MUFU.EX2 R23, R135 ;  /* 0x0000008700177308 */ /* 0x0005e20000000800 */
[----:B-1----:R-:W-:Y:S01]  /*95d0*/  FMUL.FTZ R35, R101, R35 ;  /* 0x0000002365237220 */ /* 0x002fe20000410000 */
[----:B------:R1:W-:Y:S01]  /*95e0*/  SHFL.IDX PT, R232, R222, R233, 0x1f ;  /* 0x00001fe9dee87589 */ /* 0x0003e200000e0000 */
[C---:B------:R-:W-:Y:S02]  /*95f0*/  VIADD R227, R7.reuse, 0x10 ;  /* 0x0000001007e37836 */ /* 0x040fe40000000000 */
[----:B--2---:R-:W-:Y:S02]  /*9600*/  FMUL.FTZ R135, R208, R34 ;  /* 0x00000022d0877220 */ /* 0x004fe40000410000 */
[----:B------:R-:W2:Y:S01]  /*9610*/  SHFL.IDX PT, R208, R222, R7, 0x1f ;  /* 0x00001f07ded07589 */ /* 0x000ea200000e0000 */
[----:B------:R-:W3:Y:S01]  /*9620*/  MUFU.EX2 R17, R17 ;  /* 0x0000001100117308 */ /* 0x000ee20000000800 */
[----:B-1----:R-:W-:Y:S02]  /*9630*/  IADD3 R233, R7, 0x18, RZ ;  /* 0x0000001807e97810 */ /* 0x002fe40007ffe0ff */
[----:B------:R-:W1:Y:S01]  /*9640*/  SHFL.IDX PT, R229, R222, R229, 0x1f ;  /* 0x00001fe5dee57589 */ /* 0x000e6200000e0000 */
[----:B------:R-:W-:Y:S01]  /*9650*/  FFMA.FTZ R34, -R88, R88, 1 ;  /* 0x3f80000058227423 */ /* 0x000fe20000010158 */
[----:B------:R-:W-:-:S02]  /*9660*/  FMUL.FTZ R88, R228, R35 ;  /* 0x00000023e4587220 */ /* 0x000fc40000410000 */
[----:B------:R-:W-:Y:S01]  /*9670*/  SHFL.IDX PT, R228, R222, R227, 0x1f ;  /* 0x00001fe3dee47589 */ /* 0x000fe200000e0000 */
[----:B------:R-:W4:Y:S03]  /*9680*/  MUFU.EX2 R105, R105 ;  /* 0x0000006900697308 */ /* 0x000f260000000800 */
[----:B------:R-:W4:Y:S05]  /*9690*/  SHFL.IDX PT, R227, R222, R233, 0x1f ;  /* 0x00001fe9dee37589 */ /* 0x000f2a00000e0000 */
[----:B------:R-:W4:Y:S01]  /*96a0*/  MUFU.EX2 R111, R111 ;  /* 0x0000006f006f7308 */ /* 0x000f220000000800 */
[----:B---3--:R-:W-:-:S07]  /*96b0*/  FMUL.FTZ R36, R17, R36 ;  /* 0x0000002411247220 */ /* 0x008fce0000410000 */
[----:B------:R-:W3:Y:S01]  /*96c0*/  MUFU.EX2 R107, R107 ;  /* 0x0000006b006b7308 */ /* 0x000ee20000000800 */
[----:B--2---:R-:W-:Y:S01]  /*96d0*/  FADD.FTZ R40, R40, -R208 ;  /* 0x800000d028287221 */ /* 0x004fe20000010000 */
[--C-:B------:R-:W-:Y:S01]  /*96e0*/  FADD.FTZ R41, R41, -R134.reuse ;  /* 0x8000008629297221 */ /* 0x100fe20000010000 */
[----:B------:R-:W-:-:S05]  /*96f0*/  FADD.FTZ R43, R43, -R134 ;  /* 0x800000862b2b7221 */ /* 0x000fca0000010000 */
[----:B------:R-:W2:Y:S01]  /*9700*/  MUFU.EX2 R110, R110 ;  /* 0x0000006e006e7308 */ /* 0x000ea20000000800 */
[----:B-1----:R-:W-:Y:S01]  /*9710*/  FADD.FTZ R134, R49, -R229 ;  /* 0x800000e531867221 */ /* 0x002fe20000010000 */
[----:B----4-:R-:W-:-:S06]  /*9720*/  FMUL.FTZ R49, R105, R40 ;  /* 0x0000002869317220 */ /* 0x010fcc0000410000 */
[----:B------:R-:W1:Y:S01]  /*9730*/  MUFU.EX2 R109, R109 ;  /* 0x0000006d006d7308 */ /* 0x000e620000000800 */
[----:B------:R-:W-:-:S07]  /*9740*/  FADD.FTZ R42, R42, -R208 ;  /* 0x800000d02a2a7221 */ /* 0x000fce0000010000 */
[----:B------:R4:W-:Y:S01]  /*9750*/  MUFU.EX2 R33, R133 ;  /* 0x0000008500217308 */ /* 0x0009e20000000800 */
[----:B------:R-:W-:Y:S01]  /*9760*/  FADD.FTZ R208, R52, -R227 ;  /* 0x800000e334d07221 */ /* 0x000fe20000010000 */
[----:B----4-:R-:W-:-:S06]  /*9770*/  FMUL.FTZ R133, R34, R36 ;  /* 0x0000002422857220 */ /* 0x010fcc0000410000 */
[----:B------:R4:W-:Y:S01]  /*9780*/  MUFU.EX2 R36, R130 ;  /* 0x0000008200247308 */ /* 0x0009e20000000800 */
[----:B------:R-:W-:Y:S01]  /*9790*/  FMUL.FTZ R52, R111, R43 ;  /* 0x0000002b6f347220 */ /* 0x000fe20000410000 */
[----:B------:R-:W-:Y:S01]  /*97a0*/  FADD.FTZ R44, R44, -R212 ;  /* 0x800000d42c2c7221 */ /* 0x000fe20000010000 */
[----:B----4-:R-:W-:Y:S01]  /*97b0*/  FADD.FTZ R130, R45, -R232 ;  /* 0x800000e82d827221 */ /* 0x010fe20000010000 */
[----:B------:R-:W-:Y:S01]  /*97c0*/  FFMA.FTZ R45, -R230, R230, 1 ;  /* 0x3f800000e62d7423 */ /* 0x000fe200000101e6 */
[----:B------:R-:W-:-:S03]  /*97d0*/  FFMA.FTZ R225, -R225, R225, 1 ;  /* 0x3f800000e1e17423 */ /* 0x000fc600000101e1 */
[----:B------:R-:W-:Y:S01]  /*97e0*/  FMUL.FTZ R45, R45, R49 ;  /* 0x000000312d2d7220 */ /* 0x000fe20000410000 */
[----:B------:R-:W-:Y:S01]  /*97f0*/  FFMA.FTZ R49, -R90, R90, 1 ;  /* 0x3f8000005a317423 */ /* 0x000fe2000001015a */
[----:B---3--:R-:W-:Y:S01]  /*9800*/  FMUL.FTZ R220, R107, R220 ;  /* 0x000000dc6bdc7220 */ /* 0x008fe20000410000 */
[----:B------:R-:W-:Y:S01]  /*9810*/  FADD.FTZ R46, R46, -R212 ;  /* 0x800000d42e2e7221 */ /* 0x000fe20000010000 */
[----:B------:R3:W-:Y:S01]  /*9820*/  MUFU.EX2 R35, R131 ;  /* 0x0000008300237308 */ /* 0x0007e20000000800 */
[----:B------:R-:W-:Y:S01]  /*9830*/  FMUL.FTZ R49, R49, R52 ;  /* 0x0000003431317220 */ /* 0x000fe20000410000 */
[----:B------:R-:W-:Y:S01]  /*9840*/  FFMA.FTZ R52, -R164, R164, 1 ;  /* 0x3f800000a4347423 */ /* 0x000fe200000101a4 */
[----:B--2---:R-:W-:Y:S01]  /*9850*/  FMUL.FTZ R44, R110, R44 ;  /* 0x0000002c6e2c7220 */ /* 0x004fe20000410000 */
[----:B------:R-:W-:Y:S01]  /*9860*/  FFMA.FTZ R92, -R92, R92, 1 ;  /* 0x3f8000005c5c7423 */ /* 0x000fe2000001015c */
[----:B------:R-:W-:Y:S01]  /*9870*/  FFMA.FTZ R91, -R91, R91, 1 ;  /* 0x3f8000005b5b7423 */ /* 0x000fe2000001015b */
[----:B------:R-:W-:Y:S01]  /*9880*/  FMUL.FTZ R46, R15, R46 ;  /* 0x0000002e0f2e7220 */ /* 0x000fe20000410000 */
[----:B-1----:R-:W-:Y:S01]  /*9890*/  FMUL.FTZ R130, R109, R130 ;  /* 0x000000826d827220 */ /* 0x002fe20000410000 */
        /* <DEDUP_REMOVED lines=10> */
[----:B------:R-:W-:Y:S01]  /*9940*/  FMUL.FTZ R41, R13, R41 ;  /* 0x000000290d297220 */ /* 0x000fe20000410000 */
[----:B------:R-:W-:Y:S01]  /*9950*/  FFMA.FTZ R226, -R226, R226, 1 ;  /* 0x3f800000e2e27423 */ /* 0x000fe200000101e2 */
[----:B------:R-:W-:Y:S01]  /*9960*/  FADD.FTZ R47, R47, -R232 ;  /* 0x800000e82f2f7221 */ /* 0x000fe20000010000 */
[--C-:B------:R-:W-:Y:S01]  /*9970*/  FADD.FTZ R48, R48, -R228.reuse ;  /* 0x800000e430307221 */ /* 0x100fe20000010000 */
[----:B------:R-:W-:Y:S01]  /*9980*/  FADD.FTZ R50, R50, -R228 ;  /* 0x800000e432327221 */ /* 0x000fe20000010000 */
[----:B------:R-:W-:Y:S01]  /*9990*/  FFMA.FTZ R237, -R237, R237, 1 ;  /* 0x3f800000eded7423 */ /* 0x000fe200000101ed */
[----:B------:R3:W4:Y:S01]  /*99a0*/  MUFU.EX2 R34, R132 ;  /* 0x0000008400227308 */ /* 0x0007220000000800 */
[----:B--2---:R-:W-:Y:S01]  /*99b0*/  FMUL.FTZ R38, R106, R38 ;  /* 0x000000266a267220 */ /* 0x004fe20000410000 */
[----:B------:R-:W-:Y:S01]  /*99c0*/  FMUL.FTZ R43, R231, R41 ;  /* 0x00000029e72b7220 */ /* 0x000fe20000410000 */
[----:B------:R-:W-:Y:S01]  /*99d0*/  FFMA.FTZ R93, -R93, R93, 1 ;  /* 0x3f8000005d5d7423 */ /* 0x000fe2000001015d */
[----:B-1----:R-:W-:Y:S01]  /*99e0*/  FADD.FTZ R40, R53, -R222 ;  /* 0x800000de35287221 */ /* 0x002fe20000010000 */
[----:B------:R-:W-:Y:S01]  /*99f0*/  FMUL.FTZ R38, R226, R38 ;  /* 0x00000026e2267220 */ /* 0x000fe20000410000 */
[----:B------:R-:W-:Y:S01]  /*9a00*/  FFMA.FTZ R53, -R163, R163, 1 ;  /* 0x3f800000a3357423 */ /* 0x000fe200000101a3 */
[----:B------:R-:W-:Y:S01]  /*9a10*/  FMUL.FTZ R47, R24, R47 ;  /* 0x0000002f182f7220 */ /* 0x000fe20000410000 */
[----:B------:R-:W-:Y:S01]  /*9a20*/  FMUL.FTZ R48, R25, R48 ;  /* 0x0000003019307220 */ /* 0x000fe20000410000 */
[----:B---3--:R-:W-:Y:S01]  /*9a30*/  FFMA.FTZ R132, -R235, R235, 1 ;  /* 0x3f800000eb847423 */ /* 0x008fe200000101eb */
[----:B----4-:R-:W-:Y:S01]  /*9a40*/  FMUL.FTZ R217, R108, R217 ;  /* 0x000000d96cd97220 */ /* 0x010fe20000410000 */
[----:B------:R-:W-:Y:S01]  /*9a50*/  FMUL.FTZ R41, R26, R50 ;  /* 0x000000321a297220 */ /* 0x000fe20000410000 */
[----:B------:R-:W-:Y:S01]  /*9a60*/  FFMA.FTZ R94, -R94, R94, 1 ;  /* 0x3f8000005e5e7423 */ /* 0x000fe2000001015e */
[----:B------:R-:W-:Y:S01]  /*9a70*/  FMUL.FTZ R134, R27, R134 ;  /* 0x000000861b867220 */ /* 0x000fe20000410000 */
[----:B------:R-:W-:-:S02]  /*9a80*/  VIADD R225, R7, 0x4 ;  /* 0x0000000407e17836 */ /* 0x000fc40000000000 */
[--C-:B------:R-:W-:Y:S01]  /*9a90*/  FADD.FTZ R60, R60, -R91.reuse ;  /* 0x8000005b3c3c7221 */ /* 0x100fe20000010000 */
[C---:B------:R-:W-:Y:S02]  /*9aa0*/  VIADD R226, R7.reuse, 0x10 ;  /* 0x0000001007e27836 */ /* 0x040fe40000000000 */
[----:B------:R-:W-:Y:S01]  /*9ab0*/  FADD.FTZ R62, R62, -R91 ;  /* 0x8000005b3e3e7221 */ /* 0x000fe20000010000 */
[----:B------:R-:W-:Y:S01]  /*9ac0*/  VIADD R235, R7, 0x14 ;  /* 0x0000001407eb7836 */ /* 0x000fe20000000000 */
[----:B------:R-:W-:Y:S01]  /*9ad0*/  LDS R91, [R11+0x400] ;  /* 0x000400000b5b7984 */ /* 0x000fe20000000800 */
[----:B------:R-:W-:Y:S01]  /*9ae0*/  FMUL.FTZ R132, R132, R217 ;  /* 0x000000d984847220 */ /* 0x000fe20000410000 */
[----:B------:R-:W-:Y:S01]  /*9af0*/  FMUL.FTZ R53, R53, R47 ;  /* 0x0000002f35357220 */ /* 0x000fe20000410000 */
[----:B------:R-:W-:Y:S01]  /*9b00*/  FMUL.FTZ R50, R237, R48 ;  /* 0x00000030ed327220 */ /* 0x000fe20000410000 */
[----:B------:R-:W-:Y:S01]  /*9b10*/  FMUL.FTZ R47, R94, R41 ;  /* 0x000000295e2f7220 */ /* 0x000fe20000410000 */
[----:B------:R-:W-:Y:S01]  /*9b20*/  FMUL.FTZ R48, R93, R134 ;  /* 0x000000865d307220 */ /* 0x000fe20000410000 */
[----:B------:R-:W-:Y:S01]  /*9b30*/  IADD3 R217, R7, 0xc, RZ ;  /* 0x0000000c07d97810 */ /* 0x000fe20007ffe0ff */
[----:B------:R-:W1:Y:S04]  /*9b40*/  SHFL.IDX PT, R41, R9, R7, 0x1f ;  /* 0x00001f0709297589 */ /* 0x000e6800000e0000 */
[----:B------:R-:W2:Y:S04]  /*9b50*/  SHFL.IDX PT, R90, R9, R225, 0x1f ;  /* 0x00001fe1095a7589 */ /* 0x000ea800000e0000 */
[----:B------:R-:W3:Y:S04]  /*9b60*/  SHFL.IDX PT, R93, R9, R226, 0x1f ;  /* 0x00001fe2095d7589 */ /* 0x000ee800000e0000 */
[----:B------:R-:W4:Y:S04]  /*9b70*/  SHFL.IDX PT, R130, R9, R235, 0x1f ;  /* 0x00001feb09827589 */ /* 0x000f2800000e0000 */
[----:B------:R-:W4:Y:S04]  /*9b80*/  SHFL.IDX PT, R92, R9, R233, 0x1f ;  /* 0x00001fe9095c7589 */ /* 0x000f2800000e0000 */
[----:B------:R-:W4:Y:S04]  /*9b90*/  SHFL.IDX PT, R134, R9, R217, 0x1f ;  /* 0x00001fd909867589 */ /* 0x000f2800000e0000 */
[----:B------:R1:W4:Y:S01]  /*9ba0*/  SHFL.IDX PT, R94, R9, R234, 0x1f ;  /* 0x00001fea095e7589 */ /* 0x00032200000e0000 */
[----:B------:R-:W-:Y:S01]  /*9bb0*/  FADD.FTZ R222, R55, -R222 ;  /* 0x800000de37de7221 */ /* 0x000fe20000010000 */
[----:B------:R-:W4:Y:S01]  /*9bc0*/  MUFU.EX2 R128, R128 ;  /* 0x0000008000807308 */ /* 0x000f220000000800 */
[----:B------:R-:W-:Y:S01]  /*9bd0*/  FFMA.FTZ R55, -R161, R161, 1 ;  /* 0x3f800000a1377423 */ /* 0x000fe200000101a1 */
[----:B------:R-:W-:Y:S01]  /*9be0*/  FMUL.FTZ R208, R19, R208 ;  /* 0x000000d013d07220 */ /* 0x000fe20000410000 */
[----:B------:R-:W-:Y:S01]  /*9bf0*/  FADD.FTZ R54, R54, -R227 ;  /* 0x800000e336367221 */ /* 0x000fe20000010000 */
[----:B------:R-:W-:Y:S01]  /*9c00*/  FFMA.FTZ R89, -R89, R89, 1 ;  /* 0x3f80000059597423 */ /* 0x000fe20000010159 */
[----:B------:R-:W-:Y:S01]  /*9c10*/  FMUL.FTZ R42, R12, R42 ;  /* 0x0000002a0c2a7220 */ /* 0x000fe20000410000 */
[----:B------:R-:W-:Y:S01]  /*9c20*/  FMUL.FTZ R55, R55, R208 ;  /* 0x000000d037377220 */ /* 0x000fe20000410000 */
[----:B------:R-:W-:Y:S01]  /*9c30*/  FMUL.FTZ R54, R20, R54 ;  /* 0x0000003614367220 */ /* 0x000fe20000410000 */
[----:B-1----:R-:W-:Y:S01]  /*9c40*/  FFMA.FTZ R9, -R160, R160, 1 ;  /* 0x3f800000a0097423 */ /* 0x002fe200000101a0 */
[----:B------:R-:W-:Y:S01]  /*9c50*/  FMUL.FTZ R208, R10, R40 ;  /* 0x000000280ad07220 */ /* 0x000fe20000410000 */
[----:B------:R-:W-:Y:S01]  /*9c60*/  FFMA.FTZ R40, -R158, R158, 1 ;  /* 0x3f8000009e287423 */ /* 0x000fe2000001019e */
[----:B------:R-:W-:Y:S01]  /*9c70*/  FMUL.FTZ R222, R14, R222 ;  /* 0x000000de0ede7220 */ /* 0x000fe20000410000 */
[----:B------:R-:W-:Y:S01]  /*9c80*/  FADD.FTZ R51, R51, -R229 ;  /* 0x800000e533337221 */ /* 0x000fe20000010000 */
[----:B------:R-:W-:Y:S01]  /*9c90*/  FMUL.FTZ R54, R9, R54 ;  /* 0x0000003609367220 */ /* 0x000fe20000410000 */
[----:B------:R-:W-:Y:S01]  /*9ca0*/  FADD.FTZ R56, R56, -R41 ;  /* 0x8000002938387221 */ /* 0x000fe20000010000 */
[----:B--2---:R-:W-:Y:S01]  /*9cb0*/  FADD.FTZ R57, R57, -R90 ;  /* 0x8000005a39397221 */ /* 0x004fe20000010000 */
        /* <DEDUP_REMOVED lines=9> */
[----:B------:R-:W2:Y:S01]  /*9d50*/  MUFU.EX2 R122, R122 ;  /* 0x0000007a007a7308 */ /* 0x000ea20000000800 */
[----:B-1----:R-:W-:Y:S01]  /*9d60*/  FMUL.FTZ R28, R40, R222 ;  /* 0x000000de281c7220 */ /* 0x002fe20000410000 */
[----:B------:R-:W-:Y:S01]  /*9d70*/  FFMA.FTZ R68, -R157, R157, 1 ;  /* 0x3f8000009d447423 */ /* 0x000fe2000001019d */
[----:B------:R-:W-:Y:S01]  /*9d80*/  FMUL.FTZ R56, R21, R56 ;  /* 0x0000003815387220 */ /* 0x000fe20000410000 */
[----:B------:R-:W-:Y:S01]  /*9d90*/  FMUL.FTZ R57, R23, R57 ;  /* 0x0000003917397220 */ /* 0x000fe20000410000 */
[----:B------:R-:W-:Y:S01]  /*9da0*/  FADD.FTZ R59, R59, -R90 ;  /* 0x8000005a3b3b7221 */ /* 0x000fe20000010000 */
[----:B------:R1:W5:Y:S02]  /*9db0*/  LDL.LU R164, [R1+0xe4] ;  /* 0x0000e40001a47983 */ /* 0x0003640000300800 */
[----:B------:R3:W-:Y:S01]  /*9dc0*/  MUFU.EX2 R40, R30 ;  /* 0x0000001e00287308 */ /* 0x0007e20000000800 */
[--C-:B------:R-:W-:Y:S01]  /*9dd0*/  FADD.FTZ R90, R69, -R94.reuse ;  /* 0x8000005e455a7221 */ /* 0x100fe20000010000 */
[----:B------:R-:W-:Y:S01]  /*9de0*/  FADD.FTZ R94, R71, -R94 ;  /* 0x8000005e475e7221 */ /* 0x000fe20000010000 */
[----:B------:R-:W-:Y:S01]  /*9df0*/  FMUL.FTZ R62, R34, R62 ;  /* 0x0000003e223e7220 */ /* 0x000fe20000410000 */
[----:B------:R-:W-:Y:S01]  /*9e00*/  FMUL.FTZ R51, R89, R51 ;  /* 0x0000003359337220 */ /* 0x000fe20000410000 */
[----:B------:R-:W-:Y:S01]  /*9e10*/  FMUL.FTZ R68, R68, R56 ;  /* 0x0000003844447220 */ /* 0x000fe20000410000 */
[----:B------:R-:W-:Y:S01]  /*9e20*/  FMUL.FTZ R63, R36, R63 ;  /* 0x0000003f243f7220 */ /* 0x000fe20000410000 */
[----:B------:R-:W-:Y:S01]  /*9e30*/  FMUL.FTZ R93, R128, R93 ;  /* 0x0000005d805d7220 */ /* 0x000fe20000410000 */
[----:B------:R-:W4:Y:S01]  /*9e40*/  MUFU.EX2 R125, R125 ;  /* 0x0000007d007d7308 */ /* 0x000f220000000800 */
[----:B---3--:R-:W-:Y:S01]  /*9e50*/  FFMA.FTZ R30, -R155, R155, 1 ;  /* 0x3f8000009b1e7423 */ /* 0x008fe2000001019b */
[----:B------:R-:W-:Y:S01]  /*9e60*/  FFMA.FTZ R71, -R152, R152, 1 ;  /* 0x3f80000098477423 */ /* 0x000fe20000010198 */
[----:B------:R-:W-:Y:S01]  /*9e70*/  FFMA.FTZ R89, -R159, R159, 1 ;  /* 0x3f8000009f597423 */ /* 0x000fe2000001019f */
[----:B------:R-:W-:Y:S01]  /*9e80*/  FFMA.FTZ R56, -R112, R112, 1 ;  /* 0x3f80000070387423 */ /* 0x000fe20000010170 */
[----:B------:R-:W-:Y:S01]  /*9e90*/  FMUL.FTZ R30, R30, R57 ;  /* 0x000000391e1e7220 */ /* 0x000fe20000410000 */
[----:B------:R-:W-:Y:S01]  /*9ea0*/  FFMA.FTZ R57, -R150, R150, 1 ;  /* 0x3f80000096397423 */ /* 0x000fe20000010196 */
[----:B------:R-:W-:Y:S01]  /*9eb0*/  FMUL.FTZ R71, R71, R62 ;  /* 0x0000003e47477220 */ /* 0x000fe20000410000 */
[----:B------:R-:W-:Y:S01]  /*9ec0*/  FMUL.FTZ R89, R89, R208 ;  /* 0x000000d059597220 */ /* 0x000fe20000410000 */
[----:B------:R-:W-:Y:S01]  /*9ed0*/  FADD.FTZ R61, R61, -R134 ;  /* 0x800000863d3d7221 */ /* 0x000fe20000010000 */
[----:B------:R-:W-:Y:S01]  /*9ee0*/  FADD.FTZ R67, R67, -R130 ;  /* 0x8000008243437221 */ /* 0x000fe20000010000 */
[----:B------:R-:W-:Y:S01]  /*9ef0*/  FMUL.FTZ R57, R57, R63 ;  /* 0x0000003f39397220 */ /* 0x000fe20000410000 */
[----:B------:R-:W-:Y:S01]  /*9f00*/  FMUL.FTZ R56, R56, R93 ;  /* 0x0000005d38387220 */ /* 0x000fe20000410000 */
[----:B------:R-:W3:Y:S04]  /*9f10*/  SHFL.IDX PT, R62, R91, R225, 0x1f ;  /* 0x00001fe15b3e7589 */ /* 0x000ee800000e0000 */
[----:B------:R-:W-:Y:S04]  /*9f20*/  SHFL.IDX PT, R208, R91, R7, 0x1f ;  /* 0x00001f075bd07589 */ /* 0x000fe800000e0000 */
[----:B------:R-:W1:Y:S04]  /*9f30*/  SHFL.IDX PT, R63, R91, R220, 0x1f ;  /* 0x00001fdc5b3f7589 */ /* 0x000e6800000e0000 */
[----:B------:R-:W-:Y:S04]  /*9f40*/  SHFL.IDX PT, R93, R91, R217, 0x1f ;  /* 0x00001fd95b5d7589 */ /* 0x000fe800000e0000 */
[----:B------:R-:W-:Y:S04]  /*9f50*/  SHFL.IDX PT, R112, R91, R226, 0x1f ;  /* 0x00001fe25b707589 */ /* 0x000fe800000e0000 */
[----:B------:R-:W-:Y:S04]  /*9f60*/  SHFL.IDX PT, R130, R91, R235, 0x1f ;  /* 0x00001feb5b827589 */ /* 0x000fe800000e0000 */
[----:B------:R-:W-:Y:S04]  /*9f70*/  SHFL.IDX PT, R134, R91, R233, 0x1f ;  /* 0x00001fe95b867589 */ /* 0x000fe800000e0000 */
[----:B------:R-:W1:Y:S01]  /*9f80*/  SHFL.IDX PT, R91, R91, R234, 0x1f ;  /* 0x00001fea5b5b7589 */ /* 0x000e6200000e0000 */
[----:B------:R-:W3:Y:S01]  /*9f90*/  MUFU.EX2 R123, R123 ;  /* 0x0000007b007b7308 */ /* 0x000ee20000000800 */
[----:B------:R-:W-:-:S02]  /*9fa0*/  FADD.FTZ R58, R58, -R41 ;  /* 0x800000293a3a7221 */ /* 0x000fc40000010000 */
[----:B------:R1:W5:Y:S04]  /*9fb0*/  LDL.LU R163, [R1+0xe0] ;  /* 0x0000e00001a37983 */ /* 0x0003680000300800 */
[----:B------:R1:W5:Y:S01]  /*9fc0*/  LDL.LU R162, [R1+0xdc] ;  /* 0x0000dc0001a27983 */ /* 0x0003620000300800 */
[----:B------:R-:W1:Y:S03]  /*9fd0*/  MUFU.EX2 R126, R126 ;  /* 0x0000007e007e7308 */ /* 0x000e660000000800 */
[----:B------:R1:W5:Y:S01]  /*9fe0*/  LDL.LU R161, [R1+0xd8] ;  /* 0x0000d80001a17983 */ /* 0x0003620000300800 */
[----:B------:R-:W-:-:S03]  /*9ff0*/  FMUL.FTZ R59, R32, R59 ;  /* 0x0000003b203b7220 */ /* 0x000fc60000410000 */
[----:B------:R1:W5:Y:S01]  /*a000*/  LDL.LU R160, [R1+0xd4] ;  /* 0x0000d40001a07983 */ /* 0x0003620000300800 */
[----:B------:R2:W-:Y:S01]  /*a010*/  MUFU.EX2 R41, R29 ;  /* 0x0000001d00297308 */ /* 0x0005e20000000800 */
[----:B------:R-:W-:Y:S02]  /*a020*/  FFMA.FTZ R69, -R156, R156, 1 ;  /* 0x3f8000009c457423 */ /* 0x000fe4000001019c */
[----:B------:R1:W5:Y:S01]  /*a030*/  LDL.LU R159, [R1+0xd0] ;  /* 0x0000d000019f7983 */ /* 0x0003620000300800 */
[----:B------:R-:W-:-:S03]  /*a040*/  FMUL.FTZ R58, R22, R58 ;  /* 0x0000003a163a7220 */ /* 0x000fc60000410000 */
[----:B------:R1:W5:Y:S01]  /*a050*/  LDL.LU R158, [R1+0xcc] ;  /* 0x0000cc00019e7983 */ /* 0x0003620000300800 */
[----:B--2---:R-:W-:-:S03]  /*a060*/  FFMA.FTZ R29, -R154, R154, 1 ;  /* 0x3f8000009a1d7423 */ /* 0x004fc6000001019a */
[----:B------:R2:W5:Y:S01]  /*a070*/  LDL.LU R157, [R1+0xc8] ;  /* 0x0000c800019d7983 */ /* 0x0005620000300800 */
[----:B------:R-:W-:Y:S01]  /*a080*/  FADD.FTZ R92, R70, -R92 ;  /* 0x8000005c465c7221 */ /* 0x000fe20000010000 */
[----:B------:R-:W-:Y:S02]  /*a090*/  FMUL.FTZ R29, R29, R59 ;  /* 0x0000003b1d1d7220 */ /* 0x000fe40000410000 */
[----:B------:R2:W5:Y:S01]  /*a0a0*/  LDL.LU R156, [R1+0xc4] ;  /* 0x0000c400019c7983 */ /* 0x0005620000300800 */
[----:B------:R-:W-:Y:S01]  /*a0b0*/  FFMA.FTZ R70, -R153, R153, 1 ;  /* 0x3f80000099467423 */ /* 0x000fe20000010199 */
[----:B------:R3:W-:Y:S02]  /*a0c0*/  MUFU.EX2 R11, R31 ;  /* 0x0000001f000b7308 */ /* 0x0007e40000000800 */
[----:B------:R2:W5:Y:S01]  /*a0d0*/  LDL.LU R155, [R1+0xc0] ;  /* 0x0000c000019b7983 */ /* 0x0005620000300800 */
[----:B------:R-:W-:Y:S01]  /*a0e0*/  FMUL.FTZ R69, R69, R58 ;  /* 0x0000003a45457220 */ /* 0x000fe20000410000 */
[----:B------:R-:W-:Y:S01]  /*a0f0*/  FFMA.FTZ R59, -R149, R149, 1 ;  /* 0x3f800000953b7423 */ /* 0x000fe20000010195 */
[----:B------:R-:W-:Y:S01]  /*a100*/  FMUL.FTZ R66, R122, R66 ;  /* 0x000000427a427220 */ /* 0x000fe20000410000 */
[----:B------:R2:W5:Y:S01]  /*a110*/  LDL.LU R154, [R1+0xbc] ;  /* 0x0000bc00019a7983 */ /* 0x0005620000300800 */
[----:B------:R-:W-:Y:S01]  /*a120*/  FFMA.FTZ R58, -R148, R148, 1 ;  /* 0x3f800000943a7423 */ /* 0x000fe20000010194 */
[----:B----4-:R-:W-:Y:S01]  /*a130*/  FMUL.FTZ R67, R125, R67 ;  /* 0x000000437d437220 */ /* 0x010fe20000410000 */
[----:B---3--:R-:W-:Y:S01]  /*a140*/  FFMA.FTZ R31, -R151, R151, 1 ;  /* 0x3f800000971f7423 */ /* 0x008fe20000010197 */
[----:B------:R2:W5:Y:S01]  /*a150*/  LDL.LU R153, [R1+0xb8] ;  /* 0x0000b80001997983 */ /* 0x0005620000300800 */
[----:B------:R-:W-:Y:S01]  /*a160*/  FMUL.FTZ R61, R35, R61 ;  /* 0x0000003d233d7220 */ /* 0x000fe20000410000 */
[----:B------:R-:W-:-:S02]  /*a170*/  FMUL.FTZ R60, R33, R60 ;  /* 0x0000003c213c7220 */ /* 0x000fc40000410000 */
[----:B------:R2:W5:Y:S01]  /*a180*/  LDL.LU R152, [R1+0xb4] ;  /* 0x0000b40001987983 */ /* 0x0005620000300800 */
[----:B------:R-:W-:-:S03]  /*a190*/  FMUL.FTZ R59, R59, R66 ;  /* 0x000000423b3b7220 */ /* 0x000fc60000410000 */
[----:B------:R2:W5:Y:S01]  /*a1a0*/  LDL.LU R151, [R1+0xb0] ;  /* 0x0000b00001977983 */ /* 0x0005620000300800 */
[----:B------:R-:W-:Y:S01]  /*a1b0*/  FMUL.FTZ R58, R58, R67 ;  /* 0x000000433a3a7220 */ /* 0x000fe20000410000 */
[----:B------:R-:W-:Y:S02]  /*a1c0*/  FFMA.FTZ R66, -R147, R147, 1 ;  /* 0x3f80000093427423 */ /* 0x000fe40000010193 */
        /* <DEDUP_REMOVED lines=10> */
[--C-:B------:R-:W-:Y:S01]  /*a270*/  FADD.FTZ R73, R73, -R62.reuse ;  /* 0x8000003e49497221 */ /* 0x100fe20000010000 */
[----:B------:R-:W-:Y:S02]  /*a280*/  FADD.FTZ R75, R75, -R62 ;  /* 0x8000003e4b4b7221 */ /* 0x000fe40000010000 */
[----:B------:R2:W5:Y:S01]  /*a290*/  LDL.LU R146, [R1+0x9c] ;  /* 0x00009c0001927983 */ /* 0x0005620000300800 */
[--C-:B-1----:R-:W-:Y:S01]  /*a2a0*/  FADD.FTZ R76, R76, -R63.reuse ;  /* 0x8000003f4c4c7221 */ /* 0x102fe20000010000 */
        /* <DEDUP_REMOVED lines=68> */
[----:B------:R-:W-:Y:S01]  /*a6f0*/  F2FP.F16.F32.PACK_AB R69, R29, R69 ;  /* 0x000000451d45723e */ /* 0x000fe200000000ff */
[----:B------:R-:W-:Y:S01]  /*a700*/  FMUL.FTZ R92, R124, R92 ;  /* 0x0000005c7c5c7220 */ /* 0x000fe20000410000 */
[----:B------:R-:W-:Y:S01]  /*a710*/  FFMA.FTZ R116, -R118, R118, 1 ;  /* 0x3f80000076747423 */ /* 0x000fe20000010176 */
[----:B------:R-:W-:Y:S01]  /*a720*/  FFMA.FTZ R117, -R121, R121, 1 ;  /* 0x3f80000079757423 */ /* 0x000fe20000010179 */
        /* <DEDUP_REMOVED lines=65> */
[----:B---3--:R-:W-:-:S05]  /*ab40*/  LEA R29, R0, R208, 0xe ;  /* 0x000000d0001d7211 */ /* 0x008fca00078e70ff */
        /* <DEDUP_REMOVED lines=74> */
[----:B------:R-:W-:Y:S01]  /*aff0*/  R2UR UR5, R16 ;  /* 0x00000000100572ca */ /* 0x000fe200000e0000 */
[----:B--2---:R-:W-:-:S05]  /*b000*/  IMAD R9, R0, 0x800, R38 ;  /* 0x0000080000097824 */ /* 0x004fca00078e0226 */
        /* <DEDUP_REMOVED lines=9> */
[----:B--2---:R-:W2:Y:S02]  /*b0a0*/  FENCE.VIEW.ASYNC.S ;  /* 0x00000000000073c6 */ /* 0x004ea40000000000 */
[----:B--2---:R-:W-:Y:S06]  /*b0b0*/  BAR.SYNC.DEFER_BLOCKING 0x9, 0x100 ;  /* 0x0244000000007b1d */ /* 0x004fec0000010000 */
[----:B-1----:R-:W-:-:S06]  /*b0c0*/  WARPGROUP.ARRIVE ;  /* 0x00000000000079c5 */ /* 0x002fcc0000000000 */
        /* <DEDUP_REMOVED lines=53> */
.L_x_1220:
        /* <DEDUP_REMOVED lines=13> */
[C---:B--2---:R-:W-:Y:S01]  /*b4f0*/  VIADD R5, R9.reuse, 0x9 ;  /* 0x0000000909057836 */ /* 0x044fe20000000000 */
        /* <DEDUP_REMOVED lines=54> */
.L_x_1221:
[----:B-1----:R-:W2:Y:S01]  /*b860*/  LDL R5, [R1+0x40] ;  /* 0x0000400001057983 */ /* 0x002ea20000100800 */
[----:B------:R-:W-:Y:S01]  /*b870*/  UIADD3 UR40, UR40, 0x1, URZ ;  /* 0x0000000128287890 */ /* 0x000fe2000fffe03f */
[----:B------:R-:W-:Y:S02]  /*b880*/  VIADD R0, R0, 0x1 ;  /* 0x0000000100007836 */ /* 0x000fe40000000000 */
[----:B------:R-:W-:-:S03]  /*b890*/  VIADD R6, R6, 0x30c20 ;  /* 0x00030c2006067836 */ /* 0x000fc60000000000 */
[C---:B------:R-:W-:Y:S02]  /*b8a0*/  ISETP.NE.AND P0, PT, R0.reuse, 0x2, PT ;  /* 0x000000020000780c */ /* 0x040fe40003f05270 */
[----:B------:R-:W-:Y:S02]  /*b8b0*/  PRMT R6, RZ, 0x654, R6 ;  /* 0x00000654ff067816 */ /* 0x000fe40000000006 */
[----:B------:R-:W-:Y:S02]  /*b8c0*/  SEL R0, R0, RZ, P0 ;  /* 0x000000ff00007207 */ /* 0x000fe40000000000 */
[----:B------:R4:W-:Y:S01]  /*b8d0*/  SYNCS.ARRIVE.TRANS64.RED.A1T0 RZ, [R6+URZ], RZ ;  /* 0x000000ff06ff79a7 */ /* 0x0009e2000810043f */
[----:B--2---:R-:W-:Y:S02]  /*b8e0*/  ISETP.LE.AND P1, PT, R5, UR40, PT ;  /* 0x0000002805007c0c */ /* 0x004fe4000bf23270 */
[----:B------:R-:W-:-:S04]  /*b8f0*/  SEL R5, RZ, 0x1, P0 ;  /* 0x00000001ff057807 */ /* 0x000fc80000000000 */
[----:B------:R-:W-:-:S07]  /*b900*/  LOP3.LUT R4, R4, R5, RZ, 0x3c, !PT ;  /* 0x0000000504047212 */ /* 0x000fce00078e3cff */
[----:B----4-:R-:W-:Y:S05]  /*b910*/  @!P1 BRA `(.L_x_1222) ;  /* 0xffffffb800709947 */ /* 0x010fea000383ffff */
.L_x_1211:
[----:B------:R-:W-:-:S06]  /*b920*/  UISETP.GE.AND UP0, UPT, UR40, UR37, UPT ;  /* 0x000000252800728c */ /* 0x000fcc000bf06270 */
[----:B------:R-:W-:-:S13]  /*b930*/  PLOP3.LUT P0, PT, PT, PT, UP0, 0x80, 0x0 ;  /* 0x000000000000781c */ /* 0x000fda0003f0f008 */
[----:B------:R-:W-:Y:S05]  /*b940*/  @P0 BRA `(.L_x_1223) ;  /* 0x00000058000c0947 */ /* 0x000fea0003800000 */
[----:B------:R-:W2:Y:S01]  /*b950*/  LDL.LU R21, [R1+0x48] ;  /* 0x0000480001157983 */ /* 0x000ea20000300800 */
[----:B------:R-:W3:Y:S01]  /*b960*/  LDC R22, c[0x0][0x290] ;  /* 0x0000a400ff167b82 */ /* 0x000ee20000000800 */
[----:B------:R-:W-:Y:S01]  /*b970*/  IMAD.MOV.U32 R19, RZ, RZ, 0x40000040 ;  /* 0x40000040ff137424 */ /* 0x000fe200078e00ff */
[----:B------:R-:W4:Y:S01]  /*b980*/  S2R R5, SR_TID.X ;  /* 0x0000000000057919 */ /* 0x000f220000002100 */
[----:B------:R-:W5:Y:S01]  /*b990*/  S2R R6, SR_TID.X ;  /* 0x0000000000067919 */ /* 0x000f620000002100 */
[----:B----4-:R-:W-:Y:S01]  /*b9a0*/  VIADD R5, R5, 0xffffff80 ;  /* 0xffffff8005057836 */ /* 0x010fe20000000000 */
[----:B-----5:R-:W-:-:S04]  /*b9b0*/  IADD3 R9, R6, -0x80, RZ ;  /* 0xffffff8006097810 */ /* 0x020fc80007ffe0ff */
[----:B------:R-:W-:Y:S02]  /*b9c0*/  SHF.R.S32.HI R6, RZ, 0x1f, R5 ;  /* 0x0000001fff067819 */ /* 0x000fe40000011405 */
[----:B------:R-:W-:Y:S02]  /*b9d0*/  SHF.R.S32.HI R8, RZ, 0x1f, R9 ;  /* 0x0000001fff087819 */ /* 0x000fe40000011409 */
[----:B------:R-:W-:Y:S02]  /*b9e0*/  LEA.HI R7, R6, R5, RZ, 0x5 ;  /* 0x0000000506077211 */ /* 0x000fe400078f28ff */
[----:B------:R-:W-:Y:S02]  /*b9f0*/  LEA.HI R11, R8, R9, RZ, 0x7 ;  /* 0x00000009080b7211 */ /* 0x000fe400078f38ff */
[----:B------:R-:W-:Y:S02]  /*ba00*/  LOP3.LUT R8, R7, 0xffffffe0, RZ, 0xc0, !PT ;  /* 0xffffffe007087812 */ /* 0x000fe400078ec0ff */
[----:B------:R-:W-:-:S02]  /*ba10*/  LEA.HI R6, R6, R5, RZ, 0x2 ;  /* 0x0000000506067211 */ /* 0x000fc400078f10ff */
[----:B------:R-:W-:Y:S02]  /*ba20*/  IADD3 R8, R5, -R8, RZ ;  /* 0x8000000805087210 */ /* 0x000fe40007ffe0ff */
[----:B------:R-:W-:Y:S02]  /*ba30*/  LOP3.LUT R10, R11, 0xffffff80, RZ, 0xc0, !PT ;  /* 0xffffff800b0a7812 */ /* 0x000fe400078ec0ff */
[----:B------:R-:W-:Y:S02]  /*ba40*/  LOP3.LUT R6, R6, 0xfffffffc, RZ, 0xc0, !PT ;  /* 0xfffffffc06067812 */ /* 0x000fe400078ec0ff */
[----:B------:R-:W-:Y:S01]  /*ba50*/  SHF.R.S32.HI R7, RZ, 0x1f, R8 ;  /* 0x0000001fff077819 */ /* 0x000fe20000011408 */
[----:B------:R-:W-:Y:S01]  /*ba60*/  IMAD.IADD R9, R9, 0x1, -R10 ;  /* 0x0000000109097824 */ /* 0x000fe200078e0a0a */
[----:B------:R-:W-:Y:S01]  /*ba70*/  SHF.R.S32.HI R20, RZ, 0x7, R11 ;  /* 0x00000007ff147819 */ /* 0x000fe2000001140b */
[----:B------:R-:W-:Y:S01]  /*ba80*/  IMAD.IADD R10, R5, 0x1, -R6 ;  /* 0x00000001050a7824 */ /* 0x000fe200078e0a06 */
[----:B------:R-:W-:-:S02]  /*ba90*/  LEA.HI R5, R7, R8, RZ, 0x3 ;  /* 0x0000000807057211 */ /* 0x000fc400078f18ff */
[----:B------:R-:W-:Y:S02]  /*baa0*/  SHF.R.S32.HI R14, RZ, 0x1f, R9 ;  /* 0x0000001fff0e7819 */ /* 0x000fe40000011409 */
[--C-:B------:R-:W-:Y:S02]  /*bab0*/  SHF.R.S32.HI R6, RZ, 0x3, R5.reuse ;  /* 0x00000003ff067819 */ /* 0x100fe40000011405 */
[----:B------:R-:W-:Y:S02]  /*bac0*/  SHF.R.S32.HI R5, RZ, 0x1f, R5 ;  /* 0x0000001fff057819 */ /* 0x000fe40000011405 */
[----:B------:R-:W-:Y:S02]  /*bad0*/  LEA.HI R7, R7, R8, RZ, 0x2 ;  /* 0x0000000807077211 */ /* 0x000fe400078f10ff */
[----:B------:R-:W-:Y:S02]  /*bae0*/  LEA.HI R5, R5, R6, RZ, 0x4 ;  /* 0x0000000605057211 */ /* 0x000fe400078f20ff */
[----:B------:R-:W-:-:S02]  /*baf0*/  LEA.HI R12, R14, R9, RZ, 0x2 ;  /* 0x000000090e0c7211 */ /* 0x000fc400078f10ff */
[----:B------:R-:W-:Y:S02]  /*bb00*/  SHF.R.S32.HI R8, RZ, 0x2, R7 ;  /* 0x00000002ff087819 */ /* 0x000fe40000011407 */
[----:B------:R-:W-:Y:S02]  /*bb10*/  LEA.HI R14, R14, R9, RZ, 0x5 ;  /* 0x000000090e0e7211 */ /* 0x000fe400078f28ff */
[----:B------:R-:W-:Y:S02]  /*bb20*/  LOP3.LUT R5, R5, 0x1ffffff0, RZ, 0xc0, !PT ;  /* 0x1ffffff005057812 */ /* 0x000fe400078ec0ff */
[--C-:B------:R-:W-:Y:S02]  /*bb30*/  SHF.R.S32.HI R9, RZ, 0x2, R12.reuse ;  /* 0x00000002ff097819 */ /* 0x100fe4000001140c */
[----:B------:R-:W-:Y:S01]  /*bb40*/  LEA.HI R11, R20, R20, RZ, 0x1 ;  /* 0x00000014140b7211 */ /* 0x000fe200078f08ff */
[----:B------:R-:W-:Y:S01]  /*bb50*/  IMAD.IADD R6, R6, 0x1, -R5 ;  /* 0x0000000106067824 */ /* 0x000fe200078e0a05 */
[----:B------:R-:W-:Y:S01]  /*bb60*/  LEA.HI R7, R7, R8, RZ, 0x1 ;  /* 0x0000000807077211 */ /* 0x000fe200078f08ff */
[----:B------:R-:W-:Y:S01]  /*bb70*/  VIADD R5, R8, 0x8 ;  /* 0x0000000808057836 */ /* 0x000fe20000000000 */
[----:B------:R-:W-:-:S02]  /*bb80*/  SHF.R.S32.HI R12, RZ, 0x1f, R12 ;  /* 0x0000001fff0c7819 */ /* 0x000fc4000001140c */
[----:B------:R-:W-:Y:S02]  /*bb90*/  LOP3.LUT R11, R11, 0x3fffffe, RZ, 0xc0, !PT ;  /* 0x03fffffe0b0b7812 */ /* 0x000fe400078ec0ff */
[----:B------:R-:W-:Y:S02]  /*bba0*/  LOP3.LUT R7, R7, 0xfffffffe, RZ, 0xc0, !PT ;  /* 0xfffffffe07077812 */ /* 0x000fe400078ec0ff */
[----:B------:R-:W-:Y:S01]  /*bbb0*/  LEA.HI R12, R12, R9, RZ, 0x3 ;  /* 0x000000090c0c7211 */ /* 0x000fe200078f18ff */
[----:B------:R-:W-:Y:S01]  /*bbc0*/  IMAD.IADD R20, R20, 0x1, -R11 ;  /* 0x0000000114147824 */ /* 0x000fe200078e0a0b */
[C---:B------:R-:W-:Y:S01]  /*bbd0*/  IADD3 R13, R8.reuse, 0x10, RZ ;  /* 0x00000010080d7810 */ /* 0x040fe20007ffe0ff */
[----:B------:R-:W-:Y:S01]  /*bbe0*/  IMAD.IADD R7, R8, 0x1, -R7 ;  /* 0x0000000108077824 */ /* 0x000fe200078e0a07 */
[----:B------:R-:W-:Y:S01]  /*bbf0*/  LOP3.LUT R12, R12, 0xfffffff8, RZ, 0xc0, !PT ;  /* 0xfffffff80c0c7812 */ /* 0x000fe200078ec0ff */
[----:B------:R-:W-:Y:S01]  /*bc00*/  VIADD R8, R8, 0x18 ;  /* 0x0000001808087836 */ /* 0x000fe20000000000 */
[----:B------:R-:W-:-:S02]  /*bc10*/  LEA.HI R11, R5, R5, RZ, 0x1 ;  /* 0x00000005050b7211 */ /* 0x000fc400078f08ff */
[----:B-1----:R-:W-:Y:S02]  /*bc20*/  SHF.R.S32.HI R18, RZ, 0x5, R14 ;  /* 0x00000005ff127819 */ /* 0x002fe4000001140e */
[----:B------:R-:W-:Y:S02]  /*bc30*/  LEA.HI R14, R13, R13, RZ, 0x1 ;  /* 0x0000000d0d0e7211 */ /* 0x000fe400078f08ff */
[----:B------:R-:W-:Y:S02]  /*bc40*/  IADD3 R15, R9, -R12, RZ ;  /* 0x8000000c090f7210 */ /* 0x000fe40007ffe0ff */
[----:B------:R-:W-:Y:S01]  /*bc50*/  LOP3.LUT R12, R11, 0xfffffffe, RZ, 0xc0, !PT ;  /* 0xfffffffe0b0c7812 */ /* 0x000fe200078ec0ff */
[----:B------:R-:W3:Y:S01]  /*bc60*/  S2R R9, SR_CTAID.X ;  /* 0x0000000000097919 */ /* 0x000ee20000002500 */
[----:B------:R-:W-:Y:S01]  /*bc70*/  LEA R7, R6, R7, 0x3 ;  /* 0x0000000706077211 */ /* 0x000fe200078e18ff */
[----:B------:R-:W-:Y:S01]  /*bc80*/  IMAD R17, R18, 0x10, R15 ;  /* 0x0000001012117824 */ /* 0x000fe200078e020f */
[----:B------:R-:W-:Y:S01]  /*bc90*/  LOP3.LUT R6, R14, 0xfffffffe, RZ, 0xc0, !PT ;  /* 0xfffffffe0e067812 */ /* 0x000fe200078ec0ff */
[----:B------:R-:W-:Y:S01]  /*bca0*/  IMAD.IADD R12, R5, 0x1, -R12 ;  /* 0x00000001050c7824 */ /* 0x000fe200078e0a0c */
[----:B------:R-:W-:Y:S01]  /*bcb0*/  SHF.R.S32.HI R5, RZ, 0x1, R11 ;  /* 0x00000001ff057819 */ /* 0x000fe2000001140b */
[----:B------:R1:W-:Y:S01]  /*bcc0*/  STL [R1+0x64], R7 ;  /* 0x0000640701007387 */ /* 0x0003e20000100800 */
[----:B------:R-:W-:-:S02]  /*bcd0*/  IADD3 R13, R13, -R6, RZ ;  /* 0x800000060d0d7210 */ /* 0x000fc40007ffe0ff */
[----:B------:R-:W-:Y:S02]  /*bce0*/  SHF.R.S32.HI R6, RZ, 0x1f, R11 ;  /* 0x0000001fff067819 */ /* 0x000fe4000001140b */
[----:B------:R-:W-:Y:S02]  /*bcf0*/  LEA.HI R11, R8, R8, RZ, 0x1 ;  /* 0x00000008080b7211 */ /* 0x000fe400078f08ff */
[----:B------:R-:W-:Y:S02]  /*bd00*/  LEA.HI R6, R6, R5, RZ, 0x4 ;  /* 0x0000000506067211 */ /* 0x000fe400078f20ff */
[----:B------:R-:W-:Y:S02]  /*bd10*/  SHF.R.S32.HI R15, RZ, 0x1, R11 ;  /* 0x00000001ff0f7819 */ /* 0x000fe4000001140b */
[--C-:B-1----:R-:W-:Y:S02]  /*bd20*/  SHF.R.S32.HI R7, RZ, 0x1, R14.reuse ;  /* 0x00000001ff077819 */ /* 0x102fe4000001140e */
[----:B------:R-:W-:-:S02]  /*bd30*/  SHF.R.S32.HI R14, RZ, 0x1f, R14 ;  /* 0x0000001fff0e7819 */ /* 0x000fc4000001140e */
[----:B------:R-:W-:Y:S02]  /*bd40*/  SHF.R.S32.HI R18, RZ, 0x1f, R11 ;  /* 0x0000001fff127819 */ /* 0x000fe4000001140b */
[----:B------:R-:W-:Y:S02]  /*bd50*/  LOP3.LUT R6, R6, 0x1ffffff0, RZ, 0xc0, !PT ;  /* 0x1ffffff006067812 */ /* 0x000fe400078ec0ff */
[----:B------:R-:W-:Y:S02]  /*bd60*/  LEA.HI R14, R14, R7, RZ, 0x4 ;  /* 0x000000070e0e7211 */ /* 0x000fe400078f20ff */
[----:B------:R-:W-:Y:S01]  /*bd70*/  LEA.HI R18, R18, R15, RZ, 0x4 ;  /* 0x0000000f12127211 */ /* 0x000fe200078f20ff */
[----:B------:R-:W-:Y:S01]  /*bd80*/  IMAD.IADD R5, R5, 0x1, -R6 ;  /* 0x0000000105057824 */ /* 0x000fe200078e0a06 */
[----:B------:R-:W-:Y:S02]  /*bd90*/  LOP3.LUT R11, R11, 0xfffffffe, RZ, 0xc0, !PT ;  /* 0xfffffffe0b0b7812 */ /* 0x000fe400078ec0ff */
[----:B------:R-:W-:-:S02]  /*bda0*/  LOP3.LUT R14, R14, 0x1ffffff0, RZ, 0xc0, !PT ;  /* 0x1ffffff00e0e7812 */ /* 0x000fc400078ec0ff */
[----:B------:R-:W-:Y:S01]  /*bdb0*/  LOP3.LUT R18, R18, 0x1ffffff0, RZ, 0xc0, !PT ;  /* 0x1ffffff012127812 */ /* 0x000fe200078ec0ff */
[----:B------:R-:W-:Y:S01]  /*bdc0*/  IMAD.IADD R11, R8, 0x1, -R11 ;  /* 0x00000001080b7824 */ /* 0x000fe200078e0a0b */
[----:B------:R-:W-:Y:S01]  /*bdd0*/  LEA R5, R5, R12, 0x3 ;  /* 0x0000000c05057211 */ /* 0x000fe200078e18ff */
[----:B------:R-:W-:Y:S01]  /*bde0*/  IMAD.IADD R14, R7, 0x1, -R14 ;  /* 0x00000001070e7824 */ /* 0x000fe200078e0a0e */
[----:B------:R-:W-:Y:S01]  /*bdf0*/  LEA R20, R20, R17, 0x6 ;  /* 0x0000001114147211 */ /* 0x000fe200078e30ff */
[----:B------:R-:W-:Y:S01]  /*be00*/  IMAD.IADD R18, R15, 0x1, -R18 ;  /* 0x000000010f127824 */ /* 0x000fe200078e0a12 */
[----:B------:R-:W-:Y:S01]  /*be10*/  MOV R15, 0x40000040 ;  /* 0x40000040000f7802 */ /* 0x000fe20000000f00 */
[----:B------:R-:W-:Y:S01]  /*be20*/  IMAD R8, R14, 0x8, R13 ;  /* 0x000000080e087824 */ /* 0x000fe200078e020d */
[----:B------:R-:W-:Y:S01]  /*be30*/  STL [R1+0x60], R5 ;  /* 0x0000600501007387 */ /* 0x000fe20000100800 */
[C---:B---3--:R-:W-:Y:S01]  /*be40*/  IMAD R7, R9.reuse, -0x80, R22 ;  /* 0xffffff8009077824 */ /* 0x048fe200078e0216 */
[----:B------:R-:W-:Y:S01]  /*be50*/  LEA R6, R18, R11, 0x3 ;  /* 0x0000000b12067211 */ /* 0x000fe200078e18ff */
[----:B------:R-:W-:Y:S01]  /*be60*/  IMAD.MOV.U32 R13, RZ, RZ, 0x40000040 ;  /* 0x40000040ff0d7424 */ /* 0x000fe200078e00ff */
[----:B------:R1:W-:Y:S01]  /*be70*/  STL [R1+0x5c], R8 ;  /* 0x00005c0801007387 */ /* 0x0003e20000100800 */
[----:B------:R-:W-:-:S03]  /*be80*/  IMAD R9, R9, -0x80, -R20 ;  /* 0xffffff8009097824 */ /* 0x000fc600078e0a14 */
[----:B------:R3:W-:Y:S01]  /*be90*/  STL [R1+0x58], R6 ;  /* 0x0000580601007387 */ /* 0x0007e20000100800 */
[----:B-1----:R-:W-:Y:S02]  /*bea0*/  IMAD.IADD R8, R7, 0x1, -R20 ;  /* 0x0000000107087824 */ /* 0x002fe400078e0a14 */
[----:B--2---:R-:W-:-:S04]  /*beb0*/  IMAD R5, R21, 0x2000, R16 ;  /* 0x0000200015057824 */ /* 0x004fc800078e0210 */
[C---:B---3--:R-:W-:Y:S01]  /*bec0*/  VIADD R6, R5.reuse, 0x4000 ;  /* 0x0000400005067836 */ /* 0x048fe20000000000 */
[----:B------:R-:W-:Y:S02]  /*bed0*/  IADD3 R7, R5, 0x20c00, RZ ;  /* 0x00020c0005077810 */ /* 0x000fe40007ffe0ff */
[----:B------:R-:W-:Y:S02]  /*bee0*/  SHF.R.U32.HI R5, RZ, 0x4, R5 ;  /* 0x00000004ff057819 */ /* 0x000fe40000011605 */
[----:B------:R-:W-:Y:S02]  /*bef0*/  SHF.R.U32.HI R6, RZ, 0x4, R6 ;  /* 0x00000004ff067819 */ /* 0x000fe40000011606 */
[----:B------:R-:W-:Y:S02]  /*bf00*/  SHF.R.U32.HI R7, RZ, 0x4, R7 ;  /* 0x00000004ff077819 */ /* 0x000fe40000011607 */
[----:B------:R-:W-:Y:S02]  /*bf10*/  LOP3.LUT R6, R6, 0x3fff, RZ, 0xc0, !PT ;  /* 0x00003fff06067812 */ /* 0x000fe400078ec0ff */
[----:B------:R-:W-:-:S02]  /*bf20*/  LOP3.LUT R5, R5, 0x3fff, RZ, 0xc0, !PT ;  /* 0x00003fff05057812 */ /* 0x000fc400078ec0ff */
[----:B------:R-:W-:Y:S02]  /*bf30*/  LOP3.LUT R11, R7, 0x3fff, RZ, 0xc0, !PT ;  /* 0x00003fff070b7812 */ /* 0x000fe400078ec0ff */
[----:B------:R-:W-:Y:S02]  /*bf40*/  LOP3.LUT R6, R6, 0x10000, RZ, 0xfc, !PT ;  /* 0x0001000006067812 */ /* 0x000fe400078efcff */
[----:B------:R-:W-:Y:S02]  /*bf50*/  LOP3.LUT R7, R5, 0x10000, RZ, 0xfc, !PT ;  /* 0x0001000005077812 */ /* 0x000fe400078efcff */
[----:B------:R-:W-:Y:S01]  /*bf60*/  LOP3.LUT R5, R11, 0x10000, RZ, 0xfc, !PT ;  /* 0x000100000b057812 */ /* 0x000fe200078efcff */
[C---:B------:R-:W-:Y:S01]  /*bf70*/  VIADD R18, R6.reuse, 0x2 ;  /* 0x0000000206127836 */ /* 0x040fe20000000000 */
[C---:B------:R-:W-:Y:S01]  /*bf80*/  IADD3 R12, R6.reuse, 0x6, RZ ;  /* 0x00000006060c7810 */ /* 0x040fe20007ffe0ff */
[----:B------:R-:W-:Y:S01]  /*bf90*/  VIADD R14, R6, 0x4 ;  /* 0x00000004060e7836 */ /* 0x000fe20000000000 */
[----:B------:R1:W-:Y:S01]  /*bfa0*/  STL [R1+0x34], R6 ;  /* 0x0000340601007387 */ /* 0x0003e20000100800 */
[----:B------:R-:W-:-:S02]  /*bfb0*/  VIADD R11, R10, 0x8 ;  /* 0x000000080a0b7836 */ /* 0x000fc40000000000 */
[C---:B------:R-:W-:Y:S01]  /*bfc0*/  VIADD R11, R10.reuse, 0x14 ;  /* 0x000000140a0b7836 */ /* 0x040fe20000000000 */
[----:B------:R2:W-:Y:S04]  /*bfd0*/  STL [R1+0x50], R5 ;  /* 0x0000500501007387 */ /* 0x0005e80000100800 */
[----:B------:R3:W-:Y:S01]  /*bfe0*/  STL.64 [R1+0x38], R12 ;  /* 0x0000380c01007387 */ /* 0x0007e20000100a00 */
[----:B-1----:R-:W-:-:S03]  /*bff0*/  IADD3 R6, R10, 0xc, RZ ;  /* 0x0000000c0a067810 */ /* 0x002fc60007ffe0ff */
[----:B------:R3:W-:Y:S01]  /*c000*/  STL.64 [R1+0x48], R18 ;  /* 0x0000481201007387 */ /* 0x0007e20000100a00 */
[C---:B------:R-:W-:Y:S01]  /*c010*/  IADD3 R6, R10.reuse, 0x18, RZ ;  /* 0x000000180a067810 */ /* 0x040fe20007ffe0ff */
[C---:B--2---:R-:W-:Y:S02]  /*c020*/  VIADD R5, R10.reuse, 0x4 ;  /* 0x000000040a057836 */ /* 0x044fe40000000000 */
[----:B------:R3:W-:Y:S01]  /*c030*/  STL.64 [R1+0x40], R14 ;  /* 0x0000400e01007387 */ /* 0x0007e20000100a00 */
[C---:B------:R-:W-:Y:S02]  /*c040*/  VIADD R5, R10.reuse, 0x10 ;  /* 0x000000100a057836 */ /* 0x040fe40000000000 */
[----:B------:R-:W-:-:S07]  /*c050*/  VIADD R5, R10, 0x1c ;  /* 0x0000001c0a057836 */ /* 0x000fce0000000000 */
.L_x_1234:
[----:B------:R-:W-:Y:S01]  /*c060*/  IMAD.U32 R5, RZ, RZ, UR36 ;  /* 0x00000024ff057e24 */ /* 0x000fe2000f8e00ff */
[----:B------:R-:W-:Y:S05]  /*c070*/  YIELD ;  /* 0x0000000000007946 */ /* 0x000fea0003800000 */
[----:B------:R-:W-:-:S04]  /*c080*/  LOP3.LUT R5, R5, 0x1, RZ, 0xfc, !PT ;  /* 0x0000000105057812 */ /* 0x000fc800078efcff */
[----:B------:R-:W-:-:S13]  /*c090*/  ISETP.NE.AND P6, PT, R5, 0x3, PT ;  /* 0x000000030500780c */ /* 0x000fda0003fc5270 */
[----:B------:R-:W-:Y:S05]  /*c0a0*/  @!P6 BRA `(.L_x_1224) ;  /* 0x000000000004e947 */ /* 0x000fea0003800000 */
[----:B------:R-:W-:Y:S01]  /*c0b0*/  BPT.TRAP 0x1 ;  /* 0x000000040000795c */ /* 0x000fe20000300000 */
.L_x_1224:
[----:B------:R-:W-:Y:S02]  /*c0c0*/  LEA R6, R0, R16, 0x3 ;  /* 0x0000001000067211 */ /* 0x000fe400078e18ff */
[----:B---3--:R-:W-:-:S04]  /*c0d0*/  SHF.L.U32 R19, R4, 0x1f, RZ ;  /* 0x0000001f04137819 */ /* 0x008fc800000006ff */
[----:B------:R1:W2:Y:S01]  /*c0e0*/  SYNCS.PHASECHK.TRANS64.TRYWAIT P0, [R6+URZ+0x30c10], R19 ;  /* 0x030c1013060075a7 */ /* 0x0002a2000800017f */
[----:B------:R-:W-:Y:S05]  /*c0f0*/  @!P6 BRA `(.L_x_1225) ;  /* 0x000000000004e947 */ /* 0x000fea0003800000 */
[----:B------:R-:W-:Y:S01]  /*c100*/  BPT.TRAP 0x1 ;  /* 0x000000040000795c */ /* 0x000fe20000300000 */
.L_x_1225:
[----:B------:R-:W-:-:S05]  /*c110*/  VIADD R5, R16, 0x10000 ;  /* 0x0001000010057836 */ /* 0x000fca0000000000 */
[----:B------:R-:W-:-:S04]  /*c120*/  SHF.R.U32.HI R5, RZ, 0x4, R5 ;  /* 0x00000004ff057819 */ /* 0x000fc80000011605 */
[----:B------:R-:W-:-:S04]  /*c130*/  LOP3.LUT R5, R5, 0x3fff, RZ, 0xc0, !PT ;  /* 0x00003fff05057812 */ /* 0x000fc800078ec0ff */
[----:B------:R-:W-:Y:S01]  /*c140*/  LOP3.LUT R11, R5, 0x10000, RZ, 0xfc, !PT ;  /* 0x00010000050b7812 */ /* 0x000fe200078efcff */
[----:B--2---:R-:W-:Y:S06]  /*c150*/  @P0 BRA `(.L_x_1226) ;  /* 0x0000000000080947 */ /* 0x004fec0003800000 */
[----:B------:R-:W2:Y:S02]  /*c160*/  SYNCS.PHASECHK.TRANS64.TRYWAIT P0, [R6+URZ+0x30c10], R19 ;  /* 0x030c1013060075a7 */ /* 0x000ea4000800017f */
[----:B--2---:R-:W-:Y:S05]  /*c170*/  @!P0 BRA `(.L_x_1227) ;  /* 0x000000a000c88947 */ /* 0x004fea0003800000 */
.L_x_1226:
[----:B------:R-:W-:Y:S01]  /*c180*/  IMAD R11, R0, 0x400, R11 ;  /* 0x00000400000b7824 */ /* 0x000fe200078e020b */
[----:B------:R-:W-:Y:S05]  /*c190*/  WARPSYNC.ALL ;  /* 0x0000000000007948 */ /* 0x000fea0003800000 */
[----:B------:R-:W-:Y:S01]  /*c1a0*/  R2UR UR4, R7 ;  /* 0x00000000070472ca */ /* 0x000fe200000e0000 */
[----:B------:R-:W3:Y:S01]  /*c1b0*/  LDL R18, [R1+0x64] ;  /* 0x0000640001127983 */ /* 0x000ee20000100800 */
[----:B------:R-:W-:Y:S01]  /*c1c0*/  R2UR UR6, R11 ;  /* 0x000000000b0672ca */ /* 0x000fe200000e0000 */
[----:B------:R-:W-:Y:S01]  /*c1d0*/  WARPGROUP.ARRIVE ;  /* 0x00000000000079c5 */ /* 0x000fe20000000000 */
[----:B------:R-:W-:Y:S01]  /*c1e0*/  UMOV UR5, 0x40000040 ;  /* 0x4000004000057882 */ /* 0x000fe20000000000 */
[----:B------:R-:W-:Y:S01]  /*c1f0*/  UMOV UR7, 0x40000040 ;  /* 0x4000004000077882 */ /* 0x000fe20000000000 */
[----:B------:R-:W4:Y:S04]  /*c200*/  LDL R14, [R1+0x60] ;  /* 0x00006000010e7983 */ /* 0x000f280000100800 */
[----:B------:R-:W5:Y:S04]  /*c210*/  LDL R17, [R1+0x5c] ;  /* 0x00005c0001117983 */ /* 0x000f680000100800 */
[----:B------:R-:W2:Y:S01]  /*c220*/  LDL R15, [R1+0x58] ;  /* 0x00005800010f7983 */ /* 0x000ea20000100800 */
[----:B------:R-:W-:Y:S01]  /*c230*/  HGMMA.64x128x16.F32 R72, gdesc[UR4], RZ, !UPT, gsb0 ;  /* 0x01e00000044879f0 */ /* 0x000fe2000c0008ff */
[----:B------:R-:W-:Y:S01]  /*c240*/  IMAD.MOV.U32 R13, RZ, RZ, 0x40000040 ;  /* 0x40000040ff0d7424 */ /* 0x000fe200078e00ff */
[----:B------:R-:W-:Y:S01]  /*c250*/  IADD3 R12, R7, 0x2, RZ ;  /* 0x00000002070c7810 */ /* 0x000fe20007ffe0ff */
[----:B------:R-:W-:Y:S01]  /*c260*/  UIADD3 UR4, UR6, 0x2, URZ ;  /* 0x0000000206047890 */ /* 0x000fe2000fffe03f */
[----:B------:R-:W-:-:S02]  /*c270*/  UMOV UR11, 0x40000040 ;  /* 0x40000040000b7882 */ /* 0x000fc40000000000 */
[----:B------:R-:W-:Y:S01]  /*c280*/  R2UR UR8, R12 ;  /* 0x000000000c0872ca */ /* 0x000fe200000e0000 */
[----:B------:R-:W-:Y:S01]  /*c290*/  VIADD R12, R7, 0x4 ;  /* 0x00000004070c7836 */ /* 0x000fe20000000000 */
[----:B------:R-:W-:Y:S01]  /*c2a0*/  R2UR UR9, R13 ;  /* 0x000000000d0972ca */ /* 0x000fe200000e0000 */
[----:B------:R-:W-:Y:S01]  /*c2b0*/  UMOV UR7, 0x40000040 ;  /* 0x4000004000077882 */ /* 0x000fe20000000000 */
[----:B------:R-:W-:Y:S01]  /*c2c0*/  UMOV UR10, UR4 ;  /* 0x00000004000a7c82 */ /* 0x000fe20008000000 */
[----:B------:R-:W-:Y:S01]  /*c2d0*/  MOV R13, 0x40000040 ;  /* 0x40000040000d7802 */ /* 0x000fe20000000f00 */
[----:B------:R-:W-:Y:S02]  /*c2e0*/  UIADD3 UR4, UR6, 0x4, URZ ;  /* 0x0000000406047890 */ /* 0x000fe4000fffe03f */
[----:B------:R-:W-:Y:S01]  /*c2f0*/  UIADD3 UR6, UR6, 0x6, URZ ;  /* 0x0000000606067890 */ /* 0x000fe2000fffe03f */
[----:B------:R-:W-:Y:S02]  /*c300*/  WARPGROUP.DEPBAR.LE gsb0, 0x0 ;  /* 0x00008000000079c5 */ /* 0x000fe40000010000 */
[----:B------:R-:W-:-:S06]  /*c310*/  WARPGROUP.ARRIVE ;  /* 0x00000000000079c5 */ /* 0x000fcc0000000000 */
[----:B------:R-:W-:Y:S01]  /*c320*/  HGMMA.64x128x16.F32 R72, gdesc[UR8], R72, gsb0 ;  /* 0x01e00000084879f0 */ /* 0x000fe20008000848 */
[----:B------:R-:W-:Y:S01]  /*c330*/  R2UR UR8, R12 ;  /* 0x000000000c0872ca */ /* 0x000fe200000e0000 */
[----:B------:R-:W-:Y:S01]  /*c340*/  UMOV UR10, UR4 ;  /* 0x00000004000a7c82 */ /* 0x000fe20008000000 */
[----:B------:R-:W-:Y:S01]  /*c350*/  R2UR UR9, R13 ;  /* 0x000000000d0972ca */ /* 0x000fe200000e0000 */
[----:B------:R-:W-:Y:S01]  /*c360*/  UMOV UR11, 0x40000040 ;  /* 0x40000040000b7882 */ /* 0x000fe20000000000 */
[----:B------:R-:W-:Y:S02]  /*c370*/  VIADD R12, R7, 0x6 ;  /* 0x00000006070c7836 */ /* 0x000fe40000000000 */
[----:B------:R-:W-:-:S03]  /*c380*/  IMAD.MOV.U32 R13, RZ, RZ, 0x40000040 ;  /* 0x40000040ff0d7424 */ /* 0x000fc600078e00ff */
[----:B------:R-:W-:Y:S02]  /*c390*/  R2UR UR4, R12 ;  /* 0x000000000c0472ca */ /* 0x000fe400000e0000 */
[----:B------:R-:W-:Y:S01]  /*c3a0*/  R2UR UR5, R13 ;  /* 0x000000000d0572ca */ /* 0x000fe200000e0000 */
[----:B------:R-:W-:Y:S02]  /*c3b0*/  WARPGROUP.DEPBAR.LE gsb0, 0x0 ;  /* 0x00008000000079c5 */ /* 0x000fe40000010000 */
[----:B------:R-:W-:-:S06]  /*c3c0*/  WARPGROUP.ARRIVE ;  /* 0x00000000000079c5 */ /* 0x000fcc0000000000 */
[----:B------:R-:W-:Y:S01]  /*c3d0*/  HGMMA.64x128x16.F32 R72, gdesc[UR8], R72, gsb0 ;  /* 0x01e00000084879f0 */ /* 0x000fe20008000848 */
[----:B---3--:R-:W-:-:S04]  /*c3e0*/  LEA R12, R0, R18, 0x7 ;  /* 0x00000012000c7211 */ /* 0x008fc800078e38ff */
[----:B------:R-:W-:Y:S01]  /*c3f0*/  LEA R227, R3, R12, 0x1 ;  /* 0x0000000c03e37211 */ /* 0x000fe200078e08ff */
[C---:B----4-:R-:W-:Y:S01]  /*c400*/  IMAD R14, R0.reuse, 0x80, R14 ;  /* 0x00000080000e7824 */ /* 0x050fe200078e020e */
[----:B-----5:R-:W-:-:S03]  /*c410*/  LEA R18, R0, R17, 0x7 ;  /* 0x0000001100127211 */ /* 0x020fc600078e38ff */
[C---:B------:R-:W-:Y:S02]  /*c420*/  IMAD R17, R3.reuse, 0x2, R14 ;  /* 0x0000000203117824 */ /* 0x040fe400078e020e */
[----:B--2---:R-:W-:Y:S01]  /*c430*/  IMAD R20, R0, 0x80, R15 ;  /* 0x0000008000147824 */ /* 0x004fe200078e020f */
[----:B------:R-:W-:Y:S01]  /*c440*/  LEA R13, R3, R18, 0x1 ;  /* 0x00000012030d7211 */ /* 0x000fe200078e08ff */
[----:B------:R-:W-:Y:S01]  /*c450*/  IMAD R12, R17, 0x4, R16 ;  /* 0x00000004110c7824 */ /* 0x000fe200078e0210 */
[-C--:B------:R-:W-:Y:S01]  /*c460*/  LEA R18, R227, R16.reuse, 0x2 ;  /* 0x00000010e3127211 */ /* 0x080fe200078e10ff */
        /* <DEDUP_REMOVED lines=18> */
.L_x_1228:
[----:B------:R1:W1:Y:S01]  /*c590*/  SYNCS.PHASECHK.TRANS64.TRYWAIT P0, [R6+URZ+0x30c30], R19 ;  /* 0x030c3013060075a7 */ /* 0x000262000800017f */
[----:B------:R-:W-:Y:S05]  /*c5a0*/  @!P6 BRA `(.L_x_1229) ;  /* 0x000000000004e947 */ /* 0x000fea0003800000 */
[----:B------:R-:W-:Y:S01]  /*c5b0*/  BPT.TRAP 0x1 ;  /* 0x000000040000795c */ /* 0x000fe20000300000 */
.L_x_1229:
[----:B-1----:R-:W-:Y:S05]  /*c5c0*/  @P0 BRA `(.L_x_1230) ;  /* 0x0000000000080947 */ /* 0x002fea0003800000 */
[----:B------:R-:W1:Y:S02]  /*c5d0*/  SYNCS.PHASECHK.TRANS64.TRYWAIT P0, [R6+URZ+0x30c30], R19 ;  /* 0x030c3013060075a7 */ /* 0x000e64000800017f */
[----:B-1----:R-:W-:Y:S05]  /*c5e0*/  @!P0 BRA `(.L_x_1231) ;  /* 0x0000009c00c08947 */ /* 0x002fea0003800000 */
.L_x_1230:
        /* <DEDUP_REMOVED lines=16> */
[----:B-1----:R-:W-:Y:S01]  /*c6f0*/  MUFU.TANH R200, R75 ;  /* 0x0000004b00c87308 */ /* 0x002fe20000002400 */
        /* <DEDUP_REMOVED lines=12> */
[----:B---3--:R-:W-:Y:S01]  /*c7c0*/  MUFU.TANH R201, R83 ;  /* 0x0000005300c97308 */ /* 0x008fe20000002400 */
[----:B------:R-:W-:Y:S01]  /*c7d0*/  FMUL.FTZ R23, R84, UR9 ;  /* 0x0000000954177c20 */ /* 0x000fe20008410000 */
[----:B------:R-:W-:Y:S01]  /*c7e0*/  STL [R1+0xf4], R168 ;  /* 0x0000f4a801007387 */ /* 0x000fe20000100800 */
[----:B------:R-:W-:-:S03]  /*c7f0*/  FMUL.FTZ R138, R86, UR9 ;  /* 0x00000009568a7c20 */ /* 0x000fc60008410000 */
[----:B------:R-:W-:Y:S01]  /*c800*/  STL [R1+0xf0], R167 ;  /* 0x0000f0a701007387 */ /* 0x000fe20000100800 */
[----:B------:R-:W-:Y:S01]  /*c810*/  FMUL.FTZ R136, R87, UR9 ;  /* 0x0000000957887c20 */ /* 0x000fe20008410000 */
[----:B----4-:R1:W-:Y:S02]  /*c820*/  MUFU.TANH R202, R85 ;  /* 0x0000005500ca7308 */ /* 0x0103e40000002400 */
[----:B------:R-:W-:Y:S04]  /*c830*/  STL [R1+0xec], R166 ;  /* 0x0000eca601007387 */ /* 0x000fe80000100800 */
[----:B------:R-:W-:Y:S01]  /*c840*/  STL [R1+0xe8], R165 ;  /* 0x0000e8a501007387 */ /* 0x000fe20000100800 */
[----:B------:R-:W-:Y:S01]  /*c850*/  UMOV UR5, 0x40000040 ;  /* 0x4000004000057882 */ /* 0x000fe20000000000 */
[----:B------:R-:W-:Y:S01]  /*c860*/  UMOV UR7, 0x40000040 ;  /* 0x4000004000077882 */ /* 0x000fe20000000000 */
[----:B------:R-:W-:Y:S01]  /*c870*/  UMOV UR15, 0x40000040 ;  /* 0x40000040000f7882 */ /* 0x000fe20000000000 */
[----:B------:R-:W-:Y:S01]  /*c880*/  STL [R1+0xe4], R164 ;  /* 0x0000e4a401007387 */ /* 0x000fe20000100800 */
[----:B------:R-:W-:Y:S01]  /*c890*/  FMUL.FTZ R204, R91, UR9 ;  /* 0x000000095bcc7c20 */ /* 0x000fe20008410000 */
[----:B------:R3:W-:Y:S02]  /*c8a0*/  MUFU.TANH R203, R138 ;  /* 0x0000008a00cb7308 */ /* 0x0007e40000002400 */
[----:B------:R-:W-:Y:S04]  /*c8b0*/  STL [R1+0xe0], R163 ;  /* 0x0000e0a301007387 */ /* 0x000fe80000100800 */
[----:B------:R-:W-:Y:S01]  /*c8c0*/  STL [R1+0xdc], R162 ;  /* 0x0000dca201007387 */ /* 0x000fe20000100800 */
[----:B--2---:R-:W-:-:S03]  /*c8d0*/  R2UR UR4, R26 ;  /* 0x000000001a0472ca */ /* 0x004fc600000e0000 */
[----:B------:R-:W-:Y:S01]  /*c8e0*/  STL [R1+0xd8], R161 ;  /* 0x0000d8a101007387 */ /* 0x000fe20000100800 */
[----:B------:R-:W-:Y:S01]  /*c8f0*/  FMUL.FTZ R139, R89, UR9 ;  /* 0x00000009598b7c20 */ /* 0x000fe20008410000 */
[----:B------:R-:W-:Y:S01]  /*c900*/  FMUL.FTZ R126, R126, UR9 ;  /* 0x000000097e7e7c20 */ /* 0x000fe20008410000 */
[----:B------:R-:W2:Y:S01]  /*c910*/  MUFU.TANH R19, R19 ;  /* 0x0000001300137308 */ /* 0x000ea20000002400 */
[----:B------:R-:W-:Y:S04]  /*c920*/  STL [R1+0xd4], R160 ;  /* 0x0000d4a001007387 */ /* 0x000fe80000100800 */
[----:B------:R-:W-:Y:S01]  /*c930*/  STL [R1+0xd0], R159 ;  /* 0x0000d09f01007387 */ /* 0x000fe20000100800 */
[----:B------:R-:W-:Y:S02]  /*c940*/  ISETP.GT.AND P2, PT, R9, RZ, PT ;  /* 0x000000ff0900720c */ /* 0x000fe40003f44270 */
[----:B------:R-:W4:Y:S01]  /*c950*/  MUFU.TANH R230, R230 ;  /* 0x000000e600e67308 */ /* 0x000f220000002400 */
[----:B------:R-:W-:Y:S04]  /*c960*/  STL [R1+0xcc], R158 ;  /* 0x0000cc9e01007387 */ /* 0x000fe80000100800 */
[----:B------:R-:W-:Y:S01]  /*c970*/  STL [R1+0xc8], R157 ;  /* 0x0000c89d01007387 */ /* 0x000fe20000100800 */
[----:B------:R-:W-:-:S02]  /*c980*/  ISETP.GT.AND P3, PT, R8, 0x8, PT ;  /* 0x000000080800780c */ /* 0x000fc40003f64270 */
[----:B------:R-:W-:Y:S01]  /*c990*/  MUFU.TANH R237, R237 ;  /* 0x000000ed00ed7308 */ /* 0x000fe20000002400 */
[----:B------:R-:W-:Y:S04]  /*c9a0*/  STL [R1+0xc4], R156 ;  /* 0x0000c49c01007387 */ /* 0x000fe80000100800 */
[----:B------:R-:W-:Y:S03]  /*c9b0*/  STL [R1+0xc0], R155 ;  /* 0x0000c09b01007387 */ /* 0x000fe60000100800 */
[----:B------:R-:W4:Y:S01]  /*c9c0*/  MUFU.TANH R236, R236 ;  /* 0x000000ec00ec7308 */ /* 0x000f220000002400 */
[----:B------:R-:W-:Y:S04]  /*c9d0*/  STL [R1+0xbc], R154 ;  /* 0x0000bc9a01007387 */ /* 0x000fe80000100800 */
[----:B------:R-:W-:Y:S01]  /*c9e0*/  STL [R1+0xb8], R153 ;  /* 0x0000b89901007387 */ /* 0x000fe20000100800 */
[----:B------:R-:W-:Y:S01]  /*c9f0*/  ISETP.GT.AND P1, PT, R8, RZ, PT ;  /* 0x000000ff0800720c */ /* 0x000fe20003f24270 */
[----:B------:R-:W-:Y:S01]  /*ca00*/  FMUL.FTZ R128, R128, UR9 ;  /* 0x0000000980807c20 */ /* 0x000fe20008410000 */
[----:B------:R-:W-:Y:S01]  /*ca10*/  ISETP.GT.AND P0, PT, R9, 0x8, PT ;  /* 0x000000080900780c */ /* 0x000fe20003f04270 */
[----:B------:R-:W-:Y:S01]  /*ca20*/  STL [R1+0xb4], R152 ;  /* 0x0000b49801007387 */ /* 0x000fe20000100800 */
[----:B------:R-:W4:Y:S03]  /*ca30*/  MUFU.TANH R233, R233 ;  /* 0x000000e900e97308 */ /* 0x000f260000002400 */
[----:B------:R-:W-:Y:S04]  /*ca40*/  STL [R1+0xb0], R151 ;  /* 0x0000b09701007387 */ /* 0x000fe80000100800 */
        /* <DEDUP_REMOVED lines=19> */
[----:B------:R1:W-:Y:S04]  /*cb80*/  STL [R1+0x7c], R6 ;  /* 0x00007c0601007387 */ /* 0x0003e80000100800 */
[----:B------:R-:W-:Y:S04]  /*cb90*/  STL [R1+0x78], R5 ;  /* 0x0000780501007387 */ /* 0x000fe80000100800 */
[----:B------:R3:W-:Y:S04]  /*cba0*/  STL [R1+0x74], R4 ;  /* 0x0000740401007387 */ /* 0x0007e80000100800 */
[----:B------:R2:W-:Y:S04]  /*cbb0*/  STL [R1+0x70], R2 ;  /* 0x0000700201007387 */ /* 0x0005e80000100800 */
[----:B-1----:R-:W4:Y:S04]  /*cbc0*/  LDL.64 R6, [R1+0x40] ;  /* 0x0000400001067983 */ /* 0x002f280000100a00 */
[----:B---3--:R-:W3:Y:S01]  /*cbd0*/  LDL.64 R4, [R1+0x48] ;  /* 0x0000480001047983 */ /* 0x008ee20000100a00 */
[----:B------:R-:W-:Y:S01]  /*cbe0*/  WARPGROUP.ARRIVE ;  /* 0x00000000000079c5 */ /* 0x000fe20000000000 */
[----:B------:R-:W-:Y:S01]  /*cbf0*/  FMUL.FTZ R91, R96, UR9 ;  /* 0x00000009605b7c20 */ /* 0x000fe20008410000 */
[----:B------:R-:W-:Y:S01]  /*cc00*/  FMUL.FTZ R138, R90, UR9 ;  /* 0x000000095a8a7c20 */ /* 0x000fe20008410000 */
[----:B------:R-:W-:Y:S01]  /*cc10*/  FMUL.FTZ R89, R94, UR9 ;  /* 0x000000095e597c20 */ /* 0x000fe20008410000 */
[----:B------:R-:W-:Y:S01]  /*cc20*/  FMUL.FTZ R90, R95, UR9 ;  /* 0x000000095f5a7c20 */ /* 0x000fe20008410000 */
[----:B--2---:R-:W1:Y:S01]  /*cc30*/  LDC R2, c[0x0][0x74c] ;  /* 0x0001d300ff027b82 */ /* 0x004e620000000800 */
[----:B------:R-:W-:Y:S01]  /*cc40*/  HGMMA.64x128x16.F32 R24, gdesc[UR4], RZ, !UPT, gsb0 ;  /* 0x01e00000041879f0 */ /* 0x000fe2000c0008ff */
[----:B------:R-:W-:Y:S01]  /*cc50*/  UIADD3 UR4, UR6, 0x2, URZ ;  /* 0x0000000206047890 */ /* 0x000fe2000fffe03f */
[----:B------:R-:W2:Y:S01]  /*cc60*/  MUFU.TANH R136, R136 ;  /* 0x0000008800887308 */ /* 0x000ea20000002400 */
[----:B------:R-:W-:Y:S01]  /*cc70*/  FMUL.FTZ R205, R92, UR9 ;  /* 0x000000095ccd7c20 */ /* 0x000fe20008410000 */
[----:B------:R-:W-:Y:S01]  /*cc80*/  FMUL.FTZ R92, R97, UR9 ;  /* 0x00000009615c7c20 */ /* 0x000fe20008410000 */
[----:B------:R-:W-:Y:S01]  /*cc90*/  FMUL.FTZ R100, R100, UR9 ;  /* 0x0000000964647c20 */ /* 0x000fe20008410000 */
[----:B------:R-:W-:Y:S01]  /*cca0*/  FMUL.FTZ R101, R101, UR9 ;  /* 0x0000000965657c20 */ /* 0x000fe20008410000 */
[----:B------:R-:W2:Y:S01]  /*ccb0*/  LDC.64 R94, c[0x0][0x748] ;  /* 0x0001d200ff5e7b82 */ /* 0x000ea20000000a00 */
[----:B------:R-:W-:Y:S01]  /*ccc0*/  UMOV UR14, UR4 ;  /* 0x00000004000e7c82 */ /* 0x000fe20008000000 */
[----:B------:R-:W-:Y:S01]  /*ccd0*/  ULDC UR4, c[0x0][0x280] ;  /* 0x0000a00000047ab9 */ /* 0x000fe20000000800 */
[----:B------:R1:W2:Y:S01]  /*cce0*/  MUFU.TANH R171, R88 ;  /* 0x0000005800ab7308 */ /* 0x0002a20000002400 */
[----:B------:R-:W-:Y:S01]  /*ccf0*/  ULEA UR4, UR40, -UR4, 0x7 ;  /* 0x8000000428047291 */ /* 0x000fe2000f8e383f */
[----:B------:R-:W-:Y:S01]  /*cd00*/  FMUL.FTZ R120, R120, UR9 ;  /* 0x0000000978787c20 */ /* 0x000fe20008410000 */
[----:B------:R-:W-:Y:S01]  /*cd10*/  FMUL.FTZ R122, R122, UR9 ;  /* 0x000000097a7a7c20 */ /* 0x000fe20008410000 */
[----:B------:R-:W-:Y:S01]  /*cd20*/  FMUL.FTZ R123, R123, UR9 ;  /* 0x000000097b7b7c20 */ /* 0x000fe20008410000 */
[----:B------:R-:W-:Y:S01]  /*cd30*/  FMUL.FTZ R99, R99, UR9 ;  /* 0x0000000963637c20 */ /* 0x000fe20008410000 */
[----:B------:R-:W-:Y:S01]  /*cd40*/  FMUL.FTZ R102, R102, UR9 ;  /* 0x0000000966667c20 */ /* 0x000fe20008410000 */
[----:B------:R-:W-:Y:S01]  /*cd50*/  LEA R96, R3, UR4, 0x1 ;  /* 0x0000000403607c11 */ /* 0x000fe2000f8e08ff */
[----:B------:R-:W-:Y:S01]  /*cd60*/  UIADD3 UR4, UR6, 0x4, URZ ;  /* 0x0000000406047890 */ /* 0x000fe2000fffe03f */
[----:B-1----:R-:W-:Y:S01]  /*cd70*/  FMUL.FTZ R88, R93, UR9 ;  /* 0x000000095d587c20 */ /* 0x002fe20008410000 */
[----:B------:R-:W1:Y:S01]  /*cd80*/  MUFU.TANH R170, R139 ;  /* 0x0000008b00aa7308 */ /* 0x000e620000002400 */
[----:B------:R-:W-:Y:S01]  /*cd90*/  FMUL.FTZ R103, R103, UR9 ;  /* 0x0000000967677c20 */ /* 0x000fe20008410000 */
[----:B------:R-:W-:Y:S01]  /*cda0*/  FMUL.FTZ R109, R109, UR9 ;  /* 0x000000096d6d7c20 */ /* 0x000fe20008410000 */
[----:B------:R-:W-:Y:S01]  /*cdb0*/  FMUL.FTZ R104, R104, UR9 ;  /* 0x0000000968687c20 */ /* 0x000fe20008410000 */
[----:B------:R-:W-:Y:S01]  /*cdc0*/  FMUL.FTZ R105, R105, UR9 ;  /* 0x0000000969697c20 */ /* 0x000fe20008410000 */
[----:B------:R-:W-:Y:S01]  /*cdd0*/  FMUL.FTZ R112, R112, UR9 ;  /* 0x0000000970707c20 */ /* 0x000fe20008410000 */
[----:B------:R-:W-:Y:S01]  /*cde0*/  FMUL.FTZ R124, R124, UR9 ;  /* 0x000000097c7c7c20 */ /* 0x000fe20008410000 */
[----:B------:R-:W-:Y:S01]  /*cdf0*/  FMUL.FTZ R108, R108, UR9 ;  /* 0x000000096c6c7c20 */ /* 0x000fe20008410000 */
[----:B------:R-:W-:Y:S01]  /*ce00*/  MUFU.TANH R91, R91 ;  /* 0x0000005b005b7308 */ /* 0x000fe20000002400 */
        /* <DEDUP_REMOVED lines=8> */
[----:B------:R-:W-:-:S07]  /*ce90*/  FMUL.FTZ R106, R106, UR9 ;  /* 0x000000096a6a7c20 */ /* 0x000fce0008410000 */
[----:B------:R-:W-:Y:S08]  /*cea0*/  MUFU.TANH R168, R204 ;  /* 0x000000cc00a87308 */ /* 0x000ff00000002400 */
[----:B------:R-:W-:Y:S08]  /*ceb0*/  MUFU.TANH R89, R89 ;  /* 0x0000005900597308 */ /* 0x000ff00000002400 */
[----:B------:R-:W-:Y:S01]  /*cec0*/  MUFU.TANH R90, R90 ;  /* 0x0000005a005a7308 */ /* 0x000fe20000002400 */
[----:B------:R-:W-:-:S02]  /*ced0*/  WARPGROUP.DEPBAR.LE gsb0, 0x0 ;  /* 0x00008000000079c5 */ /* 0x000fc40000010000 */
[----:B------:R-:W-:Y:S01]  /*cee0*/  WARPGROUP.ARRIVE ;  /* 0x00000000000079c5 */ /* 0x000fe20000000000 */
[----:B---3--:R-:W-:Y:S02]  /*cef0*/  R2UR UR12, R4 ;  /* 0x00000000040c72ca */ /* 0x008fe400000e0000 */
[----:B------:R-:W-:Y:S02]  /*cf00*/  R2UR UR13, R5 ;  /* 0x00000000050d72ca */ /* 0x000fe400000e0000 */
[----:B------:R-:W-:Y:S01]  /*cf10*/  IADD3 R2, -R2, 0x8, RZ ;  /* 0x0000000802027810 */ /* 0x000fe20007ffe1ff */
[----:B------:R-:W3:Y:S01]  /*cf20*/  LDL.64 R4, [R1+0x38] ;  /* 0x0000380001047983 */ /* 0x000ee20000100a00 */
[----:B------:R-:W-:Y:S01]  /*cf30*/  IADD3 R96, R8, R96, RZ ;  /* 0x0000006008607210 */ /* 0x000fe20007ffe0ff */
[----:B------:R-:W-:Y:S01]  /*cf40*/  UIADD3 UR6, UR6, 0x6, URZ ;  /* 0x0000000606067890 */ /* 0x000fe2000fffe03f */
[----:B------:R-:W1:Y:S01]  /*cf50*/  MUFU.TANH R167, R205 ;  /* 0x000000cd00a77308 */ /* 0x000e620000002400 */
[----:B------:R-:W-:Y:S01]  /*cf60*/  UMOV UR7, 0x40000040 ;  /* 0x4000004000077882 */ /* 0x000fe20000000000 */
[----:B------:R-:W-:-:S05]  /*cf70*/  FMUL.FTZ R93, R98, UR9 ;  /* 0x00000009625d7c20 */ /* 0x000fca0008410000 */
[----:B------:R-:W-:Y:S01]  /*cf80*/  HGMMA.64x128x16.F32 R24, gdesc[UR12], R24, gsb0 ;  /* 0x01e000000c1879f0 */ /* 0x000fe20008000818 */
[----:B----4-:R-:W-:Y:S01]  /*cf90*/  R2UR UR12, R6 ;  /* 0x00000000060c72ca */ /* 0x010fe200000e0000 */
[----:B------:R-:W4:Y:S01]  /*cfa0*/  MUFU.TANH R88, R88 ;  /* 0x0000005800587308 */ /* 0x000f220000002400 */
[----:B------:R-:W-:Y:S01]  /*cfb0*/  R2UR UR13, R7 ;  /* 0x00000000070d72ca */ /* 0x000fe200000e0000 */
[----:B------:R-:W-:Y:S01]  /*cfc0*/  UMOV UR14, UR4 ;  /* 0x00000004000e7c82 */ /* 0x000fe20008000000 */
[----:B------:R-:W-:-:S05]  /*cfd0*/  UMOV UR15, 0x40000040 ;  /* 0x40000040000f7882 */ /* 0x000fca0000000000 */
[----:B------:R1:W-:Y:S01]  /*cfe0*/  MUFU.TANH R7, R126 ;  /* 0x0000007e00077308 */ /* 0x0003e20000002400 */
[-C--:B------:R-:W-:Y:S02]  /*cff0*/  IADD3 R221, R2, -R96.reuse, RZ ;  /* 0x8000006002dd7210 */ /* 0x080fe40007ffe0ff */
[----:B--2---:R-:W-:-:S05]  /*d000*/  IADD3 R95, RZ, -R96, -R95 ;  /* 0x80000060ff5f7210 */ /* 0x004fca0007ffe85f */
[----:B------:R-:W2:Y:S01]  /*d010*/  MUFU.TANH R92, R92 ;  /* 0x0000005c005c7308 */ /* 0x000ea20000002400 */
[C-C-:B-1----:R-:W-:Y:S01]  /*d020*/  IMAD.IADD R126, R94.reuse, 0x1, -R96.reuse ;  /* 0x000000015e7e7824 */ /* 0x142fe200078e0a60 */
[----:B------:R-:W-:-:S04]  /*d030*/  IADD3 R94, R94, 0x8, -R96 ;  /* 0x000000085e5e7810 */ /* 0x000fc80007ffe860 */
[----:B------:R-:W-:Y:S02]  /*d040*/  SEL R126, R126, 0x80, !P2 ;  /* 0x000000807e7e7807 */ /* 0x000fe40005000000 */
[----:B------:R-:W-:Y:S01]  /*d050*/  SEL R221, R221, 0x80, P3 ;  /* 0x00000080dddd7807 */ /* 0x000fe20001800000 */
[----:B------:R-:W1:Y:S01]  /*d060*/  MUFU.TANH R165, R100 ;  /* 0x0000006400a57308 */ /* 0x000e620000002400 */
[----:B------:R-:W-:-:S07]  /*d070*/  SEL R218, R95, 0x80, P1 ;  /* 0x000000805fda7807 */ /* 0x000fce0000800000 */
[----:B------:R-:W1:Y:S08]  /*d080*/  MUFU.TANH R164, R101 ;  /* 0x0000006500a47308 */ /* 0x000e700000002400 */
[----:B------:R-:W-:Y:S08]  /*d090*/  MUFU.TANH R145, R120 ;  /* 0x0000007800917308 */ /* 0x000ff00000002400 */
[----:B------:R-:W-:Y:S08]  /*d0a0*/  MUFU.TANH R143, R122 ;  /* 0x0000007a008f7308 */ /* 0x000ff00000002400 */
[----:B------:R-:W-:Y:S08]  /*d0b0*/  MUFU.TANH R142, R123 ;  /* 0x0000007b008e7308 */ /* 0x000ff00000002400 */
[----:B------:R-:W1:Y:S08]  /*d0c0*/  MUFU.TANH R93, R93 ;  /* 0x0000005d005d7308 */ /* 0x000e700000002400 */
[----:B------:R-:W1:Y:S08]  /*d0d0*/  MUFU.TANH R166, R99 ;  /* 0x0000006300a67308 */ /* 0x000e700000002400 */
[----:B------:R-:W1:Y:S08]  /*d0e0*/  MUFU.TANH R163, R102 ;  /* 0x0000006600a37308 */ /* 0x000e700000002400 */
[----:B------:R-:W1:Y:S08]  /*d0f0*/  MUFU.TANH R162, R103 ;  /* 0x0000006700a27308 */ /* 0x000e700000002400 */
[----:B------:R-:W-:Y:S08]  /*d100*/  MUFU.TANH R156, R109 ;  /* 0x0000006d009c7308 */ /* 0x000ff00000002400 */
[----:B------:R-:W1:Y:S08]  /*d110*/  MUFU.TANH R161, R104 ;  /* 0x0000006800a17308 */ /* 0x000e700000002400 */
[----:B------:R-:W1:Y:S01]  /*d120*/  MUFU.TANH R160, R105 ;  /* 0x0000006900a07308 */ /* 0x000e620000002400 */
[----:B------:R-:W-:-:S07]  /*d130*/  FMUL.FTZ R110, R110, UR9 ;  /* 0x000000096e6e7c20 */ /* 0x000fce0008410000 */
[----:B------:R-:W-:Y:S01]  /*d140*/  MUFU.TANH R153, R112 ;  /* 0x0000007000997308 */ /* 0x000fe20000002400 */
[----:B------:R-:W-:-:S07]  /*d150*/  FMUL.FTZ R111, R111, UR9 ;  /* 0x000000096f6f7c20 */ /* 0x000fce0008410000 */
[----:B------:R-:W-:Y:S01]  /*d160*/  MUFU.TANH R141, R124 ;  /* 0x0000007c008d7308 */ /* 0x000fe20000002400 */
[----:B------:R-:W-:Y:S02]  /*d170*/  WARPGROUP.DEPBAR.LE gsb0, 0x0 ;  /* 0x00008000000079c5 */ /* 0x000fe40000010000 */
[----:B------:R-:W-:-:S05]  /*d180*/  WARPGROUP.ARRIVE ;  /* 0x00000000000079c5 */ /* 0x000fca0000000000 */
[----:B------:R-:W1:Y:S01]  /*d190*/  MUFU.TANH R157, R108 ;  /* 0x0000006c009d7308 */ /* 0x000e620000002400 */
[----:B------:R-:W-:Y:S01]  /*d1a0*/  HGMMA.64x128x16.F32 R24, gdesc[UR12], R24, gsb0 ;  /* 0x01e000000c1879f0 */ /* 0x000fe20008000818 */
[C---:B------:R-:W-:Y:S02]  /*d1b0*/  ISETP.GE.AND P3, PT, R126.reuse, RZ, PT ;  /* 0x000000ff7e00720c */ /* 0x040fe40003f66270 */
[C---:B------:R-:W-:Y:S02]  /*d1c0*/  ISETP.GE.AND P4, PT, R126.reuse, 0x1, PT ;  /* 0x000000017e00780c */ /* 0x040fe40003f86270 */
[----:B------:R-:W-:Y:S02]  /*d1d0*/  ISETP.GE.AND P1, PT, R126, 0x9, PT ;  /* 0x000000097e00780c */ /* 0x000fe40003f26270 */
[----:B------:R-:W1:Y:S01]  /*d1e0*/  MUFU.TANH R152, R113 ;  /* 0x0000007100987308 */ /* 0x000e620000002400 */
[C---:B------:R-:W-:Y:S02]  /*d1f0*/  ISETP.GT.OR P3, PT, R218.reuse, RZ, !P3 ;  /* 0x000000ffda00720c */ /* 0x040fe40005f64670 */
[----:B------:R-:W-:-:S02]  /*d200*/  ISETP.GT.OR P4, PT, R218, 0x1, !P4 ;  /* 0x00000001da00780c */ /* 0x000fc40006784670 */
[----:B------:R-:W-:Y:S02]  /*d210*/  ISETP.GT.OR P1, PT, R218, 0x9, !P1 ;  /* 0x00000009da00780c */ /* 0x000fe40004f24670 */
[----:B------:R-:W-:Y:S01]  /*d220*/  FSEL R216, R19, -INF , !P3 ;  /* 0xff80000013d87808 */ /* 0x000fe20005800000 */
[----:B------:R-:W-:Y:S01]  /*d230*/  MUFU.TANH R144, R121 ;  /* 0x0000007900907308 */ /* 0x000fe20000002400 */
[----:B------:R-:W-:Y:S02]  /*d240*/  FSEL R219, R230, -INF , !P4 ;  /* 0xff800000e6db7808 */ /* 0x000fe40006000000 */
[C---:B------:R-:W-:Y:S02]  /*d250*/  ISETP.GE.AND P2, PT, R126.reuse, 0x10, PT ;  /* 0x000000107e00780c */ /* 0x040fe40003f46270 */
[C---:B------:R-:W-:Y:S02]  /*d260*/  ISETP.GE.AND P3, PT, R126.reuse, 0x11, PT ;  /* 0x000000117e00780c */ /* 0x040fe40003f66270 */
[C---:B------:R-:W-:Y:S01]  /*d270*/  ISETP.GE.AND P5, PT, R126.reuse, 0x18, PT ;  /* 0x000000187e00780c */ /* 0x040fe20003fa6270 */
[----:B------:R-:W-:Y:S01]  /*d280*/  MUFU.TANH R140, R125 ;  /* 0x0000007d008c7308 */ /* 0x000fe20000002400 */
[----:B------:R-:W-:-:S02]  /*d290*/  ISETP.GE.AND P4, PT, R126, 0x19, PT ;  /* 0x000000197e00780c */ /* 0x000fc40003f86270 */
[----:B------:R-:W-:Y:S02]  /*d2a0*/  FSEL R220, R236, -INF , !P1 ;  /* 0xff800000ecdc7808 */ /* 0x000fe40004800000 */
[C---:B------:R-:W-:Y:S02]  /*d2b0*/  ISETP.GT.OR P2, PT, R218.reuse, 0x10, !P2 ;  /* 0x00000010da00780c */ /* 0x040fe40005744670 */
[C---:B------:R-:W-:Y:S01]  /*d2c0*/  ISETP.GT.OR P3, PT, R218.reuse, 0x11, !P3 ;  /* 0x00000011da00780c */ /* 0x040fe20005f64670 */
[----:B------:R-:W1:Y:S01]  /*d2d0*/  MUFU.TANH R150, R116 ;  /* 0x0000007400967308 */ /* 0x000e620000002400 */
[C---:B------:R-:W-:Y:S02]  /*d2e0*/  ISETP.GT.OR P5, PT, R218.reuse, 0x18, !P5 ;  /* 0x00000018da00780c */ /* 0x040fe40006fa4670 */
[----:B------:R-:W-:Y:S02]  /*d2f0*/  ISETP.GT.OR P4, PT, R218, 0x19, !P4 ;  /* 0x00000019da00780c */ /* 0x000fe40006784670 */
[----:B------:R-:W-:-:S02]  /*d300*/  FSEL R215, R233, -INF , !P2 ;  /* 0xff800000e9d77808 */ /* 0x000fc40005000000 */
[----:B------:R-:W-:Y:S01]  /*d310*/  FSEL R211, R21, -INF , !P3 ;  /* 0xff80000015d37808 */ /* 0x000fe20005800000 */
[----:B------:R-:W1:Y:S01]  /*d320*/  MUFU.TANH R148, R117 ;  /* 0x0000007500947308 */ /* 0x000e620000002400 */
[----:B------:R-:W-:Y:S02]  /*d330*/  FSEL R208, R23, -INF , !P5 ;  /* 0xff80000017d07808 */ /* 0x000fe40006800000 */
[----:B------:R-:W-:Y:S01]  /*d340*/  FSEL R206, R202, -INF , !P4 ;  /* 0xff800000cace7808 */ /* 0x000fe20006000000 */
[----:B------:R-:W-:Y:S01]  /*d350*/  FMUL.FTZ R119, R119, UR9 ;  /* 0x0000000977777c20 */ /* 0x000fe20008410000 */
[----:B------:R-:W-:-:S03]  /*d360*/  FMUL.FTZ R115, R115, UR9 ;  /* 0x0000000973737c20 */ /* 0x000fc60008410000 */
[----:B------:R-:W-:Y:S01]  /*d370*/  MUFU.TANH R158, R107 ;  /* 0x0000006b009e7308 */ /* 0x000fe20000002400 */
[----:B------:R-:W-:-:S07]  /*d380*/  FMUL.FTZ R118, R118, UR9 ;  /* 0x0000000976767c20 */ /* 0x000fce0008410000 */
[----:B------:R-:W-:Y:S08]  /*d390*/  MUFU.TANH R151, R114 ;  /* 0x0000007200977308 */ /* 0x000ff00000002400 */
[----:B------:R-:W1:Y:S08]  /*d3a0*/  MUFU.TANH R159, R106 ;  /* 0x0000006a009f7308 */ /* 0x000e700000002400 */
[----:B------:R-:W1:Y:S08]  /*d3b0*/  MUFU.TANH R155, R110 ;  /* 0x0000006e009b7308 */ /* 0x000e700000002400 */
[----:B------:R-:W1:Y:S08]  /*d3c0*/  MUFU.TANH R154, R111 ;  /* 0x0000006f009a7308 */ /* 0x000e700000002400 */
[----:B------:R-:W-:Y:S01]  /*d3d0*/  MUFU.TANH R146, R119 ;  /* 0x0000007700927308 */ /* 0x000fe20000002400 */
[----:B------:R-:W-:-:S02]  /*d3e0*/  WARPGROUP.DEPBAR.LE gsb0, 0x0 ;  /* 0x00008000000079c5 */ /* 0x000fc40000010000 */
[----:B------:R-:W4:Y:S01]  /*d3f0*/  LDS R227, [R227+0x400] ;  /* 0x00040000e3e37984 */ /* 0x000f220000000800 */
[----:B---3--:R-:W-:-:S04]  /*d400*/  R2UR UR5, R5 ;  /* 0x00000000050572ca */ /* 0x008fc800000e0000 */
[----:B------:R3:W-:Y:S01]  /*d410*/  MUFU.TANH R5, R128 ;  /* 0x0000008000057308 */ /* 0x0007e20000002400 */
[----:B------:R-:W-:Y:S02]  /*d420*/  R2UR UR4, R4 ;  /* 0x00000000040472ca */ /* 0x000fe400000e0000 */
[----:B---3--:R-:W-:Y:S02]  /*d430*/  SEL R128, R94, 0x80, !P0 ;  /* 0x000000805e807807 */ /* 0x008fe40004000000 */
[----:B------:R-:W-:-:S04]  /*d440*/  ISETP.GE.AND P0, PT, R126, 0x8, PT ;  /* 0x000000087e00780c */ /* 0x000fc80003f06270 */
[----:B------:R-:W-:Y:S01]  /*d450*/  ISETP.GT.OR P0, PT, R218, 0x8, !P0 ;  /* 0x00000008da00780c */ /* 0x000fe20004704670 */
[----:B------:R-:W-:Y:S01]  /*d460*/  WARPGROUP.ARRIVE ;  /* 0x00000000000079c5 */ /* 0x000fe20000000000 */
[C---:B------:R-:W-:Y:S02]  /*d470*/  ISETP.GE.AND P1, PT, R128.reuse, 0x1, PT ;  /* 0x000000018000780c */ /* 0x040fe40003f26270 */
[----:B------:R-:W-:Y:S02]  /*d480*/  FSEL R224, R237, -INF , !P0 ;  /* 0xff800000ede07808 */ /* 0x000fe40004000000 */
[----:B------:R-:W-:Y:S01]  /*d490*/  ISETP.GE.AND P0, PT, R128, RZ, PT ;  /* 0x000000ff8000720c */ /* 0x000fe20003f06270 */
[----:B------:R-:W-:Y:S01]  /*d4a0*/  HGMMA.64x128x16.F32 R24, gdesc[UR4], R24, gsb0 ;  /* 0x01e00000041879f0 */ /* 0x000fe20008000818 */
[C---:B------:R-:W-:Y:S01]  /*d4b0*/  ISETP.GT.OR P1, PT, R221.reuse, 0x1, !P1 ;  /* 0x00000001dd00780c */ /* 0x040fe20004f24670 */
[----:B------:R-:W3:Y:S01]  /*d4c0*/  MUFU.TANH R149, R115 ;  /* 0x0000007300957308 */ /* 0x000ee20000002400 */
[----:B------:R-:W-:-:S07]  /*d4d0*/  ISETP.GT.OR P0, PT, R221, RZ, !P0 ;  /* 0x000000ffdd00720c */ /* 0x000fce0004704670 */
[----:B------:R-:W3:Y:S01]  /*d4e0*/  MUFU.TANH R147, R118 ;  /* 0x0000007600937308 */ /* 0x000ee20000002400 */
[C---:B------:R-:W-:Y:S01]  /*d4f0*/  ISETP.GE.AND P2, PT, R128.reuse, 0x8, PT ;  /* 0x000000088000780c */ /* 0x040fe20003f46270 */
[----:B------:R-:W-:Y:S01]  /*d500*/  FMUL.FTZ R127, R127, UR9 ;  /* 0x000000097f7f7c20 */ /* 0x000fe20008410000 */
[----:B------:R-:W-:Y:S01]  /*d510*/  ISETP.GE.AND P3, PT, R128, 0x9, PT ;  /* 0x000000098000780c */ /* 0x000fe20003f66270 */
[----:B------:R-:W-:Y:S01]  /*d520*/  FMUL.FTZ R130, R130, UR9 ;  /* 0x0000000982827c20 */ /* 0x000fe20008410000 */
[C---:B------:R-:W-:Y:S01]  /*d530*/  ISETP.GE.AND P5, PT, R128.reuse, 0x10, PT ;  /* 0x000000108000780c */ /* 0x040fe20003fa6270 */
[----:B------:R-:W-:Y:S01]  /*d540*/  FMUL.FTZ R212, R131, UR9 ;  /* 0x0000000983d47c20 */ /* 0x000fe20008410000 */
[----:B------:R-:W-:Y:S01]  /*d550*/  ISETP.GE.AND P4, PT, R128, 0x11, PT ;  /* 0x000000118000780c */ /* 0x000fe20003f86270 */
[----:B------:R-:W-:Y:S01]  /*d560*/  IMAD R137, R0, 0x400, R137 ;  /* 0x0000040000897824 */ /* 0x000fe200078e0289 */
[----:B------:R-:W-:Y:S01]  /*d570*/  FSEL R214, R20, -INF , !P0 ;  /* 0xff80000014d67808 */ /* 0x000fe20004000000 */
[----:B------:R-:W-:Y:S01]  /*d580*/  FMUL.FTZ R129, R129, UR9 ;  /* 0x0000000981817c20 */ /* 0x000fe20008410000 */
[----:B------:R-:W-:Y:S01]  /*d590*/  FSEL R228, R200, -INF , !P1 ;  /* 0xff800000c8e47808 */ /* 0x000fe20004800000 */
[----:B------:R-:W-:Y:S01]  /*d5a0*/  VIADD R223, R10, 0x4 ;  /* 0x000000040adf7836 */ /* 0x000fe20000000000 */
[C---:B------:R-:W-:Y:S01]  /*d5b0*/  ISETP.GE.AND P0, PT, R128.reuse, 0x18, PT ;  /* 0x000000188000780c */ /* 0x040fe20003f06270 */
[----:B----4-:R-:W4:Y:S01]  /*d5c0*/  SHFL.IDX PT, R225, R227, R10, 0x1f ;  /* 0x00001f0ae3e17589 */ /* 0x010f2200000e0000 */
[----:B------:R-:W-:-:S02]  /*d5d0*/  ISETP.GE.AND P1, PT, R128, 0x19, PT ;  /* 0x000000198000780c */ /* 0x000fc40003f26270 */
[C---:B------:R-:W-:Y:S01]  /*d5e0*/  IADD3 R231, R10.reuse, 0x8, RZ ;  /* 0x000000080ae77810 */ /* 0x040fe20007ffe0ff */
[----:B------:R-:W-:Y:S01]  /*d5f0*/  VIADD R232, R10, 0xc ;  /* 0x0000000c0ae87836 */ /* 0x000fe20000000000 */
[C---:B------:R-:W-:Y:S01]  /*d600*/  ISETP.GT.OR P2, PT, R221.reuse, 0x8, !P2 ;  /* 0x00000008dd00780c */ /* 0x040fe20005744670 */
[----:B------:R-:W-:Y:S01]  /*d610*/  ULDC UR4, c[0x0][0x744] ;  /* 0x0001d10000047ab9 */ /* 0x000fe20000000800 */
[C---:B------:R-:W-:Y:S02]  /*d620*/  ISETP.GT.OR P3, PT, R221.reuse, 0x9, !P3 ;  /* 0x00000009dd00780c */ /* 0x040fe40005f64670 */
[C---:B------:R-:W-:Y:S02]  /*d630*/  ISETP.GT.OR P5, PT, R221.reuse, 0x10, !P5 ;  /* 0x00000010dd00780c */ /* 0x040fe40006fa4670 */
[C---:B------:R-:W-:Y:S02]  /*d640*/  ISETP.GT.OR P4, PT, R221.reuse, 0x11, !P4 ;  /* 0x00000011dd00780c */ /* 0x040fe40006784670 */
[----:B------:R-:W-:-:S02]  /*d650*/  ISETP.GT.OR P0, PT, R221, 0x18, !P0 ;  /* 0x00000018dd00780c */ /* 0x000fc40004704670 */
[----:B------:R-:W-:Y:S02]  /*d660*/  ISETP.GT.OR P1, PT, R221, 0x19, !P1 ;  /* 0x00000019dd00780c */ /* 0x000fe40004f24670 */
[----:B------:R-:W-:Y:S02]  /*d670*/  FSEL R222, R235, -INF , !P2 ;  /* 0xff800000ebde7808 */ /* 0x000fe40005000000 */
[----:B------:R-:W-:Y:S02]  /*d680*/  FSEL R217, R234, -INF , !P3 ;  /* 0xff800000ead97808 */ /* 0x000fe40005800000 */
[----:B------:R-:W-:Y:S02]  /*d690*/  FSEL R213, R22, -INF , !P5 ;  /* 0xff80000016d57808 */ /* 0x000fe40006800000 */
[----:B------:R-:W-:Y:S02]  /*d6a0*/  FSEL R210, R201, -INF , !P4 ;  /* 0xff800000c9d27808 */ /* 0x000fe40006000000 */
[----:B------:R-:W-:-:S02]  /*d6b0*/  ISETP.GE.AND P2, PT, R126, 0x20, PT ;  /* 0x000000207e00780c */ /* 0x000fc40003f46270 */
[C---:B------:R-:W-:Y:S02]  /*d6c0*/  ISETP.GE.AND P3, PT, R126.reuse, 0x21, PT ;  /* 0x000000217e00780c */ /* 0x040fe40003f66270 */
[C---:B------:R-:W-:Y:S02]  /*d6d0*/  ISETP.GE.AND P5, PT, R126.reuse, 0x28, PT ;  /* 0x000000287e00780c */ /* 0x040fe40003fa6270 */
[----:B------:R-:W-:Y:S02]  /*d6e0*/  ISETP.GE.AND P4, PT, R126, 0x29, PT ;  /* 0x000000297e00780c */ /* 0x000fe40003f86270 */
[----:B------:R-:W-:Y:S02]  /*d6f0*/  FSEL R209, R203, -INF , !P0 ;  /* 0xff800000cbd17808 */ /* 0x000fe40004000000 */
[----:B------:R-:W-:Y:S02]  /*d700*/  FSEL R207, R136, -INF , !P1 ;  /* 0xff80000088cf7808 */ /* 0x000fe40004800000 */
[----:B------:R-:W-:-:S02]  /*d710*/  ISETP.GE.AND P0, PT, R126, 0x30, PT ;  /* 0x000000307e00780c */ /* 0x000fc40003f06270 */
[----:B------:R-:W-:Y:S02]  /*d720*/  ISETP.GE.AND P1, PT, R126, 0x31, PT ;  /* 0x000000317e00780c */ /* 0x000fe40003f26270 */
[C---:B------:R-:W-:Y:S02]  /*d730*/  ISETP.GT.OR P2, PT, R218.reuse, 0x20, !P2 ;  /* 0x00000020da00780c */ /* 0x040fe40005744670 */
        /* <DEDUP_REMOVED lines=10> */
[----:B------:R-:W-:Y:S02]  /*d7e0*/  ISETP.GE.AND P3, PT, R126, 0x39, PT ;  /* 0x000000397e00780c */ /* 0x000fe40003f66270 */
[C---:B------:R-:W-:Y:S02]  /*d7f0*/  ISETP.GE.AND P5, PT, R128.reuse, 0x20, PT ;  /* 0x000000208000780c */ /* 0x040fe40003fa6270 */
[----:B------:R-:W-:Y:S02]  /*d800*/  ISETP.GE.AND P4, PT, R128, 0x21, PT ;  /* 0x000000218000780c */ /* 0x000fe40003f86270 */
[----:B------:R-:W-:Y:S02]  /*d810*/  FSEL R103, R91, -INF , !P0 ;  /* 0xff8000005b677808 */ /* 0x000fe40004000000 */
[----:B--2---:R-:W-:Y:S02]  /*d820*/  FSEL R109, R92, -INF , !P1 ;  /* 0xff8000005c6d7808 */ /* 0x004fe40004800000 */
[----:B------:R-:W-:-:S02]  /*d830*/  ISETP.GE.AND P0, PT, R128, 0x28, PT ;  /* 0x000000288000780c */ /* 0x000fc40003f06270 */
[----:B------:R-:W-:Y:S02]  /*d840*/  ISETP.GE.AND P1, PT, R128, 0x29, PT ;  /* 0x000000298000780c */ /* 0x000fe40003f26270 */
[C---:B------:R-:W-:Y:S02]  /*d850*/  ISETP.GT.OR P2, PT, R218.reuse, 0x38, !P2 ;  /* 0x00000038da00780c */ /* 0x040fe40005744670 */
[----:B------:R-:W-:Y:S02]  /*d860*/  ISETP.GT.OR P3, PT, R218, 0x39, !P3 ;  /* 0x00000039da00780c */ /* 0x000fe40005f64670 */
[C---:B------:R-:W-:Y:S02]  /*d870*/  ISETP.GT.OR P5, PT, R221.reuse, 0x20, !P5 ;  /* 0x00000020dd00780c */ /* 0x040fe40006fa4670 */
[C---:B------:R-:W-:Y:S02]  /*d880*/  ISETP.GT.OR P4, PT, R221.reuse, 0x21, !P4 ;  /* 0x00000021dd00780c */ /* 0x040fe40006784670 */
[----:B------:R-:W-:-:S02]  /*d890*/  ISETP.GT.OR P0, PT, R221, 0x28, !P0 ;  /* 0x00000028dd00780c */ /* 0x000fc40004704670 */
[----:B------:R-:W-:Y:S02]  /*d8a0*/  ISETP.GT.OR P1, PT, R221, 0x29, !P1 ;  /* 0x00000029dd00780c */ /* 0x000fe40004f24670 */
[----:B-1----:R-:W-:Y:S02]  /*d8b0*/  FSEL R112, R165, -INF , !P2 ;  /* 0xff800000a5707808 */ /* 0x002fe40005000000 */
        /* <DEDUP_REMOVED lines=14> */
[----:B------:R-:W-:Y:S02]  /*d9a0*/  ISETP.GT.OR P4, PT, R221, 0x39, !P4 ;  /* 0x00000039dd00780c */ /* 0x000fe40006784670 */
        /* <DEDUP_REMOVED lines=45> */
[C---:B------:R-:W-:Y:S02]  /*dc80*/  ISETP.GE.AND P4, PT, R126.reuse, 0x61, PT ;  /* 0x000000617e00780c */ /* 0x040fe40003f86270 */
[----:B------:R-:W-:Y:S02]  /*dc90*/  FSEL R100, R151, -INF , !P0 ;  /* 0xff80000097647808 */ /* 0x000fe40004000000 */
[----:B---3--:R-:W-:Y:S02]  /*dca0*/  FSEL R115, R149, -INF , !P1 ;  /* 0xff80000095737808 */ /* 0x008fe40004800000 */
[----:B------:R-:W-:-:S02]  /*dcb0*/  ISETP.GE.AND P0, PT, R126, 0x68, PT ;  /* 0x000000687e00780c */ /* 0x000fc40003f06270 */
[----:B------:R-:W-:Y:S02]  /*dcc0*/  ISETP.GE.AND P1, PT, R126, 0x69, PT ;  /* 0x000000697e00780c */ /* 0x000fe40003f26270 */
[C---:B------:R-:W-:Y:S02]  /*dcd0*/  ISETP.GT.OR P2, PT, R221.reuse, 0x58, !P2 ;  /* 0x00000058dd00780c */ /* 0x040fe40005744670 */
[----:B------:R-:W-:Y:S02]  /*dce0*/  ISETP.GT.OR P3, PT, R221, 0x59, !P3 ;  /* 0x00000059dd00780c */ /* 0x000fe40005f64670 */
[C---:B------:R-:W-:Y:S02]  /*dcf0*/  ISETP.GT.OR P5, PT, R218.reuse, 0x60, !P5 ;  /* 0x00000060da00780c */ /* 0x040fe40006fa4670 */
[C---:B------:R-:W-:Y:S02]  /*dd00*/  ISETP.GT.OR P4, PT, R218.reuse, 0x61, !P4 ;  /* 0x00000061da00780c */ /* 0x040fe40006784670 */
[----:B------:R-:W-:-:S02]  /*dd10*/  ISETP.GT.OR P0, PT, R218, 0x68, !P0 ;  /* 0x00000068da00780c */ /* 0x000fc40004704670 */
[----:B------:R-:W-:Y:S01]  /*dd20*/  ISETP.GT.OR P1, PT, R218, 0x69, !P1 ;  /* 0x00000069da00780c */ /* 0x000fe20004f24670 */
[----:B------:R1:W2:Y:S01]  /*dd30*/  MUFU.TANH R6, R127 ;  /* 0x0000007f00067308 */ /* 0x0002a20000002400 */
[----:B------:R-:W-:Y:S02]  /*dd40*/  FSEL R95, R147, -INF , !P2 ;  /* 0xff800000935f7808 */ /* 0x000fe40005000000 */
[----:B------:R-:W-:Y:S02]  /*dd50*/  FSEL R118, R146, -INF , !P3 ;  /* 0xff80000092767808 */ /* 0x000fe40005800000 */
[----:B------:R-:W-:Y:S02]  /*dd60*/  FSEL R113, R145, -INF , !P5 ;  /* 0xff80000091717808 */ /* 0x000fe40006800000 */
[----:B------:R-:W-:Y:S02]  /*dd70*/  FSEL R108, R144, -INF , !P4 ;  /* 0xff800000906c7808 */ /* 0x000fe40006000000 */
[----:B------:R-:W-:-:S02]  /*dd80*/  ISETP.GE.AND P2, PT, R126, 0x70, PT ;  /* 0x000000707e00780c */ /* 0x000fc40003f46270 */
[C---:B------:R-:W-:Y:S02]  /*dd90*/  ISETP.GE.AND P3, PT, R126.reuse, 0x71, PT ;  /* 0x000000717e00780c */ /* 0x040fe40003f66270 */
[C---:B------:R-:W-:Y:S02]  /*dda0*/  ISETP.GE.AND P5, PT, R126.reuse, 0x78, PT ;  /* 0x000000787e00780c */ /* 0x040fe40003fa6270 */
[----:B------:R-:W-:Y:S01]  /*ddb0*/  ISETP.GE.AND P4, PT, R126, 0x79, PT ;  /* 0x000000797e00780c */ /* 0x000fe20003f86270 */
[----:B------:R3:W4:Y:S01]  /*ddc0*/  MUFU.TANH R2, R130 ;  /* 0x0000008200027308 */ /* 0x0007220000002400 */
[----:B-1----:R-:W-:Y:S02]  /*ddd0*/  FSEL R127, R141, -INF , !P0 ;  /* 0xff8000008d7f7808 */ /* 0x002fe40004000000 */
[----:B------:R-:W-:Y:S02]  /*dde0*/  FSEL R126, R140, -INF , !P1 ;  /* 0xff8000008c7e7808 */ /* 0x000fe40004800000 */
[----:B------:R-:W-:-:S02]  /*ddf0*/  ISETP.GE.AND P0, PT, R128, 0x60, PT ;  /* 0x000000608000780c */ /* 0x000fc40003f06270 */
[----:B------:R-:W-:Y:S02]  /*de00*/  ISETP.GE.AND P1, PT, R128, 0x61, PT ;  /* 0x000000618000780c */ /* 0x000fe40003f26270 */
[----:B------:R-:W-:Y:S02]  /*de10*/  ISETP.GT.OR P2, PT, R218, 0x70, !P2 ;  /* 0x00000070da00780c */ /* 0x000fe40005744670 */
[C---:B------:R-:W-:Y:S02]  /*de20*/  ISETP.GT.OR P0, PT, R221.reuse, 0x60, !P0 ;  /* 0x00000060dd00780c */ /* 0x040fe40004704670 */
[----:B------:R-:W-:Y:S02]  /*de30*/  ISETP.GT.OR P1, PT, R221, 0x61, !P1 ;  /* 0x00000061dd00780c */ /* 0x000fe40004f24670 */
[----:B---3--:R-:W-:Y:S02]  /*de40*/  FSEL R130, R5, -INF , !P2 ;  /* 0xff80000005827808 */ /* 0x008fe40005000000 */
[----:B------:R-:W-:-:S02]  /*de50*/  FSEL R131, R143, -INF , !P0 ;  /* 0xff8000008f837808 */ /* 0x000fc40004000000 */
[----:B------:R-:W-:Y:S02]  /*de60*/  FSEL R138, R142, -INF , !P1 ;  /* 0xff8000008e8a7808 */ /* 0x000fe40004800000 */
[C---:B------:R-:W-:Y:S02]  /*de70*/  ISETP.GE.AND P2, PT, R128.reuse, 0x68, PT ;  /* 0x000000688000780c */ /* 0x040fe40003f46270 */
[C---:B------:R-:W-:Y:S02]  /*de80*/  ISETP.GE.AND P0, PT, R128.reuse, 0x69, PT ;  /* 0x000000698000780c */ /* 0x040fe40003f06270 */
[----:B------:R-:W-:Y:S02]  /*de90*/  ISETP.GE.AND P1, PT, R128, 0x70, PT ;  /* 0x000000708000780c */ /* 0x000fe40003f26270 */
[C---:B------:R-:W-:Y:S02]  /*dea0*/  ISETP.GT.OR P2, PT, R221.reuse, 0x68, !P2 ;  /* 0x00000068dd00780c */ /* 0x040fe40005744670 */
[----:B------:R-:W-:-:S02]  /*deb0*/  ISETP.GT.OR P0, PT, R221, 0x69, !P0 ;  /* 0x00000069dd00780c */ /* 0x000fc40004704670 */
[----:B------:R-:W-:Y:S01]  /*dec0*/  ISETP.GT.OR P1, PT, R221, 0x70, !P1 ;  /* 0x00000070dd00780c */ /* 0x000fe20004f24670 */
[----:B------:R1:W-:Y:S01]  /*ded0*/  MUFU.TANH R4, R129 ;  /* 0x0000008100047308 */ /* 0x0003e20000002400 */
[----:B------:R-:W-:Y:S02]  /*dee0*/  R2UR UR8, R137 ;  /* 0x00000000890872ca */ /* 0x000fe400000e0000 */
[----:B--2---:R-:W-:Y:S02]  /*def0*/  FSEL R139, R6, -INF , !P0 ;  /* 0xff800000068b7808 */ /* 0x004fe40004000000 */
[----:B----4-:R-:W-:Y:S02]  /*df00*/  FSEL R137, R2, -INF , !P1 ;  /* 0xff80000002897808 */ /* 0x010fe40004800000 */
[----:B------:R-:W-:Y:S02]  /*df10*/  ISETP.GE.AND P0, PT, R128, 0x78, PT ;  /* 0x000000788000780c */ /* 0x000fe40003f06270 */
[----:B-1----:R-:W-:-:S02]  /*df20*/  FSEL R129, R7, -INF , !P2 ;  /* 0xff80000007817808 */ /* 0x002fc40005000000 */
[C---:B------:R-:W-:Y:S02]  /*df30*/  ISETP.GE.AND P2, PT, R128.reuse, 0x71, PT ;  /* 0x000000718000780c */ /* 0x040fe40003f46270 */
[----:B------:R-:W-:Y:S02]  /*df40*/  ISETP.GE.AND P1, PT, R128, 0x79, PT ;  /* 0x000000798000780c */ /* 0x000fe40003f26270 */
[----:B------:R1:W-:Y:S02]  /*df50*/  MUFU.TANH R128, R212 ;  /* 0x000000d400807308 */ /* 0x0003e40000002400 */
[----:B-1----:R-:W1:Y:S01]  /*df60*/  SHFL.IDX PT, R212, R227, R223, 0x1f ;  /* 0x00001fdfe3d47589 */ /* 0x002e6200000e0000 */
[C---:B------:R-:W-:Y:S02]  /*df70*/  ISETP.GT.OR P3, PT, R218.reuse, 0x71, !P3 ;  /* 0x00000071da00780c */ /* 0x040fe40005f64670 */
[C---:B------:R-:W-:Y:S02]  /*df80*/  ISETP.GT.OR P5, PT, R218.reuse, 0x78, !P5 ;  /* 0x00000078da00780c */ /* 0x040fe40006fa4670 */
[----:B------:R-:W-:-:S02]  /*df90*/  ISETP.GT.OR P4, PT, R218, 0x79, !P4 ;  /* 0x00000079da00780c */ /* 0x000fc40006784670 */
[----:B------:R-:W2:Y:S01]  /*dfa0*/  SHFL.IDX PT, R218, R18, R10, 0x1f ;  /* 0x00001f0a12da7589 */ /* 0x000ea200000e0000 */
[----:B------:R-:W-:Y:S02]  /*dfb0*/  WARPGROUP.DEPBAR.LE gsb0, 0x0 ;  /* 0x00008000000079c5 */ /* 0x000fe40000010000 */
[----:B------:R-:W-:Y:S01]  /*dfc0*/  FADD.FTZ R229, R24, -R225 ;  /* 0x800000e118e57221 */ /* 0x000fe20000010000 */
[C---:B------:R-:W-:Y:S01]  /*dfd0*/  ISETP.GT.OR P2, PT, R221.reuse, 0x71, !P2 ;  /* 0x00000071dd00780c */ /* 0x040fe20005744670 */
[----:B------:R-:W3:Y:S01]  /*dfe0*/  SHFL.IDX PT, R24, R227, R231, 0x1f ;  /* 0x00001fe7e3187589 */ /* 0x000ee200000e0000 */
[C---:B------:R-:W-:Y:S02]  /*dff0*/  ISETP.GT.OR P0, PT, R221.reuse, 0x78, !P0 ;  /* 0x00000078dd00780c */ /* 0x040fe40004704670 */
[----:B------:R-:W-:Y:S01]  /*e000*/  ISETP.GT.OR P1, PT, R221, 0x79, !P1 ;  /* 0x00000079dd00780c */ /* 0x000fe20004f24670 */
[----:B------:R-:W-:Y:S01]  /*e010*/  LDS R17, [R17+0x400] ;  /* 0x0004000011117984 */ /* 0x000fe20000000800 */
[----:B-1----:R-:W-:-:S03]  /*e020*/  FADD.FTZ R226, R25, -R212 ;  /* 0x800000d419e27221 */ /* 0x002fc60000010000 */
[----:B------:R-:W-:Y:S04]  /*e030*/  SHFL.IDX PT, R25, R18, R223, 0x1f ;  /* 0x00001fdf12197589 */ /* 0x000fe800000e0000 */
[----:B------:R-:W1:Y:S01]  /*e040*/  SHFL.IDX PT, R223, R227, R232, 0x1f ;  /* 0x00001fe8e3df7589 */ /* 0x000e6200000e0000 */
[----:B------:R-:W-:Y:S01]  /*e050*/  FADD.FTZ R212, R27, -R212 ;  /* 0x800000d41bd47221 */ /* 0x000fe20000010000 */
[--C-:B--2---:R-:W-:Y:S01]  /*e060*/  FFMA.FTZ R216, R216, UR4, -R218.reuse ;  /* 0x00000004d8d87c23 */ /* 0x104fe200080108da */
[----:B------:R-:W-:Y:S01]  /*e070*/  IADD3 R27, R10, 0x10, RZ ;  /* 0x000000100a1b7810 */ /* 0x000fe20007ffe0ff */
[----:B------:R-:W-:Y:S01]  /*e080*/  FADD.FTZ R225, R26, -R225 ;  /* 0x800000e11ae17221 */ /* 0x000fe20000010000 */
[----:B------:R-:W-:Y:S02]  /*e090*/  VIADD R221, R10, 0x14 ;  /* 0x000000140add7836 */ /* 0x000fe40000000000 */
[----:B------:R-:W-:-:S02]  /*e0a0*/  FFMA.FTZ R26, R214, UR4, -R218 ;  /* 0x00000004d61a7c23 */ /* 0x000fc400080108da */
[----:B------:R2:W4:Y:S01]  /*e0b0*/  MUFU.EX2 R214, R216 ;  /* 0x000000d800d67308 */ /* 0x0005220000000800 */
[----:B------:R-:W4:Y:S01]  /*e0c0*/  SHFL.IDX PT, R231, R18, R231, 0x1f ;  /* 0x00001fe712e77589 */ /* 0x000f2200000e0000 */
[--C-:B---3--:R-:W-:Y:S01]  /*e0d0*/  FADD.FTZ R218, R30, -R24.reuse ;  /* 0x800000181eda7221 */ /* 0x108fe20000010000 */
[----:B--2---:R-:W-:Y:S02]  /*e0e0*/  FADD.FTZ R216, R28, -R24 ;  /* 0x800000181cd87221 */ /* 0x004fe40000010000 */
[----:B------:R-:W2:Y:S04]  /*e0f0*/  SHFL.IDX PT, R28, R227, R27, 0x1f ;  /* 0x00001f1be31c7589 */ /* 0x000ea800000e0000 */
[----:B------:R1:W-:Y:S04]  /*e100*/  SHFL.IDX PT, R27, R227, R221, 0x1f ;  /* 0x00001fdde31b7589 */ /* 0x0003e800000e0000 */
[----:B------:R-:W3:Y:S01]  /*e110*/  SHFL.IDX PT, R30, R18, R232, 0x1f ;  /* 0x00001fe8121e7589 */ /* 0x000ee200000e0000 */
[--C-:B-1----:R-:W-:Y:S01]  /*e120*/  FADD.FTZ R221, R29, -R223.reuse ;  /* 0x800000df1ddd7221 */ /* 0x102fe20000010000 */
[C---:B------:R-:W-:Y:S01]  /*e130*/  IADD3 R29, R10.reuse, 0x18, RZ ;  /* 0x000000180a1d7810 */ /* 0x040fe20007ffe0ff */
[----:B------:R-:W-:Y:S01]  /*e140*/  FADD.FTZ R223, R31, -R223 ;  /* 0x800000df1fdf7221 */ /* 0x000fe20000010000 */
[----:B------:R-:W-:-:S04]  /*e150*/  IADD3 R31, R10, 0x10, RZ ;  /* 0x000000100a1f7810 */ /* 0x000fc80007ffe0ff */
[----:B------:R-:W1:Y:S04]  /*e160*/  SHFL.IDX PT, R29, R227, R29, 0x1f ;  /* 0x00001f1de31d7589 */ /* 0x000e6800000e0000 */
[----:B------:R-:W1:Y:S01]  /*e170*/  SHFL.IDX PT, R31, R18, R31, 0x1f ;  /* 0x00001f1f121f7589 */ /* 0x000e6200000e0000 */
[----:B------:R4:W1:Y:S01]  /*e180*/  MUFU.EX2 R24, R26 ;  /* 0x0000001a00187308 */ /* 0x0008620000000800 */
[--C-:B------:R-:W-:Y:S01]  /*e190*/  FFMA.FTZ R219, R219, UR4, -R25.reuse ;  /* 0x00000004dbdb7c23 */ /* 0x100fe20008010819 */
[----:B----4-:R-:W-:Y:S01]  /*e1a0*/  FFMA.FTZ R26, R228, UR4, -R25 ;  /* 0x00000004e41a7c23 */ /* 0x010fe20008010819 */
[--C-:B------:R-:W-:Y:S01]  /*e1b0*/  FFMA.FTZ R25, R224, UR4, -R231.reuse ;  /* 0x00000004e0197c23 */ /* 0x100fe200080108e7 */
[----:B------:R-:W-:Y:S01]  /*e1c0*/  FFMA.FTZ R231, R222, UR4, -R231 ;  /* 0x00000004dee77c23 */ /* 0x000fe200080108e7 */
[--C-:B--2---:R-:W-:Y:S01]  /*e1d0*/  FADD.FTZ R222, R32, -R28.reuse ;  /* 0x8000001c20de7221 */ /* 0x104fe20000010000 */
[----:B------:R-:W-:Y:S01]  /*e1e0*/  FADD.FTZ R224, R34, -R28 ;  /* 0x8000001c22e07221 */ /* 0x000fe20000010000 */
[--C-:B---3--:R-:W-:Y:S01]  /*e1f0*/  FFMA.FTZ R28, R220, UR4, -R30.reuse ;  /* 0x00000004dc1c7c23 */ /* 0x108fe2000801081e */
[----:B------:R-:W-:Y:S01]  /*e200*/  FFMA.FTZ R30, R217, UR4, -R30 ;  /* 0x00000004d91e7c23 */ /* 0x000fe2000801081e */
[----:B------:R-:W-:-:S02]  /*e210*/  VIADD R32, R10, 0x14 ;  /* 0x000000140a207836 */ /* 0x000fc40000000000 */
[--C-:B-1----:R-:W-:Y:S01]  /*e220*/  FADD.FTZ R217, R36, -R29.reuse ;  /* 0x8000001d24d97221 */ /* 0x102fe20000010000 */
[----:B------:R-:W-:Y:S01]  /*e230*/  FADD.FTZ R220, R38, -R29 ;  /* 0x8000001d26dc7221 */ /* 0x000fe20000010000 */
[----:B------:R-:W-:Y:S01]  /*e240*/  FMUL.FTZ R229, R214, R229 ;  /* 0x000000e5d6e57220 */ /* 0x000fe20000410000 */
[--C-:B------:R-:W-:Y:S01]  /*e250*/  FFMA.FTZ R29, R215, UR4, -R31.reuse ;  /* 0x00000004d71d7c23 */ /* 0x100fe2000801081f */
[----:B------:R-:W-:Y:S01]  /*e260*/  FFMA.FTZ R31, R213, UR4, -R31 ;  /* 0x00000004d51f7c23 */ /* 0x000fe2000801081f */
[----:B------:R-:W-:Y:S01]  /*e270*/  FFMA.FTZ R213, -R19, R19, 1 ;  /* 0x3f80000013d57423 */ /* 0x000fe20000010113 */
[C---:B------:R-:W-:Y:S01]  /*e280*/  VIADD R232, R10.reuse, 0x1c ;  /* 0x0000001c0ae87836 */ /* 0x040fe20000000000 */
[----:B------:R-:W1:Y:S01]  /*e290*/  SHFL.IDX PT, R32, R18, R32, 0x1f ;  /* 0x00001f2012207589 */ /* 0x000e6200000e0000 */
[C---:B------:R-:W-:Y:S01]  /*e2a0*/  IADD3 R34, R10.reuse, 0x18, RZ ;  /* 0x000000180a227810 */ /* 0x040fe20007ffe0ff */
[----:B------:R-:W-:Y:S01]  /*e2b0*/  FMUL.FTZ R213, R213, R229 ;  /* 0x000000e5d5d57220 */ /* 0x000fe20000410000 */
[----:B------:R-:W-:-:S02]  /*e2c0*/  VIADD R229, R10, 0x1c ;  /* 0x0000001c0ae57836 */ /* 0x000fc40000000000 */
[----:B------:R2:W-:Y:S02]  /*e2d0*/  SHFL.IDX PT, R232, R227, R232, 0x1f ;  /* 0x00001fe8e3e87589 */ /* 0x0005e400000e0000 */
[--C-:B--2---:R-:W-:Y:S02]  /*e2e0*/  FADD.FTZ R227, R33, -R27.reuse ;  /* 0x8000001b21e37221 */ /* 0x104fe40000010000 */
[----:B------:R-:W2:Y:S04]  /*e2f0*/  SHFL.IDX PT, R33, R18, R34, 0x1f ;  /* 0x00001f2212217589 */ /* 0x000ea800000e0000 */
[----:B------:R-:W3:Y:S01]  /*e300*/  SHFL.IDX PT, R34, R18, R229, 0x1f ;  /* 0x00001fe512227589 */ /* 0x000ee200000e0000 */
[----:B------:R-:W-:Y:S01]  /*e310*/  FADD.FTZ R228, R35, -R27 ;  /* 0x8000001b23e47221 */ /* 0x000fe20000010000 */
[--C-:B-1----:R-:W-:Y:S01]  /*e320*/  FFMA.FTZ R211, R211, UR4, -R32.reuse ;  /* 0x00000004d3d37c23 */ /* 0x102fe20008010820 */
[----:B------:R-:W-:Y:S01]  /*e330*/  FFMA.FTZ R32, R210, UR4, -R32 ;  /* 0x00000004d2207c23 */ /* 0x000fe20008010820 */
[----:B------:R-:W1:Y:S01]  /*e340*/  SHFL.IDX PT, R35, R12, R10, 0x1f ;  /* 0x00001f0a0c237589 */ /* 0x000e6200000e0000 */
[----:B------:R-:W-:Y:S01]  /*e350*/  IADD3 R215, R10, 0x4, RZ ;  /* 0x000000040ad77810 */ /* 0x000fe20007ffe0ff */
[----:B------:R-:W-:Y:S01]  /*e360*/  FFMA.FTZ R210, -R20, R20, 1 ;  /* 0x3f80000014d27423 */ /* 0x000fe20000010114 */
[----:B------:R2:W-:Y:S08]  /*e370*/  MUFU.EX2 R19, R31 ;  /* 0x0000001f00137308 */ /* 0x0005f00000000800 */
[----:B------:R4:W-:Y:S01]  /*e380*/  MUFU.EX2 R20, R32 ;  /* 0x0000002000147308 */ /* 0x0009e20000000800 */
[--C-:B--2---:R-:W-:Y:S01]  /*e390*/  FFMA.FTZ R31, R208, UR4, -R33.reuse ;  /* 0x00000004d01f7c23 */ /* 0x104fe20008010821 */
[----:B----4-:R-:W-:Y:S01]  /*e3a0*/  FFMA.FTZ R32, R209, UR4, -R33 ;  /* 0x00000004d1207c23 */ /* 0x010fe20008010821 */
[----:B---3--:R-:W-:-:S05]  /*e3b0*/  FFMA.FTZ R33, R206, UR4, -R34 ;  /* 0x00000004ce217c23 */ /* 0x008fca0008010822 */
[----:B------:R-:W2:Y:S01]  /*e3c0*/  MUFU.EX2 R219, R219 ;  /* 0x000000db00db7308 */ /* 0x000ea20000000800 */
[----:B------:R-:W3:Y:S01]  /*e3d0*/  SHFL.IDX PT, R206, R12, R215, 0x1f ;  /* 0x00001fd70cce7589 */ /* 0x000ee200000e0000 */
[----:B------:R-:W-:Y:S01]  /*e3e0*/  FMUL.FTZ R225, R24, R225 ;  /* 0x000000e118e17220 */ /* 0x000fe20000410000 */
[----:B------:R-:W-:Y:S01]  /*e3f0*/  FFMA.FTZ R208, -R230, R230, 1 ;  /* 0x3f800000e6d07423 */ /* 0x000fe200000101e6 */
[--C-:B-1----:R-:W-:Y:S01]  /*e400*/  FFMA.FTZ R204, R204, UR4, -R35.reuse ;  /* 0x00000004cccc7c23 */ /* 0x102fe20008010823 */
[----:B------:R-:W-:Y:S01]  /*e410*/  FFMA.FTZ R36, R205, UR4, -R35 ;  /* 0x00000004cd247c23 */ /* 0x000fe20008010823 */
[----:B------:R-:W-:Y:S01]  /*e420*/  FMUL.FTZ R210, R210, R225 ;  /* 0x000000e1d2d27220 */ /* 0x000fe20000410000 */
[C---:B------:R-:W-:Y:S01]  /*e430*/  IADD3 R209, R10.reuse, 0xc, RZ ;  /* 0x0000000c0ad17810 */ /* 0x040fe20007ffe0ff */
[----:B------:R1:W-:Y:S01]  /*e440*/  MUFU.EX2 R18, R211 ;  /* 0x000000d300127308 */ /* 0x0003e20000000800 */
[C---:B------:R-:W-:Y:S02]  /*e450*/  VIADD R225, R10.reuse, 0x10 ;  /* 0x000000100ae17836 */ /* 0x040fe40000000000 */
[----:B------:R-:W-:-:S02]  /*e460*/  VIADD R230, R10, 0x18 ;  /* 0x000000180ae67836 */ /* 0x000fc40000000000 */
[----:B--2---:R-:W-:Y:S01]  /*e470*/  FMUL.FTZ R226, R219, R226 ;  /* 0x000000e2dbe27220 */ /* 0x004fe20000410000 */
[----:B-1----:R-:W-:Y:S02]  /*e480*/  IADD3 R211, R10, 0x14, RZ ;  /* 0x000000140ad37810 */ /* 0x002fe40007ffe0ff */
[----:B------:R3:W-:Y:S01]  /*e490*/  MUFU.EX2 R35, R204 ;  /* 0x000000cc00237308 */ /* 0x0007e20000000800 */
[----:B------:R-:W-:Y:S01]  /*e4a0*/  FMUL.FTZ R208, R208, R226 ;  /* 0x000000e2d0d07220 */ /* 0x000fe20000410000 */
[----:B------:R-:W-:Y:S02]  /*e4b0*/  VIADD R226, R10, 0x8 ;  /* 0x000000080ae27836 */ /* 0x000fe40000000000 */
[----:B------:R-:W-:Y:S01]  /*e4c0*/  FFMA.FTZ R34, R207, UR4, -R34 ;  /* 0x00000004cf227c23 */ /* 0x000fe20008010822 */
[----:B------:R-:W-:Y:S03]  /*e4d0*/  SHFL.IDX PT, R38, R12, R211, 0x1f ;  /* 0x00001fd30c267589 */ /* 0x000fe600000e0000 */
[----:B------:R1:W-:Y:S01]  /*e4e0*/  MUFU.EX2 R27, R231 ;  /* 0x000000e7001b7308 */ /* 0x0003e20000000800 */
[--C-:B---3--:R-:W-:Y:S01]  /*e4f0*/  FFMA.FTZ R204, R122, UR4, -R206.reuse ;  /* 0x000000047acc7c23 */ /* 0x108fe200080108ce */
[----:B------:R-:W-:Y:S01]  /*e500*/  FFMA.FTZ R206, R124, UR4, -R206 ;  /* 0x000000047cce7c23 */ /* 0x000fe200080108ce */
[----:B------:R-:W-:Y:S04]  /*e510*/  SHFL.IDX PT, R207, R12, R226, 0x1f ;  /* 0x00001fe20ccf7589 */ /* 0x000fe800000e0000 */
[----:B------:R-:W2:Y:S01]  /*e520*/  SHFL.IDX PT, R122, R12, R230, 0x1f ;  /* 0x00001fe60c7a7589 */ /* 0x000ea200000e0000 */
[--C-:B-1----:R-:W-:Y:S01]  /*e530*/  FADD.FTZ R231, R37, -R232.reuse ;  /* 0x800000e825e77221 */ /* 0x102fe20000010000 */
[----:B------:R-:W-:-:S02]  /*e540*/  FADD.FTZ R232, R39, -R232 ;  /* 0x800000e827e87221 */ /* 0x000fc40000010000 */
[----:B------:R-:W-:Y:S04]  /*e550*/  SHFL.IDX PT, R37, R12, R209, 0x1f ;  /* 0x00001fd10c257589 */ /* 0x000fe800000e0000 */
[----:B------:R-:W-:Y:S04]  /*e560*/  SHFL.IDX PT, R39, R12, R225, 0x1f ;  /* 0x00001fe10c277589 */ /* 0x000fe800000e0000 */
[----:B------:R1:W3:Y:S02]  /*e570*/  SHFL.IDX PT, R124, R12, R229, 0x1f ;  /* 0x00001fe50c7c7589 */ /* 0x0002e400000e0000 */
[----:B-1----:R1:W-:Y:S02]  /*e580*/  MUFU.EX2 R12, R204 ;  /* 0x000000cc000c7308 */ /* 0x0023e40000000800 */
[----:B-1----:R-:W1:Y:S01]  /*e590*/  SHFL.IDX PT, R204, R11, R215, 0x1f ;  /* 0x00001fd70bcc7589 */ /* 0x002e6200000e0000 */
[--C-:B--2---:R-:W-:Y:S01]  /*e5a0*/  FFMA.FTZ R112, R112, UR4, -R122.reuse ;  /* 0x0000000470707c23 */ /* 0x104fe2000801087a */
[----:B------:R-:W-:-:S02]  /*e5b0*/  FFMA.FTZ R107, R107, UR4, -R122 ;  /* 0x000000046b6b7c23 */ /* 0x000fc4000801087a */
[----:B------:R-:W2:Y:S01]  /*e5c0*/  SHFL.IDX PT, R205, R11, R10, 0x1f ;  /* 0x00001f0a0bcd7589 */ /* 0x000ea200000e0000 */
[----:B---3--:R-:W-:-:S03]  /*e5d0*/  FFMA.FTZ R122, R97, UR4, -R124 ;  /* 0x00000004617a7c23 */ /* 0x008fc6000801087c */
[----:B------:R-:W3:Y:S01]  /*e5e0*/  SHFL.IDX PT, R97, R11, R225, 0x1f ;  /* 0x00001fe10b617589 */ /* 0x000ee200000e0000 */
[--C-:B------:R-:W-:Y:S01]  /*e5f0*/  FFMA.FTZ R123, R123, UR4, -R207.reuse ;  /* 0x000000047b7b7c23 */ /* 0x100fe200080108cf */
[----:B------:R-:W-:Y:S02]  /*e600*/  FFMA.FTZ R125, R125, UR4, -R207 ;  /* 0x000000047d7d7c23 */ /* 0x000fe400080108cf */
[----:B------:R-:W-:Y:S01]  /*e610*/  SHFL.IDX PT, R207, R11, R226, 0x1f ;  /* 0x00001fe20bcf7589 */ /* 0x000fe200000e0000 */
[--C-:B-1----:R-:W-:Y:S01]  /*e620*/  FFMA.FTZ R119, R119, UR4, -R204.reuse ;  /* 0x0000000477777c23 */ /* 0x102fe200080108cc */
[----:B------:R-:W-:Y:S02]  /*e630*/  FFMA.FTZ R204, R98, UR4, -R204 ;  /* 0x0000000462cc7c23 */ /* 0x000fe400080108cc */
[----:B------:R-:W1:Y:S01]  /*e640*/  SHFL.IDX PT, R98, R11, R230, 0x1f ;  /* 0x00001fe60b627589 */ /* 0x000e6200000e0000 */
[--C-:B------:R-:W-:Y:S01]  /*e650*/  FFMA.FTZ R120, R120, UR4, -R37.reuse ;  /* 0x0000000478787c23 */ /* 0x100fe20008010825 */
[----:B------:R-:W-:Y:S01]  /*e660*/  FFMA.FTZ R121, R121, UR4, -R37 ;  /* 0x0000000479797c23 */ /* 0x000fe20008010825 */
[--C-:B------:R-:W-:Y:S01]  /*e670*/  FFMA.FTZ R109, R109, UR4, -R38.reuse ;  /* 0x000000046d6d7c23 */ /* 0x100fe20008010826 */
[----:B------:R4:W-:Y:S01]  /*e680*/  MUFU.EX2 R37, R206 ;  /* 0x000000ce00257308 */ /* 0x0009e20000000800 */
[--C-:B------:R-:W-:Y:S01]  /*e690*/  FFMA.FTZ R103, R103, UR4, -R39.reuse ;  /* 0x0000000467677c23 */ /* 0x100fe20008010827 */
[----:B------:R-:W-:Y:S01]  /*e6a0*/  FFMA.FTZ R114, R114, UR4, -R39 ;  /* 0x0000000472727c23 */ /* 0x000fe20008010827 */
[--C-:B--2---:R-:W-:Y:S01]  /*e6b0*/  FFMA.FTZ R117, R117, UR4, -R205.reuse ;  /* 0x0000000475757c23 */ /* 0x104fe200080108cd */
[----:B------:R-:W-:Y:S01]  /*e6c0*/  FFMA.FTZ R106, R106, UR4, -R205 ;  /* 0x000000046a6a7c23 */ /* 0x000fe200080108cd */
[----:B----4-:R-:W-:-:S03]  /*e6d0*/  FFMA.FTZ R206, R94, UR4, -R38 ;  /* 0x000000045ece7c23 */ /* 0x010fc60008010826 */
[----:B------:R2:W-:Y:S01]  /*e6e0*/  MUFU.EX2 R38, R123 ;  /* 0x0000007b00267308 */ /* 0x0005e20000000800 */
[----:B------:R-:W-:Y:S01]  /*e6f0*/  SHFL.IDX PT, R205, R11, R229, 0x1f ;  /* 0x00001fe50bcd7589 */ /* 0x000fe200000e0000 */
[--C-:B---3--:R-:W-:Y:S01]  /*e700*/  FFMA.FTZ R101, R101, UR4, -R97.reuse ;  /* 0x0000000465657c23 */ /* 0x108fe20008010861 */
[----:B------:R-:W-:Y:S02]  /*e710*/  FFMA.FTZ R100, R100, UR4, -R97 ;  /* 0x0000000464647c23 */ /* 0x000fe40008010861 */
[----:B--2---:R-:W2:Y:S03]  /*e720*/  SHFL.IDX PT, R123, R11, R209, 0x1f ;  /* 0x00001fd10b7b7589 */ /* 0x004ea600000e0000 */
[----:B------:R3:W-:Y:S02]  /*e730*/  MUFU.EX2 R39, R125 ;  /* 0x0000007d00277308 */ /* 0x0007e40000000800 */
[----:B---3--:R3:W-:Y:S06]  /*e740*/  SHFL.IDX PT, R125, R11, R211, 0x1f ;  /* 0x00001fd30b7d7589 */ /* 0x0087ec00000e0000 */
[----:B------:R1:W-:Y:S08]  /*e750*/  MUFU.EX2 R97, R114 ;  /* 0x0000007200617308 */ /* 0x0003f00000000800 */
[----:B---3--:R3:W-:Y:S01]  /*e760*/  MUFU.EX2 R11, R121 ;  /* 0x00000079000b7308 */ /* 0x0087e20000000800 */
[----:B-1----:R-:W-:Y:S01]  /*e770*/  FFMA.FTZ R114, R95, UR4, -R98 ;  /* 0x000000045f727c23 */ /* 0x002fe20008010862 */
[----:B---3--:R-:W1:Y:S06]  /*e780*/  SHFL.IDX PT, R121, R14, R215, 0x1f ;  /* 0x00001fd70e797589 */ /* 0x008e6c00000e0000 */
[----:B------:R3:W-:Y:S01]  /*e790*/  MUFU.EX2 R95, R109 ;  /* 0x0000006d005f7308 */ /* 0x0007e20000000800 */
[----:B------:R-:W-:-:S07]  /*e7a0*/  FFMA.FTZ R124, R96, UR4, -R124 ;  /* 0x00000004607c7c23 */ /* 0x000fce000801087c */
[----:B------:R4:W-:Y:S01]  /*e7b0*/  MUFU.EX2 R94, R120 ;  /* 0x00000078005e7308 */ /* 0x0009e20000000800 */
[----:B---3--:R-:W3:Y:S01]  /*e7c0*/  SHFL.IDX PT, R109, R14, R225, 0x1f ;  /* 0x00001fe10e6d7589 */ /* 0x008ee200000e0000 */
[----:B----4-:R-:W-:-:S03]  /*e7d0*/  FFMA.FTZ R120, R99, UR4, -R207 ;  /* 0x0000000463787c23 */ /* 0x010fc600080108cf */
[----:B------:R-:W4:Y:S03]  /*e7e0*/  SHFL.IDX PT, R99, R14, R10, 0x1f ;  /* 0x00001f0a0e637589 */ /* 0x000f2600000e0000 */
[----:B------:R-:W3:Y:S01]  /*e7f0*/  MUFU.EX2 R25, R25 ;  /* 0x0000001900197308 */ /* 0x000ee20000000800 */
[----:B--2---:R-:W-:-:S07]  /*e800*/  FFMA.FTZ R105, R105, UR4, -R123 ;  /* 0x0000000469697c23 */ /* 0x004fce000801087b */
[----:B------:R2:W-:Y:S01]  /*e810*/  MUFU.EX2 R96, R103 ;  /* 0x0000006700607308 */ /* 0x0005e20000000800 */
[----:B------:R-:W-:Y:S01]  /*e820*/  FFMA.FTZ R104, R104, UR4, -R123 ;  /* 0x0000000468687c23 */ /* 0x000fe2000801087b */
[----:B--2---:R-:W2:Y:S04]  /*e830*/  SHFL.IDX PT, R103, R14, R209, 0x1f ;  /* 0x00001fd10e677589 */ /* 0x004ea800000e0000 */
[----:B------:R-:W2:Y:S01]  /*e840*/  SHFL.IDX PT, R123, R14, R226, 0x1f ;  /* 0x00001fe20e7b7589 */ /* 0x000ea200000e0000 */
[--C-:B-1----:R-:W-:Y:S01]  /*e850*/  FFMA.FTZ R108, R108, UR4, -R121.reuse ;  /* 0x000000046c6c7c23 */ /* 0x102fe20008010879 */
[----:B------:R-:W-:Y:S02]  /*e860*/  FFMA.FTZ R138, R138, UR4, -R121 ;  /* 0x000000048a8a7c23 */ /* 0x000fe40008010879 */
[----:B------:R-:W1:Y:S01]  /*e870*/  SHFL.IDX PT, R121, R14, R211, 0x1f ;  /* 0x00001fd30e797589 */ /* 0x000e6200000e0000 */
[--C-:B---3--:R-:W-:Y:S01]  /*e880*/  FFMA.FTZ R130, R130, UR4, -R109.reuse ;  /* 0x0000000482827c23 */ /* 0x108fe2000801086d */
[----:B------:R-:W-:Y:S01]  /*e890*/  FFMA.FTZ R137, R137, UR4, -R109 ;  /* 0x0000000489897c23 */ /* 0x000fe2000801086d */
[----:B------:R-:W-:Y:S01]  /*e8a0*/  FMUL.FTZ R216, R25, R216 ;  /* 0x000000d819d87220 */ /* 0x000fe20000410000 */
[----:B------:R-:W-:Y:S01]  /*e8b0*/  FMUL.FTZ R132, R132, UR9 ;  /* 0x0000000984847c20 */ /* 0x000fe20008410000 */
[----:B------:R-:W-:Y:S01]  /*e8c0*/  FMUL.FTZ R134, R134, UR9 ;  /* 0x0000000986867c20 */ /* 0x000fe20008410000 */
[----:B------:R-:W-:Y:S01]  /*e8d0*/  FFMA.FTZ R109, -R237, R237, 1 ;  /* 0x3f800000ed6d7423 */ /* 0x000fe200000101ed */
[--C-:B----4-:R-:W-:Y:S01]  /*e8e0*/  FFMA.FTZ R113, R113, UR4, -R99.reuse ;  /* 0x0000000471717c23 */ /* 0x110fe20008010863 */
[----:B------:R-:W-:-:S02]  /*e8f0*/  FFMA.FTZ R131, R131, UR4, -R99 ;  /* 0x0000000483837c23 */ /* 0x000fc40008010863 */
[----:B------:R3:W-:Y:S01]  /*e900*/  MUFU.EX2 R99, R112 ;  /* 0x0000007000637308 */ /* 0x0007e20000000800 */
[----:B------:R-:W-:Y:S01]  /*e910*/  FMUL.FTZ R109, R109, R216 ;  /* 0x000000d86d6d7220 */ /* 0x000fe20000410000 */
[----:B------:R-:W-:Y:S01]  /*e920*/  FMUL.FTZ R133, R133, UR9 ;  /* 0x0000000985857c20 */ /* 0x000fe20008410000 */
[----:B------:R-:W-:Y:S01]  /*e930*/  FMUL.FTZ R135, R135, UR9 ;  /* 0x0000000987877c20 */ /* 0x000fe20008410000 */
[----:B------:R-:W-:Y:S04]  /*e940*/  SHFL.IDX PT, R216, R17, R10, 0x1f ;  /* 0x00001f0a11d87589 */ /* 0x000fe800000e0000 */
[----:B------:R-:W4:Y:S01]  /*e950*/  MUFU.EX2 R26, R26 ;  /* 0x0000001a001a7308 */ /* 0x000f220000000800 */
[----:B---3--:R-:W3:Y:S01]  /*e960*/  SHFL.IDX PT, R112, R14, R230, 0x1f ;  /* 0x00001fe60e707589 */ /* 0x008ee200000e0000 */
[--C-:B--2---:R-:W-:Y:S01]  /*e970*/  FFMA.FTZ R126, R126, UR4, -R103.reuse ;  /* 0x000000047e7e7c23 */ /* 0x104fe20008010867 */
[----:B------:R-:W-:-:S02]  /*e980*/  FFMA.FTZ R139, R139, UR4, -R103 ;  /* 0x000000048b8b7c23 */ /* 0x000fc40008010867 */
[----:B------:R2:W3:Y:S03]  /*e990*/  SHFL.IDX PT, R103, R14, R229, 0x1f ;  /* 0x00001fe50e677589 */ /* 0x0004e600000e0000 */
[----:B------:R-:W4:Y:S08]  /*e9a0*/  MUFU.TANH R132, R132 ;  /* 0x0000008400847308 */ /* 0x000f300000002400 */
[----:B------:R-:W3:Y:S01]  /*e9b0*/  MUFU.TANH R134, R134 ;  /* 0x0000008600867308 */ /* 0x000ee20000002400 */
[--C-:B------:R-:W-:Y:S01]  /*e9c0*/  FFMA.FTZ R127, R127, UR4, -R123.reuse ;  /* 0x000000047f7f7c23 */ /* 0x100fe2000801087b */
[----:B------:R-:W-:Y:S01]  /*e9d0*/  FFMA.FTZ R129, R129, UR4, -R123 ;  /* 0x0000000481817c23 */ /* 0x000fe2000801087b */
[----:B------:R-:W-:-:S05]  /*e9e0*/  FFMA.FTZ R102, R102, UR4, -R125 ;  /* 0x0000000466667c23 */ /* 0x000fca000801087d */
[----:B------:R-:W-:Y:S01]  /*e9f0*/  MUFU.TANH R133, R133 ;  /* 0x0000008500857308 */ /* 0x000fe20000002400 */
[----:B------:R-:W-:Y:S01]  /*ea00*/  FFMA.FTZ R115, R115, UR4, -R125 ;  /* 0x0000000473737c23 */ /* 0x000fe2000801087d */
[----:B------:R-:W-:-:S06]  /*ea10*/  FSEL R123, R4, -INF , !P3 ;  /* 0xff800000047b7808 */ /* 0x000fcc0005800000 */
[----:B------:R-:W3:Y:S01]  /*ea20*/  MUFU.TANH R135, R135 ;  /* 0x0000008700877308 */ /* 0x000ee20000002400 */
[----:B------:R-:W-:-:S07]  /*ea30*/  FSEL R125, R128, -INF , !P2 ;  /* 0xff800000807d7808 */ /* 0x000fce0005000000 */
[----:B------:R-:W3:Y:S08]  /*ea40*/  MUFU.EX2 R28, R28 ;  /* 0x0000001c001c7308 */ /* 0x000ef00000000800 */
[----:B------:R-:W3:Y:S01]  /*ea50*/  MUFU.EX2 R29, R29 ;  /* 0x0000001d001d7308 */ /* 0x000ee20000000800 */
[----:B-1----:R-:W-:-:S07]  /*ea60*/  FFMA.FTZ R123, R123, UR4, -R121 ;  /* 0x000000047b7b7c23 */ /* 0x002fce0008010879 */
[----:B------:R-:W1:Y:S01]  /*ea70*/  MUFU.EX2 R32, R32 ;  /* 0x0000002000207308 */ /* 0x000e620000000800 */
[--C-:B------:R-:W-:Y:S01]  /*ea80*/  FFMA.FTZ R110, R110, UR4, -R205.reuse ;  /* 0x000000046e6e7c23 */ /* 0x100fe200080108cd */
[----:B------:R-:W-:Y:S01]  /*ea90*/  FFMA.FTZ R118, R118, UR4, -R205 ;  /* 0x0000000476767c23 */ /* 0x000fe200080108cd */
[----:B--2---:R-:W-:-:S05]  /*eaa0*/  FFMA.FTZ R14, -R200, R200, 1 ;  /* 0x3f800000c80e7423 */ /* 0x004fca00000101c8 */
[----:B------:R-:W2:Y:S01]  /*eab0*/  MUFU.EX2 R31, R31 ;  /* 0x0000001f001f7308 */ /* 0x000ea20000000800 */
[----:B----4-:R-:W-:Y:S01]  /*eac0*/  FMUL.FTZ R212, R26, R212 ;  /* 0x000000d41ad47220 */ /* 0x010fe20000410000 */
[----:B------:R-:W-:Y:S01]  /*ead0*/  FFMA.FTZ R121, R125, UR4, -R121 ;  /* 0x000000047d797c23 */ /* 0x000fe20008010879 */
[----:B------:R-:W-:Y:S01]  /*eae0*/  FSEL R125, R132, -INF , !P5 ;  /* 0xff800000847d7808 */ /* 0x000fe20006800000 */
[----:B------:R-:W-:Y:S01]  /*eaf0*/  FMUL.FTZ R218, R27, R218 ;  /* 0x000000da1bda7220 */ /* 0x000fe20000410000 */
[----:B---3--:R-:W-:Y:S01]  /*eb00*/  FSEL R205, R134, -INF , !P0 ;  /* 0xff80000086cd7808 */ /* 0x008fe20004000000 */
[----:B------:R-:W-:Y:S01]  /*eb10*/  FFMA.FTZ R235, -R235, R235, 1 ;  /* 0x3f800000ebeb7423 */ /* 0x000fe200000101eb */
[----:B------:R-:W-:Y:S01]  /*eb20*/  FFMA.FTZ R116, R116, UR4, -R98 ;  /* 0x0000000474747c23 */ /* 0x000fe20008010862 */
[----:B------:R-:W-:Y:S01]  /*eb30*/  FMUL.FTZ R14, R14, R212 ;  /* 0x000000d40e0e7220 */ /* 0x000fe20000410000 */
[----:B------:R-:W-:Y:S01]  /*eb40*/  FFMA.FTZ R111, R111, UR4, -R207 ;  /* 0x000000046f6f7c23 */ /* 0x000fe200080108cf */
[----:B------:R3:W-:Y:S01]  /*eb50*/  MUFU.EX2 R98, R206 ;  /* 0x000000ce00627308 */ /* 0x0007e20000000800 */
[----:B------:R-:W-:Y:S01]  /*eb60*/  FFMA.FTZ R212, -R21, R21, 1 ;  /* 0x3f80000015d47423 */ /* 0x000fe20000010115 */
[--C-:B------:R-:W-:Y:S01]  /*eb70*/  FFMA.FTZ R125, R125, UR4, -R112.reuse ;  /* 0x000000047d7d7c23 */ /* 0x100fe20008010870 */
[----:B------:R-:W-:Y:S01]  /*eb80*/  FFMA.FTZ R205, R205, UR4, -R112 ;  /* 0x00000004cdcd7c23 */ /* 0x000fe20008010870 */
[----:B------:R-:W-:Y:S01]  /*eb90*/  FSEL R207, R135, -INF , !P1 ;  /* 0xff80000087cf7808 */ /* 0x000fe20004800000 */
[----:B------:R-:W-:Y:S01]  /*eba0*/  FFMA.FTZ R21, -R22, R22, 1 ;  /* 0x3f80000016157423 */ /* 0x000fe20000010116 */
[----:B------:R-:W-:Y:S01]  /*ebb0*/  FMUL.FTZ R112, R235, R218 ;  /* 0x000000daeb707220 */ /* 0x000fe20000410000 */
[----:B------:R-:W-:Y:S01]  /*ebc0*/  FMUL.FTZ R221, R28, R221 ;  /* 0x000000dd1cdd7220 */ /* 0x000fe20000410000 */
[----:B------:R-:W-:Y:S01]  /*ebd0*/  FFMA.FTZ R209, -R233, R233, 1 ;  /* 0x3f800000e9d17423 */ /* 0x000fe200000101e9 */
[----:B---3--:R-:W-:Y:S01]  /*ebe0*/  FSEL R206, R133, -INF , !P4 ;  /* 0xff80000085ce7808 */ /* 0x008fe20006000000 */
[----:B------:R-:W-:Y:S01]  /*ebf0*/  FFMA.FTZ R211, -R234, R234, 1 ;  /* 0x3f800000ead37423 */ /* 0x000fe200000101ea */
[----:B------:R-:W-:Y:S01]  /*ec00*/  FMUL.FTZ R222, R29, R222 ;  /* 0x000000de1dde7220 */ /* 0x000fe20000410000 */
[----:B------:R-:W-:Y:S01]  /*ec10*/  FMUL.FTZ R22, R18, R227 ;  /* 0x000000e312167220 */ /* 0x000fe20000410000 */
[--C-:B------:R-:W-:Y:S01]  /*ec20*/  FADD.FTZ R40, R40, -R216.reuse ;  /* 0x800000d828287221 */ /* 0x100fe20000010000 */
[----:B------:R-:W-:Y:S01]  /*ec30*/  FADD.FTZ R42, R42, -R216 ;  /* 0x800000d82a2a7221 */ /* 0x000fe20000010000 */
[----:B------:R-:W3:Y:S01]  /*ec40*/  MUFU.EX2 R30, R30 ;  /* 0x0000001e001e7308 */ /* 0x000ee20000000800 */
[----:B------:R-:W-:Y:S01]  /*ec50*/  FFMA.FTZ R236, -R236, R236, 1 ;  /* 0x3f800000ecec7423 */ /* 0x000fe200000101ec */
[----:B------:R-:W4:Y:S01]  /*ec60*/  SHFL.IDX PT, R218, R17, R215, 0x1f ;  /* 0x00001fd711da7589 */ /* 0x000f2200000e0000 */
[C---:B------:R-:W-:Y:S01]  /*ec70*/  IADD3 R227, R10.reuse, 0x8, RZ ;  /* 0x000000080ae37810 */ /* 0x040fe20007ffe0ff */
[----:B------:R-:W-:-:S02]  /*ec80*/  VIADD R234, R10, 0xc ;  /* 0x0000000c0aea7836 */ /* 0x000fc40000000000 */
[----:B------:R3:W-:Y:S01]  /*ec90*/  LDS R216, [R13+0x400] ;  /* 0x000400000dd87984 */ /* 0x0007e20000000800 */
[----:B-1----:R-:W-:Y:S01]  /*eca0*/  FMUL.FTZ R226, R32, R220 ;  /* 0x000000dc20e27220 */ /* 0x002fe20000410000 */
[--C-:B------:R-:W-:Y:S01]  /*ecb0*/  FFMA.FTZ R206, R206, UR4, -R103.reuse ;  /* 0x00000004cece7c23 */ /* 0x100fe20008010867 */
[----:B------:R-:W-:Y:S01]  /*ecc0*/  FFMA.FTZ R207, R207, UR4, -R103 ;  /* 0x00000004cfcf7c23 */ /* 0x000fe20008010867 */
[----:B------:R-:W-:Y:S01]  /*ecd0*/  FMUL.FTZ R209, R209, R222 ;  /* 0x000000ded1d17220 */ /* 0x000fe20000410000 */
[----:B------:R-:W1:Y:S01]  /*ece0*/  SHFL.IDX PT, R220, R17, R229, 0x1f ;  /* 0x00001fe511dc7589 */ /* 0x000e6200000e0000 */
[----:B------:R-:W-:Y:S01]  /*ecf0*/  FMUL.FTZ R103, R236, R221 ;  /* 0x000000ddec677220 */ /* 0x000fe20000410000 */
[----:B--2---:R-:W-:Y:S02]  /*ed00*/  FMUL.FTZ R222, R31, R217 ;  /* 0x000000d91fde7220 */ /* 0x004fe40000410000 */
[----:B------:R-:W2:Y:S04]  /*ed10*/  SHFL.IDX PT, R221, R17, R227, 0x1f ;  /* 0x00001fe311dd7589 */ /* 0x000ea800000e0000 */
[----:B------:R-:W2:Y:S01]  /*ed20*/  SHFL.IDX PT, R217, R17, R234, 0x1f ;  /* 0x00001fea11d97589 */ /* 0x000ea200000e0000 */
[----:B------:R-:W1:Y:S01]  /*ed30*/  MUFU.EX2 R36, R36 ;  /* 0x0000002400247308 */ /* 0x000e620000000800 */
[----:B---3--:R-:W-:Y:S01]  /*ed40*/  FMUL.FTZ R223, R30, R223 ;  /* 0x000000df1edf7220 */ /* 0x008fe20000410000 */
[C---:B------:R-:W-:Y:S01]  /*ed50*/  IADD3 R233, R10.reuse, 0x10, RZ ;  /* 0x000000100ae97810 */ /* 0x040fe20007ffe0ff */
[----:B------:R-:W-:Y:S01]  /*ed60*/  FMUL.FTZ R224, R19, R224 ;  /* 0x000000e013e07220 */ /* 0x000fe20000410000 */
[----:B------:R-:W-:-:S02]  /*ed70*/  VIADD R235, R10, 0x14 ;  /* 0x000000140aeb7836 */ /* 0x000fc40000000000 */
[----:B------:R-:W-:Y:S01]  /*ed80*/  FMUL.FTZ R211, R211, R223 ;  /* 0x000000dfd3d37220 */ /* 0x000fe20000410000 */
[----:B------:R-:W-:Y:S01]  /*ed90*/  FFMA.FTZ R13, -R171, R171, 1 ;  /* 0x3f800000ab0d7423 */ /* 0x000fe200000101ab */
[----:B------:R-:W3:Y:S01]  /*eda0*/  SHFL.IDX PT, R223, R17, R233, 0x1f ;  /* 0x00001fe911df7589 */ /* 0x000ee200000e0000 */
[----:B------:R-:W-:Y:S01]  /*edb0*/  FMUL.FTZ R40, R35, R40 ;  /* 0x0000002823287220 */ /* 0x000fe20000410000 */
[--C-:B----4-:R-:W-:Y:S01]  /*edc0*/  FADD.FTZ R41, R41, -R218.reuse ;  /* 0x800000da29297221 */ /* 0x110fe20000010000 */
[----:B------:R-:W-:Y:S01]  /*edd0*/  FMUL.FTZ R21, R21, R224 ;  /* 0x000000e015157220 */ /* 0x000fe20000410000 */
[----:B------:R-:W-:Y:S01]  /*ede0*/  FMUL.FTZ R22, R212, R22 ;  /* 0x00000016d4167220 */ /* 0x000fe20000410000 */
[----:B------:R-:W-:Y:S01]  /*edf0*/  FFMA.FTZ R212, -R23, R23, 1 ;  /* 0x3f80000017d47423 */ /* 0x000fe20000010117 */
[----:B------:R-:W4:Y:S01]  /*ee00*/  SHFL.IDX PT, R224, R17, R235, 0x1f ;  /* 0x00001feb11e07589 */ /* 0x000f2200000e0000 */
[----:B------:R-:W-:Y:S01]  /*ee10*/  FADD.FTZ R43, R43, -R218 ;  /* 0x800000da2b2b7221 */ /* 0x000fe20000010000 */
[--C-:B-1----:R-:W-:Y:S01]  /*ee20*/  FADD.FTZ R53, R53, -R220.reuse ;  /* 0x800000dc35357221 */ /* 0x102fe20000010000 */
[----:B------:R-:W-:Y:S01]  /*ee30*/  FADD.FTZ R55, R55, -R220 ;  /* 0x800000dc37377221 */ /* 0x000fe20000010000 */
[----:B------:R-:W-:Y:S01]  /*ee40*/  FMUL.FTZ R13, R13, R40 ;  /* 0x000000280d0d7220 */ /* 0x000fe20000410000 */
[----:B------:R-:W-:Y:S01]  /*ee50*/  FFMA.FTZ R218, -R169, R169, 1 ;  /* 0x3f800000a9da7423 */ /* 0x000fe200000101a9 */
[----:B------:R-:W-:Y:S01]  /*ee60*/  FMUL.FTZ R42, R36, R42 ;  /* 0x0000002a242a7220 */ /* 0x000fe20000410000 */
[----:B------:R-:W-:Y:S01]  /*ee70*/  FFMA.FTZ R40, -R170, R170, 1 ;  /* 0x3f800000aa287423 */ /* 0x000fe200000101aa */
[----:B------:R-:W-:Y:S01]  /*ee80*/  FMUL.FTZ R220, R12, R41 ;  /* 0x000000290cdc7220 */ /* 0x000fe20000410000 */
[----:B--2---:R-:W-:Y:S01]  /*ee90*/  FADD.FTZ R44, R44, -R221 ;  /* 0x800000dd2c2c7221 */ /* 0x004fe20000010000 */
[--C-:B------:R-:W-:Y:S01]  /*eea0*/  FADD.FTZ R45, R45, -R217.reuse ;  /* 0x800000d92d2d7221 */ /* 0x100fe20000010000 */
[----:B------:R-:W-:Y:S01]  /*eeb0*/  FADD.FTZ R47, R47, -R217 ;  /* 0x800000d92f2f7221 */ /* 0x000fe20000010000 */
[----:B------:R-:W-:Y:S01]  /*eec0*/  FFMA.FTZ R215, -R201, R201, 1 ;  /* 0x3f800000c9d77423 */ /* 0x000fe200000101c9 */
[----:B------:R-:W-:Y:S01]  /*eed0*/  FMUL.FTZ R228, R20, R228 ;  /* 0x000000e414e47220 */ /* 0x000fe20000410000 */
[----:B------:R-:W-:Y:S01]  /*eee0*/  FMUL.FTZ R212, R212, R222 ;  /* 0x000000ded4d47220 */ /* 0x000fe20000410000 */
[----:B------:R-:W-:Y:S01]  /*eef0*/  FADD.FTZ R46, R46, -R221 ;  /* 0x800000dd2e2e7221 */ /* 0x000fe20000010000 */
[----:B------:R-:W-:Y:S01]  /*ef00*/  FFMA.FTZ R217, -R168, R168, 1 ;  /* 0x3f800000a8d97423 */ /* 0x000fe200000101a8 */
[----:B------:R-:W-:Y:S01]  /*ef10*/  FMUL.FTZ R43, R37, R43 ;  /* 0x0000002b252b7220 */ /* 0x000fe20000410000 */
[----:B------:R-:W1:Y:S01]  /*ef20*/  SHFL.IDX PT, R222, R17, R230, 0x1f ;  /* 0x00001fe611de7589 */ /* 0x000e6200000e0000 */
[----:B------:R-:W-:Y:S01]  /*ef30*/  FMUL.FTZ R41, R218, R42 ;  /* 0x0000002ada297220 */ /* 0x000fe20000410000 */
[----:B------:R-:W-:Y:S01]  /*ef40*/  FMUL.FTZ R42, R40, R220 ;  /* 0x000000dc282a7220 */ /* 0x000fe20000410000 */
[----:B------:R-:W-:Y:S01]  /*ef50*/  FFMA.FTZ R40, -R167, R167, 1 ;  /* 0x3f800000a7287423 */ /* 0x000fe200000101a7 */
[----:B------:R-:W-:Y:S01]  /*ef60*/  FMUL.FTZ R44, R38, R44 ;  /* 0x0000002c262c7220 */ /* 0x000fe20000410000 */
[----:B------:R-:W-:Y:S01]  /*ef70*/  FMUL.FTZ R23, R215, R228 ;  /* 0x000000e4d7177220 */ /* 0x000fe20000410000 */
[----:B------:R-:W-:Y:S01]  /*ef80*/  FMUL.FTZ R43, R217, R43 ;  /* 0x0000002bd92b7220 */ /* 0x000fe20000410000 */
[----:B------:R-:W-:Y:S01]  /*ef90*/  FFMA.FTZ R88, -R88, R88, 1 ;  /* 0x3f80000058587423 */ /* 0x000fe20000010158 */
[----:B------:R-:W-:Y:S01]  /*efa0*/  FFMA.FTZ R89, -R89, R89, 1 ;  /* 0x3f80000059597423 */ /* 0x000fe20000010159 */
[----:B------:R-:W-:Y:S01]  /*efb0*/  FMUL.FTZ R46, R39, R46 ;  /* 0x0000002e272e7220 */ /* 0x000fe20000410000 */
[----:B------:R-:W-:Y:S01]  /*efc0*/  FMUL.FTZ R217, R94, R45 ;  /* 0x0000002d5ed97220 */ /* 0x000fe20000410000 */
[----:B------:R-:W-:Y:S01]  /*efd0*/  IADD3 R228, R10, 0x4, RZ ;  /* 0x000000040ae47810 */ /* 0x000fe20007ffe0ff */
[----:B------:R-:W-:Y:S01]  /*efe0*/  FMUL.FTZ R45, R40, R44 ;  /* 0x0000002c282d7220 */ /* 0x000fe20000410000 */
[----:B------:R-:W-:Y:S01]  /*eff0*/  FMUL.FTZ R44, R89, R46 ;  /* 0x0000002e592c7220 */ /* 0x000fe20000410000 */
[----:B------:R-:W-:Y:S01]  /*f000*/  FMUL.FTZ R46, R88, R217 ;  /* 0x000000d9582e7220 */ /* 0x000fe20000410000 */
[----:B------:R-:W-:Y:S01]  /*f010*/  FFMA.FTZ R90, -R90, R90, 1 ;  /* 0x3f8000005a5a7423 */ /* 0x000fe2000001015a */
[----:B------:R-:W2:Y:S01]  /*f020*/  SHFL.IDX PT, R88, R216, R228, 0x1f ;  /* 0x00001fe4d8587589 */ /* 0x000ea200000e0000 */
[--C-:B---3--:R-:W-:Y:S01]  /*f030*/  FADD.FTZ R48, R48, -R223.reuse ;  /* 0x800000df30307221 */ /* 0x108fe20000010000 */
[----:B------:R-:W-:Y:S01]  /*f040*/  FADD.FTZ R50, R50, -R223 ;  /* 0x800000df32327221 */ /* 0x000fe20000010000 */
[--C-:B----4-:R-:W-:Y:S01]  /*f050*/  FADD.FTZ R49, R49, -R224.reuse ;  /* 0x800000e031317221 */ /* 0x110fe20000010000 */
[----:B------:R-:W-:Y:S01]  /*f060*/  FMUL.FTZ R47, R11, R47 ;  /* 0x0000002f0b2f7220 */ /* 0x000fe20000410000 */
[----:B------:R-:W-:Y:S01]  /*f070*/  FFMA.FTZ R91, -R91, R91, 1 ;  /* 0x3f8000005b5b7423 */ /* 0x000fe2000001015b */
[----:B------:R-:W-:Y:S01]  /*f080*/  FMUL.FTZ R48, R96, R48 ;  /* 0x0000003060307220 */ /* 0x000fe20000410000 */
[----:B------:R-:W-:Y:S01]  /*f090*/  FMUL.FTZ R40, R97, R50 ;  /* 0x0000003261287220 */ /* 0x000fe20000410000 */
[----:B------:R-:W-:Y:S01]  /*f0a0*/  FADD.FTZ R51, R51, -R224 ;  /* 0x800000e033337221 */ /* 0x000fe20000010000 */
[----:B------:R-:W-:Y:S01]  /*f0b0*/  FFMA.FTZ R93, -R93, R93, 1 ;  /* 0x3f8000005d5d7423 */ /* 0x000fe2000001015d */
[----:B------:R-:W-:Y:S01]  /*f0c0*/  FFMA.FTZ R92, -R92, R92, 1 ;  /* 0x3f8000005c5c7423 */ /* 0x000fe2000001015c */
[----:B------:R-:W-:Y:S01]  /*f0d0*/  FMUL.FTZ R49, R95, R49 ;  /* 0x000000315f317220 */ /* 0x000fe20000410000 */
[----:B------:R-:W-:Y:S01]  /*f0e0*/  FMUL.FTZ R50, R90, R47 ;  /* 0x0000002f5a327220 */ /* 0x000fe20000410000 */
[----:B-1----:R-:W-:Y:S01]  /*f0f0*/  FADD.FTZ R52, R52, -R222 ;  /* 0x800000de34347221 */ /* 0x002fe20000010000 */
[----:B------:R-:W-:Y:S01]  /*f100*/  FMUL.FTZ R48, R91, R48 ;  /* 0x000000305b307220 */ /* 0x000fe20000410000 */
[----:B------:R-:W-:Y:S01]  /*f110*/  FFMA.FTZ R90, -R166, R166, 1 ;  /* 0x3f800000a65a7423 */ /* 0x000fe200000101a6 */
[----:B------:R-:W-:Y:S01]  /*f120*/  FMUL.FTZ R47, R93, R40 ;  /* 0x000000285d2f7220 */ /* 0x000fe20000410000 */
[----:B------:R-:W-:Y:S01]  /*f130*/  FMUL.FTZ R91, R98, R51 ;  /* 0x00000033625b7220 */ /* 0x000fe20000410000 */
[----:B------:R-:W1:Y:S01]  /*f140*/  SHFL.IDX PT, R40, R216, R227, 0x1f ;  /* 0x00001fe3d8287589 */ /* 0x000e6200000e0000 */
[----:B------:R-:W-:Y:S01]  /*f150*/  FMUL.FTZ R49, R92, R49 ;  /* 0x000000315c317220 */ /* 0x000fe20000410000 */
[----:B------:R-:W-:-:S02]  /*f160*/  FMUL.FTZ R93, R99, R52 ;  /* 0x00000034635d7220 */ /* 0x000fc40000410000 */
[----:B------:R-:W3:Y:S01]  /*f170*/  SHFL.IDX PT, R89, R216, R10, 0x1f ;  /* 0x00001f0ad8597589 */ /* 0x000ee200000e0000 */
[----:B------:R-:W-:-:S03]  /*f180*/  FMUL.FTZ R52, R90, R91 ;  /* 0x0000005b5a347220 */ /* 0x000fc60000410000 */
[----:B------:R-:W4:Y:S01]  /*f190*/  SHFL.IDX PT, R92, R216, R234, 0x1f ;  /* 0x00001fead85c7589 */ /* 0x000f2200000e0000 */
[----:B------:R-:W-:-:S03]  /*f1a0*/  FFMA.FTZ R51, -R165, R165, 1 ;  /* 0x3f800000a5337423 */ /* 0x000fc600000101a5 */
[----:B------:R-:W4:Y:S01]  /*f1b0*/  SHFL.IDX PT, R90, R216, R230, 0x1f ;  /* 0x00001fe6d85a7589 */ /* 0x000f2200000e0000 */
[--C-:B--2---:R-:W-:Y:S01]  /*f1c0*/  FADD.FTZ R57, R57, -R88.reuse ;  /* 0x8000005839397221 */ /* 0x104fe20000010000 */
[----:B------:R-:W-:Y:S01]  /*f1d0*/  FADD.FTZ R59, R59, -R88 ;  /* 0x800000583b3b7221 */ /* 0x000fe20000010000 */
[----:B------:R-:W-:Y:S01]  /*f1e0*/  FMUL.FTZ R51, R51, R93 ;  /* 0x0000005d33337220 */ /* 0x000fe20000410000 */
[----:B------:R2:W-:Y:S01]  /*f1f0*/  LDS R88, [R15+0x400] ;  /* 0x000400000f587984 */ /* 0x0005e20000000800 */
[----:B------:R-:W2:Y:S03]  /*f200*/  MUFU.EX2 R117, R117 ;  /* 0x0000007500757308 */ /* 0x000ea60000000800 */
[----:B------:R-:W2:Y:S04]  /*f210*/  SHFL.IDX PT, R93, R216, R233, 0x1f ;  /* 0x00001fe9d85d7589 */ /* 0x000ea800000e0000 */
[----:B------:R-:W-:Y:S01]  /*f220*/  SHFL.IDX PT, R91, R216, R235, 0x1f ;  /* 0x00001febd85b7589 */ /* 0x000fe200000e0000 */
[----:B------:R-:W2:Y:S03]  /*f230*/  MUFU.EX2 R106, R106 ;  /* 0x0000006a006a7308 */ /* 0x000ea60000000800 */
[----:B------:R-:W2:Y:S05]  /*f240*/  SHFL.IDX PT, R216, R216, R229, 0x1f ;  /* 0x00001fe5d8d87589 */ /* 0x000eaa00000e0000 */
[----:B------:R-:W2:Y:S01]  /*f250*/  MUFU.EX2 R119, R119 ;  /* 0x0000007700777308 */ /* 0x000ea20000000800 */
[----:B-1----:R-:W-:-:S07]  /*f260*/  FADD.FTZ R60, R60, -R40 ;  /* 0x800000283c3c7221 */ /* 0x002fce0000010000 */
[----:B------:R-:W1:Y:S01]  /*f270*/  MUFU.EX2 R204, R204 ;  /* 0x000000cc00cc7308 */ /* 0x000e620000000800 */
[----:B---3--:R-:W-:Y:S01]  /*f280*/  FADD.FTZ R56, R56, -R89 ;  /* 0x8000005938387221 */ /* 0x008fe20000010000 */
[----:B------:R-:W-:-:S06]  /*f290*/  FADD.FTZ R40, R62, -R40 ;  /* 0x800000283e287221 */ /* 0x000fcc0000010000 */
[----:B------:R-:W3:Y:S01]  /*f2a0*/  MUFU.EX2 R120, R120 ;  /* 0x0000007800787308 */ /* 0x000ee20000000800 */
[--C-:B----4-:R-:W-:Y:S01]  /*f2b0*/  FADD.FTZ R62, R61, -R92.reuse ;  /* 0x8000005c3d3e7221 */ /* 0x110fe20000010000 */
[----:B------:R-:W-:Y:S01]  /*f2c0*/  FADD.FTZ R58, R58, -R89 ;  /* 0x800000593a3a7221 */ /* 0x000fe20000010000 */
[----:B------:R-:W4:Y:S05]  /*f2d0*/  LDL.LU R200, [R1+0x110] ;  /* 0x0001100001c87983 */ /* 0x000f2a0000300800 */
[----:B------:R-:W3:Y:S01]  /*f2e0*/  MUFU.EX2 R111, R111 ;  /* 0x0000006f006f7308 */ /* 0x000ee20000000800 */
[----:B------:R-:W-:-:S07]  /*f2f0*/  FADD.FTZ R92, R63, -R92 ;  /* 0x8000005c3f5c7221 */ /* 0x000fce0000010000 */
[----:B------:R-:W3:Y:S01]  /*f300*/  MUFU.EX2 R100, R100 ;  /* 0x0000006400647308 */ /* 0x000ee20000000800 */
[----:B------:R-:W-:Y:S01]  /*f310*/  FADD.FTZ R63, R68, -R90 ;  /* 0x8000005a443f7221 */ /* 0x000fe20000010000 */
[----:B------:R-:W-:Y:S01]  /*f320*/  FFMA.FTZ R68, -R161, R161, 1 ;  /* 0x3f800000a1447423 */ /* 0x000fe200000101a1 */
[----:B--2---:R-:W-:-:S05]  /*f330*/  FMUL.FTZ R56, R117, R56 ;  /* 0x0000003875387220 */ /* 0x004fca0000410000 */
[----:B------:R-:W2:Y:S01]  /*f340*/  MUFU.EX2 R102, R102 ;  /* 0x0000006600667308 */ /* 0x000ea20000000800 */
[----:B------:R-:W-:Y:S01]  /*f350*/  FFMA.FTZ R15, -R159, R159, 1 ;  /* 0x3f8000009f0f7423 */ /* 0x000fe2000001019f */
[----:B------:R-:W-:-:S06]  /*f360*/  FMUL.FTZ R58, R106, R58 ;  /* 0x0000003a6a3a7220 */ /* 0x000fcc0000410000 */
[----:B------:R-:W2:Y:S01]  /*f370*/  MUFU.EX2 R116, R116 ;  /* 0x0000007400747308 */ /* 0x000ea20000000800 */
[----:B------:R-:W-:-:S07]  /*f380*/  FMUL.FTZ R68, R68, R56 ;  /* 0x0000003844447220 */ /* 0x000fce0000410000 */
[----:B------:R-:W2:Y:S01]  /*f390*/  MUFU.EX2 R104, R104 ;  /* 0x0000006800687308 */ /* 0x000ea20000000800 */
[----:B------:R-:W-:Y:S01]  /*f3a0*/  FFMA.FTZ R61, -R160, R160, 1 ;  /* 0x3f800000a03d7423 */ /* 0x000fe200000101a0 */
[----:B------:R-:W-:-:S06]  /*f3b0*/  FMUL.FTZ R57, R119, R57 ;  /* 0x0000003977397220 */ /* 0x000fcc0000410000 */
[----:B------:R-:W2:Y:S01]  /*f3c0*/  MUFU.EX2 R107, R107 ;  /* 0x0000006b006b7308 */ /* 0x000ea20000000800 */
[----:B------:R-:W-:-:S07]  /*f3d0*/  FADD.FTZ R66, R66, -R93 ;  /* 0x8000005d42427221 */ /* 0x000fce0000010000 */
[----:B------:R-:W2:Y:S01]  /*f3e0*/  MUFU.EX2 R122, R122 ;  /* 0x0000007a007a7308 */ /* 0x000ea20000000800 */
[----:B-1----:R-:W-:-:S07]  /*f3f0*/  FMUL.FTZ R56, R204, R59 ;  /* 0x0000003bcc387220 */ /* 0x002fce0000410000 */
[----:B------:R-:W1:Y:S01]  /*f400*/  MUFU.EX2 R101, R101 ;  /* 0x0000006500657308 */ /* 0x000e620000000800 */
[----:B------:R-:W-:Y:S01]  /*f410*/  FMUL.FTZ R59, R15, R58 ;  /* 0x0000003a0f3b7220 */ /* 0x000fe20000410000 */
[----:B------:R-:W-:-:S06]  /*f420*/  FADD.FTZ R89, R69, -R216 ;  /* 0x800000d845597221 */ /* 0x000fcc0000010000 */
[----:B------:R-:W1:Y:S01]  /*f430*/  MUFU.EX2 R124, R124 ;  /* 0x0000007c007c7308 */ /* 0x000e620000000800 */
[----:B------:R-:W-:Y:S01]  /*f440*/  FFMA.FTZ R58, -R157, R157, 1 ;  /* 0x3f8000009d3a7423 */ /* 0x000fe2000001019d */
[----:B---3--:R-:W-:Y:S01]  /*f450*/  FMUL.FTZ R60, R120, R60 ;  /* 0x0000003c783c7220 */ /* 0x008fe20000410000 */
[----:B------:R-:W-:Y:S01]  /*f460*/  FADD.FTZ R65, R65, -R91 ;  /* 0x8000005b41417221 */ /* 0x000fe20000010000 */
[----:B------:R-:W-:Y:S01]  /*f470*/  FADD.FTZ R216, R71, -R216 ;  /* 0x800000d847d87221 */ /* 0x000fe20000010000 */
[----:B------:R-:W-:Y:S01]  /*f480*/  FMUL.FTZ R61, R61, R57 ;  /* 0x000000393d3d7220 */ /* 0x000fe20000410000 */
[----:B------:R-:W-:Y:S01]  /*f490*/  FFMA.FTZ R71, -R155, R155, 1 ;  /* 0x3f8000009b477423 */ /* 0x000fe2000001019b */
[----:B------:R-:W-:Y:S01]  /*f4a0*/  FMUL.FTZ R40, R111, R40 ;  /* 0x000000286f287220 */ /* 0x000fe20000410000 */
[----:B------:R-:W-:Y:S01]  /*f4b0*/  FFMA.FTZ R57, -R151, R151, 1 ;  /* 0x3f80000097397423 */ /* 0x000fe20000010197 */
[----:B------:R-:W-:Y:S01]  /*f4c0*/  FMUL.FTZ R66, R100, R66 ;  /* 0x0000004264427220 */ /* 0x000fe20000410000 */
[----:B------:R-:W-:Y:S01]  /*f4d0*/  FADD.FTZ R54, R54, -R222 ;  /* 0x800000de36367221 */ /* 0x000fe20000010000 */
[----:B------:R-:W-:Y:S01]  /*f4e0*/  FADD.FTZ R64, R64, -R93 ;  /* 0x8000005d40407221 */ /* 0x000fe20000010000 */
[----:B------:R-:W-:Y:S01]  /*f4f0*/  FMUL.FTZ R58, R58, R60 ;  /* 0x0000003c3a3a7220 */ /* 0x000fe20000410000 */
[----:B--2---:R-:W-:Y:S01]  /*f500*/  FMUL.FTZ R60, R102, R65 ;  /* 0x00000041663c7220 */ /* 0x004fe20000410000 */
[----:B------:R-:W-:Y:S01]  /*f510*/  FMUL.FTZ R71, R71, R40 ;  /* 0x0000002847477220 */ /* 0x000fe20000410000 */
        /* <DEDUP_REMOVED lines=9> */
[----:B------:R-:W-:Y:S01]  /*f5b0*/  FFMA.FTZ R15, -R154, R154, 1 ;  /* 0x3f8000009a0f7423 */ /* 0x000fe2000001019a */
[----:B-1----:R-:W-:Y:S01]  /*f5c0*/  FMUL.FTZ R64, R101, R64 ;  /* 0x0000004065407220 */ /* 0x002fe20000410000 */
[----:B------:R-:W4:Y:S01]  /*f5d0*/  LDL.LU R201, [R1+0x10c] ;  /* 0x00010c0001c97983 */ /* 0x000f220000300800 */
[----:B------:R-:W-:Y:S01]  /*f5e0*/  FFMA.FTZ R215, -R202, R202, 1 ;  /* 0x3f800000cad77423 */ /* 0x000fe200000101ca */
[----:B------:R-:W-:Y:S01]  /*f5f0*/  FFMA.FTZ R225, -R203, R203, 1 ;  /* 0x3f800000cbe17423 */ /* 0x000fe200000101cb */
[----:B------:R-:W1:Y:S01]  /*f600*/  MUFU.EX2 R115, R115 ;  /* 0x0000007300737308 */ /* 0x000e620000000800 */
[----:B------:R-:W4:Y:S01]  /*f610*/  LDL.LU R202, [R1+0x108] ;  /* 0x0001080001ca7983 */ /* 0x000f220000300800 */
[----:B------:R-:W-:Y:S01]  /*f620*/  FMUL.FTZ R222, R124, R55 ;  /* 0x000000377cde7220 */ /* 0x000fe20000410000 */
[----:B------:R-:W-:Y:S01]  /*f630*/  FMUL.FTZ R66, R66, R63 ;  /* 0x0000003f42427220 */ /* 0x000fe20000410000 */
[----:B------:R-:W-:Y:S01]  /*f640*/  FMUL.FTZ R53, R218, R220 ;  /* 0x000000dcda357220 */ /* 0x000fe20000410000 */
[----:B------:R-:W4:Y:S01]  /*f650*/  LDL.LU R203, [R1+0x104] ;  /* 0x0001040001cb7983 */ /* 0x000f220000300800 */
[----:B------:R-:W-:Y:S01]  /*f660*/  FMUL.FTZ R55, R217, R221 ;  /* 0x000000ddd9377220 */ /* 0x000fe20000410000 */
[----:B------:R-:W-:Y:S01]  /*f670*/  FADD.FTZ R67, R67, -R91 ;  /* 0x8000005b43437221 */ /* 0x000fe20000010000 */
[----:B------:R-:W2:Y:S01]  /*f680*/  MUFU.EX2 R105, R105 ;  /* 0x0000006900697308 */ /* 0x000ea20000000800 */
[----:B------:R3:W5:Y:S01]  /*f690*/  LDL.LU R171, [R1+0x100] ;  /* 0x0001000001ab7983 */ /* 0x0007620000300800 */
[----:B------:R-:W-:Y:S01]  /*f6a0*/  FMUL.FTZ R15, R15, R92 ;  /* 0x0000005c0f0f7220 */ /* 0x000fe20000410000 */
[----:B------:R-:W-:-:S02]  /*f6b0*/  FMUL.FTZ R64, R40, R64 ;  /* 0x0000004028407220 */ /* 0x000fc40000410000 */
[----:B------:R-:W3:Y:S04]  /*f6c0*/  SHFL.IDX PT, R63, R88, R235, 0x1f ;  /* 0x00001feb583f7589 */ /* 0x000ee800000e0000 */
[----:B------:R1:W5:Y:S01]  /*f6d0*/  LDL.LU R170, [R1+0xfc] ;  /* 0x0000fc0001aa7983 */ /* 0x0003620000300800 */
[----:B------:R-:W3:Y:S03]  /*f6e0*/  MUFU.EX2 R114, R114 ;  /* 0x0000007200727308 */ /* 0x000ee60000000800 */
[----:B------:R-:W-:Y:S04]  /*f6f0*/  SHFL.IDX PT, R91, R88, R10, 0x1f ;  /* 0x00001f0a585b7589 */ /* 0x000fe800000e0000 */
[----:B------:R-:W3:Y:S04]  /*f700*/  SHFL.IDX PT, R40, R88, R228, 0x1f ;  /* 0x00001fe458287589 */ /* 0x000ee800000e0000 */
[----:B------:R-:W-:Y:S04]  /*f710*/  SHFL.IDX PT, R93, R88, R227, 0x1f ;  /* 0x00001fe3585d7589 */ /* 0x000fe800000e0000 */
[----:B------:R-:W-:Y:S04]  /*f720*/  SHFL.IDX PT, R217, R88, R234, 0x1f ;  /* 0x00001fea58d97589 */ /* 0x000fe800000e0000 */
[----:B------:R-:W-:Y:S04]  /*f730*/  SHFL.IDX PT, R218, R88, R233, 0x1f ;  /* 0x00001fe958da7589 */ /* 0x000fe800000e0000 */
[----:B------:R-:W-:Y:S04]  /*f740*/  SHFL.IDX PT, R92, R88, R230, 0x1f ;  /* 0x00001fe6585c7589 */ /* 0x000fe800000e0000 */
[----:B------:R1:W5:Y:S04]  /*f750*/  LDL.LU R169, [R1+0xf8] ;  /* 0x0000f80001a97983 */ /* 0x0003680000300800 */
[----:B------:R-:W3:Y:S01]  /*f760*/  SHFL.IDX PT, R88, R88, R229, 0x1f ;  /* 0x00001fe558587589 */ /* 0x000ee200000e0000 */
[----:B------:R-:W3:Y:S03]  /*f770*/  MUFU.EX2 R110, R110 ;  /* 0x0000006e006e7308 */ /* 0x000ee60000000800 */
[----:B------:R1:W5:Y:S04]  /*f780*/  LDL.LU R168, [R1+0xf4] ;  /* 0x0000f40001a87983 */ /* 0x0003680000300800 */
[----:B------:R1:W5:Y:S01]  /*f790*/  LDL.LU R167, [R1+0xf0] ;  /* 0x0000f00001a77983 */ /* 0x0003620000300800 */
[----:B------:R-:W-:-:S03]  /*f7a0*/  FFMA.FTZ R54, -R162, R162, 1 ;  /* 0x3f800000a2367423 */ /* 0x000fc600000101a2 */
[----:B------:R1:W5:Y:S01]  /*f7b0*/  LDL.LU R166, [R1+0xec] ;  /* 0x0000ec0001a67983 */ /* 0x0003620000300800 */
[----:B------:R-:W3:Y:S03]  /*f7c0*/  MUFU.EX2 R118, R118 ;  /* 0x0000007600767308 */ /* 0x000ee60000000800 */
[----:B------:R1:W5:Y:S04]  /*f7d0*/  LDL.LU R165, [R1+0xe8] ;  /* 0x0000e80001a57983 */ /* 0x0003680000300800 */
[----:B------:R1:W5:Y:S04]  /*f7e0*/  LDL.LU R164, [R1+0xe4] ;  /* 0x0000e40001a47983 */ /* 0x0003680000300800 */
[----:B------:R1:W5:Y:S01]  /*f7f0*/  LDL.LU R163, [R1+0xe0] ;  /* 0x0000e00001a37983 */ /* 0x0003620000300800 */
[----:B------:R-:W-:-:S03]  /*f800*/  FFMA.FTZ R69, -R158, R158, 1 ;  /* 0x3f8000009e457423 */ /* 0x000fc6000001019e */
[----:B------:R1:W5:Y:S01]  /*f810*/  LDL.LU R162, [R1+0xdc] ;  /* 0x0000dc0001a27983 */ /* 0x0003620000300800 */
[----:B------:R-:W-:-:S03]  /*f820*/  FADD.FTZ R90, R70, -R90 ;  /* 0x8000005a465a7221 */ /* 0x000fc60000010000 */
[----:B------:R1:W5:Y:S01]  /*f830*/  LDL.LU R161, [R1+0xd8] ;  /* 0x0000d80001a17983 */ /* 0x0003620000300800 */
[----:B------:R-:W3:Y:S03]  /*f840*/  MUFU.EX2 R138, R138 ;  /* 0x0000008a008a7308 */ /* 0x000ee60000000800 */
[----:B------:R1:W5:Y:S01]  /*f850*/  LDL.LU R160, [R1+0xd4] ;  /* 0x0000d40001a07983 */ /* 0x0003620000300800 */
[----:B------:R-:W-:-:S03]  /*f860*/  FFMA.FTZ R70, -R156, R156, 1 ;  /* 0x3f8000009c467423 */ /* 0x000fc6000001019c */
[----:B------:R2:W5:Y:S01]  /*f870*/  LDL.LU R159, [R1+0xd0] ;  /* 0x0000d000019f7983 */ /* 0x0005620000300800 */
[----:B------:R-:W-:-:S03]  /*f880*/  FFMA.FTZ R57, -R149, R149, 1 ;  /* 0x3f80000095397423 */ /* 0x000fc60000010195 */
[----:B------:R3:W5:Y:S01]  /*f890*/  LDL.LU R158, [R1+0xcc] ;  /* 0x0000cc00019e7983 */ /* 0x0007620000300800 */
[----:B-1----:R-:W-:-:S03]  /*f8a0*/  FMUL.FTZ R67, R115, R67 ;  /* 0x0000004373437220 */ /* 0x002fc60000410000 */
[----:B------:R1:W5:Y:S01]  /*f8b0*/  LDL.LU R157, [R1+0xc8] ;  /* 0x0000c800019d7983 */ /* 0x0003620000300800 */
[----:B------:R-:W-:Y:S01]  /*f8c0*/  FMUL.FTZ R69, R69, R56 ;  /* 0x0000003845457220 */ /* 0x000fe20000410000 */
[----:B--2---:R-:W-:Y:S02]  /*f8d0*/  FMUL.FTZ R62, R105, R62 ;  /* 0x0000003e693e7220 */ /* 0x004fe40000410000 */
[----:B------:R1:W5:Y:S01]  /*f8e0*/  LDL.LU R156, [R1+0xc4] ;  /* 0x0000c400019c7983 */ /* 0x0003620000300800 */
[----:B------:R-:W-:-:S03]  /*f8f0*/  FFMA.FTZ R56, -R152, R152, 1 ;  /* 0x3f80000098387423 */ /* 0x000fc60000010198 */
[----:B------:R1:W5:Y:S01]  /*f900*/  LDL.LU R155, [R1+0xc0] ;  /* 0x0000c000019b7983 */ /* 0x0003620000300800 */
[----:B------:R-:W-:-:S03]  /*f910*/  FMUL.FTZ R57, R57, R67 ;  /* 0x0000004339397220 */ /* 0x000fc60000410000 */
[----:B------:R1:W5:Y:S01]  /*f920*/  LDL.LU R154, [R1+0xbc] ;  /* 0x0000bc00019a7983 */ /* 0x0003620000300800 */
[----:B------:R-:W-:-:S03]  /*f930*/  FMUL.FTZ R70, R70, R62 ;  /* 0x0000003e46467220 */ /* 0x000fc60000410000 */
[----:B------:R1:W5:Y:S01]  /*f940*/  LDL.LU R153, [R1+0xb8] ;  /* 0x0000b80001997983 */ /* 0x0003620000300800 */
[----:B------:R-:W-:Y:S01]  /*f950*/  FFMA.FTZ R67, -R147, R147, 1 ;  /* 0x3f80000093437423 */ /* 0x000fe20000010193 */
[----:B---3--:R-:W-:Y:S02]  /*f960*/  FMUL.FTZ R90, R114, R90 ;  /* 0x0000005a725a7220 */ /* 0x008fe40000410000 */
[----:B------:R1:W5:Y:S01]  /*f970*/  LDL.LU R152, [R1+0xb4] ;  /* 0x0000b40001987983 */ /* 0x0003620000300800 */
[----:B------:R-:W-:-:S03]  /*f980*/  FFMA.FTZ R62, -R148, R148, 1 ;  /* 0x3f800000943e7423 */ /* 0x000fc60000010194 */
[----:B------:R1:W5:Y:S01]  /*f990*/  LDL.LU R151, [R1+0xb0] ;  /* 0x0000b00001977983 */ /* 0x0003620000300800 */
[----:B------:R-:W-:Y:S01]  /*f9a0*/  FMUL.FTZ R56, R56, R60 ;  /* 0x0000003c38387220 */ /* 0x000fe20000410000 */
[----:B------:R-:W-:Y:S02]  /*f9b0*/  FMUL.FTZ R89, R110, R89 ;  /* 0x000000596e597220 */ /* 0x000fe40000410000 */
[----:B------:R1:W5:Y:S01]  /*f9c0*/  LDL.LU R150, [R1+0xac] ;  /* 0x0000ac0001967983 */ /* 0x0003620000300800 */
[----:B------:R-:W-:Y:S01]  /*f9d0*/  FFMA.FTZ R60, -R146, R146, 1 ;  /* 0x3f800000923c7423 */ /* 0x000fe20000010192 */
[--C-:B------:R-:W-:Y:S02]  /*f9e0*/  FADD.FTZ R81, R81, -R63.reuse ;  /* 0x8000003f51517221 */ /* 0x100fe40000010000 */
[----:B------:R1:W5:Y:S01]  /*f9f0*/  LDL.LU R149, [R1+0xa8] ;  /* 0x0000a80001957983 */ /* 0x0003620000300800 */
[----:B------:R-:W-:Y:S01]  /*fa00*/  FADD.FTZ R83, R83, -R63 ;  /* 0x8000003f53537221 */ /* 0x000fe20000010000 */
[----:B------:R-:W-:-:S02]  /*fa10*/  FMUL.FTZ R216, R118, R216 ;  /* 0x000000d876d87220 */ /* 0x000fc40000410000 */
[----:B------:R1:W5:Y:S01]  /*fa20*/  LDL.LU R148, [R1+0xa4] ;  /* 0x0000a40001947983 */ /* 0x0003620000300800 */
[----:B------:R-:W-:Y:S01]  /*fa30*/  FMUL.FTZ R67, R67, R90 ;  /* 0x0000005a43437220 */ /* 0x000fe20000410000 */
[--C-:B------:R-:W-:Y:S01]  /*fa40*/  FADD.FTZ R73, R73, -R40.reuse ;  /* 0x8000002849497221 */ /* 0x100fe20000010000 */
[----:B------:R-:W-:Y:S01]  /*fa50*/  FFMA.FTZ R63, -R145, R145, 1 ;  /* 0x3f800000913f7423 */ /* 0x000fe20000010191 */
[----:B------:R1:W5:Y:S01]  /*fa60*/  LDL.LU R147, [R1+0xa0] ;  /* 0x0000a00001937983 */ /* 0x0003620000300800 */
[----:B------:R-:W-:Y:S01]  /*fa70*/  FADD.FTZ R40, R75, -R40 ;  /* 0x800000284b287221 */ /* 0x000fe20000010000 */
[--C-:B------:R-:W-:Y:S01]  /*fa80*/  FADD.FTZ R85, R85, -R88.reuse ;  /* 0x8000005855557221 */ /* 0x100fe20000010000 */
[----:B------:R-:W-:Y:S01]  /*fa90*/  FADD.FTZ R87, R87, -R88 ;  /* 0x8000005857577221 */ /* 0x000fe20000010000 */
[----:B------:R1:W5:Y:S01]  /*faa0*/  LDL.LU R146, [R1+0x9c] ;  /* 0x00009c0001927983 */ /* 0x0003620000300800 */
[----:B------:R-:W-:Y:S01]  /*fab0*/  FFMA.FTZ R90, -R144, R144, 1 ;  /* 0x3f800000905a7423 */ /* 0x000fe20000010190 */
[----:B------:R-:W-:Y:S01]  /*fac0*/  FMUL.FTZ R62, R62, R89 ;  /* 0x000000593e3e7220 */ /* 0x000fe20000410000 */
        /* <DEDUP_REMOVED lines=11> */
[----:B------:R-:W-:Y:S01]  /*fb80*/  FMUL.FTZ R40, R138, R40 ;  /* 0x000000288a287220 */ /* 0x000fe20000410000 */
[----:B------:R1:W5:Y:S01]  /*fb90*/  LDL.LU R142, [R1+0x8c] ;  /* 0x00008c00018e7983 */ /* 0x0003620000300800 */
[----:B------:R-:W-:Y:S01]  /*fba0*/  FFMA.FTZ R216, -R140, R140, 1 ;  /* 0x3f8000008cd87423 */ /* 0x000fe2000001018c */
[--C-:B------:R-:W-:Y:S01]  /*fbb0*/  FADD.FTZ R84, R84, -R92.reuse ;  /* 0x8000005c54547221 */ /* 0x100fe20000010000 */
[----:B------:R-:W-:Y:S01]  /*fbc0*/  FADD.FTZ R86, R86, -R92 ;  /* 0x8000005c56567221 */ /* 0x000fe20000010000 */
[----:B------:R1:W5:Y:S01]  /*fbd0*/  LDL.LU R141, [R1+0x88] ;  /* 0x00008800018d7983 */ /* 0x0003620000300800 */
[----:B------:R-:W-:Y:S01]  /*fbe0*/  FFMA.FTZ R91, -R7, R7, 1 ;  /* 0x3f800000075b7423 */ /* 0x000fe20000010107 */
[----:B------:R-:W-:-:S02]  /*fbf0*/  FFMA.FTZ R92, -R6, R6, 1 ;  /* 0x3f800000065c7423 */ /* 0x000fc40000010106 */
[----:B------:R1:W5:Y:S01]  /*fc00*/  LDL.LU R140, [R1+0x84] ;  /* 0x00008400018c7983 */ /* 0x0003620000300800 */
[--C-:B------:R-:W-:Y:S01]  /*fc10*/  FADD.FTZ R80, R80, -R218.reuse ;  /* 0x800000da50507221 */ /* 0x100fe20000010000 */
[----:B------:R-:W-:Y:S01]  /*fc20*/  FADD.FTZ R82, R82, -R218 ;  /* 0x800000da52527221 */ /* 0x000fe20000010000 */
[----:B------:R-:W-:Y:S01]  /*fc30*/  FFMA.FTZ R220, -R5, R5, 1 ;  /* 0x3f80000005dc7423 */ /* 0x000fe20000010105 */
[----:B------:R1:W5:Y:S01]  /*fc40*/  LDL.LU R7, [R1+0x80] ;  /* 0x0000800001077983 */ /* 0x0003620000300800 */
[----:B------:R-:W-:Y:S01]  /*fc50*/  FMUL.FTZ R89, R89, R40 ;  /* 0x0000002859597220 */ /* 0x000fe20000410000 */
[----:B------:R-:W-:Y:S02]  /*fc60*/  FFMA.FTZ R218, -R4, R4, 1 ;  /* 0x3f80000004da7423 */ /* 0x000fe40000010104 */
[----:B------:R1:W5:Y:S01]  /*fc70*/  LDL.LU R6, [R1+0x7c] ;  /* 0x00007c0001067983 */ /* 0x0003620000300800 */
[----:B------:R-:W-:-:S03]  /*fc80*/  FFMA.FTZ R40, -R2, R2, 1 ;  /* 0x3f80000002287423 */ /* 0x000fc60000010102 */
[----:B------:R1:W5:Y:S04]  /*fc90*/  LDL.LU R5, [R1+0x78] ;  /* 0x0000780001057983 */ /* 0x0003680000300800 */
[----:B------:R1:W5:Y:S04]  /*fca0*/  LDL.LU R4, [R1+0x74] ;  /* 0x0000740001047983 */ /* 0x0003680000300800 */
[----:B------:R1:W5:Y:S04]  /*fcb0*/  LDL.LU R2, [R1+0x70] ;  /* 0x0000700001027983 */ /* 0x0003680000300800 */
[----:B------:R-:W2:Y:S01]  /*fcc0*/  LDL R221, [R1+0x54] ;  /* 0x0000540001dd7983 */ /* 0x000ea20000100800 */
[----:B------:R-:W3:Y:S08]  /*fcd0*/  MUFU.EX2 R131, R131 ;  /* 0x0000008300837308 */ /* 0x000ef00000000800 */
        /* <DEDUP_REMOVED lines=9> */
[----:B------:R-:W4:Y:S08]  /*fd70*/  MUFU.EX2 R123, R123 ;  /* 0x0000007b007b7308 */ /* 0x000f300000000800 */
[----:B------:R-:W4:Y:S08]  /*fd80*/  MUFU.EX2 R121, R121 ;  /* 0x0000007900797308 */ /* 0x000f300000000800 */
[----:B------:R-:W4:Y:S08]  /*fd90*/  MUFU.EX2 R129, R129 ;  /* 0x0000008100817308 */ /* 0x000f300000000800 */
[----:B------:R-:W4:Y:S08]  /*fda0*/  MUFU.EX2 R126, R126 ;  /* 0x0000007e007e7308 */ /* 0x000f300000000800 */
[----:B------:R-:W4:Y:S08]  /*fdb0*/  MUFU.EX2 R139, R139 ;  /* 0x0000008b008b7308 */ /* 0x000f300000000800 */
[----:B------:R-:W4:Y:S08]  /*fdc0*/  MUFU.EX2 R125, R125 ;  /* 0x0000007d007d7308 */ /* 0x000f300000000800 */
[----:B------:R-:W4:Y:S01]  /*fdd0*/  MUFU.EX2 R205, R205 ;  /* 0x000000cd00cd7308 */ /* 0x000f220000000800 */
[----:B---3--:R-:W-:Y:S01]  /*fde0*/  FMUL.FTZ R74, R131, R74 ;  /* 0x0000004a834a7220 */ /* 0x008fe20000410000 */
[----:B-1----:R-:W-:Y:S01]  /*fdf0*/  FMUL.FTZ R76, R127, R76 ;  /* 0x0000004c7f4c7220 */ /* 0x002fe20000410000 */
[----:B------:R-:W-:Y:S01]  /*fe00*/  FMUL.FTZ R82, R137, R82 ;  /* 0x0000005289527220 */ /* 0x000fe20000410000 */
[----:B------:R-:W-:Y:S01]  /*fe10*/  FFMA.FTZ R136, -R136, R136, 1 ;  /* 0x3f80000088887423 */ /* 0x000fe20000010188 */
[----:B------:R-:W-:Y:S01]  /*fe20*/  FMUL.FTZ R231, R33, R231 ;  /* 0x000000e721e77220 */ /* 0x000fe20000410000 */
[----:B------:R-:W-:Y:S01]  /*fe30*/  FMUL.FTZ R232, R34, R232 ;  /* 0x000000e822e87220 */ /* 0x000fe20000410000 */
[--C-:B------:R-:W-:Y:S01]  /*fe40*/  FADD.FTZ R77, R77, -R217.reuse ;  /* 0x800000d94d4d7221 */ /* 0x100fe20000010000 */
[----:B------:R-:W-:Y:S01]  /*fe50*/  FADD.FTZ R79, R79, -R217 ;  /* 0x800000d94f4f7221 */ /* 0x000fe20000010000 */
[----:B------:R-:W-:Y:S01]  /*fe60*/  FMUL.FTZ R73, R108, R73 ;  /* 0x000000496c497220 */ /* 0x000fe20000410000 */
[----:B------:R-:W-:Y:S01]  /*fe70*/  FMUL.FTZ R72, R113, R72 ;  /* 0x0000004871487220 */ /* 0x000fe20000410000 */
[----:B------:R-:W-:Y:S01]  /*fe80*/  FMUL.FTZ R88, R88, R74 ;  /* 0x0000004a58587220 */ /* 0x000fe20000410000 */
[----:B------:R-:W-:Y:S01]  /*fe90*/  FMUL.FTZ R93, R93, R76 ;  /* 0x0000004c5d5d7220 */ /* 0x000fe20000410000 */
[----:B------:R-:W-:Y:S01]  /*fea0*/  FFMA.FTZ R217, -R128, R128, 1 ;  /* 0x3f80000080d97423 */ /* 0x000fe20000010180 */
[----:B------:R-:W-:Y:S01]  /*feb0*/  FMUL.FTZ R128, R40, R82 ;  /* 0x0000005228807220 */ /* 0x000fe20000410000 */
[----:B------:R-:W-:Y:S01]  /*fec0*/  FFMA.FTZ R133, -R133, R133, 1 ;  /* 0x3f80000085857423 */ /* 0x000fe20000010185 */
        /* <DEDUP_REMOVED lines=69> */
[----:B--2---:R-:W-:-:S05]  /*10320*/  IMAD R13, R0, 0x4000, R221 ;  /* 0x00004000000d7824 */ /* 0x004fca00078e02dd */
[----:B------:R-:W-:-:S05]  /*10330*/  LEA R13, R13, R16, 0x1 ;  /* 0x000000100d0d7211 */ /* 0x000fca00078e08ff */
        /* <DEDUP_REMOVED lines=79> */
[----:B------:R-:W-:Y:S01]  /*10830*/  R2UR UR4, R16 ;  /* 0x00000000100472ca */ /* 0x000fe200000e0000 */
[----:B---3--:R-:W-:-:S05]  /*10840*/  IMAD R11, R0, 0x800, R14 ;  /* 0x00000800000b7824 */ /* 0x008fca00078e020e */
        /* <DEDUP_REMOVED lines=65> */
.L_x_1232:
        /* <DEDUP_REMOVED lines=70> */
.L_x_1233:
        /* <DEDUP_REMOVED lines=12> */
.L_x_1223:
        /* <DEDUP_REMOVED lines=34> */
.L_x_1191:
        /* <DEDUP_REMOVED lines=22> */
.L_x_1236:
[----:B------:R-:W-:-:S05]  /*11500*/  VIADD R16, R17, 0x4000 ;  /* 0x0000400011107836 */ /* 0x000fca0000000000 */
        /* <DEDUP_REMOVED lines=18> */
.L_x_1237:
        /* <DEDUP_REMOVED lines=18> */
.L_x_1238:
        /* <DEDUP_REMOVED lines=18> */
.L_x_1239:
        /* <DEDUP_REMOVED lines=22> */
[----:B------:R-:W-:Y:S02]  /*119d0*/  F2FP.F16.F32.PACK_AB R148, R149, R148 ;  /* 0x000000949594723e */ /* 0x000fe400000000ff */
[CC--:B------:R-:W-:Y:S02]  /*119e0*/  LEA.HI R4, R2.reuse, R7.reuse, RZ, 0x4 ;  /* 0x0000000702047211 */ /* 0x0c0fe400078f20ff */
[----:B------:R-:W-:Y:S02]  /*119f0*/  LEA.HI R2, R2, R7, RZ, 0x5 ;  /* 0x0000000702027211 */ /* 0x000fe400078f28ff */
[----:B------:R-:W-:Y:S02]  /*11a00*/  LOP3.LUT R0, R4, 0xfffffff0, RZ, 0xc0, !PT ;  /* 0xfffffff004007812 */ /* 0x000fe400078ec0ff */
[----:B------:R-:W-:-:S02]  /*11a10*/  SHF.R.S32.HI R4, RZ, 0x4, R4 ;  /* 0x00000004ff047819 */ /* 0x000fc40000011404 */
[----:B------:R-:W-:Y:S02]  /*11a20*/  IADD3 R0, R7, -R0, RZ ;  /* 0x8000000007007210 */ /* 0x000fe40007ffe0ff */
[----:B------:R-:W-:Y:S01]  /*11a30*/  SHF.R.S32.HI R2, RZ, 0x5, R2 ;  /* 0x00000005ff027819 */ /* 0x000fe20000011402 */
[----:B------:R-:W-:Y:S01]  /*11a40*/  IMAD.SHL.U32 R7, R4, 0x8, RZ ;  /* 0x0000000804077824 */ /* 0x000fe200078e00ff */
[----:B------:R-:W-:Y:S02]  /*11a50*/  SHF.R.S32.HI R3, RZ, 0x1f, R0 ;  /* 0x0000001fff037819 */ /* 0x000fe40000011400 */
[----:B------:R-:W-:Y:S02]  /*11a60*/  F2FP.F16.F32.PACK_AB R142, R145, R144 ;  /* 0x00000090918e723e */ /* 0x000fe400000000ff */
[----:B------:R-:W-:Y:S02]  /*11a70*/  LEA.HI R3, R3, R0, RZ, 0x3 ;  /* 0x0000000003037211 */ /* 0x000fe400078f18ff */
[----:B------:R-:W-:-:S02]  /*11a80*/  F2FP.F16.F32.PACK_AB R143, R147, R146 ;  /* 0x00000092938f723e */ /* 0x000fc400000000ff */
[C---:B------:R-:W-:Y:S02]  /*11a90*/  LOP3.LUT R5, R3.reuse, 0xfffffff8, RZ, 0xc0, !PT ;  /* 0xfffffff803057812 */ /* 0x040fe400078ec0ff */
[----:B------:R-:W-:Y:S02]  /*11aa0*/  SHF.L.U32 R3, R3, 0x6, RZ ;  /* 0x0000000603037819 */ /* 0x000fe400000006ff */
[----:B------:R-:W-:Y:S01]  /*11ab0*/  F2FP.F16.F32.PACK_AB R149, R151, R150 ;  /* 0x000000969795723e */ /* 0x000fe200000000ff */
[----:B------:R-:W-:Y:S01]  /*11ac0*/  IMAD.IADD R5, R0, 0x1, -R5 ;  /* 0x0000000100057824 */ /* 0x000fe200078e0a05 */
[----:B------:R-:W-:Y:S02]  /*11ad0*/  LOP3.LUT R3, R3, 0x7ffffe00, RZ, 0xc0, !PT ;  /* 0x7ffffe0003037812 */ /* 0x000fe400078ec0ff */
[----:B------:R-:W-:Y:S02]  /*11ae0*/  F2FP.F16.F32.PACK_AB R156, R157, R156 ;  /* 0x0000009c9d9c723e */ /* 0x000fe400000000ff */
[C---:B------:R-:W-:Y:S01]  /*11af0*/  SHF.L.U32 R0, R5.reuse, 0x6, RZ ;  /* 0x0000000605007819 */ /* 0x040fe200000006ff */
[----:B------:R-:W-:Y:S01]  /*11b00*/  IMAD R3, R2, 0x400, R3 ;  /* 0x0000040002037824 */ /* 0x000fe200078e0203 */
[----:B------:R-:W-:Y:S01]  /*11b10*/  R2P PR, R5, 0x6 ;  /* 0x0000000605007804 */ /* 0x000fe20000000000 */
[----:B------:R-:W2:Y:S01]  /*11b20*/  SHFL.IDX PT, R2, R2, RZ, 0x1f ;  /* 0x00001fff02027589 */ /* 0x000ea200000e0000 */
[----:B------:R-:W-:-:S02]  /*11b30*/  LOP3.LUT R0, R0, 0x1c0, RZ, 0xc0, !PT ;  /* 0x000001c000007812 */ /* 0x000fc400078ec0ff */
[----:B------:R-:W-:Y:S02]  /*11b40*/  MOV R5, 0x40 ;  /* 0x0000004000057802 */ /* 0x000fe40000000f00 */
[----:B------:R-:W-:Y:S02]  /*11b50*/  LOP3.LUT R7, R0, 0x8, R7, 0xf8, !PT ;  /* 0x0000000800077812 */ /* 0x000fe400078ef807 */
[----:B------:R-:W-:Y:S02]  /*11b60*/  SHF.R.U32.HI R0, RZ, 0x3, R0 ;  /* 0x00000003ff007819 */ /* 0x000fe40000011600 */
[----:B------:R-:W-:Y:S02]  /*11b70*/  SEL R5, R5, 0xffffffc0, !P2 ;  /* 0xffffffc005057807 */ /* 0x000fe40005000000 */
[----:B------:R-:W-:Y:S02]  /*11b80*/  LOP3.LUT R0, R7, R0, RZ, 0x3c, !PT ;  /* 0x0000000007007212 */ /* 0x000fe400078e3cff */
[----:B------:R-:W-:-:S02]  /*11b90*/  F2FP.F16.F32.PACK_AB R150, R153, R152 ;  /* 0x000000989996723e */ /* 0x000fc400000000ff */
[----:B------:R-:W-:Y:S01]  /*11ba0*/  IADD3 R0, R0, R3, RZ ;  /* 0x0000000300007210 */ /* 0x000fe20007ffe0ff */
[----:B------:R-:W-:Y:S01]  /*11bb0*/  IMAD.MOV.U32 R3, RZ, RZ, 0x20 ;  /* 0x00000020ff037424 */ /* 0x000fe200078e00ff */
[----:B------:R-:W-:Y:S02]  /*11bc0*/  F2FP.F16.F32.PACK_AB R151, R155, R154 ;  /* 0x0000009a9b97723e */ /* 0x000fe400000000ff */
[----:B------:R-:W-:Y:S01]  /*11bd0*/  F2FP.F16.F32.PACK_AB R157, R159, R158 ;  /* 0x0000009e9f9d723e */ /* 0x000fe200000000ff */
[----:B------:R-:W-:Y:S01]  /*11be0*/  IMAD R0, R0, 0x2, R17 ;  /* 0x0000000200007824 */ /* 0x000fe200078e0211 */
[----:B------:R-:W-:Y:S02]  /*11bf0*/  SEL R3, R3, 0xffffffe0, !P1 ;  /* 0xffffffe003037807 */ /* 0x000fe40004800000 */
[----:B------:R-:W-:Y:S02]  /*11c00*/  F2FP.F16.F32.PACK_AB R164, R165, R164 ;  /* 0x000000a4a5a4723e */ /* 0x000fe400000000ff */
[--C-:B------:R-:W-:Y:S01]  /*11c10*/  IADD3 R6, R5, 0x4000, R0.reuse ;  /* 0x0000400005067810 */ /* 0x100fe20007ffe000 */
[----:B------:R3:W-:Y:S01]  /*11c20*/  STSM.16.M88.4 [R0+0x4000], R172 ;  /* 0x004000ac00007844 */ /* 0x0007e20000000200 */
[----:B------:R-:W-:-:S02]  /*11c30*/  IADD3 R4, R3, 0x4000, R0 ;  /* 0x0000400003047810 */ /* 0x000fc40007ffe000 */
[----:B------:R-:W-:Y:S02]  /*11c40*/  IADD3 R3, R3, R6, RZ ;  /* 0x0000000603037210 */ /* 0x000fe40007ffe0ff */
        /* <DEDUP_REMOVED lines=40> */
.L_x_1241:
[----:B------:R-:W-:Y:S05]  /*11ed0*/  BSYNC B0 ;  /* 0x0000000000007941 */ /* 0x000fea0003800000 */
.L_x_1240:
[----:B------:R-:W-:-:S04]  /*11ee0*/  DEPBAR.LE SB0, 0x0 ;  /* 0x000080000000791a */ /* 0x000fc80000000000 */
[----:B------:R-:W-:Y:S05]  /*11ef0*/  BRA `(.L_x_1189) ;  /* 0x0000004000dc7947 */ /* 0x000fea0003800000 */
.L_x_1235:
[----:B------:R-:W2:Y:S01]  /*11f00*/  S2R R0, SR_TID.X ;  /* 0x0000000000007919 */ /* 0x000ea20000002100 */
[----:B------:R-:W3:Y:S01]  /*11f10*/  LDC.64 R16, c[0x0][0x808] ;  /* 0x00020200ff107b82 */ /* 0x000ee20000000a00 */
[----:B------:R-:W-:Y:S01]  /*11f20*/  ULDC.64 UR4, c[0x0][0x820] ;  /* 0x0002080000047ab9 */ /* 0x000fe20000000a00 */
[----:B------:R-:W-:Y:S01]  /*11f30*/  BSSY B0, `(.L_x_1242) ;  /* 0x0000030000007945 */ /* 0x000fe20003800000 */
[----:B------:R-:W4:Y:S01]  /*11f40*/  S2R R23, SR_CTAID.Y ;  /* 0x0000000000177919 */ /* 0x000f220000002600 */
[----:B------:R-:W3:Y:S04]  /*11f50*/  S2R R15, SR_CTAID.X ;  /* 0x00000000000f7919 */ /* 0x000ee80000002500 */
[----:B------:R-:W1:Y:S01]  /*11f60*/  LDC R19, c[0x0][0x83c] ;  /* 0x00020f00ff137b82 */ /* 0x000e620000000800 */
[----:B------:R-:W5:Y:S01]  /*11f70*/  S2R R21, SR_CTAID.Z ;  /* 0x0000000000157919 */ /* 0x000f620000002700 */
[----:B--2---:R-:W-:Y:S01]  /*11f80*/  VIADD R3, R0, 0xffffff80 ;  /* 0xffffff8000037836 */ /* 0x004fe20000000000 */
[----:B----4-:R-:W-:-:S04]  /*11f90*/  SHF.R.S32.HI R13, RZ, 0x1f, R23 ;  /* 0x0000001fff0d7819 */ /* 0x010fc80000011417 */
[----:B------:R-:W-:-:S04]  /*11fa0*/  SHF.R.S32.HI R0, RZ, 0x1f, R3 ;  /* 0x0000001fff007819 */ /* 0x000fc80000011403 */
[----:B------:R-:W-:Y:S02]  /*11fb0*/  LEA.HI R2, R0, R3, RZ, 0x3 ;  /* 0x0000000300027211 */ /* 0x000fe400078f18ff */
[----:B-----5:R-:W-:Y:S02]  /*11fc0*/  SHF.R.S32.HI R12, RZ, 0x1f, R21 ;  /* 0x0000001fff0c7819 */ /* 0x020fe40000011415 */
[----:B------:R-:W-:Y:S02]  /*11fd0*/  LOP3.LUT R0, R2, 0x1ffffff8, RZ, 0xc0, !PT ;  /* 0x1ffffff802007812 */ /* 0x000fe400078ec0ff */
[----:B------:R-:W-:Y:S02]  /*11fe0*/  SHF.R.S32.HI R2, RZ, 0x3, R2 ;  /* 0x00000003ff027819 */ /* 0x000fe40000011402 */
[----:B------:R-:W-:Y:S01]  /*11ff0*/  IADD3 R0, R3, -R0, RZ ;  /* 0x8000000003007210 */ /* 0x000fe20007ffe0ff */
[----:B---3--:R-:W-:Y:S02]  /*12000*/  IMAD R3, R15, -0x80, R16 ;  /* 0xffffff800f037824 */ /* 0x008fe400078e0210 */
[----:B------:R-:W-:-:S02]  /*12010*/  VIADD R8, R2, 0x60 ;  /* 0x0000006002087836 */ /* 0x000fc40000000000 */
[----:B------:R-:W-:Y:S01]  /*12020*/  IMAD.SHL.U32 R6, R0, 0x8, RZ ;  /* 0x0000000800067824 */ /* 0x000fe200078e00ff */
[-C--:B------:R-:W-:Y:S01]  /*12030*/  ISETP.GE.AND P3, PT, R2, R3.reuse, PT ;  /* 0x000000030200720c */ /* 0x080fe20003f66270 */
[----:B------:R-:W-:Y:S01]  /*12040*/  IMAD R0, R13, UR4, RZ ;  /* 0x000000040d007c24 */ /* 0x000fe2000f8e02ff */
[----:B------:R-:W-:Y:S02]  /*12050*/  ISETP.GE.AND P0, PT, R8, R3, PT ;  /* 0x000000030800720c */ /* 0x000fe40003f06270 */
[----:B------:R-:W-:Y:S01]  /*12060*/  SHF.R.S32.HI R7, RZ, 0x1f, R6 ;  /* 0x0000001fff077819 */ /* 0x000fe20000011406 */
[C---:B------:R-:W-:Y:S01]  /*12070*/  IMAD R9, R23.reuse, UR5, R0 ;  /* 0x0000000517097c24 */ /* 0x040fe2000f8e0200 */
[----:B------:R-:W-:Y:S02]  /*12080*/  IADD3 R0, R2, 0x20, RZ ;  /* 0x0000002002007810 */ /* 0x000fe40007ffe0ff */
[----:B------:R-:W-:Y:S01]  /*12090*/  ISETP.GE.OR P6, PT, R6, R17, P3 ;  /* 0x000000110600720c */ /* 0x000fe20001fc6670 */
[----:B------:R-:W-:Y:S01]  /*120a0*/  IMAD.WIDE.U32 R4, R23, UR4, R6 ;  /* 0x0000000417047c25 */ /* 0x000fe2000f8e0006 */
[----:B------:R-:W-:Y:S01]  /*120b0*/  ISETP.GE.AND P2, PT, R0, R3, PT ;  /* 0x000000030000720c */ /* 0x000fe20003f46270 */
[----:B------:R-:W-:Y:S01]  /*120c0*/  ULDC.64 UR4, c[0x0][0x828] ;  /* 0x00020a0000047ab9 */ /* 0x000fe20000000a00 */
[----:B------:R-:W-:Y:S01]  /*120d0*/  IADD3 R0, R2, 0x40, RZ ;  /* 0x0000004002007810 */ /* 0x000fe20007ffe0ff */
[----:B------:R-:W-:Y:S01]  /*120e0*/  IMAD.IADD R5, R5, 0x1, R9 ;  /* 0x0000000105057824 */ /* 0x000fe200078e0209 */
[----:B------:R-:W-:-:S02]  /*120f0*/  ISETP.GE.OR P5, PT, R6, R17, P2 ;  /* 0x000000110600720c */ /* 0x000fc400017a6670 */
[----:B------:R-:W-:Y:S01]  /*12100*/  ISETP.GE.AND P1, PT, R0, R3, PT ;  /* 0x000000030000720c */ /* 0x000fe20003f26270 */
[----:B------:R-:W-:Y:S01]  /*12110*/  IMAD R0, R12, UR4, RZ ;  /* 0x000000040c007c24 */ /* 0x000fe2000f8e02ff */
[----:B------:R-:W-:Y:S01]  /*12120*/  SHF.R.S32.HI R3, RZ, 0x1f, R2 ;  /* 0x0000001fff037819 */ /* 0x000fe20000011402 */
[----:B------:R-:W-:Y:S01]  /*12130*/  IMAD.WIDE.U32 R4, R21, UR4, R4 ;  /* 0x0000000415047c25 */ /* 0x000fe2000f8e0004 */
[----:B------:R-:W-:-:S03]  /*12140*/  ISETP.GE.OR P4, PT, R6, R17, P1 ;  /* 0x000000110600720c */ /* 0x000fc60000f86670 */
[----:B------:R-:W-:Y:S02]  /*12150*/  IMAD R11, R21, UR5, R0 ;  /* 0x00000005150b7c24 */ /* 0x000fe4000f8e0200 */
[----:B------:R-:W-:-:S03]  /*12160*/  IMAD.WIDE R2, R15, 0x80, R2 ;  /* 0x000000800f027825 */ /* 0x000fc600078e0202 */
[----:B------:R-:W-:Y:S01]  /*12170*/  IADD3 R11, R5, R11, RZ ;  /* 0x0000000b050b7210 */ /* 0x000fe20007ffe0ff */
[----:B-1----:R-:W-:Y:S06]  /*12180*/  @P6 BRA `(.L_x_1243) ;  /* 0x0000000000286947 */ /* 0x002fec0003800000 */
        /* <DEDUP_REMOVED lines=10> */
.L_x_1243:
[----:B------:R-:W-:Y:S05]  /*12230*/  BSYNC B0 ;  /* 0x0000000000007941 */ /* 0x000fea0003800000 */
.L_x_1242:
[----:B------:R-:W-:Y:S01]  /*12240*/  BSSY B0, `(.L_x_1244) ;  /* 0x0000010000007945 */ /* 0x000fe20003800000 */
[----:B------:R-:W-:-:S03]  /*12250*/  ISETP.GE.OR P6, PT, R6, R17, P0 ;  /* 0x000000110600720c */ /* 0x000fc600007c6670 */
[----:B------:R-:W-:Y:S10]  /*12260*/  @P5 BRA `(.L_x_1245) ;  /* 0x0000000000345947 */ /* 0x000ff40003800000 */
        /* <DEDUP_REMOVED lines=13> */
.L_x_1245:
[----:B------:R-:W-:Y:S05]  /*12340*/  BSYNC B0 ;  /* 0x0000000000007941 */ /* 0x000fea0003800000 */
.L_x_1244:
[----:B------:R-:W-:Y:S04]  /*12350*/  BSSY B0, `(.L_x_1246) ;  /* 0x000000f000007945 */ /* 0x000fe80003800000 */
[----:B------:R-:W-:Y:S05]  /*12360*/  @P4 BRA `(.L_x_1247) ;  /* 0x0000000000344947 */ /* 0x000fea0003800000 */
[----:B-12---:R-:W-:Y:S01]  /*12370*/  IADD3 R15, P4, R2, 0x40, RZ ;  /* 0x00000040020f7810 */ /* 0x006fe20007f9e0ff */
        /* <DEDUP_REMOVED lines=12> */
.L_x_1247:
[----:B------:R-:W-:Y:S05]  /*12440*/  BSYNC B0 ;  /* 0x0000000000007941 */ /* 0x000fea0003800000 */
.L_x_1246:
[----:B------:R-:W-:Y:S04]  /*12450*/  BSSY B0, `(.L_x_1248) ;  /* 0x000000e000007945 */ /* 0x000fe80003800000 */
[----:B------:R-:W-:Y:S05]  /*12460*/  @P6 BRA `(.L_x_1249) ;  /* 0x0000000000306947 */ /* 0x000fea0003800000 */
[----:B------:R-:W-:Y:S01]  /*12470*/  IADD3 R9, P4, R2, 0x60, RZ ;  /* 0x0000006002097810 */ /* 0x000fe20007f9e0ff */
[----:B------:R-:W-:Y:S01]  /*12480*/  ULDC.64 UR4, c[0x0][0x818] ;  /* 0x0002060000047ab9 */ /* 0x000fe20000000a00 */
[----:B------:R-:W-:-:S03]  /*12490*/  MOV R5, R11 ;  /* 0x0000000b00057202 */ /* 0x000fc60000000f00 */
        /* <DEDUP_REMOVED lines=8> */
[----:B------:R4:W-:Y:S02]  /*12520*/  STG.E.128 desc[UR38][R8.64], RZ ;  /* 0x000000ff08007986 */ /* 0x0009e4000c101d26 */
.L_x_1249:
[----:B------:R-:W-:Y:S05]  /*12530*/  BSYNC B0 ;  /* 0x0000000000007941 */ /* 0x000fea0003800000 */
.L_x_1248:
        /* <DEDUP_REMOVED lines=11> */
[----:B------:R-:W-:Y:S02]  /*125f0*/  IADD3 R5, R5, R13, RZ ;  /* 0x0000000d05057210 */ /* 0x000fe40007ffe0ff */
[C---:B----4-:R-:W-:Y:S02]  /*12600*/  IMAD R9, R21.reuse, UR5, R12 ;  /* 0x0000000515097c24 */ /* 0x050fe4000f8e020c */
[----:B------:R-:W-:-:S04]  /*12610*/  IMAD.WIDE.U32 R4, R21, UR4, R4 ;  /* 0x0000000415047c25 */ /* 0x000fc8000f8e0004 */
[----:B------:R-:W-:Y:S01]  /*12620*/  IMAD.IADD R9, R5, 0x1, R9 ;  /* 0x0000000105097824 */ /* 0x000fe200078e0209 */
[----:B------:R-:W-:Y:S06]  /*12630*/  @P3 BRA `(.L_x_1251) ;  /* 0x0000000000283947 */ /* 0x000fec0003800000 */
        /* <DEDUP_REMOVED lines=9> */
[----:B------:R4:W-:Y:S02]  /*126d0*/  STG.E.128 desc[UR38][R10.64], RZ ;  /* 0x000000ff0a007986 */ /* 0x0009e4000c101d26 */
.L_x_1251:
[----:B------:R-:W-:Y:S05]  /*126e0*/  BSYNC B0 ;  /* 0x0000000000007941 */ /* 0x000fea0003800000 */
.L_x_1250:
[----:B------:R-:W-:Y:S04]  /*126f0*/  BSSY B0, `(.L_x_1252) ;  /* 0x000000f000007945 */ /* 0x000fe80003800000 */
[----:B------:R-:W-:Y:S05]  /*12700*/  @P2 BRA `(.L_x_1253) ;  /* 0x0000000000342947 */ /* 0x000fea0003800000 */
[----:B----4-:R-:W-:Y:S01]  /*12710*/  IADD3 R11, P2, R2, 0x20, RZ ;  /* 0x00000020020b7810 */ /* 0x010fe20007f5e0ff */
[----:B------:R-:W-:Y:S01]  /*12720*/  ULDC.64 UR4, c[0x0][0x848] ;  /* 0x0002120000047ab9 */ /* 0x000fe20000000a00 */
[----:B------:R-:W-:Y:S01]  /*12730*/  MOV R7, R9 ;  /* 0x0000000900077202 */ /* 0x000fe20000000f00 */
[----:B------:R-:W-:Y:S01]  /*12740*/  IMAD.MOV.U32 R6, RZ, RZ, R4 ;  /* 0x000000ffff067224 */ /* 0x000fe200078e0004 */
[----:B------:R-:W-:-:S03]  /*12750*/  IADD3.X R0, RZ, R3, RZ, P2, !PT ;  /* 0x00000003ff007210 */ /* 0x000fc600017fe4ff */
        /* <DEDUP_REMOVED lines=8> */
.L_x_1253:
[----:B------:R-:W-:Y:S05]  /*127e0*/  BSYNC B0 ;  /* 0x0000000000007941 */ /* 0x000fea0003800000 */
.L_x_1252:
        /* <DEDUP_REMOVED lines=15> */
.L_x_1255:
[----:B------:R-:W-:Y:S05]  /*128e0*/  BSYNC B0 ;  /* 0x0000000000007941 */ /* 0x000fea0003800000 */
.L_x_1254:
[----:B------:R-:W-:Y:S05]  /*128f0*/  @P0 BRA `(.L_x_1189) ;  /* 0x00000038005c0947 */ /* 0x000fea0003800000 */
[----:B------:R-:W-:Y:S01]  /*12900*/  IADD3 R5, P0, R2, 0x60, RZ ;  /* 0x0000006002057810 */ /* 0x000fe20007f1e0ff */
[----:B------:R-:W-:Y:S01]  /*12910*/  ULDC.64 UR4, c[0x0][0x848] ;  /* 0x0002120000047ab9 */ /* 0x000fe20000000a00 */
[----:B------:R-:W-:Y:S02]  /*12920*/  IMAD.MOV.U32 R2, RZ, RZ, R4 ;  /* 0x000000ffff027224 */ /* 0x000fe400078e0004 */
[----:B------:R-:W-:Y:S02]  /*12930*/  IADD3.X R0, RZ, R3, RZ, P0, !PT ;  /* 0x00000003ff007210 */ /* 0x000fe400007fe4ff */
[----:B------:R-:W-:-:S03]  /*12940*/  MOV R3, R9 ;  /* 0x0000000900037202 */ /* 0x000fc60000000f00 */
        /* <DEDUP_REMOVED lines=9> */
.L_x_1187:
        /* <DEDUP_REMOVED lines=13> */
[----:B------:R-:W-:Y:S02]  /*12ab0*/  ULDC UR6, c[0x0][0x280] ;  /* 0x0000a00000067ab9 */ /* 0x000fe40000000800 */
[----:B------:R-:W-:-:S04]  /*12ac0*/  UIADD3 UR4, UR6, 0x7f, URZ ;  /* 0x0000007f06047890 */ /* 0x000fc8000fffe03f */
[----:B------:R-:W-:Y:S01]  /*12ad0*/  USHF.R.S32.HI UR5, URZ, 0x1f, UR4 ;  /* 0x0000001f3f057899 */ /* 0x000fe20008011404 */
[----:B------:R-:W2:Y:S03]  /*12ae0*/  S2UR UR16, SR_CTAID.Y ;  /* 0x00000000001079c3 */ /* 0x000ea60000002600 */
[----:B------:R-:W-:-:S04]  /*12af0*/  ULEA.HI UR5, UR5, UR4, URZ, 0x7 ;  /* 0x0000000405057291 */ /* 0x000fc8000f8f383f */
[----:B------:R-:W-:Y:S01]  /*12b00*/  USHF.R.S32.HI UR5, URZ, 0x7, UR5 ;  /* 0x000000073f057899 */ /* 0x000fe20008011405 */
[----:B-1----:R-:W-:Y:S01]  /*12b10*/  ISETP.LE.AND P0, PT, RZ, UR22, PT ;  /* 0x00000016ff007c0c */ /* 0x002fe2000bf03270 */
[----:B--2---:R-:W-:-:S12]  /*12b20*/  USHF.R.S32.HI UR17, URZ, 0x1f, UR16 ;  /* 0x0000001f3f117899 */ /* 0x004fd80008011410 */
[----:B------:R-:W-:Y:S05]  /*12b30*/  @!P0 BRA `(.L_x_1257) ;  /* 0x0000000000308947 */ /* 0x000fea0003800000 */
        /* <DEDUP_REMOVED lines=9> */
[----:B------:R-:W-:-:S06]  /*12bd0*/  USEL UR4, UR5, UR7, UP0 ;  /* 0x0000000705047287 */ /* 0x000fcc0008000000 */
[----:B------:R-:W-:Y:S01]  /*12be0*/  IMAD.U32 R9, RZ, RZ, UR4 ;  /* 0x00000004ff097e24 */ /* 0x000fe2000f8e00ff */
[----:B------:R-:W-:Y:S06]  /*12bf0*/  BRA `(.L_x_1258) ;  /* 0x0000000000047947 */ /* 0x000fec0003800000 */
.L_x_1257:
[----:B------:R-:W-:-:S07]  /*12c00*/  MOV R9, UR5 ;  /* 0x0000000500097c02 */ /* 0x000fce0008000f00 */
.L_x_1258:
[----:B------:R-:W-:Y:S01]  /*12c10*/  ULEA UR6, UR22, UR6, 0x7 ;  /* 0x0000000616067291 */ /* 0x000fe2000f8e383f */
[----:B------:R-:W-:Y:S01]  /*12c20*/  ULDC UR4, c[0x0][0x290] ;  /* 0x0000a40000047ab9 */ /* 0x000fe20000000800 */
[----:B------:R-:W-:Y:S01]  /*12c30*/  ULDC UR7, c[0x0][0x74c] ;  /* 0x0001d30000077ab9 */ /* 0x000fe20000000800 */
[----:B------:R-:W-:Y:S01]  /*12c40*/  ULDC.64 UR8, c[0x0][0x2d8] ;  /* 0x0000b60000087ab9 */ /* 0x000fe20000000a00 */
[----:B------:R-:W-:Y:S02]  /*12c50*/  UIADD3 UR10, -UR7, UR6, -UR4 ;  /* 0x00000006070a7290 */ /* 0x000fe4000fffe904 */
[----:B------:R-:W-:Y:S02]  /*12c60*/  UIMAD UR4, UR17, UR8, URZ ;  /* 0x00000008110472a4 */ /* 0x000fe4000f8e023f */
[----:B------:R-:W-:Y:S02]  /*12c70*/  USHF.R.S32.HI UR11, URZ, 0x1f, UR10 ;  /* 0x0000001f3f0b7899 */ /* 0x000fe4000801140a */
[----:B------:R-:W-:-:S02]  /*12c80*/  UIMAD.WIDE.U32 UR6, UR16, UR8, URZ ;  /* 0x00000008100672a5 */ /* 0x000fc4000f8e003f */
[----:B------:R-:W-:Y:S02]  /*12c90*/  ULEA.HI UR11, UR11, UR10, URZ, 0x7 ;  /* 0x0000000a0b0b7291 */ /* 0x000fe4000f8f383f */
[----:B------:R-:W-:Y:S02]  /*12ca0*/  UIMAD UR4, UR16, UR9, UR4 ;  /* 0x00000009100472a4 */ /* 0x000fe4000f8e0204 */
[----:B------:R-:W-:Y:S02]  /*12cb0*/  USHF.R.S32.HI UR8, URZ, 0x1f, UR15 ;  /* 0x0000001f3f087899 */ /* 0x000fe4000801140f */
[----:B------:R-:W-:Y:S01]  /*12cc0*/  USHF.R.S32.HI UR9, URZ, 0x7, UR11 ;  /* 0x000000073f097899 */ /* 0x000fe2000801140b */
[----:B------:R-:W-:Y:S01]  /*12cd0*/  ULDC.64 UR12, c[0x0][0x2e0] ;  /* 0x0000b800000c7ab9 */ /* 0x000fe20000000a00 */
[----:B------:R-:W-:Y:S01]  /*12ce0*/  ULDC UR14, c[0x0][0x288] ;  /* 0x0000a200000e7ab9 */ /* 0x000fe20000000800 */
[----:B------:R-:W-:Y:S02]  /*12cf0*/  UIMAD UR8, UR8, UR12, URZ ;  /* 0x0000000c080872a4 */ /* 0x000fe4000f8e023f */
[----:B------:R-:W-:-:S02]  /*12d00*/  UISETP.LT.AND UP0, UPT, URZ, UR9, UPT ;  /* 0x000000093f00728c */ /* 0x000fc4000bf01270 */
[----:B------:R-:W-:Y:S02]  /*12d10*/  UIMAD UR11, UR15, UR13, UR8 ;  /* 0x0000000d0f0b72a4 */ /* 0x000fe4000f8e0208 */
[----:B------:R-:W-:Y:S02]  /*12d20*/  USEL UR8, URZ, UR9, !UP0 ;  /* 0x000000093f087287 */ /* 0x000fe4000c000000 */
[----:B------:R-:W-:Y:S02]  /*12d30*/  UIMAD UR10, UR15, UR14, URZ ;  /* 0x0000000e0f0a72a4 */ /* 0x000fe4000f8e023f */
[----:B------:R-:W-:Y:S02]  /*12d40*/  UIADD3 UR7, UR7, UR4, URZ ;  /* 0x0000000407077290 */ /* 0x000fe4000fffe03f */
[----:B------:R-:W-:Y:S01]  /*12d50*/  ISETP.GT.AND P1, PT, R9, UR8, PT ;  /* 0x0000000809007c0c */ /* 0x000fe2000bf24270 */
[----:B------:R-:W-:Y:S02]  /*12d60*/  UIADD3 UR9, UP0, UR10, UR16, URZ ;  /* 0x000000100a097290 */ /* 0x000fe4000ff1e03f */
[----:B------:R-:W-:Y:S01]  /*12d70*/  UIMAD.WIDE.U32 UR6, UR15, UR12, UR6 ;  /* 0x0000000c0f0672a5 */ /* 0x000fe2000f8e0006 */
[----:B------:R-:W-:Y:S01]  /*12d80*/  ELECT P0, URZ, PT ;  /* 0x00000000003f782f */ /* 0x000fe20003800000 */
[----:B------:R-:W-:-:S08]  /*12d90*/  ULEA.HI.X.SX32 UR10, UR10, UR17, 0x1, UP0 ;  /* 0x000000110a0a7291 */ /* 0x000fd000080f0e3f */
[----:B------:R-:W-:Y:S05]  /*12da0*/  @!P1 BRA `(.L_x_1259) ;  /* 0x0000001000409947 */ /* 0x000fea0003800000 */
[----:B------:R-:W1:Y:S01]  /*12db0*/  S2R R2, SR_TID.X ;  /* 0x0000000000027919 */ /* 0x000e620000002100 */
[----:B------:R-:W-:Y:S01]  /*12dc0*/  VIADD R0, R9, -UR8 ;  /* 0x8000000809007c36 */ /* 0x000fe20008000000 */
[----:B------:R-:W-:Y:S01]  /*12dd0*/  ULDC UR12, c[0x0][0x760] ;  /* 0x0001d800000c7ab9 */ /* 0x000fe20000000800 */
[----:B------:R-:W-:Y:S02]  /*12de0*/  UIADD3 UR11, UR7, UR11, URZ ;  /* 0x0000000b070b7290 */ /* 0x000fe4000fffe03f */
[----:B------:R-:W-:Y:S01]  /*12df0*/  UIMAD UR12, UR14, UR12, URZ ;  /* 0x0000000c0e0c72a4 */ /* 0x000fe2000f8e023f */
[----:B------:R-:W-:-:S04]  /*12e00*/  LOP3.LUT R0, R0, 0x1, RZ, 0xc0, !PT ;  /* 0x0000000100007812 */ /* 0x000fc800078ec0ff */
[----:B------:R-:W-:Y:S02]  /*12e10*/  ISETP.NE.U32.AND P1, PT, R0, 0x1, PT ;  /* 0x000000010000780c */ /* 0x000fe40003f25070 */
[----:B-1----:R-:W-:-:S11]  /*12e20*/  LOP3.LUT R10, R2, 0x1f, RZ, 0xc0, !PT ;  /* 0x0000001f020a7812 */ /* 0x002fd600078ec0ff */
[----:B------:R-:W-:Y:S05]  /*12e30*/  @P1 BRA `(.L_x_1260) ;  /* 0x00000004006c1947 */ /* 0x000fea0003800000 */
        /* <DEDUP_REMOVED lines=8> */
[----:B------:R-:W-:-:S04]  /*12ec0*/  MOV R2, UR14 ;  /* 0x0000000e00027c02 */ /* 0x000fc80008000f00 */
[----:B------:R-:W-:Y:S01]  /*12ed0*/  IMAD.U32 R3, RZ, RZ, UR4 ;  /* 0x00000004ff037e24 */ /* 0x000fe2000f8e00ff */
[----:B------:R-:W-:Y:S06]  /*12ee0*/  @P2 BRA `(.L_x_1262) ;  /* 0x0000000000142947 */ /* 0x000fec0003800000 */
.L_x_1263:
[----:B------:R-:W2:Y:S04]  /*12ef0*/  LDG.E.STRONG.GPU R0, desc[UR38][R2.64] ;  /* 0x0000002602007981 */ /* 0x000ea8000c1ef900 */
[----:B--2---:R-:W-:Y:S01]  /*12f00*/  CCTL.IVALL ;  /* 0x00000000ff00798f */ /* 0x004fe20002000000 */
[----:B------:R-:W-:Y:S05]  /*12f10*/  YIELD ;  /* 0x0000000000007946 */ /* 0x000fea0003800000 */
[----:B------:R-:W-:-:S13]  /*12f20*/  ISETP.NE.AND P1, PT, R0, UR22, PT ;  /* 0x0000001600007c0c */ /* 0x000fda000bf25270 */
[----:B------:R-:W-:Y:S05]  /*12f30*/  @P1 BRA `(.L_x_1263) ;  /* 0xfffffffc00ec1947 */ /* 0x000fea000383ffff */
.L_x_1262:
[----:B------:R-:W-:Y:S05]  /*12f40*/  BSYNC B0 ;  /* 0x0000000000007941 */ /* 0x000fea0003800000 */
.L_x_1261:
[----:B------:R-:W-:-:S03]  /*12f50*/  UMOV UR4, 0xffffffff ;  /* 0xffffffff00047882 */ /* 0x000fc60000000000 */
[----:B------:R-:W-:Y:S05]  /*12f60*/  BRA.DIV UR4, `(.L_x_1264) ;  /* 0x0000003604747947 */ /* 0x000fea000b800000 */
[----:B------:R-:W-:Y:S01]  /*12f70*/  NOP ;  /* 0x0000000000007918 */ /* 0x000fe20000000000 */
.L_x_1341:
[----:B------:R-:W-:Y:S01]  /*12f80*/  MOV R8, UR8 ;  /* 0x0000000800087c02 */ /* 0x000fe20008000f00 */
        /* <DEDUP_REMOVED lines=21> */
.L_x_1266:
[----:B------:R-:W-:Y:S05]  /*130e0*/  BSYNC B0 ;  /* 0x0000000000007941 */ /* 0x000fea0003800000 */
.L_x_1265:
        /* <DEDUP_REMOVED lines=20> */
.L_x_1268:
[----:B------:R-:W-:Y:S05]  /*13230*/  BSYNC B0 ;  /* 0x0000000000007941 */ /* 0x000fea0003800000 */
.L_x_1267:
[----:B------:R-:W-:Y:S06]  /*13240*/  BAR.ARV 0xa, 0xa0 ;  /* 0x0282800000007b1d */ /* 0x000fec0000002000 */
[----:B------:R-:W-:Y:S04]  /*13250*/  BSSY B0, `(.L_x_1269) ;  /* 0x0000003000007945 */ /* 0x000fe80003800000 */
[----:B------:R-:W-:Y:S05]  /*13260*/  @!P0 BRA `(.L_x_1270) ;  /* 0x0000000000048947 */ /* 0x000fea0003800000 */
[----:B------:R-:W-:-:S04]  /*13270*/  DEPBAR.LE SB0, 0x0 ;  /* 0x000080000000791a */ /* 0x000fc80000000000 */
.L_x_1270:
[----:B------:R-:W-:Y:S05]  /*13280*/  BSYNC B0 ;  /* 0x0000000000007941 */ /* 0x000fea0003800000 */
.L_x_1269:
        /* <DEDUP_REMOVED lines=19> */
.L_x_1272:
[----:B------:R-:W-:Y:S05]  /*133c0*/  BSYNC B0 ;  /* 0x0000000000007941 */ /* 0x000fea0003800000 */
.L_x_1271:
[----:B------:R-:W-:Y:S01]  /*133d0*/  UIADD3 UR13, UR8, 0x1, URZ ;  /* 0x00000001080d7890 */ /* 0x000fe2000fffe03f */
[----:B------:R-:W-:Y:S11]  /*133e0*/  BRA `(.L_x_1273) ;  /* 0x0000000000047947 */ /* 0x000ff60003800000 */
.L_x_1260:
[----:B------:R-:W-:-:S05]  /*133f0*/  UMOV UR13, UR8 ;  /* 0x00000008000d7c82 */ /* 0x000fca0008000000 */
.L_x_1273:
[----:B------:R-:W-:-:S03]  /*13400*/  UIADD3 UR4, UR8, 0x1, URZ ;  /* 0x0000000108047890 */ /* 0x000fc6000fffe03f */
[----:B------:R-:W-:-:S03]  /*13410*/  UMOV UR8, UR13 ;  /* 0x0000000d00087c82 */ /* 0x000fc60008000000 */
[----:B------:R-:W-:-:S13]  /*13420*/  ISETP.NE.AND P1, PT, R9, UR4, PT ;  /* 0x0000000409007c0c */ /* 0x000fda000bf25270 */
[----:B------:R-:W-:Y:S05]  /*13430*/  @!P1 BRA `(.L_x_1259) ;  /* 0x00000008009c9947 */ /* 0x000fea0003800000 */
[----:B------:R-:W-:Y:S01]  /*13440*/  ULDC.64 UR18, c[0x0][0x2c0] ;  /* 0x0000b00000127ab9 */ /* 0x000fe20000000a00 */
[----:B------:R-:W-:Y:S01]  /*13450*/  UMOV UR4, URZ ;  /* 0x0000003f00047c82 */ /* 0x000fe20008000000 */
[----:B------:R-:W-:Y:S01]  /*13460*/  ULEA UR18, UP0, UR6, UR18, 0x2 ;  /* 0x0000001206127291 */ /* 0x000fe2000f80103f */
[----:B------:R-:W-:-:S03]  /*13470*/  UMOV UR8, UR13 ;  /* 0x0000000d00087c82 */ /* 0x000fc60008000000 */
[----:B------:R-:W-:Y:S02]  /*13480*/  ULEA.HI.X UR19, UR6, UR19, UR11, 0x2, UP0 ;  /* 0x0000001306137291 */ /* 0x000fe400080f140b */
[----:B------:R-:W-:-:S04]  /*13490*/  UIADD3 UR18, UP0, UR18, 0x4000, URZ ;  /* 0x0000400012127890 */ /* 0x000fc8000ff1e03f */
[----:B------:R-:W-:-:S12]  /*134a0*/  UIADD3.X UR19, URZ, UR19, URZ, UP0, !UPT ;  /* 0x000000133f137290 */ /* 0x000fd800087fe43f */
.L_x_1298:
        /* <DEDUP_REMOVED lines=11> */
.L_x_1276:
[----:B------:R-:W2:Y:S04]  /*13560*/  LDG.E.STRONG.GPU R0, desc[UR38][R2.64] ;  /* 0x0000002602007981 */ /* 0x000ea8000c1ef900 */
[----:B--2---:R-:W-:Y:S01]  /*13570*/  CCTL.IVALL ;  /* 0x00000000ff00798f */ /* 0x004fe20002000000 */
[----:B------:R-:W-:Y:S05]  /*13580*/  YIELD ;  /* 0x0000000000007946 */ /* 0x000fea0003800000 */
[----:B------:R-:W-:-:S13]  /*13590*/  ISETP.NE.AND P1, PT, R0, UR22, PT ;  /* 0x0000001600007c0c */ /* 0x000fda000bf25270 */
[----:B------:R-:W-:Y:S05]  /*135a0*/  @P1 BRA `(.L_x_1276) ;  /* 0xfffffffc00ec1947 */ /* 0x000fea000383ffff */
.L_x_1275:
[----:B------:R-:W-:Y:S05]  /*135b0*/  BSYNC B0 ;  /* 0x0000000000007941 */ /* 0x000fea0003800000 */
.L_x_1274:
[----:B------:R-:W-:-:S03]  /*135c0*/  UMOV UR16, 0xffffffff ;  /* 0xffffffff00107882 */ /* 0x000fc60000000000 */
[----:B------:R-:W-:Y:S05]  /*135d0*/  BRA.DIV UR16, `(.L_x_1277) ;  /* 0x0000002e10f47947 */ /* 0x000fea000b800000 */
[----:B------:R-:W-:Y:S01]  /*135e0*/  NOP ;  /* 0x0000000000007918 */ /* 0x000fe20000000000 */
.L_x_1344:
        /* <DEDUP_REMOVED lines=19> */
.L_x_1279:
[----:B------:R-:W-:Y:S05]  /*13720*/  BSYNC B0 ;  /* 0x0000000000007941 */ /* 0x000fea0003800000 */
.L_x_1278:
[----:B------:R-:W-:Y:S01]  /*13730*/  ULEA UR16, UR13, UR4, 0xd ;  /* 0x000000040d107291 */ /* 0x000fe2000f8e683f */
[----:B------:R-:W-:Y:S03]  /*13740*/  BAR.SYNC.DEFER_BLOCKING 0xe, 0xa0 ;  /* 0x0382800000007b1d */ /* 0x000fe60000010000 */
[----:B------:R-:W-:-:S03]  /*13750*/  UIMAD.WIDE UR16, UR16, 0x4, UR18 ;  /* 0x00000004101078a5 */ /* 0x000fc6000f8e0212 */
        /* <DEDUP_REMOVED lines=12> */
.L_x_1281:
[----:B------:R-:W-:Y:S05]  /*13820*/  BSYNC B0 ;  /* 0x0000000000007941 */ /* 0x000fea0003800000 */
.L_x_1280:
[----:B------:R-:W-:Y:S06]  /*13830*/  BAR.ARV 0xa, 0xa0 ;  /* 0x0282800000007b1d */ /* 0x000fec0000002000 */
[----:B------:R-:W-:Y:S04]  /*13840*/  BSSY B0, `(.L_x_1282) ;  /* 0x0000003000007945 */ /* 0x000fe80003800000 */
[----:B------:R-:W-:Y:S05]  /*13850*/  @!P0 BRA `(.L_x_1283) ;  /* 0x0000000000048947 */ /* 0x000fea0003800000 */
[----:B------:R-:W-:-:S04]  /*13860*/  DEPBAR.LE SB0, 0x0 ;  /* 0x000080000000791a */ /* 0x000fc80000000000 */
.L_x_1283:
[----:B------:R-:W-:Y:S05]  /*13870*/  BSYNC B0 ;  /* 0x0000000000007941 */ /* 0x000fea0003800000 */
.L_x_1282:
        /* <DEDUP_REMOVED lines=19> */
.L_x_1285:
[----:B------:R-:W-:Y:S05]  /*139b0*/  BSYNC B0 ;  /* 0x0000000000007941 */ /* 0x000fea0003800000 */
.L_x_1284:
[----:B------:R-:W-:Y:S01]  /*139c0*/  UIADD3 UR20, UR12, UR20, URZ ;  /* 0x000000140c147290 */ /* 0x000fe2000fffe03f */
[----:B------:R-:W-:Y:S03]  /*139d0*/  BSSY B0, `(.L_x_1286) ;  /* 0x000000d000007945 */ /* 0x000fe60003800000 */
[----:B------:R-:W-:-:S04]  /*139e0*/  UIADD3 UR21, UP0, UR20, UR9, URZ ;  /* 0x0000000914157290 */ /* 0x000fc8000ff1e03f */
[----:B------:R-:W-:Y:S02]  /*139f0*/  ULEA.HI.X.SX32 UR20, UR20, UR10, 0x1, UP0 ;  /* 0x0000000a14147291 */ /* 0x000fe400080f0e3f */
[----:B------:R-:W-:-:S04]  /*13a00*/  ULEA UR14, UP0, UR21, UR14, 0x2 ;  /* 0x0000000e150e7291 */ /* 0x000fc8000f80103f */
[----:B------:R-:W-:Y:S02]  /*13a10*/  ULEA.HI.X UR20, UR21, UR15, UR20, 0x2, UP0 ;  /* 0x0000000f15147291 */ /* 0x000fe400080f1414 */
[----:B-1----:R-:W-:-:S04]  /*13a20*/  MOV R2, UR14 ;  /* 0x0000000e00027c02 */ /* 0x002fc80008000f00 */
[----:B------:R-:W-:Y:S01]  /*13a30*/  IMAD.U32 R3, RZ, RZ, UR20 ;  /* 0x00000014ff037e24 */ /* 0x000fe2000f8e00ff */
[----:B------:R-:W-:Y:S06]  /*13a40*/  @P2 BRA `(.L_x_1287) ;  /* 0x0000000000142947 */ /* 0x000fec0003800000 */
.L_x_1288:
[----:B------:R-:W2:Y:S04]  /*13a50*/  LDG.E.STRONG.GPU R0, desc[UR38][R2.64] ;  /* 0x0000002602007981 */ /* 0x000ea8000c1ef900 */
[----:B--2---:R-:W-:Y:S01]  /*13a60*/  CCTL.IVALL ;  /* 0x00000000ff00798f */ /* 0x004fe20002000000 */
[----:B------:R-:W-:Y:S05]  /*13a70*/  YIELD ;  /* 0x0000000000007946 */ /* 0x000fea0003800000 */
[----:B------:R-:W-:-:S13]  /*13a80*/  ISETP.NE.AND P1, PT, R0, UR22, PT ;  /* 0x0000001600007c0c */ /* 0x000fda000bf25270 */
[----:B------:R-:W-:Y:S05]  /*13a90*/  @P1 BRA `(.L_x_1288) ;  /* 0xfffffffc00ec1947 */ /* 0x000fea000383ffff */
.L_x_1287:
[----:B------:R-:W-:Y:S05]  /*13aa0*/  BSYNC B0 ;  /* 0x0000000000007941 */ /* 0x000fea0003800000 */
.L_x_1286:
[----:B------:R-:W-:-:S03]  /*13ab0*/  UMOV UR14, 0xffffffff ;  /* 0xffffffff000e7882 */ /* 0x000fc60000000000 */
[----:B------:R-:W-:Y:S05]  /*13ac0*/  BRA.DIV UR14, `(.L_x_1289) ;  /* 0x0000002a0ed47947 */ /* 0x000fea000b800000 */
[----:B------:R-:W-:Y:S01]  /*13ad0*/  NOP ;  /* 0x0000000000007918 */ /* 0x000fe20000000000 */
.L_x_1347:
[----:B------:R-:W-:Y:S05]  /*13ae0*/  WARPSYNC.ALL ;  /* 0x0000000000007948 */ /* 0x000fea0003800000 */
[----:B------:R-:W-:Y:S06]  /*13af0*/  BAR.SYNC.DEFER_BLOCKING 0xd, 0xa0 ;  /* 0x0342800000007b1d */ /* 0x000fec0000010000 */
[----:B------:R-:W-:Y:S04]  /*13b00*/  BSSY B0, `(.L_x_1290) ;  /* 0x000000d000007945 */ /* 0x000fe80003800000 */
[----:B------:R-:W-:Y:S05]  /*13b10*/  @!P0 BRA `(.L_x_1291) ;  /* 0x00000000002c8947 */ /* 0x000fea0003800000 */
[----:B------:R-:W1:Y:S01]  /*13b20*/  S2UR UR15, SR_CgaCtaId ;  /* 0x00000000000f79c3 */ /* 0x000e620000008800 */
[----:B------:R-:W-:Y:S01]  /*13b30*/  UMOV UR14, 0x400 ;  /* 0x00000400000e7882 */ /* 0x000fe20000000000 */
[----:B------:R-:W-:Y:S01]  /*13b40*/  UIADD3 UR20, UP0, UR16, 0x4000, URZ ;  /* 0x0000400010147890 */ /* 0x000fe2000ff1e03f */
[----:B------:R-:W-:Y:S01]  /*13b50*/  UMOV UR24, 0x0 ;  /* 0x0000000000187882 */ /* 0x000fe20000000000 */
[----:B------:R-:W-:Y:S02]  /*13b60*/  UMOV UR25, 0x14f00000 ;  /* 0x14f0000000197882 */ /* 0x000fe40000000000 */
[----:B------:R-:W-:Y:S02]  /*13b70*/  UIADD3.X UR21, URZ, UR17, URZ, UP0, !UPT ;  /* 0x000000113f157290 */ /* 0x000fe400087fe43f */
[----:B-1----:R-:W-:-:S03]  /*13b80*/  ULEA UR14, UR15, UR14, 0x18 ;  /* 0x0000000e0f0e7291 */ /* 0x002fc6000f8ec03f */
[----:B------:R-:W-:Y:S01]  /*13b90*/  UMOV UR15, 0x400 ;  /* 0x00000400000f7882 */ /* 0x000fe20000000000 */
[----:B------:R-:W-:-:S09]  /*13ba0*/  UIADD3 UR14, UR14, 0x8000, URZ ;  /* 0x000080000e0e7890 */ /* 0x000fd2000fffe03f */
[----:B------:R1:W-:Y:S02]  /*13bb0*/  UBLKRED.G.S.ADD.F32.RN [UR20], [UR14], UR15, desc[UR24] ;  /* 0x000018140e0073bb */ /* 0x0003e400080a140f */
[----:B-1----:R0:W-:Y:S02]  /*13bc0*/  UTMACMDFLUSH ;  /* 0x00000000000079b7 */ /* 0x0021e40000000000 */
.L_x_1291:
[----:B------:R-:W-:Y:S05]  /*13bd0*/  BSYNC B0 ;  /* 0x0000000000007941 */ /* 0x000fea0003800000 */
.L_x_1290:
        /* <DEDUP_REMOVED lines=12> */
[----:B------:R1:W-:Y:S01]  /*13ca0*/  UBLKRED.G.S.ADD.F32.RN [UR20], [UR14], UR15, desc[UR24] ;  /* 0x000018140e0073bb */ /* 0x0003e200080a140f */
[----:B------:R0:W-:Y:S01]  /*13cb0*/  UTMACMDFLUSH ;  /* 0x00000000000079b7 */ /* 0x0001e20000000000 */
[----:B-1----:R-:W-:-:S04]  /*13cc0*/  DEPBAR.LE SB0, 0x1 ;  /* 0x000080400000791a */ /* 0x002fc80000000000 */
.L_x_1293:
[----:B------:R-:W-:Y:S05]  /*13cd0*/  BSYNC B0 ;  /* 0x0000000000007941 */ /* 0x000fea0003800000 */
.L_x_1292:
[----:B------:R-:W-:Y:S06]  /*13ce0*/  BAR.ARV 0xa, 0xa0 ;  /* 0x0282800000007b1d */ /* 0x000fec0000002000 */
[----:B------:R-:W-:Y:S04]  /*13cf0*/  BSSY B0, `(.L_x_1294) ;  /* 0x0000003000007945 */ /* 0x000fe80003800000 */
[----:B------:R-:W-:Y:S05]  /*13d00*/  @!P0 BRA `(.L_x_1295) ;  /* 0x0000000000048947 */ /* 0x000fea0003800000 */
[----:B------:R-:W-:-:S04]  /*13d10*/  DEPBAR.LE SB0, 0x0 ;  /* 0x000080000000791a */ /* 0x000fc80000000000 */
.L_x_1295:
[----:B------:R-:W-:Y:S05]  /*13d20*/  BSYNC B0 ;  /* 0x0000000000007941 */ /* 0x000fea0003800000 */
.L_x_1294:
        /* <DEDUP_REMOVED lines=19> */
.L_x_1297:
[----:B------:R-:W-:Y:S05]  /*13e60*/  BSYNC B0 ;  /* 0x0000000000007941 */ /* 0x000fea0003800000 */
.L_x_1296:
[----:B------:R-:W-:Y:S02]  /*13e70*/  UIADD3 UR8, UR8, 0x2, URZ ;  /* 0x0000000208087890 */ /* 0x000fe4000fffe03f */
[----:B------:R-:W-:-:S04]  /*13e80*/  UIADD3 UR4, UR4, 0x4000, URZ ;  /* 0x0000400004047890 */ /* 0x000fc8000fffe03f */
[----:B------:R-:W-:-:S13]  /*13e90*/  ISETP.LE.AND P1, PT, R9, UR8, PT ;  /* 0x0000000809007c0c */ /* 0x000fda000bf23270 */
[----:B------:R-:W-:Y:S05]  /*13ea0*/  @!P1 BRA `(.L_x_1298) ;  /* 0xfffffff400809947 */ /* 0x000fea000383ffff */
.L_x_1259:
[----:B------:R-:W-:-:S06]  /*13eb0*/  UISETP.GT.AND UP0, UPT, UR5, UR8, UPT ;  /* 0x000000080500728c */ /* 0x000fcc000bf04270 */
[----:B------:R-:W-:-:S13]  /*13ec0*/  PLOP3.LUT P0, PT, PT, PT, UP0, 0x80, 0x0 ;  /* 0x000000000000781c */ /* 0x000fda0003f0f008 */
[----:B------:R-:W-:Y:S05]  /*13ed0*/  @!P0 BRA `(.L_x_1189) ;  /* 0x0000002000e48947 */ /* 0x000fea0003800000 */
[----:B------:R-:W2:Y:S01]  /*13ee0*/  S2R R0, SR_TID.X ;  /* 0x0000000000007919 */ /* 0x000ea20000002100 */
[----:B------:R-:W-:Y:S01]  /*13ef0*/  UIADD3 UR4, UR5, -UR8, URZ ;  /* 0x8000000805047290 */ /* 0x000fe2000fffe03f */
[----:B------:R-:W-:Y:S01]  /*13f00*/  ULDC UR16, c[0x0][0x288] ;  /* 0x0000a20000107ab9 */ /* 0x000fe20000000800 */
[----:B------:R-:W-:Y:S02]  /*13f10*/  ULDC UR17, c[0x0][0x760] ;  /* 0x0001d80000117ab9 */ /* 0x000fe40000000800 */
[----:B------:R-:W-:Y:S02]  /*13f20*/  ULOP3.LUT UR4, UR4, 0x1, URZ, 0xc0, !UPT ;  /* 0x0000000104047892 */ /* 0x000fe4000f8ec03f */
[----:B------:R-:W-:Y:S02]  /*13f30*/  UIMAD UR18, UR16, UR17, URZ ;  /* 0x00000011101272a4 */ /* 0x000fe4000f8e023f */
[----:B------:R-:W-:-:S06]  /*13f40*/  UISETP.NE.U32.AND UP0, UPT, UR4, 0x1, UPT ;  /* 0x000000010400788c */ /* 0x000fcc000bf05070 */
[----:B------:R-:W-:Y:S02]  /*13f50*/  PLOP3.LUT P0, PT, PT, PT, UP0, 0x80, 0x0 ;  /* 0x000000000000781c */ /* 0x000fe40003f0f008 */
[----:B--2---:R-:W-:-:S11]  /*13f60*/  LOP3.LUT R0, R0, 0x1f, RZ, 0xc0, !PT ;  /* 0x0000001f00007812 */ /* 0x004fd600078ec0ff */
[----:B------:R-:W-:Y:S05]  /*13f70*/  @P0 BRA `(.L_x_1299) ;  /* 0x0000000000780947 */ /* 0x000fea0003800000 */
[----:B------:R-:W-:Y:S01]  /*13f80*/  UIMAD UR4, UR18, UR8, URZ ;  /* 0x00000008120472a4 */ /* 0x000fe2000f8e023f */
[----:B------:R-:W-:Y:S01]  /*13f90*/  ISETP.NE.AND P0, PT, R0, RZ, PT ;  /* 0x000000ff0000720c */ /* 0x000fe20003f05270 */
[----:B------:R-:W-:Y:S01]  /*13fa0*/  ULDC.64 UR12, c[0x0][0x768] ;  /* 0x0001da00000c7ab9 */ /* 0x000fe20000000a00 */
[----:B------:R-:W-:Y:S01]  /*13fb0*/  BSSY B0, `(.L_x_1300) ;  /* 0x0000019000007945 */ /* 0x000fe20003800000 */
[----:B------:R-:W-:-:S04]  /*13fc0*/  UIADD3 UR6, UP0, UR4, UR9, URZ ;  /* 0x0000000904067290 */ /* 0x000fc8000ff1e03f */
[----:B------:R-:W-:Y:S02]  /*13fd0*/  ULEA.HI.X.SX32 UR7, UR4, UR10, 0x1, UP0 ;  /* 0x0000000a04077291 */ /* 0x000fe400080f0e3f */
[----:B------:R-:W-:Y:S02]  /*13fe0*/  ULEA UR11, UP0, UR6, UR12, 0x2 ;  /* 0x0000000c060b7291 */ /* 0x000fe4000f80103f */
[----:B------:R-:W-:Y:S02]  /*13ff0*/  UIADD3 UR4, UR8, 0x1, URZ ;  /* 0x0000000108047890 */ /* 0x000fe4000fffe03f */
[----:B------:R-:W-:Y:S01]  /*14000*/  ULEA.HI.X UR7, UR6, UR13, UR7, 0x2, UP0 ;  /* 0x0000000d06077291 */ /* 0x000fe200080f1407 */
[----:B------:R-:W-:Y:S01]  /*14010*/  NOP ;  /* 0x0000000000007918 */ /* 0x000fe20000000000 */
[----:B------:R-:W-:Y:S10]  /*14020*/  @P0 BRA `(.L_x_1301) ;  /* 0x0000000000440947 */ /* 0x000ff40003800000 */
        /* <DEDUP_REMOVED lines=9> */
[----:B-1----:R-:W1:Y:S01]  /*140c0*/  S2R R2, SR_LANEID ;  /* 0x0000000000027919 */ /* 0x002e620000000000 */
[----:B------:R-:W-:Y:S01]  /*140d0*/  VOTEU.ANY UR6, UPT, PT ;  /* 0x0000000000067886 */ /* 0x000fe200038e0100 */
[----:B------:R-:W-:Y:S01]  /*140e0*/  IMAD.U32 R3, RZ, RZ, UR7 ;  /* 0x00000007ff037e24 */ /* 0x000fe2000f8e00ff */
[----:B------:R-:W-:-:S02]  /*140f0*/  UFLO.U32 UR12, UR6 ;  /* 0x00000006000c72bd */ /* 0x000fc400080e0000 */
[----:B------:R-:W2:Y:S04]  /*14100*/  POPC R5, UR6 ;  /* 0x0000000600057d09 */ /* 0x000ea80008000000 */
[----:B-1----:R-:W-:Y:S02]  /*14110*/  ISETP.EQ.U32.AND P0, PT, R2, UR12, PT ;  /* 0x0000000c02007c0c */ /* 0x002fe4000bf02070 */
[----:B------:R-:W-:-:S11]  /*14120*/  MOV R2, UR11 ;  /* 0x0000000b00027c02 */ /* 0x000fd60008000f00 */
[----:B--2---:R2:W-:Y:S02]  /*14130*/  @P0 REDG.E.ADD.S32.STRONG.GPU desc[UR38][R2.64], R5 ;  /* 0x000000050200098e */ /* 0x0045e4000c10e3a6 */
.L_x_1301:
[----:B------:R-:W-:Y:S05]  /*14140*/  BSYNC B0 ;  /* 0x0000000000007941 */ /* 0x000fea0003800000 */
.L_x_1300:
[----:B------:R-:W-:Y:S05]  /*14150*/  BRA `(.L_x_1302) ;  /* 0x0000000000047947 */ /* 0x000fea0003800000 */
.L_x_1299:
[----:B------:R-:W-:-:S05]  /*14160*/  UMOV UR4, UR8 ;  /* 0x0000000800047c82 */ /* 0x000fca0008000000 */
.L_x_1302:
[----:B------:R-:W-:-:S04]  /*14170*/  UIADD3 UR6, UR8, 0x1, URZ ;  /* 0x0000000108067890 */ /* 0x000fc8000fffe03f */
[----:B------:R-:W-:-:S06]  /*14180*/  UISETP.NE.AND UP0, UPT, UR5, UR6, UPT ;  /* 0x000000060500728c */ /* 0x000fcc000bf05270 */
[----:B------:R-:W-:-:S13]  /*14190*/  PLOP3.LUT P0, PT, PT, PT, UP0, 0x80, 0x0 ;  /* 0x000000000000781c */ /* 0x000fda0003f0f008 */
[----:B------:R-:W-:Y:S05]  /*141a0*/  @!P0 BRA `(.L_x_1189) ;  /* 0x0000002000308947 */ /* 0x000fea0003800000 */
[----:B------:R-:W-:Y:S01]  /*141b0*/  UIADD3 UR6, UR4, 0x1, URZ ;  /* 0x0000000104067890 */ /* 0x000fe2000fffe03f */
[----:B------:R-:W-:Y:S01]  /*141c0*/  ISETP.NE.AND P1, PT, R0, RZ, PT ;  /* 0x000000ff0000720c */ /* 0x000fe20003f25270 */
[----:B------:R-:W-:Y:S02]  /*141d0*/  UIMAD UR7, UR4, UR16, URZ ;  /* 0x00000010040772a4 */ /* 0x000fe4000f8e023f */
[----:B------:R-:W-:Y:S02]  /*141e0*/  UIADD3 UR11, -UR5, UR4, URZ ;  /* 0x00000004050b7290 */ /* 0x000fe4000fffe13f */
[----:B------:R-:W-:Y:S02]  /*141f0*/  UIMAD UR6, UR18, UR6, URZ ;  /* 0x00000006120672a4 */ /* 0x000fe4000f8e023f */
[----:B------:R-:W-:Y:S01]  /*14200*/  UIMAD UR7, UR7, UR17, URZ ;  /* 0x00000011070772a4 */ /* 0x000fe2000f8e023f */
[----:B------:R-:W-:-:S11]  /*14210*/  ULDC.64 UR20, c[0x0][0x768] ;  /* 0x0001da0000147ab9 */ /* 0x000fd60000000a00 */
.L_x_1307:
[----:B------:R-:W-:Y:S01]  /*14220*/  UIADD3 UR12, UP0, UR7, UR9, URZ ;  /* 0x00000009070c7290 */ /* 0x000fe2000ff1e03f */
[----:B------:R-:W-:-:S03]  /*14230*/  NOP ;  /* 0x0000000000007918 */ /* 0x000fc60000000000 */
[----:B------:R-:W-:Y:S01]  /*14240*/  ULEA.HI.X.SX32 UR13, UR7, UR10, 0x1, UP0 ;  /* 0x0000000a070d7291 */ /* 0x000fe200080f0e3f */
[----:B------:R-:W-:Y:S01]  /*14250*/  BSSY B0, `(.L_x_1303) ;  /* 0x0000015000007945 */ /* 0x000fe20003800000 */
[----:B------:R-:W-:-:S04]  /*14260*/  ULEA UR15, UP0, UR12, UR20, 0x2 ;  /* 0x000000140c0f7291 */ /* 0x000fc8000f80103f */
[----:B------:R-:W-:Y:S01]  /*14270*/  ULEA.HI.X UR13, UR12, UR21, UR13, 0x2, UP0 ;  /* 0x000000150c0d7291 */ /* 0x000fe200080f140d */
[----:B---34-:R-:W-:Y:S11]  /*14280*/  @P1 BRA `(.L_x_1304) ;  /* 0x0000000000441947 */ /* 0x018ff60003800000 */
        /* <DEDUP_REMOVED lines=8> */
[----:B012345:R-:W-:Y:S01]  /*14310*/  CCTL.IVALL ;  /* 0x00000000ff00798f */ /* 0x03ffe20002000000 */
[----:B------:R-:W3:Y:S01]  /*14320*/  S2R R0, SR_LANEID ;  /* 0x0000000000007919 */ /* 0x000ee20000000000 */
[----:B------:R-:W-:Y:S01]  /*14330*/  VOTEU.ANY UR12, UPT, PT ;  /* 0x00000000000c7886 */ /* 0x000fe200038e0100 */
[----:B-12---:R-:W-:Y:S01]  /*14340*/  MOV R2, UR15 ;  /* 0x0000000f00027c02 */ /* 0x006fe20008000f00 */
[----:B------:R-:W-:-:S02]  /*14350*/  UFLO.U32 UR14, UR12 ;  /* 0x0000000c000e72bd */ /* 0x000fc400080e0000 */
[----:B------:R-:W1:Y:S01]  /*14360*/  POPC R5, UR12 ;  /* 0x0000000c00057d09 */ /* 0x000e620008000000 */
[----:B------:R-:W-:-:S03]  /*14370*/  IMAD.U32 R3, RZ, RZ, UR13 ;  /* 0x0000000dff037e24 */ /* 0x000fc6000f8e00ff */
[----:B---3--:R-:W-:-:S13]  /*14380*/  ISETP.EQ.U32.AND P0, PT, R0, UR14, PT ;  /* 0x0000000e00007c0c */ /* 0x008fda000bf02070 */
[----:B-1----:R3:W-:Y:S02]  /*14390*/  @P0 REDG.E.ADD.S32.STRONG.GPU desc[UR38][R2.64], R5 ;  /* 0x000000050200098e */ /* 0x0027e4000c10e3a6 */
.L_x_1304:
[----:B------:R-:W-:Y:S05]  /*143a0*/  BSYNC B0 ;  /* 0x0000000000007941 */ /* 0x000fea0003800000 */
.L_x_1303:
[----:B------:R-:W-:Y:S01]  /*143b0*/  UIADD3 UR12, UP0, UR6, UR9, URZ ;  /* 0x00000009060c7290 */ /* 0x000fe2000ff1e03f */
[----:B------:R-:W-:-:S03]  /*143c0*/  NOP ;  /* 0x0000000000007918 */ /* 0x000fc60000000000 */
[----:B------:R-:W-:Y:S01]  /*143d0*/  ULEA.HI.X.SX32 UR13, UR6, UR10, 0x1, UP0 ;  /* 0x0000000a060d7291 */ /* 0x000fe200080f0e3f */
[----:B------:R-:W-:Y:S01]  /*143e0*/  BSSY B0, `(.L_x_1305) ;  /* 0x0000015000007945 */ /* 0x000fe20003800000 */
[----:B------:R-:W-:-:S04]  /*143f0*/  ULEA UR15, UP0, UR12, UR20, 0x2 ;  /* 0x000000140c0f7291 */ /* 0x000fc8000f80103f */
[----:B------:R-:W-:Y:S01]  /*14400*/  ULEA.HI.X UR13, UR12, UR21, UR13, 0x2, UP0 ;  /* 0x000000150c0d7291 */ /* 0x000fe200080f140d */
[----:B------:R-:W-:Y:S11]  /*14410*/  @P1 BRA `(.L_x_1306) ;  /* 0x0000000000441947 */ /* 0x000ff60003800000 */
[----:B------:R-:W-:Y:S01]  /*14420*/  @!PT LDS RZ, [RZ] ;  /* 0x00000000fffff984 */ /* 0x000fe20000000800 */
[----:B------:R-:W-:Y:S01]  /*14430*/  @!PT LDS RZ, [RZ] ;  /* 0x00000000fffff984 */ /* 0x000fe20000000800 */
[----:B------:R-:W-:Y:S01]  /*14440*/  @!PT LDS RZ, [RZ] ;  /* 0x00000000fffff984 */ /* 0x000fe20000000800 */
[----:B------:R-:W-:Y:S01]  /*14450*/  @!PT LDS RZ, [RZ] ;  /* 0x00000000fffff984 */ /* 0x000fe20000000800 */
[----:B------:R4:W-:Y:S06]  /*14460*/  MEMBAR.ALL.CTA ;  /* 0x0000000000007992 */ /* 0x0009ec0000008000 */
[----:B----4-:R-:W-:Y:S06]  /*14470*/  MEMBAR.ALL.GPU ;  /* 0x0000000000007992 */ /* 0x010fec000000a000 */
[----:B------:R-:W-:-:S00]  /*14480*/  ERRBAR ;  /* 0x00000000000079ab */ /* 0x000fc00000000000 */
[----:B------:R-:W-:Y:S06]  /*14490*/  CGAERRBAR ;  /* 0x00000000000075ab */ /* 0x000fec0000000000 */
[----:B012345:R-:W-:Y:S01]  /*144a0*/  CCTL.IVALL ;  /* 0x00000000ff00798f */ /* 0x03ffe20002000000 */
[----:B------:R-:W4:Y:S01]  /*144b0*/  S2R R0, SR_LANEID ;  /* 0x0000000000007919 */ /* 0x000f220000000000 */
[----:B------:R-:W-:Y:S01]  /*144c0*/  VOTEU.ANY UR12, UPT, PT ;  /* 0x00000000000c7886 */ /* 0x000fe200038e0100 */
[----:B-123--:R-:W-:Y:S01]  /*144d0*/  MOV R2, UR15 ;  /* 0x0000000f00027c02 */ /* 0x00efe20008000f00 */
[----:B------:R-:W-:-:S02]  /*144e0*/  UFLO.U32 UR14, UR12 ;  /* 0x0000000c000e72bd */ /* 0x000fc400080e0000 */
[----:B------:R-:W1:Y:S01]  /*144f0*/  POPC R5, UR12 ;  /* 0x0000000c00057d09 */ /* 0x000e620008000000 */
[----:B------:R-:W-:-:S03]  /*14500*/  IMAD.U32 R3, RZ, RZ, UR13 ;  /* 0x0000000dff037e24 */ /* 0x000fc6000f8e00ff */
[----:B----4-:R-:W-:-:S13]  /*14510*/  ISETP.EQ.U32.AND P0, PT, R0, UR14, PT ;  /* 0x0000000e00007c0c */ /* 0x010fda000bf02070 */
[----:B-1----:R4:W-:Y:S02]  /*14520*/  @P0 REDG.E.ADD.S32.STRONG.GPU desc[UR38][R2.64], R5 ;  /* 0x000000050200098e */ /* 0x0029e4000c10e3a6 */
.L_x_1306:
[----:B------:R-:W-:Y:S05]  /*14530*/  BSYNC B0 ;  /* 0x0000000000007941 */ /* 0x000fea0003800000 */
.L_x_1305:
[----:B------:R-:W-:Y:S02]  /*14540*/  UIADD3 UR11, UR11, 0x2, URZ ;  /* 0x000000020b0b7890 */ /* 0x000fe4000fffe03f */
[----:B------:R-:W-:Y:S02]  /*14550*/  ULEA UR6, UR18, UR6, 0x1 ;  /* 0x0000000612067291 */ /* 0x000fe4000f8e083f */
[----:B------:R-:W-:Y:S02]  /*14560*/  ULEA UR7, UR18, UR7, 0x1 ;  /* 0x0000000712077291 */ /* 0x000fe4000f8e083f */
[----:B------:R-:W-:-:S13]  /*14570*/  ISETP.NE.AND P0, PT, RZ, UR11, PT ;  /* 0x0000000bff007c0c */ /* 0x000fda000bf05270 */
[----:B------:R-:W-:Y:S05]  /*14580*/  @!P0 BRA `(.L_x_1189) ;  /* 0x0000001c00388947 */ /* 0x000fea0003800000 */
[----:B------:R-:W-:Y:S05]  /*14590*/  BRA `(.L_x_1307) ;  /* 0xfffffffc00207947 */ /* 0x000fea000383ffff */
.L_x_1256:
[----:B------:R-:W1:Y:S01]  /*145a0*/  S2UR UR21, SR_CTAID.Z ;  /* 0x00000000001579c3 */ /* 0x000e620000002700 */
[----:B------:R-:W-:Y:S02]  /*145b0*/  MOV R11, 0x1 ;  /* 0x00000001000b7802 */ /* 0x000fe40000000f00 */
        /* <DEDUP_REMOVED lines=20> */
[----:B------:R-:W-:Y:S01]  /*14700*/  IMAD.U32 R0, RZ, RZ, UR4 ;  /* 0x00000004ff007e24 */ /* 0x000fe2000f8e00ff */
[----:B--2---:R-:W-:Y:S07]  /*14710*/  @!P0 BRA `(.L_x_1309) ;  /* 0x0000000000248947 */ /* 0x004fee0003800000 */
[----:B------:R-:W1:Y:S01]  /*14720*/  LDC R3, c[0x0][0x748] ;  /* 0x0001d200ff037b82 */ /* 0x000e620000000800 */
[----:B------:R-:W-:Y:S01]  /*14730*/  ULEA UR6, UR8, UR6, 0x7 ;  /* 0x0000000608067291 */ /* 0x000fe2000f8e383f */
[----:B------:R-:W-:-:S03]  /*14740*/  ULDC UR4, c[0x0][0x290] ;  /* 0x0000a40000047ab9 */ /* 0x000fc60000000800 */
[----:B------:R-:W-:-:S06]  /*14750*/  UIADD3 UR4, -UR4, 0xff, UR6 ;  /* 0x000000ff04047890 */ /* 0x000fcc000fffe106 */
[----:B-1----:R-:W-:-:S04]  /*14760*/  IADD3 R3, R3, UR4, RZ ;  /* 0x0000000403037c10 */ /* 0x002fc8000fffe0ff */
[----:B------:R-:W-:-:S04]  /*14770*/  SHF.R.S32.HI R4, RZ, 0x1f, R3 ;  /* 0x0000001fff047819 */ /* 0x000fc80000011403 */
[----:B------:R-:W-:-:S04]  /*14780*/  LEA.HI R4, R4, R3, RZ, 0x7 ;  /* 0x0000000304047211 */ /* 0x000fc800078f38ff */
[----:B------:R-:W-:-:S04]  /*14790*/  SHF.R.S32.HI R3, RZ, 0x7, R4 ;  /* 0x00000007ff037819 */ /* 0x000fc80000011404 */
[----:B------:R-:W-:-:S07]  /*147a0*/  VIMNMX R0, R3, R0, PT ;  /* 0x0000000003007248 */ /* 0x000fce0003fe0100 */
.L_x_1309:
[----:B------:R-:W-:-:S13]  /*147b0*/  ISETP.GT.AND P0, PT, R0, UR10, PT ;  /* 0x0000000a00007c0c */ /* 0x000fda000bf04270 */
[----:B------:R-:W-:Y:S05]  /*147c0*/  @!P0 BRA `(.L_x_1308) ;  /* 0x0000001800148947 */ /* 0x000fea0003800000 */
[----:B------:R-:W-:Y:S01]  /*147d0*/  USHF.R.S32.HI UR8, URZ, 0x1f, UR20 ;  /* 0x0000001f3f087899 */ /* 0x000fe20008011414 */
[----:B------:R-:W-:Y:S01]  /*147e0*/  IMAD.U32 R4, RZ, RZ, UR10 ;  /* 0x0000000aff047e24 */ /* 0x000fe2000f8e00ff */
[----:B------:R-:W-:Y:S01]  /*147f0*/  ULDC.64 UR6, c[0x0][0x718] ;  /* 0x0001c60000067ab9 */ /* 0x000fe20000000a00 */
[----:B------:R-:W-:Y:S01]  /*14800*/  ULDC.64 UR12, c[0x0][0x730] ;  /* 0x0001cc00000c7ab9 */ /* 0x000fe20000000a00 */
[----:B------:R-:W-:Y:S01]  /*14810*/  UIMAD.WIDE.U32 UR4, UR20, UR6, URZ ;  /* 0x00000006140472a5 */ /* 0x000fe2000f8e003f */
[----:B------:R-:W-:Y:S01]  /*14820*/  BSSY B0, `(.L_x_1308) ;  /* 0x000017f000007945 */ /* 0x000fe20003800000 */
[----:B------:R-:W-:Y:S01]  /*14830*/  UIMAD UR6, UR8, UR6, URZ ;  /* 0x00000006080672a4 */ /* 0x000fe2000f8e023f */
[----:B------:R-:W-:Y:S01]  /*14840*/  MOV R2, RZ ;  /* 0x000000ff00027202 */ /* 0x000fe20000000f00 */
        /* <DEDUP_REMOVED lines=27> */
[----:B-1----:R-:W-:Y:S01]  /*14a00*/  LEA R16, R3, R16, 0x18 ;  /* 0x0000001003107211 */ /* 0x002fe200078ec0ff */
[----:B------:R-:W-:-:S05]  /*14a10*/  IMAD.MOV.U32 R3, RZ, RZ, 0x1 ;  /* 0x00000001ff037424 */ /* 0x000fca00078e00ff */
[----:B------:R-:W-:-:S04]  /*14a20*/  SHF.L.U32 R3, R3, 0x1f, RZ ;  /* 0x0000001f03037819 */ /* 0x000fc800000006ff */
[----:B------:R-:W1:Y:S02]  /*14a30*/  SYNCS.PHASECHK.TRANS64.TRYWAIT P0, [R16+URZ+0x30c20], R3 ;  /* 0x030c2003100075a7 */ /* 0x000e64000800017f */
[----:B-1----:R-:W-:Y:S05]  /*14a40*/  @!P0 BRA `(.L_x_1311) ;  /* 0x0000001c00108947 */ /* 0x002fea0003800000 */
.L_x_1348:
[----:B------:R-:W2:Y:S01]  /*14a50*/  S2R R2, SR_TID.X ;  /* 0x0000000000027919 */ /* 0x000ea20000002100 */
[----:B------:R-:W-:Y:S01]  /*14a60*/  MOV R15, UR15 ;  /* 0x0000000f000f7c02 */ /* 0x000fe20008000f00 */
[----:B------:R-:W-:Y:S01]  /*14a70*/  IMAD.U32 R14, RZ, RZ, UR7 ;  /* 0x00000007ff0e7e24 */ /* 0x000fe2000f8e00ff */
[----:B------:R-:W-:Y:S02]  /*14a80*/  MOV R11, 0x1 ;  /* 0x00000001000b7802 */ /* 0x000fe40000000f00 */
[----:B------:R-:W-:Y:S01]  /*14a90*/  IADD3 R15, R15, UR5, RZ ;  /* 0x000000050f0f7c10 */ /* 0x000fe2000fffe0ff */
[----:B------:R-:W-:Y:S01]  /*14aa0*/  VIADD R14, R14, UR4 ;  /* 0x000000040e0e7c36 */ /* 0x000fe20008000000 */
[----:B--2---:R-:W-:-:S04]  /*14ab0*/  LOP3.LUT R2, R2, 0x7f, RZ, 0xc0, !PT ;  /* 0x0000007f02027812 */ /* 0x004fc800078ec0ff */
[----:B------:R-:W-:-:S13]  /*14ac0*/  ISETP.NE.AND P0, PT, R2, RZ, PT ;  /* 0x000000ff0200720c */ /* 0x000fda0003f05270 */
[----:B------:R-:W-:Y:S05]  /*14ad0*/  @P0 BRA `(.L_x_1312) ;  /* 0x0000000000180947 */ /* 0x000fea0003800000 */
[----:B------:R-:W2:Y:S01]  /*14ae0*/  S2R R2, SR_TID.X ;  /* 0x0000000000027919 */ /* 0x000ea20000002100 */
[----:B-1----:R-:W-:-:S04]  /*14af0*/  IMAD.MOV.U32 R3, RZ, RZ, 0x4200 ;  /* 0x00004200ff037424 */ /* 0x002fc800078e00ff */
[----:B------:R3:W-:Y:S01]  /*14b00*/  SYNCS.ARRIVE.TRANS64 RZ, [R16+URZ+0x30c10], R3 ;  /* 0x030c100310ff79a7 */ /* 0x0007e2000800003f */
[----:B--2---:R-:W-:-:S13]  /*14b10*/  LOP3.LUT P1, RZ, R2, 0x1f, RZ, 0xc0, !PT ;  /* 0x0000001f02ff7812 */ /* 0x004fda000782c0ff */
[----:B---3--:R-:W-:Y:S05]  /*14b20*/  @!P1 BRA `(.L_x_1312) ;  /* 0x0000000000049947 */ /* 0x008fea0003800000 */
[----:B------:R-:W-:Y:S01]  /*14b30*/  BPT.TRAP 0x1 ;  /* 0x000000040000795c */ /* 0x000fe20000300000 */
.L_x_1312:
[----:B------:R-:W-:Y:S01]  /*14b40*/  R2UR UR19, R4 ;  /* 0x00000000041372ca */ /* 0x000fe200000e0000 */
[----:B------:R-:W2:Y:S01]  /*14b50*/  LDC.64 R12, c[0x0][0x198] ;  /* 0x00006600ff0c7b82 */ /* 0x000ea20000000a00 */
[----:B------:R-:W-:Y:S01]  /*14b60*/  R2UR UR8, R15 ;  /* 0x000000000f0872ca */ /* 0x000fe200000e0000 */
[----:B------:R-:W-:Y:S01]  /*14b70*/  ULDC.64 UR16, c[0x0][0x700] ;  /* 0x0001c00000107ab9 */ /* 0x000fe20000000a00 */
[----:B------:R-:W-:Y:S01]  /*14b80*/  UMOV UR32, 0x0 ;  /* 0x0000000000207882 */ /* 0x000fe20000000000 */
[----:B------:R-:W-:Y:S01]  /*14b90*/  MOV R10, UR16 ;  /* 0x00000010000a7c02 */ /* 0x000fe20008000f00 */
[----:B------:R-:W-:Y:S01]  /*14ba0*/  UMOV UR33, 0x14f00000 ;  /* 0x14f0000000217882 */ /* 0x000fe20000000000 */
[----:B------:R-:W-:Y:S01]  /*14bb0*/  MOV R9, UR17 ;  /* 0x0000001100097c02 */ /* 0x000fe20008000f00 */
[----:B------:R-:W-:Y:S01]  /*14bc0*/  UMOV UR18, URZ ;  /* 0x0000003f00127c82 */ /* 0x000fe20008000000 */
[----:B------:R-:W-:Y:S01]  /*14bd0*/  UMOV UR25, 0x20 ;  /* 0x0000002000197882 */ /* 0x000fe20000000000 */
[----:B------:R-:W-:Y:S01]  /*14be0*/  UMOV UR34, 0x0 ;  /* 0x0000000000227882 */ /* 0x000fe20000000000 */
[----:B------:R-:W-:Y:S01]  /*14bf0*/  UMOV UR35, 0x10000000 ;  /* 0x1000000000237882 */ /* 0x000fe20000000000 */
[----:B------:R-:W-:Y:S01]  /*14c00*/  UMOV UR13, UR21 ;  /* 0x00000015000d7c82 */ /* 0x000fe20008000000 */
[----:B------:R-:W-:Y:S01]  /*14c10*/  USHF.L.U32 UR19, UR19, 0x7, URZ ;  /* 0x0000000713137899 */ /* 0x000fe2000800063f */
[----:B------:R-:W-:Y:S01]  /*14c20*/  MOV R19, RZ ;  /* 0x000000ff00137202 */ /* 0x000fe20000000f00 */
[----:B------:R-:W-:Y:S01]  /*14c30*/  UMOV UR10, UR18 ;  /* 0x00000012000a7c82 */ /* 0x000fe20008000000 */
[----:B------:R-:W-:Y:S01]  /*14c40*/  UMOV UR27, UR11 ;  /* 0x0000000b001b7c82 */ /* 0x000fe20008000000 */
[----:B------:R-:W-:Y:S01]  /*14c50*/  UIADD3 UR9, UP0, UR19, UR14, URZ ;  /* 0x0000000e13097290 */ /* 0x000fe2000ff1e03f */
[----:B------:R-:W-:Y:S01]  /*14c60*/  UMOV UR28, UR12 ;  /* 0x0000000c001c7c82 */ /* 0x000fe20008000000 */
[----:B------:R-:W-:-:S02]  /*14c70*/  UMOV UR29, UR21 ;  /* 0x00000015001d7c82 */ /* 0x000fc40008000000 */
[----:B------:R-:W-:Y:S02]  /*14c80*/  ULEA.HI.X.SX32 UR8, UR19, UR8, 0x1, UP0 ;  /* 0x0000000813087291 */ /* 0x000fe400080f0e3f */
[----:B-1----:R-:W-:Y:S01]  /*14c90*/  IMAD.U32 R3, RZ, RZ, UR9 ;  /* 0x00000009ff037e24 */ /* 0x002fe2000f8e00ff */
[----:B------:R-:W-:Y:S01]  /*14ca0*/  UMOV UR26, UR18 ;  /* 0x00000012001a7c82 */ /* 0x000fe20008000000 */
[----:B--2---:R-:W-:Y:S01]  /*14cb0*/  IMAD.MOV.U32 R8, RZ, RZ, R12 ;  /* 0x000000ffff087224 */ /* 0x004fe200078e000c */
[----:B------:R-:W-:Y:S01]  /*14cc0*/  MOV R7, R13 ;  /* 0x0000000d00077202 */ /* 0x000fe20000000f00 */
[----:B------:R-:W-:Y:S01]  /*14cd0*/  IMAD.U32 R6, RZ, RZ, UR9 ;  /* 0x00000009ff067e24 */ /* 0x000fe2000f8e00ff */
[----:B------:R-:W-:Y:S02]  /*14ce0*/  LEA R2, P1, R3, R10, 0x2 ;  /* 0x0000000a03027211 */ /* 0x000fe400078210ff */
[----:B------:R-:W-:Y:S02]  /*14cf0*/  MOV R3, UR8 ;  /* 0x0000000800037c02 */ /* 0x000fe40008000f00 */
[----:B------:R-:W-:-:S02]  /*14d00*/  R2UR UR22, R2 ;  /* 0x00000000021672ca */ /* 0x000fc400000e0000 */
[----:B------:R-:W-:Y:S02]  /*14d10*/  IADD3 R2, P2, R8, 0x2f0, RZ ;  /* 0x000002f008027810 */ /* 0x000fe40007f5e0ff */
[----:B------:R-:W-:Y:S01]  /*14d20*/  LEA.HI.X R3, R6, R9, R3, 0x2, P1 ;  /* 0x0000000906037211 */ /* 0x000fe200008f1403 */
[----:B------:R-:W-:Y:S01]  /*14d30*/  VIADD R6, R0, 0xffffffff ;  /* 0xffffffff00067836 */ /* 0x000fe20000000000 */
[----:B------:R-:W-:Y:S02]  /*14d40*/  R2UR UR42, R2 ;  /* 0x00000000022a72ca */ /* 0x000fe400000e0000 */
[----:B------:R-:W-:Y:S02]  /*14d50*/  IADD3 R2, P3, R8, 0x3f0, RZ ;  /* 0x000003f008027810 */ /* 0x000fe40007f7e0ff */
[----:B------:R-:W-:Y:S01]  /*14d60*/  R2UR UR8, R16 ;  /* 0x00000000100872ca */ /* 0x000fe200000e0000 */
[----:B------:R1:W-:Y:S01]  /*14d70*/  STL [R1], R6 ;  /* 0x0000000601007387 */ /* 0x0003e20000100800 */
[----:B------:R-:W-:-:S02]  /*14d80*/  R2UR UR44, R2 ;  /* 0x00000000022c72ca */ /* 0x000fc400000e0000 */
[----:B------:R-:W-:Y:S02]  /*14d90*/  IADD3 R2, P1, R8, 0xf0, RZ ;  /* 0x000000f008027810 */ /* 0x000fe40007f3e0ff */
[----:B------:R-:W-:Y:S02]  /*14da0*/  R2UR UR23, R3 ;  /* 0x00000000031772ca */ /* 0x000fe400000e0000 */
[----:B------:R-:W-:Y:S01]  /*14db0*/  IADD3.X R5, RZ, R7, RZ, P2, !PT ;  /* 0x00000007ff057210 */ /* 0x000fe200017fe4ff */
[--C-:B------:R-:W-:Y:S01]  /*14dc0*/  IMAD.X R3, RZ, RZ, R7.reuse, P1 ;  /* 0x000000ffff037224 */ /* 0x100fe200008e0607 */
[----:B------:R-:W-:Y:S02]  /*14dd0*/  R2UR UR30, R2 ;  /* 0x00000000021e72ca */ /* 0x000fe400000e0000 */
[----:B------:R-:W-:Y:S01]  /*14de0*/  R2UR UR43, R5 ;  /* 0x00000000052b72ca */ /* 0x000fe200000e0000 */
[----:B------:R-:W-:Y:S01]  /*14df0*/  IMAD.X R5, RZ, RZ, R7, P3 ;  /* 0x000000ffff057224 */ /* 0x000fe200018e0607 */
[----:B------:R-:W-:Y:S01]  /*14e00*/  R2UR UR31, R3 ;  /* 0x00000000031f72ca */ /* 0x000fe200000e0000 */
[----:B------:R-:W-:Y:S01]  /*14e10*/  UIADD3 UR16, UR8, 0x10000, URZ ;  /* 0x0001000008107890 */ /* 0x000fe2000fffe03f */
[----:B------:R-:W-:Y:S01]  /*14e20*/  ISETP.GE.AND P1, PT, R4, R6, PT ;  /* 0x000000060400720c */ /* 0x000fe20003f26270 */
[----:B------:R-:W-:Y:S01]  /*14e30*/  UIADD3 UR17, UR8, 0x30c10, URZ ;  /* 0x00030c1008117890 */ /* 0x000fe2000fffe03f */
[----:B------:R-:W-:Y:S01]  /*14e40*/  R2UR UR45, R5 ;  /* 0x00000000052d72ca */ /* 0x000fe200000e0000 */
[----:B------:R-:W-:Y:S01]  /*14e50*/  UIADD3 UR40, UR8, 0x20000, URZ ;  /* 0x0002000008287890 */ /* 0x000fe2000fffe03f */
[----:B------:R-:W-:Y:S01]  /*14e60*/  MOV R5, 0x8000 ;  /* 0x0000800000057802 */ /* 0x000fe20000000f00 */
[----:B------:R-:W-:-:S02]  /*14e70*/  UIADD3 UR9, UR8, 0x30c00, URZ ;  /* 0x00030c0008097890 */ /* 0x000fc4000fffe03f */
[----:B------:R-:W-:Y:S01]  /*14e80*/  UIADD3 UR24, UR8, 0x4000, URZ ;  /* 0x0000400008187890 */ /* 0x000fe2000fffe03f */
[----:B------:R-:W-:-:S03]  /*14e90*/  UMOV UR41, UR17 ;  /* 0x0000001100297c82 */ /* 0x000fc60008000000 */
        /* <DEDUP_REMOVED lines=9> */
[----:B------:R-:W-:-:S03]  /*14f30*/  IMAD.MOV.U32 R11, RZ, RZ, 0x1 ;  /* 0x00000001ff0b7424 */ /* 0x000fc600078e00ff */
[----:B------:R-:W-:Y:S01]  /*14f40*/  IMAD.IADD R20, R5, 0x1, R0 ;  /* 0x0000000105147824 */ /* 0x000fe200078e0200 */
[----:B------:R-:W-:Y:S02]  /*14f50*/  IADD3 R5, R0, -0x2, RZ ;  /* 0xfffffffe00057810 */ /* 0x000fe40007ffe0ff */
[-C--:B------:R-:W-:Y:S02]  /*14f60*/  MOV R0, R4.reuse ;  /* 0x0000000400007202 */ /* 0x080fe40000000f00 */
[----:B------:R-:W-:Y:S02]  /*14f70*/  ISETP.NE.AND P1, PT, R5, R4, PT ;  /* 0x000000040500720c */ /* 0x000fe40003f25270 */
[----:B------:R-:W-:-:S05]  /*14f80*/  LOP3.LUT R5, R20, 0x1, RZ, 0xc0, !PT ;  /* 0x0000000114057812 */ /* 0x000fca00078ec0ff */
[----:B------:R2:W-:Y:S01]  /*14f90*/  STL [R1+0x4], R5 ;  /* 0x0000040501007387 */ /* 0x0005e20000100800 */
[----:B-1----:R-:W-:-:S05]  /*14fa0*/  LOP3.LUT R6, R12, 0x1f, RZ, 0xc0, !PT ;  /* 0x0000001f0c067812 */ /* 0x002fca00078ec0ff */
[----:B--2---:R-:W-:Y:S05]  /*14fb0*/  @!P1 BRA `(.L_x_1314) ;  /* 0x0000000800389947 */ /* 0x004fea0003800000 */
[----:B------:R-:W-:Y:S01]  /*14fc0*/  IMAD.IADD R20, R20, 0x1, -R5 ;  /* 0x0000000114147824 */ /* 0x000fe200078e0a05 */
[----:B------:R-:W-:Y:S01]  /*14fd0*/  MOV R0, R4 ;  /* 0x0000000400007202 */ /* 0x000fe20000000f00 */
[----:B------:R-:W-:-:S07]  /*14fe0*/  IMAD.MOV.U32 R11, RZ, RZ, 0x1 ;  /* 0x00000001ff0b7424 */ /* 0x000fce00078e00ff */
.L_x_1323:
[----:B--234-:R-:W-:-:S04]  /*14ff0*/  SHF.L.U32 R21, R11, 0x1f, RZ ;  /* 0x0000001f0b157819 */ /* 0x01cfc800000006ff */
[----:B------:R-:W1:Y:S02]  /*15000*/  SYNCS.PHASECHK.TRANS64.TRYWAIT P1, [R16+URZ+0x30c40], R21 ;  /* 0x030c4015100075a7 */ /* 0x000e64000802017f */
[----:B-1----:R-:W-:Y:S05]  /*15010*/  @!P1 BRA `(.L_x_1315) ;  /* 0x0000001400b09947 */ /* 0x002fea0003800000 */
.L_x_1349:
[----:B------:R-:W-:Y:S05]  /*15020*/  @P0 BRA `(.L_x_1316) ;  /* 0x0000000000140947 */ /* 0x000fea0003800000 */
[----:B------:R-:W-:Y:S02]  /*15030*/  ISETP.NE.AND P1, PT, R6, RZ, PT ;  /* 0x000000ff0600720c */ /* 0x000fe40003f25270 */
[----:B------:R-:W-:-:S04]  /*15040*/  MOV R3, 0x4200 ;  /* 0x0000420000037802 */ /* 0x000fc80000000f00 */
[----:B------:R2:W-:Y:S07]  /*15050*/  SYNCS.ARRIVE.TRANS64 RZ, [R16+URZ+0x30c30], R3 ;  /* 0x030c300310ff79a7 */ /* 0x0005ee000800003f */
[----:B------:R-:W-:Y:S05]  /*15060*/  @!P1 BRA `(.L_x_1316) ;  /* 0x0000000000049947 */ /* 0x000fea0003800000 */
[----:B------:R-:W-:Y:S01]  /*15070*/  BPT.TRAP 0x1 ;  /* 0x000000040000795c */ /* 0x000fe20000300000 */
.L_x_1316:
[----:B------:R-:W2:Y:S01]  /*15080*/  LDC.64 R12, c[0x0][0x728] ;  /* 0x0001ca00ff0c7b82 */ /* 0x000ea20000000a00 */
[----:B------:R-:W-:Y:S01]  /*15090*/  IMAD.SHL.U32 R18, R0, 0x80, RZ ;  /* 0x0000008000127824 */ /* 0x000fe200078e00ff */
[----:B------:R-:W-:Y:S01]  /*150a0*/  R2UR UR8, R16 ;  /* 0x00000000100872ca */ /* 0x000fe200000e0000 */
[----:B------:R-:W-:Y:S01]  /*150b0*/  UMOV UR26, 0x0 ;  /* 0x00000000001a7882 */ /* 0x000fe20000000000 */
[----:B------:R-:W-:Y:S01]  /*150c0*/  UMOV UR27, 0x14f00000 ;  /* 0x14f00000001b7882 */ /* 0x000fe20000000000 */
[----:B------:R-:W-:Y:S01]  /*150d0*/  UMOV UR18, URZ ;  /* 0x0000003f00127c82 */ /* 0x000fe20008000000 */
[C---:B------:R-:W-:Y:S01]  /*150e0*/  IADD3 R2, P1, R18.reuse, UR6, RZ ;  /* 0x0000000612027c10 */ /* 0x040fe2000ff3e0ff */
[----:B------:R-:W-:Y:S01]  /*150f0*/  UMOV UR10, 0x20 ;  /* 0x00000020000a7882 */ /* 0x000fe20000000000 */
[----:B------:R-:W3:Y:S01]  /*15100*/  LDC.64 R4, c[0x0][0x198] ;  /* 0x00006600ff047b82 */ /* 0x000ee20000000a00 */
[----:B------:R-:W-:-:S06]  /*15110*/  R2UR UR19, R18 ;  /* 0x00000000121372ca */ /* 0x000fcc00000e0000 */
[----:B------:R-:W-:Y:S02]  /*15120*/  UIADD3 UR16, UR8, 0x18000, URZ ;  /* 0x0001800008107890 */ /* 0x000fe4000fffe03f */
[----:B------:R-:W-:Y:S02]  /*15130*/  UIADD3 UR17, UR8, 0x30c30, URZ ;  /* 0x00030c3008117890 */ /* 0x000fe4000fffe03f */
[----:B------:R-:W-:Y:S01]  /*15140*/  UIADD3 UR8, UR8, 0x20400, URZ ;  /* 0x0002040008087890 */ /* 0x000fe2000fffe03f */
[----:B--2---:R-:W-:-:S04]  /*15150*/  LEA R3, P2, R2, R12, 0x2 ;  /* 0x0000000c02037211 */ /* 0x004fc800078410ff */
[----:B------:R-:W-:Y:S01]  /*15160*/  UMOV UR9, UR17 ;  /* 0x0000001100097c82 */ /* 0x000fe20008000000 */
[----:B------:R-:W-:Y:S02]  /*15170*/  R2UR UR22, R3 ;  /* 0x00000000031672ca */ /* 0x000fe400000e0000 */
[----:B------:R-:W-:Y:S02]  /*15180*/  LEA.HI.X.SX32 R3, R18, R14, 0x1, P1 ;  /* 0x0000000e12037211 */ /* 0x000fe400008f0eff */
[----:B---3--:R-:W-:Y:S01]  /*15190*/  MOV R8, R4 ;  /* 0x0000000400087202 */ /* 0x008fe20000000f00 */
        /* <DEDUP_REMOVED lines=11> */
.L_x_1350:
[----:B------:R-:W-:Y:S05]  /*15250*/  @P0 BRA `(.L_x_1318) ;  /* 0x0000000000140947 */ /* 0x000fea0003800000 */
[----:B------:R-:W-:Y:S01]  /*15260*/  ISETP.NE.AND P1, PT, R6, RZ, PT ;  /* 0x000000ff0600720c */ /* 0x000fe20003f25270 */
[----:B------:R-:W-:-:S04]  /*15270*/  IMAD.MOV.U32 R2, RZ, RZ, 0x4200 ;  /* 0x00004200ff027424 */ /* 0x000fc800078e00ff */
[----:B------:R3:W-:Y:S08]  /*15280*/  SYNCS.ARRIVE.TRANS64 RZ, [R16+URZ+0x30c18], R2 ;  /* 0x030c180210ff79a7 */ /* 0x0007f0000800003f */
[----:B------:R-:W-:Y:S05]  /*15290*/  @!P1 BRA `(.L_x_1318) ;  /* 0x0000000000049947 */ /* 0x000fea0003800000 */
[----:B------:R-:W-:Y:S01]  /*152a0*/  BPT.TRAP 0x1 ;  /* 0x000000040000795c */ /* 0x000fe20000300000 */
.L_x_1318:
[----:B------:R-:W-:Y:S01]  /*152b0*/  IADD3 R18, R18, 0x80, RZ ;  /* 0x0000008012127810 */ /* 0x000fe20007ffe0ff */
[----:B------:R-:W-:Y:S01]  /*152c0*/  ULDC.64 UR8, c[0x0][0x700] ;  /* 0x0001c00000087ab9 */ /* 0x000fe20000000a00 */
[----:B------:R-:W-:Y:S01]  /*152d0*/  R2UR UR24, R16 ;  /* 0x00000000101872ca */ /* 0x000fe200000e0000 */
[----:B------:R-:W-:Y:S01]  /*152e0*/  IMAD.U32 R10, RZ, RZ, UR8 ;  /* 0x00000008ff0a7e24 */ /* 0x000fe2000f8e00ff */
[----:B---3--:R-:W-:Y:S01]  /*152f0*/  IADD3 R2, P1, R18, UR14, RZ ;  /* 0x0000000e12027c10 */ /* 0x008fe2000ff3e0ff */
[----:B------:R-:W-:Y:S01]  /*15300*/  UMOV UR22, 0x0 ;  /* 0x0000000000167882 */ /* 0x000fe20000000000 */
[----:B------:R-:W-:Y:S01]  /*15310*/  SHF.R.S32.HI R17, RZ, 0x1f, R18 ;  /* 0x0000001fff117819 */ /* 0x000fe20000011412 */
[----:B------:R-:W-:Y:S01]  /*15320*/  UMOV UR23, 0x14f00000 ;  /* 0x14f0000000177882 */ /* 0x000fe20000000000 */
[----:B------:R-:W-:Y:S01]  /*15330*/  LEA R3, P2, R2, R10, 0x2 ;  /* 0x0000000a02037211 */ /* 0x000fe200078410ff */
[----:B------:R-:W-:Y:S01]  /*15340*/  UMOV UR18, URZ ;  /* 0x0000003f00127c82 */ /* 0x000fe20008000000 */
[----:B------:R-:W-:Y:S01]  /*15350*/  MOV R9, UR9 ;  /* 0x0000000900097c02 */ /* 0x000fe20008000f00 */
[----:B------:R-:W-:Y:S01]  /*15360*/  UMOV UR10, 0x20 ;  /* 0x00000020000a7882 */ /* 0x000fe20000000000 */
[----:B------:R-:W-:Y:S01]  /*15370*/  R2UR UR26, R3 ;  /* 0x00000000031a72ca */ /* 0x000fe200000e0000 */
[----:B------:R-:W-:Y:S01]  /*15380*/  IMAD.X R3, R17, 0x1, R15, P1 ;  /* 0x0000000111037824 */ /* 0x000fe200008e060f */
[----:B------:R-:W-:Y:S01]  /*15390*/  R2UR UR19, R18 ;  /* 0x00000000121372ca */ /* 0x000fe200000e0000 */
[----:B------:R-:W-:-:S02]  /*153a0*/  UIADD3 UR16, UR24, 0x14000, URZ ;  /* 0x0001400018107890 */ /* 0x000fc4000fffe03f */
[----:B------:R-:W-:Y:S01]  /*153b0*/  UIADD3 UR17, UR24, 0x30c18, URZ ;  /* 0x00030c1818117890 */ /* 0x000fe2000fffe03f */
[----:B------:R-:W-:Y:S01]  /*153c0*/  LEA.HI.X R3, R2, R9, R3, 0x2, P2 ;  /* 0x0000000902037211 */ /* 0x000fe200010f1403 */
[----:B------:R-:W-:Y:S01]  /*153d0*/  UIADD3 UR24, UR24, 0x20200, URZ ;  /* 0x0002020018187890 */ /* 0x000fe2000fffe03f */
[----:B------:R-:W-:Y:S02]  /*153e0*/  IADD3 R2, P1, R8, 0xf0, RZ ;  /* 0x000000f008027810 */ /* 0x000fe40007f3e0ff */
[----:B------:R-:W-:Y:S02]  /*153f0*/  R2UR UR27, R3 ;  /* 0x00000000031b72ca */ /* 0x000fe400000e0000 */
[----:B------:R-:W-:Y:S01]  /*15400*/  IADD3.X R3, RZ, R7, RZ, P1, !PT ;  /* 0x00000007ff037210 */ /* 0x000fe20000ffe4ff */
[----:B------:R-:W-:Y:S01]  /*15410*/  UMOV UR25, UR17 ;  /* 0x0000001100197c82 */ /* 0x000fe20008000000 */
[----:B------:R-:W-:Y:S02]  /*15420*/  R2UR UR8, R2 ;  /* 0x00000000020872ca */ /* 0x000fe400000e0000 */
[----:B------:R-:W-:-:S13]  /*15430*/  R2UR UR9, R3 ;  /* 0x00000000030972ca */ /* 0x000fda00000e0000 */
[----:B------:R3:W-:Y:S01]  /*15440*/  UTMALDG.4D [UR16], [UR8], desc[UR22] ;  /* 0x00001610080075b4 */ /* 0x0007e20008019000 */
[----:B------:R3:W-:Y:S01]  /*15450*/  UBLKCP.S.G [UR24], [UR26], UR10 ;  /* 0x000000181a0073ba */ /* 0x0007e2000800020a */
[----:B------:R-:W4:Y:S02]  /*15460*/  SYNCS.PHASECHK.TRANS64.TRYWAIT P1, [R16+URZ+0x30c48], R21 ;  /* 0x030c4815100075a7 */ /* 0x000f24000802017f */
[----:B---34-:R-:W-:Y:S05]  /*15470*/  @!P1 BRA `(.L_x_1319) ;  /* 0x0000001000c09947 */ /* 0x018fea0003800000 */
.L_x_1351:
[----:B------:R-:W-:Y:S05]  /*15480*/  @P0 BRA `(.L_x_1320) ;  /* 0x0000000000140947 */ /* 0x000fea0003800000 */
[----:B------:R-:W-:Y:S01]  /*15490*/  ISETP.NE.AND P1, PT, R6, RZ, PT ;  /* 0x000000ff0600720c */ /* 0x000fe20003f25270 */
[----:B-123--:R-:W-:-:S04]  /*154a0*/  IMAD.MOV.U32 R21, RZ, RZ, 0x4200 ;  /* 0x00004200ff157424 */ /* 0x00efc800078e00ff */
[----:B------:R4:W-:Y:S08]  /*154b0*/  SYNCS.ARRIVE.TRANS64 RZ, [R16+URZ+0x30c38], R21 ;  /* 0x030c381510ff79a7 */ /* 0x0009f0000800003f */
[----:B------:R-:W-:Y:S05]  /*154c0*/  @!P1 BRA `(.L_x_1320) ;  /* 0x0000000000049947 */ /* 0x000fea0003800000 */
[----:B------:R-:W-:Y:S01]  /*154d0*/  BPT.TRAP 0x1 ;  /* 0x000000040000795c */ /* 0x000fe20000300000 */
.L_x_1320:
[C---:B------:R-:W-:Y:S01]  /*154e0*/  R2UR UR19, R18.reuse ;  /* 0x00000000121372ca */ /* 0x040fe200000e0000 */
[----:B------:R-:W-:Y:S01]  /*154f0*/  UMOV UR22, 0x0 ;  /* 0x0000000000167882 */ /* 0x000fe20000000000 */
[----:B------:R-:W-:Y:S01]  /*15500*/  IADD3 R18, P1, R18, UR6, RZ ;  /* 0x0000000612127c10 */ /* 0x000fe2000ff3e0ff */
        /* <DEDUP_REMOVED lines=19> */
[----:B------:R-:W5:Y:S02]  /*15640*/  SYNCS.PHASECHK.TRANS64.TRYWAIT P1, [R16+URZ+0x30c20], R5 ;  /* 0x030c2005100075a7 */ /* 0x000f64000802017f */
[----:B-1---5:R-:W-:Y:S05]  /*15650*/  @!P1 BRA `(.L_x_1321) ;  /* 0x00000010005c9947 */ /* 0x022fea0003800000 */
.L_x_1353:
[----:B------:R-:W-:Y:S05]  /*15660*/  @P0 BRA `(.L_x_1322) ;  /* 0x0000000000140947 */ /* 0x000fea0003800000 */
[----:B------:R-:W-:Y:S01]  /*15670*/  ISETP.NE.AND P1, PT, R6, RZ, PT ;  /* 0x000000ff0600720c */ /* 0x000fe20003f25270 */
[----:B------:R-:W-:-:S04]  /*15680*/  IMAD.MOV.U32 R5, RZ, RZ, 0x4200 ;  /* 0x00004200ff057424 */ /* 0x000fc800078e00ff */
[----:B------:R1:W-:Y:S08]  /*15690*/  SYNCS.ARRIVE.TRANS64 RZ, [R16+URZ+0x30c10], R5 ;  /* 0x030c100510ff79a7 */ /* 0x0003f0000800003f */
[----:B------:R-:W-:Y:S05]  /*156a0*/  @!P1 BRA `(.L_x_1322) ;  /* 0x0000000000049947 */ /* 0x000fea0003800000 */
[----:B------:R-:W-:Y:S01]  /*156b0*/  BPT.TRAP 0x1 ;  /* 0x000000040000795c */ /* 0x000fe20000300000 */
.L_x_1322:
[----:B------:R-:W-:Y:S01]  /*156c0*/  R2UR UR10, R0 ;  /* 0x00000000000a72ca */ /* 0x000fe200000e0000 */
[----:B------:R-:W-:Y:S01]  /*156d0*/  VIADD R20, R20, 0xfffffffe ;  /* 0xfffffffe14147836 */ /* 0x000fe20000000000 */
[----:B------:R-:W-:Y:S01]  /*156e0*/  R2UR UR8, R15 ;  /* 0x000000000f0872ca */ /* 0x000fe200000e0000 */
[----:B------:R-:W-:Y:S01]  /*156f0*/  UMOV UR22, 0x0 ;  /* 0x0000000000167882 */ /* 0x000fe20000000000 */
[----:B------:R-:W-:Y:S01]  /*15700*/  R2UR UR24, R16 ;  /* 0x00000000101872ca */ /* 0x000fe200000e0000 */
[----:B------:R-:W-:Y:S01]  /*15710*/  UMOV UR23, 0x14f00000 ;  /* 0x14f0000000177882 */ /* 0x000fe20000000000 */
[----:B------:R-:W-:Y:S01]  /*15720*/  UMOV UR18, URZ ;  /* 0x0000003f00127c82 */ /* 0x000fe20008000000 */
[----:B------:R-:W-:-:S06]  /*15730*/  UMOV UR13, 0x20 ;  /* 0x00000020000d7882 */ /* 0x000fcc0000000000 */
[----:B------:R-:W-:-:S04]  /*15740*/  UIADD3 UR10, UR10, 0x2, URZ ;  /* 0x000000020a0a7890 */ /* 0x000fc8000fffe03f */
[----:B------:R-:W-:Y:S02]  /*15750*/  USHF.L.U32 UR19, UR10, 0x7, URZ ;  /* 0x000000070a137899 */ /* 0x000fe4000800063f */
[----:B------:R-:W-:Y:S02]  /*15760*/  UIADD3 UR16, UR24, 0x10000, URZ ;  /* 0x0001000018107890 */ /* 0x000fe4000fffe03f */
[----:B------:R-:W-:Y:S02]  /*15770*/  UIADD3 UR9, UP0, UR19, UR14, URZ ;  /* 0x0000000e13097290 */ /* 0x000fe4000ff1e03f */
[----:B------:R-:W-:Y:S02]  /*15780*/  UIADD3 UR17, UR24, 0x30c10, URZ ;  /* 0x00030c1018117890 */ /* 0x000fe4000fffe03f */
[----:B------:R-:W-:Y:S02]  /*15790*/  ULEA.HI.X.SX32 UR8, UR19, UR8, 0x1, UP0 ;  /* 0x0000000813087291 */ /* 0x000fe400080f0e3f */
[----:B-1----:R-:W-:Y:S01]  /*157a0*/  MOV R5, UR9 ;  /* 0x0000000900057c02 */ /* 0x002fe20008000f00 */
[----:B------:R-:W-:-:S02]  /*157b0*/  UIADD3 UR24, UR24, 0x20000, URZ ;  /* 0x0002000018187890 */ /* 0x000fc4000fffe03f */
[----:B------:R-:W-:Y:S01]  /*157c0*/  UMOV UR25, UR17 ;  /* 0x0000001100197c82 */ /* 0x000fe20008000000 */
[----:B------:R-:W-:Y:S02]  /*157d0*/  LEA R0, P1, R5, R10, 0x2 ;  /* 0x0000000a05007211 */ /* 0x000fe400078210ff */
[----:B------:R-:W-:Y:S02]  /*157e0*/  MOV R4, UR8 ;  /* 0x0000000800047c02 */ /* 0x000fe40008000f00 */
[----:B------:R-:W-:Y:S01]  /*157f0*/  R2UR UR26, R0 ;  /* 0x00000000001a72ca */ /* 0x000fe200000e0000 */
[----:B------:R-:W-:Y:S01]  /*15800*/  IMAD.U32 R0, RZ, RZ, UR9 ;  /* 0x00000009ff007e24 */ /* 0x000fe2000f8e00ff */
[----:B------:R-:W-:Y:S02]  /*15810*/  R2UR UR8, R2 ;  /* 0x00000000020872ca */ /* 0x000fe400000e0000 */
[----:B------:R-:W-:Y:S02]  /*15820*/  R2UR UR9, R3 ;  /* 0x00000000030972ca */ /* 0x000fe400000e0000 */
[----:B------:R-:W-:-:S02]  /*15830*/  LEA.HI.X R0, R0, R9, R4, 0x2, P1 ;  /* 0x0000000900007211 */ /* 0x000fc400008f1404 */
[----:B------:R-:W-:Y:S02]  /*15840*/  ISETP.NE.AND P1, PT, R20, RZ, PT ;  /* 0x000000ff1400720c */ /* 0x000fe40003f25270 */
[----:B------:R-:W-:Y:S02]  /*15850*/  R2UR UR27, R0 ;  /* 0x00000000001b72ca */ /* 0x000fe400000e0000 */
[----:B------:R-:W-:-:S05]  /*15860*/  MOV R0, UR10 ;  /* 0x0000000a00007c02 */ /* 0x000fca0008000f00 */
[----:B------:R1:W-:Y:S06]  /*15870*/  UTMALDG.4D [UR16], [UR8], desc[UR22] ;  /* 0x00001610080075b4 */ /* 0x0003ec0008019000 */
[----:B------:R1:W-:Y:S02]  /*15880*/  UBLKCP.S.G [UR24], [UR26], UR13 ;  /* 0x000000181a0073ba */ /* 0x0003e4000800020d */
[----:B-1----:R-:W-:Y:S05]  /*15890*/  @P1 BRA `(.L_x_1323) ;  /* 0xfffffff400d41947 */ /* 0x002fea000383ffff */
.L_x_1314:
[----:B------:R-:W2:Y:S02]  /*158a0*/  LDL.LU R4, [R1+0x4] ;  /* 0x0000040001047983 */ /* 0x000ea40000300800 */
[----:B--2---:R-:W-:Y:S02]  /*158b0*/  ISETP.NE.AND P1, PT, R4, RZ, PT ;  /* 0x000000ff0400720c */ /* 0x004fe40003f25270 */
[----:B------:R2:W5:Y:S11]  /*158c0*/  LDL R4, [R1] ;  /* 0x0000000001047983 */ /* 0x0005760000100800 */
[----:B--2---:R-:W-:Y:S05]  /*158d0*/  @!P1 BRA `(.L_x_1313) ;  /* 0x0000000400109947 */ /* 0x004fea0003800000 */
[----:B------:R-:W-:-:S04]  /*158e0*/  SHF.L.U32 R13, R11, 0x1f, RZ ;  /* 0x0000001f0b0d7819 */ /* 0x000fc800000006ff */
[----:B------:R-:W1:Y:S02]  /*158f0*/  SYNCS.PHASECHK.TRANS64.TRYWAIT P1, [R16+URZ+0x30c40], R13 ;  /* 0x030c400d100075a7 */ /* 0x000e64000802017f */
[----:B-1----:R-:W-:Y:S05]  /*15900*/  @!P1 BRA `(.L_x_1324) ;  /* 0x0000000c00c89947 */ /* 0x002fea0003800000 */
.L_x_1354:
[----:B------:R-:W-:Y:S05]  /*15910*/  @P0 BRA `(.L_x_1325) ;  /* 0x0000000000140947 */ /* 0x000fea0003800000 */
[----:B------:R-:W-:Y:S01]  /*15920*/  ISETP.NE.AND P1, PT, R6, RZ, PT ;  /* 0x000000ff0600720c */ /* 0x000fe20003f25270 */
[----:B------:R-:W-:-:S04]  /*15930*/  IMAD.MOV.U32 R5, RZ, RZ, 0x4200 ;  /* 0x00004200ff057424 */ /* 0x000fc800078e00ff */
[----:B------:R2:W-:Y:S08]  /*15940*/  SYNCS.ARRIVE.TRANS64 RZ, [R16+URZ+0x30c30], R5 ;  /* 0x030c300510ff79a7 */ /* 0x0005f0000800003f */
[----:B------:R-:W-:Y:S05]  /*15950*/  @!P1 BRA `(.L_x_1325) ;  /* 0x0000000000049947 */ /* 0x000fea0003800000 */
[----:B------:R-:W-:Y:S01]  /*15960*/  BPT.TRAP 0x1 ;  /* 0x000000040000795c */ /* 0x000fe20000300000 */
.L_x_1325:
[----:B--2--5:R-:W2:Y:S01]  /*15970*/  LDC.64 R4, c[0x0][0x728] ;  /* 0x0001ca00ff047b82 */ /* 0x024ea20000000a00 */
[----:B------:R-:W-:Y:S01]  /*15980*/  SHF.L.U32 R17, R0, 0x7, RZ ;  /* 0x0000000700117819 */ /* 0x000fe200000006ff */
[----:B------:R-:W-:Y:S01]  /*15990*/  UMOV UR22, 0x0 ;  /* 0x0000000000167882 */ /* 0x000fe20000000000 */
[----:B------:R-:W-:Y:S01]  /*159a0*/  R2UR UR24, R16 ;  /* 0x00000000101872ca */ /* 0x000fe200000e0000 */
[----:B------:R-:W-:Y:S01]  /*159b0*/  UMOV UR23, 0x14f00000 ;  /* 0x14f0000000177882 */ /* 0x000fe20000000000 */
[C---:B------:R-:W-:Y:S01]  /*159c0*/  IADD3 R0, P1, R17.reuse, UR6, RZ ;  /* 0x0000000611007c10 */ /* 0x040fe2000ff3e0ff */
[----:B------:R-:W-:Y:S01]  /*159d0*/  UMOV UR18, URZ ;  /* 0x0000003f00127c82 */ /* 0x000fe20008000000 */
[----:B------:R-:W-:Y:S01]  /*159e0*/  R2UR UR19, R17 ;  /* 0x00000000111372ca */ /* 0x000fe200000e0000 */
[----:B------:R-:W-:-:S08]  /*159f0*/  UMOV UR10, 0x20 ;  /* 0x00000020000a7882 */ /* 0x000fd00000000000 */
        /* <DEDUP_REMOVED lines=15> */
[----:B------:R-:W1:Y:S02]  /*15af0*/  SYNCS.PHASECHK.TRANS64.TRYWAIT P1, [R16+URZ+0x30c28], R13 ;  /* 0x030c280d100075a7 */ /* 0x000e64000802017f */
[----:B-12---:R-:W-:Y:S05]  /*15b00*/  @!P1 BRA `(.L_x_1326) ;  /* 0x0000000c005c9947 */ /* 0x006fea0003800000 */
.L_x_1355:
[----:B------:R-:W-:Y:S05]  /*15b10*/  @P0 BRA `(.L_x_1327) ;  /* 0x0000000000140947 */ /* 0x000fea0003800000 */
[----:B------:R-:W-:Y:S02]  /*15b20*/  ISETP.NE.AND P0, PT, R6, RZ, PT ;  /* 0x000000ff0600720c */ /* 0x000fe40003f05270 */
[----:B------:R-:W-:-:S04]  /*15b30*/  MOV R5, 0x4200 ;  /* 0x0000420000057802 */ /* 0x000fc80000000f00 */
[----:B------:R2:W-:Y:S07]  /*15b40*/  SYNCS.ARRIVE.TRANS64 RZ, [R16+URZ+0x30c18], R5 ;  /* 0x030c180510ff79a7 */ /* 0x0005ee000800003f */
[----:B------:R-:W-:Y:S05]  /*15b50*/  @!P0 BRA `(.L_x_1327) ;  /* 0x0000000000048947 */ /* 0x000fea0003800000 */
[----:B------:R-:W-:Y:S01]  /*15b60*/  BPT.TRAP 0x1 ;  /* 0x000000040000795c */ /* 0x000fe20000300000 */
.L_x_1327:
        /* <DEDUP_REMOVED lines=11> */
[----:B--2---:R-:W-:Y:S01]  /*15c20*/  IMAD.U32 R5, RZ, RZ, UR9 ;  /* 0x00000009ff057e24 */ /* 0x004fe2000f8e00ff */
[----:B------:R-:W-:Y:S01]  /*15c30*/  MOV R0, UR9 ;  /* 0x0000000900007c02 */ /* 0x000fe20008000f00 */
[----:B------:R-:W-:Y:S01]  /*15c40*/  UIADD3 UR17, UR24, 0x30c18, URZ ;  /* 0x00030c1818117890 */ /* 0x000fe2000fffe03f */
[----:B------:R-:W-:Y:S01]  /*15c50*/  R2UR UR9, R3 ;  /* 0x00000000030972ca */ /* 0x000fe200000e0000 */
[----:B------:R-:W-:Y:S01]  /*15c60*/  IMAD.U32 R4, RZ, RZ, UR8 ;  /* 0x00000008ff047e24 */ /* 0x000fe2000f8e00ff */
[----:B------:R-:W-:Y:S01]  /*15c70*/  LEA R10, P0, R5, R10, 0x2 ;  /* 0x0000000a050a7211 */ /* 0x000fe200078010ff */
[----:B------:R-:W-:Y:S01]  /*15c80*/  UIADD3 UR24, UR24, 0x20200, URZ ;  /* 0x0002020018187890 */ /* 0x000fe2000fffe03f */
[----:B------:R-:W-:-:S02]  /*15c90*/  R2UR UR8, R2 ;  /* 0x00000000020872ca */ /* 0x000fc400000e0000 */
[----:B------:R-:W-:Y:S01]  /*15ca0*/  LEA.HI.X R9, R0, R9, R4, 0x2, P0 ;  /* 0x0000000900097211 */ /* 0x000fe200000f1404 */
[----:B------:R-:W-:Y:S01]  /*15cb0*/  UMOV UR25, UR17 ;  /* 0x0000001100197c82 */ /* 0x000fe20008000000 */
[----:B------:R2:W5:Y:S01]  /*15cc0*/  LDL.LU R4, [R1] ;  /* 0x0000000001047983 */ /* 0x0005620000300800 */
[----:B------:R-:W-:Y:S02]  /*15cd0*/  R2UR UR26, R10 ;  /* 0x000000000a1a72ca */ /* 0x000fe400000e0000 */
[----:B------:R-:W-:-:S06]  /*15ce0*/  R2UR UR27, R9 ;  /* 0x00000000091b72ca */ /* 0x000fcc00000e0000 */
[----:B------:R2:W-:Y:S07]  /*15cf0*/  UTMALDG.4D [UR16], [UR8], desc[UR22] ;  /* 0x00001610080075b4 */ /* 0x0005ee0008019000 */
[----:B------:R2:W-:Y:S02]  /*15d00*/  UBLKCP.S.G [UR24], [UR26], UR10 ;  /* 0x000000181a0073ba */ /* 0x0005e4000800020a */
[----:B--2---:R-:W-:-:S07]  /*15d10*/  MOV R19, 0x1 ;  /* 0x0000000100137802 */ /* 0x004fce0000000f00 */
.L_x_1313:
[----:B------:R-:W2:Y:S01]  /*15d20*/  S2R R0, SR_TID.X ;  /* 0x0000000000007919 */ /* 0x000ea20000002100 */
[----:B------:R-:W-:Y:S01]  /*15d30*/  IMAD R3, R19, 0x8, R16 ;  /* 0x0000000813037824 */ /* 0x000fe200078e0210 */
[----:B--2---:R-:W-:Y:S02]  /*15d40*/  LOP3.LUT R2, R0, 0x7f, RZ, 0xc0, !PT ;  /* 0x0000007f00027812 */ /* 0x004fe400078ec0ff */
[----:B------:R-:W-:Y:S02]  /*15d50*/  SHF.L.U32 R0, R11, 0x1f, RZ ;  /* 0x0000001f0b007819 */ /* 0x000fe400000006ff */
[----:B------:R-:W-:Y:S02]  /*15d60*/  ISETP.NE.AND P1, PT, R2, RZ, PT ;  /* 0x000000ff0200720c */ /* 0x000fe40003f25270 */
[----:B------:R-:W2:Y:S02]  /*15d70*/  SYNCS.PHASECHK.TRANS64.TRYWAIT P0, [R3+URZ+0x30c40], R0 ;  /* 0x030c4000030075a7 */ /* 0x000ea4000800017f */
[----:B--2---:R-:W-:Y:S09]  /*15d80*/  @!P0 BRA `(.L_x_1328) ;  /* 0x0000000800d08947 */ /* 0x004ff20003800000 */
.L_x_1356:
[----:B------:R-:W-:Y:S05]  /*15d90*/  @P1 BRA `(.L_x_1329) ;  /* 0x0000000000181947 */ /* 0x000fea0003800000 */
[----:B------:R-:W1:Y:S01]  /*15da0*/  S2R R2, SR_TID.X ;  /* 0x0000000000027919 */ /* 0x000e620000002100 */
[----:B--2---:R-:W-:-:S04]  /*15db0*/  MOV R0, 0x4200 ;  /* 0x0000420000007802 */ /* 0x004fc80000000f00 */
[----:B------:R2:W-:Y:S01]  /*15dc0*/  SYNCS.ARRIVE.TRANS64 RZ, [R3+URZ+0x30c30], R0 ;  /* 0x030c300003ff79a7 */ /* 0x0005e2000800003f */
[----:B-1----:R-:W-:-:S13]  /*15dd0*/  LOP3.LUT P0, RZ, R2, 0x1f, RZ, 0xc0, !PT ;  /* 0x0000001f02ff7812 */ /* 0x002fda000780c0ff */
[----:B--2---:R-:W-:Y:S05]  /*15de0*/  @!P0 BRA `(.L_x_1329) ;  /* 0x0000000000048947 */ /* 0x004fea0003800000 */
[----:B------:R-:W-:Y:S01]  /*15df0*/  BPT.TRAP 0x1 ;  /* 0x000000040000795c */ /* 0x000fe20000300000 */
.L_x_1329:
[----:B-----5:R-:W-:Y:S01]  /*15e00*/  R2UR UR19, R4 ;  /* 0x00000000041372ca */ /* 0x020fe200000e0000 */
[C---:B--2---:R-:W-:Y:S01]  /*15e10*/  IMAD R0, R19.reuse, 0x4000, R16 ;  /* 0x0000400013007824 */ /* 0x044fe200078e0210 */
[----:B-1----:R-:W-:Y:S01]  /*15e20*/  R2UR UR9, R14 ;  /* 0x000000000e0972ca */ /* 0x002fe200000e0000 */
[----:B------:R-:W-:Y:S01]  /*15e30*/  ULDC.64 UR24, c[0x0][0x728] ;  /* 0x0001ca0000187ab9 */ /* 0x000fe20000000a00 */
[----:B---34-:R-:W-:Y:S01]  /*15e40*/  LEA R16, R19, R16, 0x9 ;  /* 0x0000001013107211 */ /* 0x018fe200078e48ff */
[----:B------:R-:W-:Y:S01]  /*15e50*/  UMOV UR18, URZ ;  /* 0x0000003f00127c82 */ /* 0x000fe20008000000 */
[----:B------:R-:W-:Y:S02]  /*15e60*/  IADD3 R8, P0, R8, 0x1f0, RZ ;  /* 0x000001f008087810 */ /* 0x000fe40007f1e0ff */
[----:B------:R-:W-:Y:S02]  /*15e70*/  R2UR UR17, R3 ;  /* 0x00000000031172ca */ /* 0x000fe400000e0000 */
[----:B------:R-:W-:Y:S01]  /*15e80*/  R2UR UR16, R0 ;  /* 0x00000000001072ca */ /* 0x000fe200000e0000 */
[----:B------:R-:W-:Y:S01]  /*15e90*/  IMAD.X R7, RZ, RZ, R7, P0 ;  /* 0x000000ffff077224 */ /* 0x000fe200000e0607 */
[----:B------:R-:W-:Y:S01]  /*15ea0*/  R2UR UR10, R16 ;  /* 0x00000000100a72ca */ /* 0x000fe200000e0000 */
[----:B------:R-:W-:Y:S01]  /*15eb0*/  USHF.L.U32 UR19, UR19, 0x7, URZ ;  /* 0x0000000713137899 */ /* 0x000fe2000800063f */
[----:B------:R-:W-:-:S02]  /*15ec0*/  R2UR UR22, R8 ;  /* 0x00000000081672ca */ /* 0x000fc400000e0000 */
[----:B------:R-:W-:Y:S01]  /*15ed0*/  R2UR UR23, R7 ;  /* 0x00000000071772ca */ /* 0x000fe200000e0000 */
[----:B------:R-:W-:Y:S01]  /*15ee0*/  UIADD3 UR13, UP0, UR19, UR6, URZ ;  /* 0x00000006130d7290 */ /* 0x000fe2000ff1e03f */
[----:B------:R-:W-:-:S03]  /*15ef0*/  IADD3 R2, R19, 0x1, RZ ;  /* 0x0000000113027810 */ /* 0x000fc60007ffe0ff */
[----:B------:R-:W-:Y:S01]  /*15f00*/  ULEA UR8, UP1, UR13, UR24, 0x2 ;  /* 0x000000180d087291 */ /* 0x000fe2000f82103f */
[C---:B------:R-:W-:Y:S01]  /*15f10*/  ISETP.NE.AND P0, PT, R2.reuse, 0x2, PT ;  /* 0x000000020200780c */ /* 0x040fe20003f05270 */
[----:B------:R-:W-:Y:S02]  /*15f20*/  ULEA.HI.X.SX32 UR9, UR19, UR9, 0x1, UP0 ;  /* 0x0000000913097291 */ /* 0x000fe400080f0e3f */
[----:B------:R-:W-:Y:S01]  /*15f30*/  UIADD3 UR17, UR17, 0x30c30, URZ ;  /* 0x00030c3011117890 */ /* 0x000fe2000fffe03f */
        /* <DEDUP_REMOVED lines=13> */
.L_x_1310:
[----:B------:R-:W-:Y:S05]  /*16010*/  BSYNC B0 ;  /* 0x0000000000007941 */ /* 0x000fea0003800000 */
.L_x_1308:
[----:B------:R-:W-:-:S03]  /*16020*/  UMOV UR8, 0xffffffff ;  /* 0xffffffff00087882 */ /* 0x000fc60000000000 */
[----:B------:R-:W-:Y:S05]  /*16030*/  BRA.DIV UR8, `(.L_x_1330) ;  /* 0x0000000a08387947 */ /* 0x000fea000b800000 */
[----:B------:R-:W-:-:S13]  /*16040*/  ELECT P6, URZ, PT ;  /* 0x00000000003f782f */ /* 0x000fda00038c0000 */
.L_x_1359:
[----:B------:R-:W-:Y:S05]  /*16050*/  @!P6 BRA `(.L_x_1189) ;  /* 0x000000000084e947 */ /* 0x000fea0003800000 */
[----:B------:R-:W-:-:S06]  /*16060*/  ULOP3.LUT UR8, UR36, 0x2, URZ, 0xfc, !UPT ;  /* 0x0000000224087892 */ /* 0x000fcc000f8efc3f */
[----:B------:R-:W-:-:S05]  /*16070*/  IMAD.U32 R0, RZ, RZ, UR8 ;  /* 0x00000008ff007e24 */ /* 0x000fca000f8e00ff */
[----:B------:R-:W-:-:S13]  /*16080*/  ISETP.NE.AND P2, PT, R0, 0x3, PT ;  /* 0x000000030000780c */ /* 0x000fda0003f45270 */
[----:B------:R-:W-:Y:S05]  /*16090*/  @!P2 BRA `(.L_x_1331) ;  /* 0x000000000004a947 */ /* 0x000fea0003800000 */
[----:B------:R-:W-:Y:S01]  /*160a0*/  BPT.TRAP 0x1 ;  /* 0x000000040000795c */ /* 0x000fe20000300000 */
.L_x_1331:
        /* <DEDUP_REMOVED lines=15> */
.L_x_1360:
[----:B------:R-:W2:Y:S02]  /*161a0*/  SYNCS.PHASECHK.TRANS64.TRYWAIT P0, [R3+URZ], R0 ;  /* 0x00000000030075a7 */ /* 0x000ea4000800017f */
[----:B--2---:R-:W-:Y:S05]  /*161b0*/  @!P0 BRA `(.L_x_1333) ;  /* 0x00000008000c8947 */ /* 0x004fea0003800000 */
.L_x_1361:
[----:B------:R-:W-:Y:S05]  /*161c0*/  @!P2 BRA `(.L_x_1334) ;  /* 0x000000000004a947 */ /* 0x000fea0003800000 */
[----:B------:R-:W-:Y:S01]  /*161d0*/  BPT.TRAP 0x1 ;  /* 0x000000040000795c */ /* 0x000fe20000300000 */
.L_x_1334:
[----:B--2---:R-:W-:-:S05]  /*161e0*/  IADD3 R3, R7, 0x30c40, RZ ;  /* 0x00030c4007037810 */ /* 0x004fca0007ffe0ff */
[----:B------:R-:W-:-:S04]  /*161f0*/  IMAD R2, R2, 0x8, R3 ;  /* 0x0000000802027824 */ /* 0x000fc800078e0203 */
[----:B------:R-:W2:Y:S02]  /*16200*/  SYNCS.PHASECHK.TRANS64.TRYWAIT P0, [R2+URZ], R5 ;  /* 0x00000005020075a7 */ /* 0x000ea4000800017f */
[----:B--2---:R-:W-:Y:S05]  /*16210*/  @!P0 BRA `(.L_x_1335) ;  /* 0x0000000800088947 */ /* 0x004fea0003800000 */
.L_x_1362:
[----:B------:R-:W-:-:S07]  /*16220*/  LEA R3, R4, R3, 0x3 ;  /* 0x0000000304037211 */ /* 0x000fce00078e18ff */
.L_x_1336:
[----:B---3--:R3:W4:Y:S02]  /*16230*/  SYNCS.PHASECHK.TRANS64.TRYWAIT P0, [R3+URZ], R0 ;  /* 0x00000000030075a7 */ /* 0x008724000800017f */
[----:B----4-:R-:W-:Y:S05]  /*16240*/  @!P0 NANOSLEEP.SYNCS 0x989680 ;  /* 0x009896800000895d */ /* 0x010fea0003900000 */
[----:B------:R-:W4:Y:S02]  /*16250*/  @!P0 SYNCS.PHASECHK.TRANS64 P0, [R3+URZ], R0 ;  /* 0x00000000030085a7 */ /* 0x000f24000800007f */
[----:B----4-:R-:W-:Y:S05]  /*16260*/  @!P0 BRA `(.L_x_1336) ;  /* 0xfffffffc00f08947 */ /* 0x010fea000383ffff */
.L_x_1189:
[----:B------:R-:W-:Y:S05]  /*16270*/  BSYNC B6 ;  /* 0x0000000000067941 */ /* 0x000fea0003800000 */
.L_x_1186:
[----:B------:R-:W-:Y:S05]  /*16280*/  EXIT ;  /* 0x000000000000794d */ /* 0x000fea0003800000 */
.L_x_1196:
[----:B------:R-:W-:Y:S01]  /*16290*/  IMAD.MOV.U32 R13, RZ, RZ, R18 ;  /* 0x000000ffff0d7224 */ /* 0x000fe200078e0012 */
[----:B------:R-:W-:Y:S01]  /*162a0*/  MOV R12, RZ ;  /* 0x000000ff000c7202 */ /* 0x000fe20000000f00 */
[----:B------:R-:W-:Y:S01]  /*162b0*/  IMAD.MOV.U32 R11, RZ, RZ, 0x1f ;  /* 0x0000001fff0b7424 */ /* 0x000fe200078e00ff */
[----:B------:R-:W-:-:S07]  /*162c0*/  MOV R15, 0xffffffff ;  /* 0xffffffff000f7802 */ /* 0x000fce0000000f00 */
[----:B------:R-:W-:Y:S05]  /*162d0*/  WARPSYNC.COLLECTIVE R15, `(.L_x_1337) ;  /* 0x000000000f087348 */ /* 0x000fea0003c00000 */
[----:B------:R1:W2:Y:S02]  /*162e0*/  SHFL.IDX P6, R14, R13, R12, R11 ;  /* 0x0000000c0d0e7389 */ /* 0x0002a400000c000b */
[----:B-12---:R-:W-:Y:S01]  /*162f0*/  ENDCOLLECTIVE ;  /* 0x000000000000791b */ /* 0x006fe20003800000 */
.L_x_1337:
[----:B------:R-:W-:Y:S05]  /*16300*/  BRA `(.L_x_1338) ;  /* 0xfffffeac00307947 */ /* 0x000fea000383ffff */
.L_x_1198:
[----:B--2---:R2:W3:Y:S02]  /*16310*/  SYNCS.PHASECHK.TRANS64.TRYWAIT P0, [R16+URZ+0x30c00], R11 ;  /* 0x030c000b100075a7 */ /* 0x0044e4000800017f */
[----:B---3--:R-:W-:Y:S05]  /*16320*/  @!P0 NANOSLEEP.SYNCS 0x989680 ;  /* 0x009896800000895d */ /* 0x008fea0003900000 */
[----:B------:R-:W3:Y:S02]  /*16330*/  @!P0 SYNCS.PHASECHK.TRANS64 P0, [R16+URZ+0x30c00], R11 ;  /* 0x030c000b100085a7 */ /* 0x000ee4000800007f */
[----:B---3--:R-:W-:Y:S05]  /*16340*/  @!P0 BRA `(.L_x_1198) ;  /* 0xfffffffc00f08947 */ /* 0x008fea000383ffff */
[----:B------:R-:W-:Y:S05]  /*16350*/  BRA `(.L_x_1197) ;  /* 0xfffffeac007c7947 */ /* 0x000fea000383ffff */
.L_x_1203:
[----:B--2---:R2:W3:Y:S02]  /*16360*/  SYNCS.PHASECHK.TRANS64.TRYWAIT P0, [R6+URZ+0x30c10], R23 ;  /* 0x030c1017060075a7 */ /* 0x0044e4000800017f */
[----:B---3--:R-:W-:Y:S05]  /*16370*/  @!P0 NANOSLEEP.SYNCS 0x989680 ;  /* 0x009896800000895d */ /* 0x008fea0003900000 */
[----:B------:R-:W3:Y:S02]  /*16380*/  @!P0 SYNCS.PHASECHK.TRANS64 P0, [R6+URZ+0x30c10], R23 ;  /* 0x030c1017060085a7 */ /* 0x000ee4000800007f */
[----:B---3--:R-:W-:Y:S05]  /*16390*/  @!P0 BRA `(.L_x_1203) ;  /* 0xfffffffc00f08947 */ /* 0x008fea000383ffff */
[----:B------:R-:W-:Y:S05]  /*163a0*/  BRA `(.L_x_1202) ;  /* 0xfffffeb400c47947 */ /* 0x000fea000383ffff */
.L_x_1207:
[----:B------:R1:W1:Y:S02]  /*163b0*/  SYNCS.PHASECHK.TRANS64.TRYWAIT P0, [R6+URZ+0x30c30], R23 ;  /* 0x030c3017060075a7 */ /* 0x000264000800017f */
[----:B-1----:R-:W-:Y:S05]  /*163c0*/  @!P0 NANOSLEEP.SYNCS 0x989680 ;  /* 0x009896800000895d */ /* 0x002fea0003900000 */
[----:B------:R-:W1:Y:S02]  /*163d0*/  @!P0 SYNCS.PHASECHK.TRANS64 P0, [R6+URZ+0x30c30], R23 ;  /* 0x030c3017060085a7 */ /* 0x000e64000800007f */
[----:B-1----:R-:W-:Y:S05]  /*163e0*/  @!P0 BRA `(.L_x_1207) ;  /* 0xfffffffc00f08947 */ /* 0x002fea000383ffff */
[----:B------:R-:W-:Y:S05]  /*163f0*/  BRA `(.L_x_1206) ;  /* 0xfffffeb800cc7947 */ /* 0x000fea000383ffff */
.L_x_1215:
[----:B--2---:R2:W3:Y:S02]  /*16400*/  SYNCS.PHASECHK.TRANS64.TRYWAIT P1, [R6+URZ+0x30c10], R23 ;  /* 0x030c1017060075a7 */ /* 0x0044e4000802017f */
[----:B---3--:R-:W-:Y:S05]  /*16410*/  @!P1 NANOSLEEP.SYNCS 0x989680 ;  /* 0x009896800000995d */ /* 0x008fea0003900000 */
[----:B------:R-:W3:Y:S02]  /*16420*/  @!P1 SYNCS.PHASECHK.TRANS64 P1, [R6+URZ+0x30c10], R23 ;  /* 0x030c1017060095a7 */ /* 0x000ee4000802007f */
[----:B---3--:R-:W-:Y:S05]  /*16430*/  @!P1 BRA `(.L_x_1215) ;  /* 0xfffffffc00f09947 */ /* 0x008fea000383ffff */
[----:B------:R-:W-:Y:S05]  /*16440*/  BRA `(.L_x_1214) ;  /* 0xffffff0c00ec7947 */ /* 0x000fea000383ffff */
.L_x_1219:
[----:B------:R1:W1:Y:S02]  /*16450*/  SYNCS.PHASECHK.TRANS64.TRYWAIT P1, [R6+URZ+0x30c30], R23 ;  /* 0x030c3017060075a7 */ /* 0x000264000802017f */
[----:B-1----:R-:W-:Y:S05]  /*16460*/  @!P1 NANOSLEEP.SYNCS 0x989680 ;  /* 0x009896800000995d */ /* 0x002fea0003900000 */
[----:B------:R-:W1:Y:S02]  /*16470*/  @!P1 SYNCS.PHASECHK.TRANS64 P1, [R6+URZ+0x30c30], R23 ;  /* 0x030c3017060095a7 */ /* 0x000e64000802007f */
[----:B-1----:R-:W-:Y:S05]  /*16480*/  @!P1 BRA `(.L_x_1219) ;  /* 0xfffffffc00f09947 */ /* 0x002fea000383ffff */
[----:B------:R-:W-:Y:S05]  /*16490*/  BRA `(.L_x_1218) ;  /* 0xffffff1000ec7947 */ /* 0x000fea000383ffff */
.L_x_1227:
[----:B--2---:R2:W3:Y:S02]  /*164a0*/  SYNCS.PHASECHK.TRANS64.TRYWAIT P0, [R6+URZ+0x30c10], R19 ;  /* 0x030c1013060075a7 */ /* 0x0044e4000800017f */
[----:B---3--:R-:W-:Y:S05]  /*164b0*/  @!P0 NANOSLEEP.SYNCS 0x989680 ;  /* 0x009896800000895d */ /* 0x008fea0003900000 */
[----:B------:R-:W3:Y:S02]  /*164c0*/  @!P0 SYNCS.PHASECHK.TRANS64 P0, [R6+URZ+0x30c10], R19 ;  /* 0x030c1013060085a7 */ /* 0x000ee4000800007f */
[----:B---3--:R-:W-:Y:S05]  /*164d0*/  @!P0 BRA `(.L_x_1227) ;  /* 0xfffffffc00f08947 */ /* 0x008fea000383ffff */
[----:B------:R-:W-:Y:S05]  /*164e0*/  BRA `(.L_x_1226) ;  /* 0xffffff5c00247947 */ /* 0x000fea000383ffff */
.L_x_1231:
[----:B------:R1:W1:Y:S02]  /*164f0*/  SYNCS.PHASECHK.TRANS64.TRYWAIT P0, [R6+URZ+0x30c30], R19 ;  /* 0x030c3013060075a7 */ /* 0x000264000800017f */
[----:B-1----:R-:W-:Y:S05]  /*16500*/  @!P0 NANOSLEEP.SYNCS 0x989680 ;  /* 0x009896800000895d */ /* 0x002fea0003900000 */
[----:B------:R-:W1:Y:S02]  /*16510*/  @!P0 SYNCS.PHASECHK.TRANS64 P0, [R6+URZ+0x30c30], R19 ;  /* 0x030c3013060085a7 */ /* 0x000e64000800007f */
[----:B-1----:R-:W-:Y:S05]  /*16520*/  @!P0 BRA `(.L_x_1231) ;  /* 0xfffffffc00f08947 */ /* 0x002fea000383ffff */
[----:B------:R-:W-:Y:S05]  /*16530*/  BRA `(.L_x_1230) ;  /* 0xffffff60002c7947 */ /* 0x000fea000383ffff */
.L_x_1264:
[----:B------:R-:W-:Y:S01]  /*16540*/  BSSY B0, `(.L_x_1339) ;  /* 0x0000005000007945 */ /* 0x000fe20003800000 */
[----:B------:R-:W-:-:S07]  /*16550*/  IMAD.MOV.U32 R15, RZ, RZ, -0x1 ;  /* 0xffffffffff0f7424 */ /* 0x000fce00078e00ff */
[----:B------:R-:W-:Y:S05]  /*16560*/  WARPSYNC.COLLECTIVE R15, `(.L_x_1340) ;  /* 0x000000000f087348 */ /* 0x000fea0003c00000 */
[----:B------:R-:W-:Y:S01]  /*16570*/  NOP ;  /* 0x0000000000007918 */ /* 0x000fe20000000000 */
[----:B------:R-:W-:Y:S01]  /*16580*/  ENDCOLLECTIVE ;  /* 0x000000000000791b */ /* 0x000fe20003800000 */
.L_x_1340:
[----:B------:R-:W-:Y:S05]  /*16590*/  BSYNC B0 ;  /* 0x0000000000007941 */ /* 0x000fea0003800000 */
.L_x_1339:
[----:B------:R-:W-:Y:S05]  /*165a0*/  BRA `(.L_x_1341) ;  /* 0xffffffc800747947 */ /* 0x000fea000383ffff */
.L_x_1277:
[----:B------:R-:W-:Y:S01]  /*165b0*/  BSSY B0, `(.L_x_1342) ;  /* 0x0000005000007945 */ /* 0x000fe20003800000 */
[----:B------:R-:W-:-:S07]  /*165c0*/  MOV R15, 0xffffffff ;  /* 0xffffffff000f7802 */ /* 0x000fce0000000f00 */
[----:B------:R-:W-:Y:S05]  /*165d0*/  WARPSYNC.COLLECTIVE R15, `(.L_x_1343) ;  /* 0x000000000f087348 */ /* 0x000fea0003c00000 */
[----:B------:R-:W-:Y:S01]  /*165e0*/  NOP ;  /* 0x0000000000007918 */ /* 0x000fe20000000000 */
[----:B------:R-:W-:Y:S01]  /*165f0*/  ENDCOLLECTIVE ;  /* 0x000000000000791b */ /* 0x000fe20003800000 */
.L_x_1343:
[----:B------:R-:W-:Y:S05]  /*16600*/  BSYNC B0 ;  /* 0x0000000000007941 */ /* 0x000fea0003800000 */
.L_x_1342:
[----:B------:R-:W-:Y:S05]  /*16610*/  BRA `(.L_x_1344) ;  /* 0xffffffcc00f47947 */ /* 0x000fea000383ffff */
.L_x_1289:
[----:B------:R-:W-:Y:S01]  /*16620*/  BSSY B0, `(.L_x_1345) ;  /* 0x0000005000007945 */ /* 0x000fe20003800000 */
[----:B------:R-:W-:-:S07]  /*16630*/  IMAD.MOV.U32 R15, RZ, RZ, -0x1 ;  /* 0xffffffffff0f7424 */ /* 0x000fce00078e00ff */
[----:B------:R-:W-:Y:S05]  /*16640*/  WARPSYNC.COLLECTIVE R15, `(.L_x_1346) ;  /* 0x000000000f087348 */ /* 0x000fea0003c00000 */
[----:B------:R-:W-:Y:S01]  /*16650*/  NOP ;  /* 0x0000000000007918 */ /* 0x000fe20000000000 */
[----:B------:R-:W-:Y:S01]  /*16660*/  ENDCOLLECTIVE ;  /* 0x000000000000791b */ /* 0x000fe20003800000 */
.L_x_1346:
[----:B------:R-:W-:Y:S05]  /*16670*/  BSYNC B0 ;  /* 0x0000000000007941 */ /* 0x000fea0003800000 */
.L_x_1345:
[----:B------:R-:W-:Y:S05]  /*16680*/  BRA `(.L_x_1347) ;  /* 0xffffffd400147947 */ /* 0x000fea000383ffff */
.L_x_1311:
[----:B-1----:R1:W2:Y:S02]  /*16690*/  SYNCS.PHASECHK.TRANS64.TRYWAIT P0, [R16+URZ+0x30c20], R3 ;  /* 0x030c2003100075a7 */ /* 0x0022a4000800017f */
[----:B--2---:R-:W-:Y:S05]  /*166a0*/  @!P0 NANOSLEEP.SYNCS 0x989680 ;  /* 0x009896800000895d */ /* 0x004fea0003900000 */
[----:B------:R-:W2:Y:S02]  /*166b0*/  @!P0 SYNCS.PHASECHK.TRANS64 P0, [R16+URZ+0x30c20], R3 ;  /* 0x030c2003100085a7 */ /* 0x000ea4000800007f */
[----:B--2---:R-:W-:Y:S05]  /*166c0*/  @!P0 BRA `(.L_x_1311) ;  /* 0xfffffffc00f08947 */ /* 0x004fea000383ffff */
[----:B------:R-:W-:Y:S05]  /*166d0*/  BRA `(.L_x_1348) ;  /* 0xffffffe000dc7947 */ /* 0x000fea000383ffff */
.L_x_1315:
[----:B-1----:R1:W2:Y:S02]  /*166e0*/  SYNCS.PHASECHK.TRANS64.TRYWAIT P1, [R16+URZ+0x30c40], R21 ;  /* 0x030c4015100075a7 */ /* 0x0022a4000802017f */
[----:B--2---:R-:W-:Y:S05]  /*166f0*/  @!P1 NANOSLEEP.SYNCS 0x989680 ;  /* 0x009896800000995d */ /* 0x004fea0003900000 */
[----:B------:R-:W2:Y:S02]  /*16700*/  @!P1 SYNCS.PHASECHK.TRANS64 P1, [R16+URZ+0x30c40], R21 ;  /* 0x030c4015100095a7 */ /* 0x000ea4000802007f */
[----:B--2---:R-:W-:Y:S05]  /*16710*/  @!P1 BRA `(.L_x_1315) ;  /* 0xfffffffc00f09947 */ /* 0x004fea000383ffff */
[----:B------:R-:W-:Y:S05]  /*16720*/  BRA `(.L_x_1349) ;  /* 0xffffffe8003c7947 */ /* 0x000fea000383ffff */
.L_x_1317:
[----:B--2---:R2:W3:Y:S02]  /*16730*/  SYNCS.PHASECHK.TRANS64.TRYWAIT P1, [R16+URZ+0x30c28], R21 ;  /* 0x030c2815100075a7 */ /* 0x0044e4000802017f */
[----:B---3--:R-:W-:Y:S05]  /*16740*/  @!P1 NANOSLEEP.SYNCS 0x989680 ;  /* 0x009896800000995d */ /* 0x008fea0003900000 */
[----:B------:R-:W3:Y:S02]  /*16750*/  @!P1 SYNCS.PHASECHK.TRANS64 P1, [R16+URZ+0x30c28], R21 ;  /* 0x030c2815100095a7 */ /* 0x000ee4000802007f */
[----:B---3--:R-:W-:Y:S05]  /*16760*/  @!P1 BRA `(.L_x_1317) ;  /* 0xfffffffc00f09947 */ /* 0x008fea000383ffff */
[----:B------:R-:W-:Y:S05]  /*16770*/  BRA `(.L_x_1350) ;  /* 0xffffffe800b47947 */ /* 0x000fea000383ffff */
.L_x_1319:
[----:B---3--:R3:W4:Y:S02]  /*16780*/  SYNCS.PHASECHK.TRANS64.TRYWAIT P1, [R16+URZ+0x30c48], R21 ;  /* 0x030c4815100075a7 */ /* 0x008724000802017f */
[----:B----4-:R-:W-:Y:S05]  /*16790*/  @!P1 NANOSLEEP.SYNCS 0x989680 ;  /* 0x009896800000995d */ /* 0x010fea0003900000 */
[----:B------:R-:W4:Y:S02]  /*167a0*/  @!P1 SYNCS.PHASECHK.TRANS64 P1, [R16+URZ+0x30c48], R21 ;  /* 0x030c4815100095a7 */ /* 0x000f24000802007f */
[----:B----4-:R-:W-:Y:S05]  /*167b0*/  @!P1 BRA `(.L_x_1319) ;  /* 0xfffffffc00f09947 */ /* 0x010fea000383ffff */
[----:B------:R-:W-:Y:S05]  /*167c0*/  BRA `(.L_x_1351) ;  /* 0xffffffec002c7947 */ /* 0x000fea000383ffff */
.L_x_1321:
[----:B------:R-:W-:-:S07]  /*167d0*/  SHF.L.U32 R5, R11, 0x1f, RZ ;  /* 0x0000001f0b057819 */ /* 0x000fce00000006ff */
.L_x_1352:
[----:B------:R1:W1:Y:S02]  /*167e0*/  SYNCS.PHASECHK.TRANS64.TRYWAIT P1, [R16+URZ+0x30c20], R5 ;  /* 0x030c2005100075a7 */ /* 0x000264000802017f */
[----:B-1----:R-:W-:Y:S05]  /*167f0*/  @!P1 NANOSLEEP.SYNCS 0x989680 ;  /* 0x009896800000995d */ /* 0x002fea0003900000 */
[----:B------:R-:W1:Y:S02]  /*16800*/  @!P1 SYNCS.PHASECHK.TRANS64 P1, [R16+URZ+0x30c20], R5 ;  /* 0x030c2005100095a7 */ /* 0x000e64000802007f */
[----:B-1----:R-:W-:Y:S05]  /*16810*/  @!P1 BRA `(.L_x_1352) ;  /* 0xfffffffc00f09947 */ /* 0x002fea000383ffff */
[----:B------:R-:W-:Y:S05]  /*16820*/  BRA `(.L_x_1353) ;  /* 0xffffffec008c7947 */ /* 0x000fea000383ffff */
.L_x_1324:
[----:B-1----:R1:W2:Y:S02]  /*16830*/  SYNCS.PHASECHK.TRANS64.TRYWAIT P1, [R16+URZ+0x30c40], R13 ;  /* 0x030c400d100075a7 */ /* 0x0022a4000802017f */
[----:B--2---:R-:W-:Y:S05]  /*16840*/  @!P1 NANOSLEEP.SYNCS 0x989680 ;  /* 0x009896800000995d */ /* 0x004fea0003900000 */
[----:B------:R-:W2:Y:S02]  /*16850*/  @!P1 SYNCS.PHASECHK.TRANS64 P1, [R16+URZ+0x30c40], R13 ;  /* 0x030c400d100095a7 */ /* 0x000ea4000802007f */
[----:B--2---:R-:W-:Y:S05]  /*16860*/  @!P1 BRA `(.L_x_1324) ;  /* 0xfffffffc00f09947 */ /* 0x004fea000383ffff */
[----:B------:R-:W-:Y:S05]  /*16870*/  BRA `(.L_x_1354) ;  /* 0xfffffff000247947 */ /* 0x000fea000383ffff */
.L_x_1326:
[----:B-1----:R1:W2:Y:S02]  /*16880*/  SYNCS.PHASECHK.TRANS64.TRYWAIT P1, [R16+URZ+0x30c28], R13 ;  /* 0x030c280d100075a7 */ /* 0x0022a4000802017f */
[----:B--2---:R-:W-:Y:S05]  /*16890*/  @!P1 NANOSLEEP.SYNCS 0x989680 ;  /* 0x009896800000995d */ /* 0x004fea0003900000 */
[----:B------:R-:W2:Y:S02]  /*168a0*/  @!P1 SYNCS.PHASECHK.TRANS64 P1, [R16+URZ+0x30c28], R13 ;  /* 0x030c280d100095a7 */ /* 0x000ea4000802007f */
[----:B--2---:R-:W-:Y:S05]  /*168b0*/  @!P1 BRA `(.L_x_1326) ;  /* 0xfffffffc00f09947 */ /* 0x004fea000383ffff */
[----:B------:R-:W-:Y:S05]  /*168c0*/  BRA `(.L_x_1355) ;  /* 0xfffffff000907947 */ /* 0x000fea000383ffff */
.L_x_1328:
[----:B--2---:R2:W1:Y:S02]  /*168d0*/  SYNCS.PHASECHK.TRANS64.TRYWAIT P0, [R3+URZ+0x30c40], R0 ;  /* 0x030c4000030075a7 */ /* 0x004464000800017f */
[----:B-1----:R-:W-:Y:S05]  /*168e0*/  @!P0 NANOSLEEP.SYNCS 0x989680 ;  /* 0x009896800000895d */ /* 0x002fea0003900000 */
[----:B------:R-:W1:Y:S02]  /*168f0*/  @!P0 SYNCS.PHASECHK.TRANS64 P0, [R3+URZ+0x30c40], R0 ;  /* 0x030c4000030085a7 */ /* 0x000e64000800007f */
[----:B-1----:R-:W-:Y:S05]  /*16900*/  @!P0 BRA `(.L_x_1328) ;  /* 0xfffffffc00f08947 */ /* 0x002fea000383ffff */
[----:B------:R-:W-:Y:S05]  /*16910*/  BRA `(.L_x_1356) ;  /* 0xfffffff4001c7947 */ /* 0x000fea000383ffff */
.L_x_1330:
[----:B------:R-:W-:Y:S01]  /*16920*/  BSSY B0, `(.L_x_1357) ;  /* 0x0000006000007945 */ /* 0x000fe20003800000 */
[----:B------:R-:W-:-:S07]  /*16930*/  MOV R15, 0xffffffff ;  /* 0xffffffff000f7802 */ /* 0x000fce0000000f00 */
[----:B------:R-:W-:Y:S05]  /*16940*/  WARPSYNC.COLLECTIVE R15, `(.L_x_1358) ;  /* 0x000000000f0c7348 */ /* 0x000fea0003c00000 */
[----:B------:R-:W-:Y:S02]  /*16950*/  ELECT P6, UR62, PT ;  /* 0x00000000003e782f */ /* 0x000fe400038c0000 */
[----:B------:R-:W-:Y:S01]  /*16960*/  MOV R14, UR62 ;  /* 0x0000003e000e7c02 */ /* 0x000fe20008000f00 */
[----:B------:R-:W-:Y:S10]  /*16970*/  ENDCOLLECTIVE ;  /* 0x000000000000791b */ /* 0x000ff40003800000 */
.L_x_1358:
[----:B------:R-:W-:Y:S05]  /*16980*/  BSYNC B0 ;  /* 0x0000000000007941 */ /* 0x000fea0003800000 */
.L_x_1357:
[----:B------:R-:W-:Y:S05]  /*16990*/  BRA `(.L_x_1359) ;  /* 0xfffffff400ac7947 */ /* 0x000fea000383ffff */
.L_x_1332:
[----:B-1----:R1:W2:Y:S02]  /*169a0*/  SYNCS.PHASECHK.TRANS64.TRYWAIT P0, [R6+URZ], R5 ;  /* 0x00000005060075a7 */ /* 0x0022a4000800017f */
[----:B--2---:R-:W-:Y:S05]  /*169b0*/  @!P0 NANOSLEEP.SYNCS 0x989680 ;  /* 0x009896800000895d */ /* 0x004fea0003900000 */
[----:B------:R-:W2:Y:S02]  /*169c0*/  @!P0 SYNCS.PHASECHK.TRANS64 P0, [R6+URZ], R5 ;  /* 0x00000005060085a7 */ /* 0x000ea4000800007f */
[----:B--2---:R-:W-:Y:S05]  /*169d0*/  @!P0 BRA `(.L_x_1332) ;  /* 0xfffffffc00f08947 */ /* 0x004fea000383ffff */
[----:B------:R-:W-:Y:S05]  /*169e0*/  BRA `(.L_x_1360) ;  /* 0xfffffff400ec7947 */ /* 0x000fea000383ffff */
.L_x_1333:
[----:B--2---:R2:W3:Y:S02]  /*169f0*/  SYNCS.PHASECHK.TRANS64.TRYWAIT P0, [R3+URZ], R0 ;  /* 0x00000000030075a7 */ /* 0x0044e4000800017f */
[----:B---3--:R-:W-:Y:S05]  /*16a00*/  @!P0 NANOSLEEP.SYNCS 0x989680 ;  /* 0x009896800000895d */ /* 0x008fea0003900000 */
[----:B------:R-:W3:Y:S02]  /*16a10*/  @!P0 SYNCS.PHASECHK.TRANS64 P0, [R3+URZ], R0 ;  /* 0x00000000030085a7 */ /* 0x000ee4000800007f */
[----:B---3--:R-:W-:Y:S05]  /*16a20*/  @!P0 BRA `(.L_x_1333) ;  /* 0xfffffffc00f08947 */ /* 0x008fea000383ffff */
[----:B------:R-:W-:Y:S05]  /*16a30*/  BRA `(.L_x_1361) ;  /* 0xfffffff400e07947 */ /* 0x000fea000383ffff */
.L_x_1335:
[----:B--2---:R2:W3:Y:S02]  /*16a40*/  SYNCS.PHASECHK.TRANS64.TRYWAIT P0, [R2+URZ], R5 ;  /* 0x00000005020075a7 */ /* 0x0044e4000800017f */
[----:B---3--:R-:W-:Y:S05]  /*16a50*/  @!P0 NANOSLEEP.SYNCS 0x989680 ;  /* 0x009896800000895d */ /* 0x008fea0003900000 */
[----:B------:R-:W3:Y:S02]  /*16a60*/  @!P0 SYNCS.PHASECHK.TRANS64 P0, [R2+URZ], R5 ;  /* 0x00000005020085a7 */ /* 0x000ee4000800007f */
[----:B---3--:R-:W-:Y:S05]  /*16a70*/  @!P0 BRA `(.L_x_1335) ;  /* 0xfffffffc00f08947 */ /* 0x008fea000383ffff */
[----:B------:R-:W-:Y:S05]  /*16a80*/  BRA `(.L_x_1362) ;  /* 0xfffffff400e47947 */ /* 0x000fea000383ffff */
.L_x_1363:
        /* <DEDUP_REMOVED lines=15> */
.L_x_3727:


//--------------------- .text._ZN7cutlass13device_kernelIN5flash11enable_sm90INS1_16FlashAttnBwdSm90INS1_25CollectiveMainloopBwdSm90ILi2ELi2ELi2EN4cute5tupleIJNS5_1CILi1EEES8_S8_EEENS6_IJNS7_ILi128EEESA_NS7_ILi64EEEEEENS_6half_tEfNS_4arch4Sm90ELb0ELb1ELb1ELb0ELb0ELb1ELb0ELb0ELi2ELi1ELi2ELi2ELb0EEENS1_24CollectiveEpilogueBwdGQAISC_fSF_Li256ELb0ELb0EEENS1_19SingleTileSchedulerILb0ELb0ELb0ELi128EEEEEEEEEvNT_6ParamsE --------------------------
	.section	.text._ZN7cutlass13device_kernelIN5flash11enable_sm90INS1_16FlashAttnBwdSm90INS1_25CollectiveMainloopBwdSm90ILi2ELi2ELi2EN4cute5tupleIJNS5_1CILi1EEES8_S8_EEENS6_IJNS7_ILi128EEESA_NS7_ILi64EEEEEENS_6half_tEfNS_4arch4Sm90ELb0ELb1ELb1ELb0ELb0ELb1ELb0ELb0ELi2ELi1ELi2ELi2ELb0EEENS1_24CollectiveEpilogueBwdGQAISC_fSF_Li256ELb0ELb0EEENS1_19SingleTileSchedulerILb0ELb0ELb0ELi128EEEEEEEEEvNT_6ParamsE,"ax",@progbits
	.align	128
.text._ZN7cutlass13device_kernelIN5flash11enable_sm90INS1_16FlashAttnBwdSm90INS1_25CollectiveMainloopBwdSm90ILi2ELi2ELi2EN4cute5tupleIJNS5_1CILi1EEES8_S8_EEENS6_IJNS7_ILi128EEESA_NS7_ILi64EEEEEENS_6half_tEfNS_4arch4Sm90ELb0ELb1ELb1ELb0ELb0ELb1ELb0ELb0ELi2ELi1ELi2ELi2ELb0EEENS1_24CollectiveEpilogueBwdGQAISC_fSF_Li256ELb0ELb0EEENS1_19SingleTileSchedulerILb0ELb0ELb0ELi128EEEEEEEEEvNT_6ParamsE:
        .type           _ZN7cutlass13device_kernelIN5flash11enable_sm90INS1_16FlashAttnBwdSm90INS1_25CollectiveMainloopBwdSm90ILi2ELi2ELi2EN4cute5tupleIJNS5_1CILi1EEES8_S8_EEENS6_IJNS7_ILi128EEESA_NS7_ILi64EEEEEENS_6half_tEfNS_4arch4Sm90ELb0ELb1ELb1ELb0ELb0ELb1ELb0ELb0ELi2ELi1ELi2ELi2ELb0EEENS1_24CollectiveEpilogueBwdGQAISC_fSF_Li256ELb0ELb0EEENS1_19SingleTileSchedulerILb0ELb0ELb0ELi128EEEEEEEEEvNT_6ParamsE,@function
        .size           _ZN7cutlass13device_kernelIN5flash11enable_sm90INS1_16FlashAttnBwdSm90INS1_25CollectiveMainloopBwdSm90ILi2ELi2ELi2EN4cute5tupleIJNS5_1CILi1EEES8_S8_EEENS6_IJNS7_ILi128EEESA_NS7_ILi64EEEEEENS_6half_tEfNS_4arch4Sm90ELb0ELb1ELb1ELb0ELb0ELb1ELb0ELb0ELi2ELi1ELi2ELi2ELb0EEENS1_24CollectiveEpilogueBwdGQAISC_fSF_Li256ELb0ELb0EEENS1_19SingleTileSchedulerILb0ELb0ELb0ELi128EEEEEEEEEvNT_6ParamsE,(.L_x_3728 - _ZN7cutlass13device_kernelIN5flash11enable_sm90INS1_16FlashAttnBwdSm90INS1_25CollectiveMainloopBwdSm90ILi2ELi2ELi2EN4cute5tupleIJNS5_1CILi1EEES8_S8_EEENS6_IJNS7_ILi128EEESA_NS7_ILi64EEEEEENS_6half_tEfNS_4arch4Sm90ELb0ELb1ELb1ELb0ELb0ELb1ELb0ELb0ELi2ELi1ELi2ELi2ELb0EEENS1_24CollectiveEpilogueBwdGQAISC_fSF_Li256ELb0ELb0EEENS1_19SingleTileSchedulerILb0ELb0ELb0ELi128EEEEEEEEEvNT_6ParamsE)
        .other          _ZN7cutlass13device_kernelIN5flash11enable_sm90INS1_16FlashAttnBwdSm90INS1_25CollectiveMainloopBwdSm90ILi2ELi2ELi2EN4cute5tupleIJNS5_1CILi1EEES8_S8_EEENS6_IJNS7_ILi128EEESA_NS7_ILi64EEEEEENS_6half_tEfNS_4arch4Sm90ELb0ELb1ELb1ELb0ELb0ELb1ELb0ELb0ELi2ELi1ELi2ELi2ELb0EEENS1_24CollectiveEpilogueBwdGQAISC_fSF_Li256ELb0ELb0EEENS1_19SingleTileSchedulerILb0ELb0ELb0ELi128EEEEEEEEEvNT_6ParamsE,@"STO_CUDA_ENTRY STV_DEFAULT"
_ZN7cutlass13device_kernelIN5flash11enable_sm90INS1_16FlashAttnBwdSm90INS1_25CollectiveMainloopBwdSm90ILi2ELi2ELi2EN4cute5tupleIJNS5_1CILi1EEES8_S8_EEENS6_IJNS7_ILi128EEESA_NS7_ILi64EEEEEENS_6half_tEfNS_4arch4Sm90ELb0ELb1ELb1ELb0ELb0ELb1ELb0ELb0ELi2ELi1ELi2ELi2ELb0EEENS1_24CollectiveEpilogueBwdGQAISC_fSF_Li256ELb0ELb0EEENS1_19SingleTileSchedulerILb0ELb0ELb0ELi128EEEEEEEEEvNT_6ParamsE:
        /* <DEDUP_REMOVED lines=24> */
.L_x_1365:
[----:B------:R-:W-:Y:S05]  /*0180*/  BSYNC B0 ;  /* 0x0000000000007941 */ /* 0x000fea0003800000 */
.L_x_1364:
        /* <DEDUP_REMOVED lines=37> */
.L_x_1366:
        /* <DEDUP_REMOVED lines=22> */
.L_x_1367:
[----:B------:R-:W-:Y:S01]  /*0540*/  PLOP3.LUT P0, PT, PT, PT, UP0, 0x80, 0x0 ;  /* 0x000000000000781c */ /* 0x000fe20003f0f008 */
[----:B------:R-:W-:Y:S01]  /*0550*/  NOP ;  /* 0x0000000000007918 */ /* 0x000fe20000000000 */
[----:B------:R-:W-:Y:S01]  /*0560*/  BSSY B6, `(.L_x_1368) ;  /* 0x0001416000067945 */ /* 0x000fe20003800000 */
[----:B-12-4-:R-:W-:Y:S10]  /*0570*/  BAR.SYNC.DEFER_BLOCKING 0x0 ;  /* 0x0000000000007b1d */ /* 0x016ff40000010000 */
[----:B------:R-:W-:Y:S05]  /*0580*/  @!P0 BRA `(.L_x_1369) ;  /* 0x0000011400ec8947 */ /* 0x000fea0003800000 */
.L_x_1370:
        /* <DEDUP_REMOVED lines=13> */
[----:B----4-:R-:W-:Y:S05]  /*0660*/  @!P0 BRA `(.L_x_1371) ;  /* 0x0000014000148947 */ /* 0x010fea0003800000 */
        /* <DEDUP_REMOVED lines=57> */
.L_x_1372:
        /* <DEDUP_REMOVED lines=28> */
.L_x_1375:
        /* <DEDUP_REMOVED lines=15> */
.L_x_1374:
        /* <DEDUP_REMOVED lines=22> */
.L_x_1377:
        /* <DEDUP_REMOVED lines=15> */
.L_x_1376:
[----:B------:R-:W-:Y:S01]  /*0f00*/  SHF.R.S32.HI R6, RZ, 0x1f, R17 ;  /* 0x0000001fff067819 */ /* 0x000fe20000011411 */
[----:B------:R-:W-:-:S03]  /*0f10*/  UMOV UR4, 0xffffffff ;  /* 0xffffffff00047882 */ /* 0x000fc60000000000 */
[----:B------:R-:W-:-:S04]  /*0f20*/  LEA.HI R0, R6, R17, RZ, 0x7 ;  /* 0x0000001106007211 */ /* 0x000fc800078f38ff */
[----:B------:R-:W-:Y:S01]  /*0f30*/  SHF.R.S32.HI R18, RZ, 0x7, R0 ;  /* 0x00000007ff127819 */ /* 0x000fe20000011400 */
[----:B------:R-:W-:Y:S06]  /*0f40*/  BRA.DIV UR4, `(.L_x_1378) ;  /* 0x0000013604e47947 */ /* 0x000fec000b800000 */
[----:B------:R1:W2:Y:S02]  /*0f50*/  SHFL.IDX PT, R14, R18, RZ, 0x1f ;  /* 0x00001fff120e7589 */ /* 0x0002a400000e0000 */
.L_x_1474:
        /* <DEDUP_REMOVED lines=24> */
.L_x_1379:
        /* <DEDUP_REMOVED lines=64> */
[----:B------:R-:W-:Y:S01]  /*14e0*/  UIMAD UR4, UR39, -0x80, UR6 ;  /* 0xffffff80270478a4 */ /* 0x000fe2000f8e0206 */
[--C-:B------:R-:W-:Y:S02]  /*14f0*/  SHF.R.S32.HI R7, RZ, 0x2, R8.reuse ;  /* 0x00000002ff077819 */ /* 0x100fe40000011408 */
[----:B------:R-:W-:Y:S02]  /*1500*/  CS2R R170, SRZ ;  /* 0x0000000000aa7805 */ /* 0x000fe4000001ff00 */
[----:B------:R-:W-:Y:S01]  /*1510*/  SHF.R.S32.HI R4, RZ, 0x1f, R8 ;  /* 0x0000001fff047819 */ /* 0x000fe20000011408 */
[----:B------:R-:W-:Y:S01]  /*1520*/  IMAD.IADD R0, R17, 0x1, -R0 ;  /* 0x0000000111007824 */ /* 0x000fe200078e0a00 */
[----:B------:R-:W-:Y:S02]  /*1530*/  LEA.HI R6, R6, R17, RZ, 0x2 ;  /* 0x0000001106067211 */ /* 0x000fe400078f10ff */
[----:B------:R-:W-:-:S02]  /*1540*/  CS2R R168, SRZ ;  /* 0x0000000000a87805 */ /* 0x000fc4000001ff00 */
[----:B------:R-:W-:Y:S02]  /*1550*/  LEA.HI R4, R4, R7, RZ, 0x3 ;  /* 0x0000000704047211 */ /* 0x000fe400078f18ff */
[----:B------:R-:W-:Y:S02]  /*1560*/  CS2R R166, SRZ ;  /* 0x0000000000a67805 */ /* 0x000fe4000001ff00 */
[----:B------:R-:W-:Y:S02]  /*1570*/  LOP3.LUT R8, R6, 0xfffffffc, RZ, 0xc0, !PT ;  /* 0xfffffffc06087812 */ /* 0x000fe400078ec0ff */
[----:B------:R-:W-:Y:S02]  /*1580*/  CS2R R164, SRZ ;  /* 0x0000000000a47805 */ /* 0x000fe4000001ff00 */
[----:B------:R-:W-:Y:S02]  /*1590*/  SHF.R.S32.HI R5, RZ, 0x1f, R0 ;  /* 0x0000001fff057819 */ /* 0x000fe40000011400 */
[----:B------:R-:W-:-:S02]  /*15a0*/  CS2R R162, SRZ ;  /* 0x0000000000a27805 */ /* 0x000fc4000001ff00 */
[----:B------:R-:W-:Y:S02]  /*15b0*/  LOP3.LUT R6, R4, 0xfffffff8, RZ, 0xc0, !PT ;  /* 0xfffffff804067812 */ /* 0x000fe400078ec0ff */
[----:B------:R-:W-:Y:S02]  /*15c0*/  CS2R R160, SRZ ;  /* 0x0000000000a07805 */ /* 0x000fe4000001ff00 */
[----:B------:R-:W-:Y:S02]  /*15d0*/  IADD3 R9, R17, -R8, RZ ;  /* 0x8000000811097210 */ /* 0x000fe40007ffe0ff */
[----:B------:R-:W-:Y:S02]  /*15e0*/  CS2R R158, SRZ ;  /* 0x00000000009e7805 */ /* 0x000fe4000001ff00 */
[----:B------:R-:W-:Y:S01]  /*15f0*/  LEA.HI R4, R5, R0, RZ, 0x3 ;  /* 0x0000000005047211 */ /* 0x000fe200078f18ff */
[----:B------:R-:W-:Y:S01]  /*1600*/  IMAD.IADD R6, R7, 0x1, -R6 ;  /* 0x0000000107067824 */ /* 0x000fe200078e0a06 */
[----:B------:R-:W-:-:S02]  /*1610*/  LEA.HI R8, R11, R13, RZ, 0x5 ;  /* 0x0000000d0b087211 */ /* 0x000fc400078f28ff */
[----:B------:R-:W-:Y:S02]  /*1620*/  CS2R R156, SRZ ;  /* 0x00000000009c7805 */ /* 0x000fe4000001ff00 */
[----:B------:R-:W-:Y:S02]  /*1630*/  LEA.HI R5, R5, R0, RZ, 0x2 ;  /* 0x0000000005057211 */ /* 0x000fe400078f10ff */
[----:B------:R-:W-:Y:S02]  /*1640*/  CS2R R154, SRZ ;  /* 0x00000000009a7805 */ /* 0x000fe4000001ff00 */
[----:B------:R-:W-:Y:S02]  /*1650*/  LEA.HI R10, R12, R12, RZ, 0x1 ;  /* 0x0000000c0c0a7211 */ /* 0x000fe400078f08ff */
[----:B------:R-:W-:Y:S02]  /*1660*/  CS2R R152, SRZ ;  /* 0x0000000000987805 */ /* 0x000fe4000001ff00 */
[----:B------:R-:W-:-:S02]  /*1670*/  SHF.R.S32.HI R0, RZ, 0x3, R4 ;  /* 0x00000003ff007819 */ /* 0x000fc40000011404 */
[----:B------:R-:W-:Y:S02]  /*1680*/  CS2R R150, SRZ ;  /* 0x0000000000967805 */ /* 0x000fe4000001ff00 */
[----:B------:R-:W-:Y:S02]  /*1690*/  SHF.R.S32.HI R7, RZ, 0x1f, R4 ;  /* 0x0000001fff077819 */ /* 0x000fe40000011404 */
[----:B------:R-:W-:Y:S02]  /*16a0*/  CS2R R148, SRZ ;  /* 0x0000000000947805 */ /* 0x000fe4000001ff00 */
[----:B------:R-:W-:Y:S02]  /*16b0*/  SHF.R.S32.HI R11, RZ, 0x5, R8 ;  /* 0x00000005ff0b7819 */ /* 0x000fe40000011408 */
[----:B------:R-:W-:Y:S02]  /*16c0*/  CS2R R146, SRZ ;  /* 0x0000000000927805 */ /* 0x000fe4000001ff00 */
[----:B------:R-:W-:-:S02]  /*16d0*/  SHF.R.S32.HI R4, RZ, 0x2, R5 ;  /* 0x00000002ff047819 */ /* 0x000fc40000011405 */
[----:B------:R-:W-:Y:S02]  /*16e0*/  CS2R R144, SRZ ;  /* 0x0000000000907805 */ /* 0x000fe4000001ff00 */
[----:B------:R-:W-:Y:S01]  /*16f0*/  LOP3.LUT R10, R10, 0x3fffffe, RZ, 0xc0, !PT ;  /* 0x03fffffe0a0a7812 */ /* 0x000fe200078ec0ff */
[----:B------:R-:W-:Y:S01]  /*1700*/  IMAD R11, R11, 0x10, R6 ;  /* 0x000000100b0b7824 */ /* 0x000fe200078e0206 */
[----:B------:R-:W-:Y:S02]  /*1710*/  LEA.HI R5, R5, R4, RZ, 0x1 ;  /* 0x0000000405057211 */ /* 0x000fe400078f08ff */
[----:B------:R-:W-:Y:S02]  /*1720*/  CS2R R142, SRZ ;  /* 0x00000000008e7805 */ /* 0x000fe4000001ff00 */
[----:B------:R-:W-:Y:S01]  /*1730*/  IADD3 R6, R4, 0x8, RZ ;  /* 0x0000000804067810 */ /* 0x000fe20007ffe0ff */
[----:B------:R-:W-:Y:S01]  /*1740*/  IMAD.IADD R10, R12, 0x1, -R10 ;  /* 0x000000010c0a7824 */ /* 0x000fe200078e0a0a */
[----:B------:R-:W-:Y:S01]  /*1750*/  LOP3.LUT R5, R5, 0xfffffffe, RZ, 0xc0, !PT ;  /* 0xfffffffe05057812 */ /* 0x000fe200078ec0ff */
[----:B------:R-:W-:Y:S01]  /*1760*/  VIADD R12, R4, 0x18 ;  /* 0x00000018040c7836 */ /* 0x000fe20000000000 */
[----:B------:R-:W-:Y:S01]  /*1770*/  LEA.HI R8, R6, R6, RZ, 0x1 ;  /* 0x0000000606087211 */ /* 0x000fe200078f08ff */
[----:B-1----:R-:W-:Y:S01]  /*1780*/  IMAD R18, R10, 0x40, R11 ;  /* 0x000000400a127824 */ /* 0x002fe200078e020b */
[----:B------:R-:W-:Y:S01]  /*1790*/  LEA.HI R7, R7, R0, RZ, 0x4 ;  /* 0x0000000007077211 */ /* 0x000fe200078f20ff */
[C---:B------:R-:W-:Y:S01]  /*17a0*/  VIADD R10, R4.reuse, 0x10 ;  /* 0x00000010040a7836 */ /* 0x040fe20000000000 */
[----:B------:R-:W-:-:S02]  /*17b0*/  IADD3 R5, R4, -R5, RZ ;  /* 0x8000000504057210 */ /* 0x000fc40007ffe0ff */
[----:B------:R-:W-:Y:S02]  /*17c0*/  CS2R R140, SRZ ;  /* 0x00000000008c7805 */ /* 0x000fe4000001ff00 */
[--C-:B------:R-:W-:Y:S02]  /*17d0*/  SHF.R.S32.HI R4, RZ, 0x1, R8.reuse ;  /* 0x00000001ff047819 */ /* 0x100fe40000011408 */
[----:B------:R-:W-:Y:S02]  /*17e0*/  CS2R R202, SRZ ;  /* 0x0000000000ca7805 */ /* 0x000fe4000001ff00 */
[----:B------:R-:W-:Y:S02]  /*17f0*/  SHF.R.S32.HI R11, RZ, 0x1f, R8 ;  /* 0x0000001fff0b7819 */ /* 0x000fe40000011408 */
[----:B------:R-:W-:Y:S02]  /*1800*/  CS2R R200, SRZ ;  /* 0x0000000000c87805 */ /* 0x000fe4000001ff00 */
[----:B------:R-:W-:-:S02]  /*1810*/  LOP3.LUT R7, R7, 0x1ffffff0, RZ, 0xc0, !PT ;  /* 0x1ffffff007077812 */ /* 0x000fc400078ec0ff */
[----:B------:R-:W-:Y:S02]  /*1820*/  CS2R R198, SRZ ;  /* 0x0000000000c67805 */ /* 0x000fe4000001ff00 */
[----:B------:R-:W-:Y:S02]  /*1830*/  LEA.HI R11, R11, R4, RZ, 0x4 ;  /* 0x000000040b0b7211 */ /* 0x000fe400078f20ff */
[----:B------:R-:W-:Y:S02]  /*1840*/  CS2R R196, SRZ ;  /* 0x0000000000c47805 */ /* 0x000fe4000001ff00 */
[----:B------:R-:W-:Y:S02]  /*1850*/  IADD3 R0, R0, -R7, RZ ;  /* 0x8000000700007210 */ /* 0x000fe40007ffe0ff */
[----:B------:R-:W-:Y:S02]  /*1860*/  CS2R R194, SRZ ;  /* 0x0000000000c27805 */ /* 0x000fe4000001ff00 */
[----:B------:R-:W-:-:S02]  /*1870*/  LOP3.LUT R7, R8, 0xfffffffe, RZ, 0xc0, !PT ;  /* 0xfffffffe08077812 */ /* 0x000fc400078ec0ff */
[----:B------:R-:W-:Y:S02]  /*1880*/  CS2R R192, SRZ ;  /* 0x0000000000c07805 */ /* 0x000fe4000001ff00 */
[----:B------:R-:W-:Y:S01]  /*1890*/  LOP3.LUT R11, R11, 0x1ffffff0, RZ, 0xc0, !PT ;  /* 0x1ffffff00b0b7812 */ /* 0x000fe200078ec0ff */
[----:B------:R-:W-:Y:S01]  /*18a0*/  IMAD R0, R0, 0x8, R5 ;  /* 0x0000000800007824 */ /* 0x000fe200078e0205 */
[----:B------:R-:W-:Y:S01]  /*18b0*/  LEA.HI R14, R12, R12, RZ, 0x1 ;  /* 0x0000000c0c0e7211 */ /* 0x000fe200078f08ff */
[----:B------:R-:W-:Y:S01]  /*18c0*/  IMAD.IADD R7, R6, 0x1, -R7 ;  /* 0x0000000106077824 */ /* 0x000fe200078e0a07 */
[----:B------:R-:W-:Y:S01]  /*18d0*/  LEA.HI R6, R10, R10, RZ, 0x1 ;  /* 0x0000000a0a067211 */ /* 0x000fe200078f08ff */
[----:B------:R-:W-:Y:S01]  /*18e0*/  IMAD.IADD R4, R4, 0x1, -R11 ;  /* 0x0000000104047824 */ /* 0x000fe200078e0a0b */
[----:B------:R-:W-:Y:S01]  /*18f0*/  STL [R1+0x64], R0 ;  /* 0x0000640001007387 */ /* 0x000fe20000100800 */
[----:B------:R-:W-:Y:S02]  /*1900*/  SHF.R.S32.HI R17, RZ, 0x1f, R14 ;  /* 0x0000001fff117819 */ /* 0x000fe4000001140e */
[----:B------:R-:W-:Y:S01]  /*1910*/  CS2R R190, SRZ ;  /* 0x0000000000be7805 */ /* 0x000fe2000001ff00 */
[----:B------:R-:W-:Y:S01]  /*1920*/  IMAD R5, R4, 0x8, R7 ;  /* 0x0000000804057824 */ /* 0x000fe200078e0207 */
[----:B------:R-:W-:-:S02]  /*1930*/  LOP3.LUT R13, R6, 0xfffffffe, RZ, 0xc0, !PT ;  /* 0xfffffffe060d7812 */ /* 0x000fc400078ec0ff */
[----:B------:R-:W-:Y:S02]  /*1940*/  CS2R R188, SRZ ;  /* 0x0000000000bc7805 */ /* 0x000fe4000001ff00 */
[--C-:B------:R-:W-:Y:S02]  /*1950*/  SHF.R.S32.HI R8, RZ, 0x1, R6.reuse ;  /* 0x00000001ff087819 */ /* 0x100fe40000011406 */
[----:B------:R-:W-:Y:S01]  /*1960*/  CS2R R186, SRZ ;  /* 0x0000000000ba7805 */ /* 0x000fe2000001ff00 */
[----:B------:R1:W-:Y:S01]  /*1970*/  STL [R1+0x60], R5 ;  /* 0x0000600501007387 */ /* 0x0003e20000100800 */
[----:B------:R-:W-:Y:S01]  /*1980*/  SHF.R.S32.HI R15, RZ, 0x1f, R6 ;  /* 0x0000001fff0f7819 */ /* 0x000fe20000011406 */
[----:B------:R-:W-:Y:S01]  /*1990*/  IMAD.IADD R13, R10, 0x1, -R13 ;  /* 0x000000010a0d7824 */ /* 0x000fe200078e0a0d */
[----:B------:R-:W-:Y:S02]  /*19a0*/  SHF.R.S32.HI R6, RZ, 0x1, R14 ;  /* 0x00000001ff067819 */ /* 0x000fe4000001140e */
[----:B------:R-:W-:-:S02]  /*19b0*/  CS2R R184, SRZ ;  /* 0x0000000000b87805 */ /* 0x000fc4000001ff00 */
[----:B------:R-:W-:Y:S02]  /*19c0*/  LEA.HI R15, R15, R8, RZ, 0x4 ;  /* 0x000000080f0f7211 */ /* 0x000fe400078f20ff */
[----:B------:R-:W-:Y:S02]  /*19d0*/  CS2R R182, SRZ ;  /* 0x0000000000b67805 */ /* 0x000fe4000001ff00 */
[----:B------:R-:W-:Y:S02]  /*19e0*/  LEA.HI R10, R17, R6, RZ, 0x4 ;  /* 0x00000006110a7211 */ /* 0x000fe400078f20ff */
[----:B------:R-:W-:Y:S02]  /*19f0*/  CS2R R180, SRZ ;  /* 0x0000000000b47805 */ /* 0x000fe4000001ff00 */
[----:B------:R-:W-:Y:S01]  /*1a00*/  LOP3.LUT R15, R15, 0x1ffffff0, RZ, 0xc0, !PT ;  /* 0x1ffffff00f0f7812 */ /* 0x000fe200078ec0ff */
[----:B-1----:R-:W1:Y:S01]  /*1a10*/  S2R R5, SR_CTAID.X ;  /* 0x0000000000057919 */ /* 0x002e620000002500 */
[----:B------:R-:W-:-:S02]  /*1a20*/  LOP3.LUT R17, R14, 0xfffffffe, RZ, 0xc0, !PT ;  /* 0xfffffffe0e117812 */ /* 0x000fc400078ec0ff */
[----:B------:R-:W-:Y:S02]  /*1a30*/  CS2R R178, SRZ ;  /* 0x0000000000b27805 */ /* 0x000fe4000001ff00 */
[----:B------:R-:W-:Y:S01]  /*1a40*/  LOP3.LUT R19, R10, 0x1ffffff0, RZ, 0xc0, !PT ;  /* 0x1ffffff00a137812 */ /* 0x000fe200078ec0ff */
[----:B------:R-:W-:Y:S01]  /*1a50*/  IMAD.IADD R8, R8, 0x1, -R15 ;  /* 0x0000000108087824 */ /* 0x000fe200078e0a0f */
[----:B------:R-:W-:Y:S02]  /*1a60*/  IADD3 R17, R12, -R17, RZ ;  /* 0x800000110c117210 */ /* 0x000fe40007ffe0ff */
[----:B------:R-:W-:Y:S02]  /*1a70*/  CS2R R176, SRZ ;  /* 0x0000000000b07805 */ /* 0x000fe4000001ff00 */
[----:B------:R-:W-:Y:S02]  /*1a80*/  IADD3 R6, R6, -R19, RZ ;  /* 0x8000001306067210 */ /* 0x000fe40007ffe0ff */
[----:B------:R-:W-:-:S02]  /*1a90*/  CS2R R174, SRZ ;  /* 0x0000000000ae7805 */ /* 0x000fc4000001ff00 */
[----:B------:R-:W-:Y:S02]  /*1aa0*/  LEA R4, R8, R13, 0x3 ;  /* 0x0000000d08047211 */ /* 0x000fe400078e18ff */
[----:B------:R-:W-:Y:S02]  /*1ab0*/  CS2R R172, SRZ ;  /* 0x0000000000ac7805 */ /* 0x000fe4000001ff00 */
[----:B------:R-:W-:Y:S01]  /*1ac0*/  IADD3 R7, -R18, UR4, RZ ;  /* 0x0000000412077c10 */ /* 0x000fe2000fffe1ff */
[----:B------:R-:W-:Y:S01]  /*1ad0*/  IMAD R0, R6, 0x8, R17 ;  /* 0x0000000806007824 */ /* 0x000fe200078e0211 */
[----:B------:R2:W-:Y:S04]  /*1ae0*/  STL [R1+0x5c], R4 ;  /* 0x00005c0401007387 */ /* 0x0005e80000100800 */
[----:B------:R3:W-:Y:S01]  /*1af0*/  STL [R1+0x58], R0 ;  /* 0x0000580001007387 */ /* 0x0007e20000100800 */
[----:B--2---:R-:W-:Y:S01]  /*1b00*/  IMAD.MOV.U32 R4, RZ, RZ, RZ ;  /* 0x000000ffff047224 */ /* 0x004fe200078e00ff */
[----:B---3--:R-:W-:Y:S01]  /*1b10*/  MOV R0, RZ ;  /* 0x000000ff00007202 */ /* 0x008fe20000000f00 */
[----:B-1----:R-:W-:-:S07]  /*1b20*/  IMAD R8, R5, -0x80, -R18 ;  /* 0xffffff8005087824 */ /* 0x002fce00078e0a12 */
.L_x_1392:
[----:B------:R-:W-:-:S06]  /*1b30*/  ULOP3.LUT UR4, UR36, 0x1, URZ, 0xfc, !UPT ;  /* 0x0000000124047892 */ /* 0x000fcc000f8efc3f */
[----:B------:R-:W-:-:S05]  /*1b40*/  IMAD.U32 R5, RZ, RZ, UR4 ;  /* 0x00000004ff057e24 */ /* 0x000fca000f8e00ff */
[----:B------:R-:W-:-:S13]  /*1b50*/  ISETP.NE.AND P6, PT, R5, 0x3, PT ;  /* 0x000000030500780c */ /* 0x000fda0003fc5270 */
[----:B------:R-:W-:Y:S05]  /*1b60*/  @!P6 BRA `(.L_x_1382) ;  /* 0x000000000004e947 */ /* 0x000fea0003800000 */
[----:B------:R-:W-:Y:S01]  /*1b70*/  BPT.TRAP 0x1 ;  /* 0x000000040000795c */ /* 0x000fe20000300000 */
.L_x_1382:
[----:B------:R-:W-:Y:S01]  /*1b80*/  IMAD R6, R0, 0x8, R16 ;  /* 0x0000000800067824 */ /* 0x000fe200078e0210 */
[----:B------:R-:W-:-:S04]  /*1b90*/  SHF.L.U32 R23, R4, 0x1f, RZ ;  /* 0x0000001f04177819 */ /* 0x000fc800000006ff */
[----:B------:R1:W2:Y:S01]  /*1ba0*/  SYNCS.PHASECHK.TRANS64.TRYWAIT P0, [R6+URZ+0x30c10], R23 ;  /* 0x030c1017060075a7 */ /* 0x0002a2000800017f */
[----:B------:R-:W-:Y:S05]  /*1bb0*/  @!P6 BRA `(.L_x_1383) ;  /* 0x000000000004e947 */ /* 0x000fea0003800000 */
[----:B------:R-:W-:Y:S01]  /*1bc0*/  BPT.TRAP 0x1 ;  /* 0x000000040000795c */ /* 0x000fe20000300000 */
.L_x_1383:
[----:B------:R-:W-:-:S04]  /*1bd0*/  IADD3 R5, R16, 0x10000, RZ ;  /* 0x0001000010057810 */ /* 0x000fc80007ffe0ff */
[----:B------:R-:W-:-:S04]  /*1be0*/  SHF.R.U32.HI R5, RZ, 0x4, R5 ;  /* 0x00000004ff057819 */ /* 0x000fc80000011605 */
[----:B------:R-:W-:Y:S01]  /*1bf0*/  LOP3.LUT R5, R5, 0x3fff, RZ, 0xc0, !PT ;  /* 0x00003fff05057812 */ /* 0x000fe200078ec0ff */
[----:B--2---:R-:W-:Y:S06]  /*1c00*/  @P0 BRA `(.L_x_1384) ;  /* 0x0000000000080947 */ /* 0x004fec0003800000 */
[----:B------:R-:W2:Y:S02]  /*1c10*/  SYNCS.PHASECHK.TRANS64.TRYWAIT P0, [R6+URZ+0x30c10], R23 ;  /* 0x030c1017060075a7 */ /* 0x000ea4000800017f */
[----:B--2---:R-:W-:Y:S05]  /*1c20*/  @!P0 BRA `(.L_x_1385) ;  /* 0x0000012800e08947 */ /* 0x004fea0003800000 */
.L_x_1384:
[----:B------:R-:W-:Y:S05]  /*1c30*/  WARPSYNC.ALL ;  /* 0x0000000000007948 */ /* 0x000fea0003800000 */
[----:B------:R-:W-:Y:S01]  /*1c40*/  LOP3.LUT R11, R5, 0x10000, RZ, 0xfc, !PT ;  /* 0x00010000050b7812 */ /* 0x000fe200078efcff */
[----:B------:R-:W3:Y:S04]  /*1c50*/  LDL R10, [R1+0x50] ;  /* 0x00005000010a7983 */ /* 0x000ee80000100800 */
[----:B------:R-:W-:Y:S01]  /*1c60*/  IMAD R11, R0, 0x400, R11 ;  /* 0x00000400000b7824 */ /* 0x000fe200078e020b */
[----:B------:R-:W4:Y:S04]  /*1c70*/  LDL R14, [R1+0x5c] ;  /* 0x00005c00010e7983 */ /* 0x000f280000100800 */
[----:B------:R-:W-:Y:S01]  /*1c80*/  R2UR UR8, R11 ;  /* 0x000000000b0872ca */ /* 0x000fe200000e0000 */
[----:B------:R-:W-:Y:S01]  /*1c90*/  WARPGROUP.ARRIVE ;  /* 0x00000000000079c5 */ /* 0x000fe20000000000 */
[----:B------:R-:W-:Y:S01]  /*1ca0*/  UMOV UR7, 0x40000040 ;  /* 0x4000004000077882 */ /* 0x000fe20000000000 */
[----:B------:R-:W-:Y:S01]  /*1cb0*/  UMOV UR5, 0x40000040 ;  /* 0x4000004000057882 */ /* 0x000fe20000000000 */
[----:B------:R-:W5:Y:S04]  /*1cc0*/  LDL R15, [R1+0x64] ;  /* 0x00006400010f7983 */ /* 0x000f680000100800 */
[----:B------:R-:W2:Y:S04]  /*1cd0*/  LDL R12, [R1+0x60] ;  /* 0x00006000010c7983 */ /* 0x000ea80000100800 */
[----:B------:R-:W2:Y:S01]  /*1ce0*/  LDL R13, [R1+0x58] ;  /* 0x00005800010d7983 */ /* 0x000ea20000100800 */
        /* <DEDUP_REMOVED lines=27> */
[C---:B-----5:R-:W-:Y:S01]  /*1ea0*/  LEA R10, R0.reuse, R15, 0x7 ;  /* 0x0000000f000a7211 */ /* 0x060fe200078e38ff */
[C---:B--2---:R-:W-:Y:S01]  /*1eb0*/  IMAD R12, R0.reuse, 0x80, R12 ;  /* 0x00000080000c7824 */ /* 0x044fe200078e020c */
[----:B------:R-:W-:Y:S02]  /*1ec0*/  LEA R18, R0, R13, 0x7 ;  /* 0x0000000d00127211 */ /* 0x000fe400078e38ff */
        /* <DEDUP_REMOVED lines=23> */
.L_x_1386:
[----:B------:R1:W1:Y:S01]  /*2040*/  SYNCS.PHASECHK.TRANS64.TRYWAIT P0, [R6+URZ+0x30c30], R23 ;  /* 0x030c3017060075a7 */ /* 0x000262000800017f */
[----:B------:R-:W-:Y:S05]  /*2050*/  @!P6 BRA `(.L_x_1387) ;  /* 0x000000000004e947 */ /* 0x000fea0003800000 */
[----:B------:R-:W-:Y:S01]  /*2060*/  BPT.TRAP 0x1 ;  /* 0x000000040000795c */ /* 0x000fe20000300000 */
.L_x_1387:
[----:B-1----:R-:W-:Y:S05]  /*2070*/  @P0 BRA `(.L_x_1388) ;  /* 0x0000000000080947 */ /* 0x002fea0003800000 */
[----:B------:R-:W1:Y:S02]  /*2080*/  SYNCS.PHASECHK.TRANS64.TRYWAIT P0, [R6+URZ+0x30c30], R23 ;  /* 0x030c3017060075a7 */ /* 0x000e64000800017f */
[----:B-1----:R-:W-:Y:S05]  /*2090*/  @!P0 BRA `(.L_x_1389) ;  /* 0x0000012400d88947 */ /* 0x002fea0003800000 */
.L_x_1388:
        /* <DEDUP_REMOVED lines=37> */
[----:B------:R-:W-:Y:S01]  /*22f0*/  UMOV UR4, UR9 ;  /* 0x0000000900047c82 */ /* 0x000fe20008000000 */
[----:B------:R-:W-:Y:S01]  /*2300*/  UMOV UR5, 0x40000040 ;  /* 0x4000004000057882 */ /* 0x000fe20000000000 */
[----:B--2---:R-:W-:Y:S01]  /*2310*/  MUFU.TANH R195, R84 ;  /* 0x0000005400c37308 */ /* 0x004fe20000002400 */
[----:B------:R-:W-:Y:S01]  /*2320*/  STL [R1+0x134], R197 ;  /* 0x000134c501007387 */ /* 0x000fe20000100800 */
[----:B------:R-:W-:Y:S01]  /*2330*/  FMUL.FTZ R90, R90, UR13 ;  /* 0x0000000d5a5a7c20 */ /* 0x000fe20008410000 */
[----:B------:R-:W-:Y:S01]  /*2340*/  FMUL.FTZ R88, R88, UR13 ;  /* 0x0000000d58587c20 */ /* 0x000fe20008410000 */
[----:B------:R-:W-:Y:S01]  /*2350*/  FMUL.FTZ R89, R89, UR13 ;  /* 0x0000000d59597c20 */ /* 0x000fe20008410000 */
[----:B------:R-:W-:Y:S01]  /*2360*/  STL [R1+0x130], R198 ;  /* 0x000130c601007387 */ /* 0x000fe20000100800 */
[----:B------:R-:W-:Y:S01]  /*2370*/  FMUL.FTZ R115, R115, UR13 ;  /* 0x0000000d73737c20 */ /* 0x000fe20008410000 */
[----:B------:R-:W-:Y:S01]  /*2380*/  FMUL.FTZ R91, R91, UR13 ;  /* 0x0000000d5b5b7c20 */ /* 0x000fe20008410000 */
[----:B---3--:R1:W-:Y:S01]  /*2390*/  MUFU.TANH R196, R85 ;  /* 0x0000005500c47308 */ /* 0x0083e20000002400 */
[----:B------:R2:W-:Y:S01]  /*23a0*/  STL [R1+0x12c], R199 ;  /* 0x00012cc701007387 */ /* 0x0005e20000100800 */
[----:B------:R-:W-:Y:S01]  /*23b0*/  ISETP.GT.AND P2, PT, R8, RZ, PT ;  /* 0x000000ff0800720c */ /* 0x000fe20003f44270 */
[----:B------:R-:W-:Y:S01]  /*23c0*/  FMUL.FTZ R92, R92, UR13 ;  /* 0x0000000d5c5c7c20 */ /* 0x000fe20008410000 */
[----:B------:R-:W-:Y:S01]  /*23d0*/  ISETP.GT.AND P1, PT, R7, RZ, PT ;  /* 0x000000ff0700720c */ /* 0x000fe20003f24270 */
[----:B------:R-:W-:Y:S01]  /*23e0*/  STL [R1+0x128], R200 ;  /* 0x000128c801007387 */ /* 0x000fe20000100800 */
[----:B------:R-:W-:Y:S01]  /*23f0*/  ISETP.GT.AND P0, PT, R8, 0x8, PT ;  /* 0x000000080800780c */ /* 0x000fe20003f04270 */
[----:B------:R-:W-:Y:S01]  /*2400*/  FMUL.FTZ R93, R93, UR13 ;  /* 0x0000000d5d5d7c20 */ /* 0x000fe20008410000 */
        /* <DEDUP_REMOVED lines=14> */
[----:B------:R-:W-:Y:S01]  /*24f0*/  UIADD3 UR10, UR8, 0x6, URZ ;  /* 0x00000006080a7890 */ /* 0x000fe2000fffe03f */
[----:B------:R2:W-:Y:S01]  /*2500*/  STL [R1+0x118], R171 ;  /* 0x000118ab01007387 */ /* 0x0005e20000100800 */
[----:B------:R-:W-:Y:S01]  /*2510*/  UMOV UR11, 0x40000040 ;  /* 0x40000040000b7882 */ /* 0x000fe20000000000 */
[----:B-1----:R-:W-:Y:S01]  /*2520*/  MUFU.TANH R201, R90 ;  /* 0x0000005a00c97308 */ /* 0x002fe20000002400 */
[----:B------:R-:W-:Y:S01]  /*2530*/  FMUL.FTZ R105, R105, UR13 ;  /* 0x0000000d69697c20 */ /* 0x000fe20008410000 */
        /* <DEDUP_REMOVED lines=13> */
[----:B------:R-:W-:Y:S01]  /*2610*/  IMAD R132, R0, 0x400, R132 ;  /* 0x0000040000847824 */ /* 0x000fe200078e0284 */
[----:B------:R-:W3:Y:S01]  /*2620*/  MUFU.TANH R22, R22 ;  /* 0x0000001600167308 */ /* 0x000ee20000002400 */
[----:B-1----:R-:W1:Y:S01]  /*2630*/  LDC.64 R88, c[0x0][0x748] ;  /* 0x0001d200ff587b82 */ /* 0x002e620000000a00 */
[----:B------:R-:W-:Y:S01]  /*2640*/  STL [R1+0x104], R166 ;  /* 0x000104a601007387 */ /* 0x000fe20000100800 */
[----:B------:R-:W-:Y:S01]  /*2650*/  FMUL.FTZ R104, R104, UR13 ;  /* 0x0000000d68687c20 */ /* 0x000fe20008410000 */
[----:B------:R-:W-:Y:S01]  /*2660*/  FMUL.FTZ R108, R108, UR13 ;  /* 0x0000000d6c6c7c20 */ /* 0x000fe20008410000 */
[----:B------:R-:W-:Y:S01]  /*2670*/  FMUL.FTZ R109, R109, UR13 ;  /* 0x0000000d6d6d7c20 */ /* 0x000fe20008410000 */
[----:B------:R-:W-:Y:S01]  /*2680*/  STL [R1+0x100], R165 ;  /* 0x000100a501007387 */ /* 0x000fe20000100800 */
[----:B------:R-:W-:Y:S01]  /*2690*/  FMUL.FTZ R121, R121, UR13 ;  /* 0x0000000d79797c20 */ /* 0x000fe20008410000 */
[----:B------:R-:W3:Y:S01]  /*26a0*/  MUFU.TANH R230, R230 ;  /* 0x000000e600e67308 */ /* 0x000ee20000002400 */
[----:B------:R-:W-:Y:S01]  /*26b0*/  R2UR UR12, R132 ;  /* 0x00000000840c72ca */ /* 0x000fe200000e0000 */
        /* <DEDUP_REMOVED lines=22> */
[----:B--2---:R-:W-:Y:S01]  /*2820*/  MUFU.TANH R171, R91 ;  /* 0x0000005b00ab7308 */ /* 0x004fe20000002400 */
[----:B------:R-:W-:Y:S01]  /*2830*/  FMUL.FTZ R126, R126, UR13 ;  /* 0x0000000d7e7e7c20 */ /* 0x000fe20008410000 */
[----:B------:R-:W-:Y:S01]  /*2840*/  STL [R1+0xe4], R158 ;  /* 0x0000e49e01007387 */ /* 0x000fe20000100800 */
[----:B------:R-:W-:Y:S01]  /*2850*/  FMUL.FTZ R125, R125, UR13 ;  /* 0x0000000d7d7d7c20 */ /* 0x000fe20008410000 */
[----:B------:R-:W-:Y:S01]  /*2860*/  FMUL.FTZ R127, R127, UR13 ;  /* 0x0000000d7f7f7c20 */ /* 0x000fe20008410000 */
[----:B------:R-:W-:Y:S01]  /*2870*/  FMUL.FTZ R227, R129, UR13 ;  /* 0x0000000d81e37c20 */ /* 0x000fe20008410000 */
[----:B------:R-:W-:Y:S01]  /*2880*/  STL [R1+0xe0], R157 ;  /* 0x0000e09d01007387 */ /* 0x000fe20000100800 */
[----:B------:R-:W-:Y:S01]  /*2890*/  FMUL.FTZ R131, R131, UR13 ;  /* 0x0000000d83837c20 */ /* 0x000fe20008410000 */
        /* <DEDUP_REMOVED lines=18> */
[----:B------:R-:W3:Y:S02]  /*29c0*/  MUFU.TANH R167, R97 ;  /* 0x0000006100a77308 */ /* 0x000ee40000002400 */
[----:B------:R-:W-:Y:S04]  /*29d0*/  STL [R1+0xac], R144 ;  /* 0x0000ac9001007387 */ /* 0x000fe80000100800 */
[----:B------:R-:W-:Y:S02]  /*29e0*/  STL [R1+0xa8], R143 ;  /* 0x0000a88f01007387 */ /* 0x000fe40000100800 */
[----:B------:R4:W-:Y:S02]  /*29f0*/  MUFU.TANH R197, R133 ;  /* 0x0000008500c57308 */ /* 0x0009e40000002400 */
[----:B------:R-:W-:Y:S04]  /*2a00*/  STL [R1+0xa4], R142 ;  /* 0x0000a48e01007387 */ /* 0x000fe80000100800 */
[----:B------:R-:W-:Y:S02]  /*2a10*/  STL [R1+0xa0], R141 ;  /* 0x0000a08d01007387 */ /* 0x000fe40000100800 */
[----:B------:R-:W3:Y:S02]  /*2a20*/  MUFU.TANH R20, R20 ;  /* 0x0000001400147308 */ /* 0x000ee40000002400 */
[----:B------:R2:W-:Y:S01]  /*2a30*/  STL [R1+0x9c], R140 ;  /* 0x00009c8c01007387 */ /* 0x0005e20000100800 */
[----:B------:R-:W-:-:S02]  /*2a40*/  WARPGROUP.DEPBAR.LE gsb0, 0x0 ;  /* 0x00008000000079c5 */ /* 0x000fc40000010000 */
[----:B------:R-:W-:Y:S01]  /*2a50*/  WARPGROUP.ARRIVE ;  /* 0x00000000000079c5 */ /* 0x000fe20000000000 */
[----:B------:R-:W-:Y:S02]  /*2a60*/  STL [R1+0x98], R6 ;  /* 0x0000980601007387 */ /* 0x000fe40000100800 */
[----:B------:R-:W3:Y:S02]  /*2a70*/  MUFU.TANH R21, R21 ;  /* 0x0000001500157308 */ /* 0x000ee40000002400 */
[----:B------:R-:W-:Y:S01]  /*2a80*/  STL [R1+0x94], R5 ;  /* 0x0000940501007387 */ /* 0x000fe20000100800 */
[----:B------:R-:W-:Y:S01]  /*2a90*/  HGMMA.64x128x16.F32 R24, gdesc[UR4], R24, gsb0 ;  /* 0x01e00000041879f0 */ /* 0x000fe20008000818 */
[----:B------:R-:W-:Y:S01]  /*2aa0*/  ULDC UR4, c[0x0][0x280] ;  /* 0x0000a00000047ab9 */ /* 0x000fe20000000800 */
[----:B------:R-:W-:Y:S01]  /*2ab0*/  UIADD3 UR6, UR8, 0x4, URZ ;  /* 0x0000000408067890 */ /* 0x000fe2000fffe03f */
[----:B------:R-:W-:Y:S01]  /*2ac0*/  STL [R1+0x90], R4 ;  /* 0x0000900401007387 */ /* 0x000fe20000100800 */
[----:B------:R-:W-:Y:S01]  /*2ad0*/  ULEA UR4, UR38, -UR4, 0x7 ;  /* 0x8000000426047291 */ /* 0x000fe2000f8e383f */
[----:B------:R-:W3:Y:S01]  /*2ae0*/  MUFU.TANH R23, R23 ;  /* 0x0000001700177308 */ /* 0x000ee20000002400 */
[----:B------:R-:W-:Y:S01]  /*2af0*/  UMOV UR7, 0x40000040 ;  /* 0x4000004000077882 */ /* 0x000fe20000000000 */
[----:B------:R-:W-:Y:S01]  /*2b00*/  UMOV UR5, 0x40000040 ;  /* 0x4000004000057882 */ /* 0x000fe20000000000 */
[----:B------:R-:W-:Y:S01]  /*2b10*/  UIADD3 UR8, UR9, 0x6, URZ ;  /* 0x0000000609087890 */ /* 0x000fe2000fffe03f */
[----:B------:R-:W-:Y:S01]  /*2b20*/  STL [R1+0x8c], R2 ;  /* 0x00008c0201007387 */ /* 0x000fe20000100800 */
[----:B------:R-:W-:Y:S01]  /*2b30*/  LEA R90, R3, UR4, 0x1 ;  /* 0x00000004035a7c11 */ /* 0x000fe2000f8e08ff */
[----:B------:R-:W-:-:S02]  /*2b40*/  UIADD3 UR4, UR9, 0x4, URZ ;  /* 0x0000000409047890 */ /* 0x000fc4000fffe03f */
[----:B------:R-:W3:Y:S01]  /*2b50*/  MUFU.TANH R232, R232 ;  /* 0x000000e800e87308 */ /* 0x000ee20000002400 */
[----:B------:R-:W-:Y:S01]  /*2b60*/  UMOV UR9, 0x40000040 ;  /* 0x4000004000097882 */ /* 0x000fe20000000000 */
[----:B------:R-:W-:-:S05]  /*2b70*/  IMAD.IADD R90, R7, 0x1, R90 ;  /* 0x00000001075a7824 */ /* 0x000fca00078e025a */
[----:B-1----:R-:W-:Y:S01]  /*2b80*/  IADD3 R115, -R90, R88, RZ ;  /* 0x000000585a737210 */ /* 0x002fe20007ffe1ff */
[----:B------:R-:W1:Y:S01]  /*2b90*/  MUFU.TANH R228, R228 ;  /* 0x000000e400e47308 */ /* 0x000e620000002400 */
[--C-:B------:R-:W-:Y:S02]  /*2ba0*/  IADD3 R91, RZ, -R90, -R89.reuse ;  /* 0x8000005aff5b7210 */ /* 0x100fe40007ffe859 */
[----:B------:R-:W-:Y:S01]  /*2bb0*/  IADD3 R215, R88, 0x8, -R90 ;  /* 0x0000000858d77810 */ /* 0x000fe20007ffe85a */
[----:B------:R-:W-:Y:S01]  /*2bc0*/  FMUL.FTZ R88, R124, UR13 ;  /* 0x0000000d7c587c20 */ /* 0x000fe20008410000 */
[----:B------:R-:W-:Y:S02]  /*2bd0*/  SEL R115, R115, 0x80, !P2 ;  /* 0x0000008073737807 */ /* 0x000fe40005000000 */
[----:B------:R-:W-:Y:S01]  /*2be0*/  IADD3 R214, -R90, 0x8, -R89 ;  /* 0x000000085ad67810 */ /* 0x000fe20007ffe959 */
[----:B------:R-:W1:Y:S01]  /*2bf0*/  MUFU.TANH R237, R237 ;  /* 0x000000ed00ed7308 */ /* 0x000e620000002400 */
[----:B------:R-:W-:-:S02]  /*2c00*/  SEL R124, R91, 0x80, P1 ;  /* 0x000000805b7c7807 */ /* 0x000fc40000800000 */
[----:B------:R-:W-:Y:S02]  /*2c10*/  SEL R215, R215, 0x80, !P0 ;  /* 0x00000080d7d77807 */ /* 0x000fe40004000000 */
[C---:B------:R-:W-:Y:S02]  /*2c20*/  ISETP.GE.AND P4, PT, R115.reuse, RZ, PT ;  /* 0x000000ff7300720c */ /* 0x040fe40003f86270 */
[C---:B------:R-:W-:Y:S01]  /*2c30*/  ISETP.GE.AND P2, PT, R115.reuse, 0x8, PT ;  /* 0x000000087300780c */ /* 0x040fe20003f46270 */
[----:B------:R3:W-:Y:S01]  /*2c40*/  MUFU.TANH R198, R134 ;  /* 0x0000008600c67308 */ /* 0x0007e20000002400 */
[C---:B------:R-:W-:Y:S02]  /*2c50*/  ISETP.GE.AND P0, PT, R115.reuse, 0x9, PT ;  /* 0x000000097300780c */ /* 0x040fe40003f06270 */
[----:B------:R-:W-:Y:S02]  /*2c60*/  ISETP.GE.AND P1, PT, R115, 0x10, PT ;  /* 0x000000107300780c */ /* 0x000fe40003f26270 */
[----:B------:R-:W-:-:S02]  /*2c70*/  SEL R214, R214, 0x80, P3 ;  /* 0x00000080d6d67807 */ /* 0x000fc40001800000 */
[----:B------:R-:W-:Y:S01]  /*2c80*/  ISETP.GE.AND P3, PT, R115, 0x1, PT ;  /* 0x000000017300780c */ /* 0x000fe20003f66270 */
[----:B------:R-:W-:Y:S01]  /*2c90*/  MUFU.TANH R159, R105 ;  /* 0x00000069009f7308 */ /* 0x000fe20000002400 */
[C---:B------:R-:W-:Y:S02]  /*2ca0*/  ISETP.GT.OR P4, PT, R124.reuse, RZ, !P4 ;  /* 0x000000ff7c00720c */ /* 0x040fe40006784670 */
[C---:B------:R-:W-:Y:S02]  /*2cb0*/  ISETP.GT.OR P2, PT, R124.reuse, 0x8, !P2 ;  /* 0x000000087c00780c */ /* 0x040fe40005744670 */
[C---:B------:R-:W-:Y:S02]  /*2cc0*/  ISETP.GT.OR P0, PT, R124.reuse, 0x9, !P0 ;  /* 0x000000097c00780c */ /* 0x040fe40004704670 */
[C---:B------:R-:W-:Y:S01]  /*2cd0*/  ISETP.GT.OR P1, PT, R124.reuse, 0x10, !P1 ;  /* 0x000000107c00780c */ /* 0x040fe20004f24670 */
[----:B------:R1:W-:Y:S01]  /*2ce0*/  MUFU.TANH R153, R112 ;  /* 0x0000007000997308 */ /* 0x0003e20000002400 */
[----:B------:R-:W-:-:S02]  /*2cf0*/  ISETP.GT.OR P3, PT, R124, 0x1, !P3 ;  /* 0x000000017c00780c */ /* 0x000fc40005f64670 */
[----:B------:R-:W-:Y:S02]  /*2d00*/  FSEL R210, R18, -INF , !P4 ;  /* 0xff80000012d27808 */ /* 0x000fe40006000000 */
[----:B------:R-:W-:Y:S02]  /*2d10*/  FSEL R220, R22, -INF , !P2 ;  /* 0xff80000016dc7808 */ /* 0x000fe40005000000 */
[C---:B------:R-:W-:Y:S01]  /*2d20*/  FSEL R225, R230.reuse, -INF , !P0 ;  /* 0xff800000e6e17808 */ /* 0x040fe20004000000 */
[----:B------:R1:W-:Y:S01]  /*2d30*/  MUFU.TANH R151, R113 ;  /* 0x0000007100977308 */ /* 0x0003e20000002400 */
[----:B------:R-:W-:Y:S01]  /*2d40*/  FSEL R209, R231, -INF , !P1 ;  /* 0xff800000e7d17808 */ /* 0x000fe20004800000 */
[----:B------:R-:W-:Y:S01]  /*2d50*/  FFMA.FTZ R230, -R230, R230, 1 ;  /* 0x3f800000e6e67423 */ /* 0x000fe200000101e6 */
[C---:B------:R-:W-:Y:S02]  /*2d60*/  ISETP.GE.AND P4, PT, R115.reuse, 0x11, PT ;  /* 0x000000117300780c */ /* 0x040fe40003f86270 */
[----:B------:R-:W-:-:S02]  /*2d70*/  ISETP.GE.AND P2, PT, R115, 0x19, PT ;  /* 0x000000197300780c */ /* 0x000fc40003f46270 */
[C---:B------:R-:W-:Y:S01]  /*2d80*/  ISETP.GE.AND P0, PT, R115.reuse, 0x20, PT ;  /* 0x000000207300780c */ /* 0x040fe20003f06270 */
[----:B------:R-:W1:Y:S01]  /*2d90*/  MUFU.TANH R236, R236 ;  /* 0x000000ec00ec7308 */ /* 0x000e620000002400 */
[----:B------:R-:W-:Y:S02]  /*2da0*/  ISETP.GE.AND P1, PT, R115, 0x21, PT ;  /* 0x000000217300780c */ /* 0x000fe40003f26270 */
[----:B------:R-:W-:Y:S02]  /*2db0*/  FSEL R211, R19, -INF , !P3 ;  /* 0xff80000013d37808 */ /* 0x000fe40005800000 */
[----:B------:R-:W-:Y:S02]  /*2dc0*/  ISETP.GE.AND P3, PT, R115, 0x18, PT ;  /* 0x000000187300780c */ /* 0x000fe40003f66270 */
[C---:B------:R-:W-:Y:S01]  /*2dd0*/  ISETP.GT.OR P4, PT, R124.reuse, 0x11, !P4 ;  /* 0x000000117c00780c */ /* 0x040fe20006784670 */
[----:B------:R-:W1:Y:S01]  /*2de0*/  MUFU.TANH R234, R234 ;  /* 0x000000ea00ea7308 */ /* 0x000e620000002400 */
[----:B------:R-:W-:-:S02]  /*2df0*/  ISETP.GT.OR P2, PT, R124, 0x19, !P2 ;  /* 0x000000197c00780c */ /* 0x000fc40005744670 */
[C---:B------:R-:W-:Y:S02]  /*2e00*/  ISETP.GT.OR P0, PT, R124.reuse, 0x20, !P0 ;  /* 0x000000207c00780c */ /* 0x040fe40004704670 */
[C---:B------:R-:W-:Y:S02]  /*2e10*/  ISETP.GT.OR P1, PT, R124.reuse, 0x21, !P1 ;  /* 0x000000217c00780c */ /* 0x040fe40004f24670 */
[----:B------:R-:W-:Y:S01]  /*2e20*/  ISETP.GT.OR P3, PT, R124, 0x18, !P3 ;  /* 0x000000187c00780c */ /* 0x000fe20005f64670 */
[----:B--2---:R2:W-:Y:S01]  /*2e30*/  MUFU.TANH R140, R88 ;  /* 0x00000058008c7308 */ /* 0x0045e20000002400 */
[----:B------:R-:W-:Y:S02]  /*2e40*/  FSEL R207, R229, -INF , !P4 ;  /* 0xff800000e5cf7808 */ /* 0x000fe40006000000 */
[----:B------:R-:W-:Y:S02]  /*2e50*/  FSEL R138, R194, -INF , !P2 ;  /* 0xff800000c28a7808 */ /* 0x000fe40005000000 */
[----:B------:R-:W-:-:S02]  /*2e60*/  FSEL R136, R195, -INF , !P0 ;  /* 0xff800000c3887808 */ /* 0x000fc40004000000 */
[----:B----4-:R-:W-:Y:S01]  /*2e70*/  FSEL R133, R196, -INF , !P1 ;  /* 0xff800000c4857808 */ /* 0x010fe20004800000 */
[----:B------:R-:W4:Y:S01]  /*2e80*/  MUFU.TANH R170, R94 ;  /* 0x0000005e00aa7308 */ /* 0x000f220000002400 */
[C---:B------:R-:W-:Y:S02]  /*2e90*/  ISETP.GE.AND P4, PT, R115.reuse, 0x28, PT ;  /* 0x000000287300780c */ /* 0x040fe40003f86270 */
[C---:B------:R-:W-:Y:S02]  /*2ea0*/  ISETP.GE.AND P2, PT, R115.reuse, 0x30, PT ;  /* 0x000000307300780c */ /* 0x040fe40003f46270 */
[C---:B------:R-:W-:Y:S02]  /*2eb0*/  ISETP.GE.AND P0, PT, R115.reuse, 0x31, PT ;  /* 0x000000317300780c */ /* 0x040fe40003f06270 */
[----:B------:R-:W-:Y:S01]  /*2ec0*/  ISETP.GE.AND P1, PT, R115, 0x38, PT ;  /* 0x000000387300780c */ /* 0x000fe20003f26270 */
[----:B------:R-:W4:Y:S01]  /*2ed0*/  MUFU.TANH R169, R95 ;  /* 0x0000005f00a97308 */ /* 0x000f220000002400 */
[C---:B------:R-:W-:Y:S01]  /*2ee0*/  FSEL R205, R235.reuse, -INF , !P3 ;  /* 0xff800000ebcd7808 */ /* 0x040fe20005800000 */
[----:B------:R-:W-:Y:S01]  /*2ef0*/  FFMA.FTZ R235, -R235, R235, 1 ;  /* 0x3f800000ebeb7423 */ /* 0x000fe200000101eb */
[----:B------:R-:W-:-:S02]  /*2f00*/  ISETP.GE.AND P3, PT, R115, 0x29, PT ;  /* 0x000000297300780c */ /* 0x000fc40003f66270 */
[----:B------:R-:W-:Y:S02]  /*2f10*/  ISETP.GE.AND P5, PT, R115, 0x39, PT ;  /* 0x000000397300780c */ /* 0x000fe40003fa6270 */
[C---:B------:R-:W-:Y:S01]  /*2f20*/  ISETP.GT.OR P4, PT, R124.reuse, 0x28, !P4 ;  /* 0x000000287c00780c */ /* 0x040fe20006784670 */
[----:B------:R-:W4:Y:S01]  /*2f30*/  MUFU.TANH R166, R98 ;  /* 0x0000006200a67308 */ /* 0x000f220000002400 */
[C---:B------:R-:W-:Y:S02]  /*2f40*/  ISETP.GT.OR P2, PT, R124.reuse, 0x30, !P2 ;  /* 0x000000307c00780c */ /* 0x040fe40005744670 */
[C---:B------:R-:W-:Y:S02]  /*2f50*/  ISETP.GT.OR P0, PT, R124.reuse, 0x31, !P0 ;  /* 0x000000317c00780c */ /* 0x040fe40004704670 */
[C---:B------:R-:W-:Y:S02]  /*2f60*/  ISETP.GT.OR P1, PT, R124.reuse, 0x38, !P1 ;  /* 0x000000387c00780c */ /* 0x040fe40004f24670 */
[C---:B------:R-:W-:Y:S01]  /*2f70*/  ISETP.GT.OR P3, PT, R124.reuse, 0x29, !P3 ;  /* 0x000000297c00780c */ /* 0x040fe20005f64670 */
[----:B------:R-:W4:Y:S01]  /*2f80*/  MUFU.TANH R165, R99 ;  /* 0x0000006300a57308 */ /* 0x000f220000002400 */
[----:B------:R-:W-:-:S02]  /*2f90*/  ISETP.GT.OR P5, PT, R124, 0x39, !P5 ;  /* 0x000000397c00780c */ /* 0x000fc40006fa4670 */
[----:B---3--:R-:W-:Y:S02]  /*2fa0*/  FSEL R134, R199, -INF , !P4 ;  /* 0xff800000c7867808 */ /* 0x008fe40006000000 */
[----:B-1----:R-:W-:Y:S02]  /*2fb0*/  FSEL R112, R202, -INF , !P2 ;  /* 0xff800000ca707808 */ /* 0x002fe40005000000 */
[----:B------:R-:W-:Y:S01]  /*2fc0*/  FSEL R113, R203, -INF , !P0 ;  /* 0xff800000cb717808 */ /* 0x000fe20004000000 */
[----:B------:R-:W1:Y:S01]  /*2fd0*/  MUFU.TANH R164, R100 ;  /* 0x0000006400a47308 */ /* 0x000e620000002400 */
[----:B------:R-:W-:Y:S02]  /*2fe0*/  FSEL R105, R168, -INF , !P1 ;  /* 0xff800000a8697808 */ /* 0x000fe40004800000 */
[C---:B------:R-:W-:Y:S02]  /*2ff0*/  ISETP.GE.AND P4, PT, R215.reuse, RZ, PT ;  /* 0x000000ffd700720c */ /* 0x040fe40003f86270 */
[----:B------:R-:W-:-:S02]  /*3000*/  ISETP.GE.AND P2, PT, R215, 0x1, PT ;  /* 0x00000001d700780c */ /* 0x000fc40003f46270 */
[C---:B------:R-:W-:Y:S01]  /*3010*/  ISETP.GE.AND P0, PT, R215.reuse, 0x8, PT ;  /* 0x00000008d700780c */ /* 0x040fe20003f06270 */
[----:B------:R-:W3:Y:S01]  /*3020*/  MUFU.TANH R163, R101 ;  /* 0x0000006500a37308 */ /* 0x000ee20000002400 */
[----:B------:R-:W-:Y:S02]  /*3030*/  WARPGROUP.DEPBAR.LE gsb0, 0x0 ;  /* 0x00008000000079c5 */ /* 0x000fe40000010000 */
[----:B------:R-:W4:Y:S01]  /*3040*/  LDS R218, [R218+0x400] ;  /* 0x00040000dada7984 */ /* 0x000f220000000800 */
[----:B------:R-:W-:Y:S01]  /*3050*/  WARPGROUP.ARRIVE ;  /* 0x00000000000079c5 */ /* 0x000fe20000000000 */
[----:B------:R-:W-:Y:S02]  /*3060*/  ISETP.GE.AND P1, PT, R215, 0x9, PT ;  /* 0x00000009d700780c */ /* 0x000fe40003f26270 */
[----:B--2---:R-:W-:Y:S01]  /*3070*/  FSEL R88, R200, -INF , !P3 ;  /* 0xff800000c8587808 */ /* 0x004fe20005800000 */
[----:B------:R-:W2:Y:S01]  /*3080*/  MUFU.TANH R160, R104 ;  /* 0x0000006800a07308 */ /* 0x000ea20000002400 */
[----:B------:R-:W-:Y:S01]  /*3090*/  FSEL R91, R167, -INF , !P5 ;  /* 0xff800000a75b7808 */ /* 0x000fe20006800000 */
[----:B------:R-:W-:Y:S01]  /*30a0*/  HGMMA.64x128x16.F32 R24, gdesc[UR4], R24, gsb0 ;  /* 0x01e00000041879f0 */ /* 0x000fe20008000818 */
[C---:B------:R-:W-:Y:S01]  /*30b0*/  ISETP.GE.AND P3, PT, R215.reuse, 0x10, PT ;  /* 0x00000010d700780c */ /* 0x040fe20003f66270 */
[----:B------:R-:W-:Y:S01]  /*30c0*/  ULDC UR4, c[0x0][0x744] ;  /* 0x0001d10000047ab9 */ /* 0x000fe20000000800 */
[----:B------:R-:W-:-:S02]  /*30d0*/  ISETP.GE.AND P5, PT, R215, 0x11, PT ;  /* 0x00000011d700780c */ /* 0x000fc40003fa6270 */
[C---:B------:R-:W-:Y:S01]  /*30e0*/  ISETP.GT.OR P4, PT, R214.reuse, RZ, !P4 ;  /* 0x000000ffd600720c */ /* 0x040fe20006784670 */
[----:B------:R-:W2:Y:S01]  /*30f0*/  MUFU.TANH R156, R108 ;  /* 0x0000006c009c7308 */ /* 0x000ea20000002400 */
[C---:B------:R-:W-:Y:S02]  /*3100*/  ISETP.GT.OR P2, PT, R214.reuse, 0x1, !P2 ;  /* 0x00000001d600780c */ /* 0x040fe40005744670 */
[C---:B------:R-:W-:Y:S02]  /*3110*/  ISETP.GT.OR P0, PT, R214.reuse, 0x8, !P0 ;  /* 0x00000008d600780c */ /* 0x040fe40004704670 */
[C---:B------:R-:W-:Y:S02]  /*3120*/  ISETP.GT.OR P1, PT, R214.reuse, 0x9, !P1 ;  /* 0x00000009d600780c */ /* 0x040fe40004f24670 */
[C---:B------:R-:W-:Y:S01]  /*3130*/  ISETP.GT.OR P3, PT, R214.reuse, 0x10, !P3 ;  /* 0x00000010d600780c */ /* 0x040fe20005f64670 */
[----:B------:R-:W2:Y:S01]  /*3140*/  MUFU.TANH R155, R109 ;  /* 0x0000006d009b7308 */ /* 0x000ea20000002400 */
[----:B------:R-:W-:-:S02]  /*3150*/  ISETP.GT.OR P5, PT, R214, 0x11, !P5 ;  /* 0x00000011d600780c */ /* 0x000fc40006fa4670 */
[----:B------:R-:W-:Y:S02]  /*3160*/  FSEL R212, R20, -INF , !P4 ;  /* 0xff80000014d47808 */ /* 0x000fe40006000000 */
[C---:B------:R-:W-:Y:S01]  /*3170*/  FSEL R213, R21.reuse, -INF , !P2 ;  /* 0xff80000015d57808 */ /* 0x040fe20005000000 */
[----:B------:R-:W-:Y:S01]  /*3180*/  FFMA.FTZ R21, -R21, R21, 1 ;  /* 0x3f80000015157423 */ /* 0x000fe20000010115 */
[C---:B------:R-:W-:Y:S01]  /*3190*/  FSEL R219, R23.reuse, -INF , !P0 ;  /* 0xff80000017db7808 */ /* 0x040fe20004000000 */
[----:B------:R1:W-:Y:S01]  /*31a0*/  MUFU.TANH R143, R121 ;  /* 0x00000079008f7308 */ /* 0x0003e20000002400 */
[----:B------:R-:W-:Y:S01]  /*31b0*/  FSEL R224, R232, -INF , !P1 ;  /* 0xff800000e8e07808 */ /* 0x000fe20004800000 */
[----:B------:R-:W-:Y:S01]  /*31c0*/  FFMA.FTZ R23, -R23, R23, 1 ;  /* 0x3f80000017177423 */ /* 0x000fe20000010117 */
[C---:B------:R-:W-:Y:S02]  /*31d0*/  ISETP.GE.AND P4, PT, R215.reuse, 0x18, PT ;  /* 0x00000018d700780c */ /* 0x040fe40003f86270 */
[----:B------:R-:W-:-:S02]  /*31e0*/  ISETP.GE.AND P2, PT, R215, 0x19, PT ;  /* 0x00000019d700780c */ /* 0x000fc40003f46270 */
[C---:B------:R-:W-:Y:S01]  /*31f0*/  ISETP.GE.AND P0, PT, R215.reuse, 0x20, PT ;  /* 0x00000020d700780c */ /* 0x040fe20003f06270 */
[----:B------:R-:W2:Y:S01]  /*3200*/  MUFU.TANH R162, R102 ;  /* 0x0000006600a27308 */ /* 0x000ea20000002400 */
[----:B------:R-:W-:Y:S02]  /*3210*/  ISETP.GE.AND P1, PT, R215, 0x21, PT ;  /* 0x00000021d700780c */ /* 0x000fe40003f26270 */
[C---:B------:R-:W-:Y:S01]  /*3220*/  FSEL R208, R228.reuse, -INF , !P3 ;  /* 0xff800000e4d07808 */ /* 0x040fe20005800000 */
[----:B----4-:R-:W-:Y:S01]  /*3230*/  SHFL.IDX PT, R223, R218, R9, 0x1f ;  /* 0x00001f09dadf7589 */ /* 0x010fe200000e0000 */
[----:B------:R-:W-:Y:S01]  /*3240*/  FSEL R206, R237, -INF , !P5 ;  /* 0xff800000edce7808 */ /* 0x000fe20006800000 */
[----:B------:R-:W-:Y:S01]  /*3250*/  FFMA.FTZ R228, -R228, R228, 1 ;  /* 0x3f800000e4e47423 */ /* 0x000fe200000101e4 */
[C---:B------:R-:W-:Y:S01]  /*3260*/  ISETP.GE.AND P3, PT, R215.reuse, 0x28, PT ;  /* 0x00000028d700780c */ /* 0x040fe20003f66270 */
[----:B------:R4:W-:Y:S01]  /*3270*/  MUFU.TANH R150, R114 ;  /* 0x0000007200967308 */ /* 0x0009e20000002400 */
[----:B------:R-:W-:-:S02]  /*3280*/  ISETP.GE.AND P5, PT, R215, 0x29, PT ;  /* 0x00000029d700780c */ /* 0x000fc40003fa6270 */
[C---:B------:R-:W-:Y:S02]  /*3290*/  ISETP.GT.OR P4, PT, R214.reuse, 0x18, !P4 ;  /* 0x00000018d600780c */ /* 0x040fe40006784670 */
[C---:B------:R-:W-:Y:S02]  /*32a0*/  ISETP.GT.OR P2, PT, R214.reuse, 0x19, !P2 ;  /* 0x00000019d600780c */ /* 0x040fe40005744670 */
[C---:B------:R-:W-:Y:S01]  /*32b0*/  ISETP.GT.OR P0, PT, R214.reuse, 0x20, !P0 ;  /* 0x00000020d600780c */ /* 0x040fe20004704670 */
[----:B------:R-:W2:Y:S01]  /*32c0*/  MUFU.TANH R161, R103 ;  /* 0x0000006700a17308 */ /* 0x000ea20000002400 */
[C---:B------:R-:W-:Y:S02]  /*32d0*/  ISETP.GT.OR P1, PT, R214.reuse, 0x21, !P1 ;  /* 0x00000021d600780c */ /* 0x040fe40004f24670 */
[C---:B------:R-:W-:Y:S02]  /*32e0*/  ISETP.GT.OR P3, PT, R214.reuse, 0x28, !P3 ;  /* 0x00000028d600780c */ /* 0x040fe40005f64670 */
[----:B------:R-:W-:-:S02]  /*32f0*/  ISETP.GT.OR P5, PT, R214, 0x29, !P5 ;  /* 0x00000029d600780c */ /* 0x000fc40006fa4670 */
[----:B------:R-:W-:Y:S01]  /*3300*/  FSEL R204, R236, -INF , !P4 ;  /* 0xff800000eccc7808 */ /* 0x000fe20006000000 */
[----:B------:R-:W2:Y:S01]  /*3310*/  MUFU.TANH R158, R106 ;  /* 0x0000006a009e7308 */ /* 0x000ea20000002400 */
[----:B------:R-:W-:Y:S02]  /*3320*/  FSEL R139, R234, -INF , !P2 ;  /* 0xff800000ea8b7808 */ /* 0x000fe40005000000 */
[----:B------:R-:W-:Y:S02]  /*3330*/  FSEL R137, R197, -INF , !P0 ;  /* 0xff800000c5897808 */ /* 0x000fe40004000000 */
[----:B------:R-:W-:Y:S02]  /*3340*/  FSEL R135, R198, -INF , !P1 ;  /* 0xff800000c6877808 */ /* 0x000fe40004800000 */
[C---:B------:R-:W-:Y:S01]  /*3350*/  ISETP.GE.AND P4, PT, R215.reuse, 0x30, PT ;  /* 0x00000030d700780c */ /* 0x040fe20003f86270 */
[----:B------:R-:W2:Y:S01]  /*3360*/  MUFU.TANH R157, R107 ;  /* 0x0000006b009d7308 */ /* 0x000ea20000002400 */
[----:B------:R-:W-:-:S02]  /*3370*/  ISETP.GE.AND P2, PT, R215, 0x31, PT ;  /* 0x00000031d700780c */ /* 0x000fc40003f46270 */
[C---:B------:R-:W-:Y:S02]  /*3380*/  ISETP.GE.AND P0, PT, R215.reuse, 0x38, PT ;  /* 0x00000038d700780c */ /* 0x040fe40003f06270 */
[----:B------:R-:W-:Y:S02]  /*3390*/  ISETP.GE.AND P1, PT, R215, 0x39, PT ;  /* 0x00000039d700780c */ /* 0x000fe40003f26270 */
[----:B------:R-:W-:Y:S01]  /*33a0*/  FSEL R132, R201, -INF , !P3 ;  /* 0xff800000c9847808 */ /* 0x000fe20005800000 */
[----:B------:R3:W-:Y:S01]  /*33b0*/  MUFU.TANH R152, R111 ;  /* 0x0000006f00987308 */ /* 0x0007e20000002400 */
[----:B-1----:R-:W-:Y:S02]  /*33c0*/  FSEL R121, R171, -INF , !P5 ;  /* 0xff800000ab797808 */ /* 0x002fe40006800000 */
[C---:B------:R-:W-:Y:S02]  /*33d0*/  ISETP.GE.AND P3, PT, R115.reuse, 0x40, PT ;  /* 0x000000407300780c */ /* 0x040fe40003f66270 */
[----:B------:R-:W-:-:S02]  /*33e0*/  ISETP.GE.AND P5, PT, R115, 0x41, PT ;  /* 0x000000417300780c */ /* 0x000fc40003fa6270 */
[C---:B------:R-:W-:Y:S01]  /*33f0*/  ISETP.GT.OR P4, PT, R214.reuse, 0x30, !P4 ;  /* 0x00000030d600780c */ /* 0x040fe20006784670 */
[----:B------:R-:W1:Y:S01]  /*3400*/  MUFU.TANH R154, R110 ;  /* 0x0000006e009a7308 */ /* 0x000e620000002400 */
[C---:B------:R-:W-:Y:S02]  /*3410*/  ISETP.GT.OR P2, PT, R214.reuse, 0x31, !P2 ;  /* 0x00000031d600780c */ /* 0x040fe40005744670 */
[C---:B------:R-:W-:Y:S02]  /*3420*/  ISETP.GT.OR P0, PT, R214.reuse, 0x38, !P0 ;  /* 0x00000038d600780c */ /* 0x040fe40004704670 */
[----:B------:R-:W-:Y:S02]  /*3430*/  ISETP.GT.OR P1, PT, R214, 0x39, !P1 ;  /* 0x00000039d600780c */ /* 0x000fe40004f24670 */
[C---:B------:R-:W-:Y:S01]  /*3440*/  ISETP.GT.OR P3, PT, R124.reuse, 0x40, !P3 ;  /* 0x000000407c00780c */ /* 0x040fe20005f64670 */
[----:B------:R-:W1:Y:S01]  /*3450*/  MUFU.TANH R148, R116 ;  /* 0x0000007400947308 */ /* 0x000e620000002400 */
[----:B------:R-:W-:-:S02]  /*3460*/  ISETP.GT.OR P5, PT, R124, 0x41, !P5 ;  /* 0x000000417c00780c */ /* 0x000fc40006fa4670 */
[----:B----4-:R-:W-:Y:S02]  /*3470*/  FSEL R114, R170, -INF , !P4 ;  /* 0xff800000aa727808 */ /* 0x010fe40006000000 */
[----:B------:R-:W-:Y:S02]  /*3480*/  FSEL R89, R169, -INF , !P2 ;  /* 0xff800000a9597808 */ /* 0x000fe40005000000 */
[----:B------:R-:W-:Y:S01]  /*3490*/  FSEL R102, R166, -INF , !P0 ;  /* 0xff800000a6667808 */ /* 0x000fe20004000000 */
[----:B------:R-:W4:Y:S01]  /*34a0*/  MUFU.TANH R147, R117 ;  /* 0x0000007500937308 */ /* 0x000f220000002400 */
[----:B------:R-:W-:Y:S02]  /*34b0*/  FSEL R92, R165, -INF , !P1 ;  /* 0xff800000a55c7808 */ /* 0x000fe40004800000 */
[C---:B------:R-:W-:Y:S02]  /*34c0*/  ISETP.GE.AND P4, PT, R115.reuse, 0x48, PT ;  /* 0x000000487300780c */ /* 0x040fe40003f86270 */
[----:B------:R-:W-:-:S02]  /*34d0*/  ISETP.GE.AND P2, PT, R115, 0x49, PT ;  /* 0x000000497300780c */ /* 0x000fc40003f46270 */
[C---:B------:R-:W-:Y:S01]  /*34e0*/  ISETP.GE.AND P0, PT, R115.reuse, 0x50, PT ;  /* 0x000000507300780c */ /* 0x040fe20003f06270 */
[----:B------:R-:W4:Y:S01]  /*34f0*/  MUFU.TANH R144, R120 ;  /* 0x0000007800907308 */ /* 0x000f220000002400 */
[----:B------:R-:W-:Y:S02]  /*3500*/  ISETP.GE.AND P1, PT, R115, 0x51, PT ;  /* 0x000000517300780c */ /* 0x000fe40003f26270 */
[----:B------:R-:W-:Y:S02]  /*3510*/  FSEL R109, R164, -INF , !P3 ;  /* 0xff800000a46d7808 */ /* 0x000fe40005800000 */
[----:B---3--:R-:W-:Y:S02]  /*3520*/  FSEL R111, R163, -INF , !P5 ;  /* 0xff800000a36f7808 */ /* 0x008fe40006800000 */
[C---:B------:R-:W-:Y:S01]  /*3530*/  ISETP.GE.AND P3, PT, R115.reuse, 0x58, PT ;  /* 0x000000587300780c */ /* 0x040fe20003f66270 */
[----:B------:R-:W3:Y:S01]  /*3540*/  MUFU.TANH R146, R118 ;  /* 0x0000007600927308 */ /* 0x000ee20000002400 */
[----:B------:R-:W-:-:S02]  /*3550*/  ISETP.GE.AND P5, PT, R115, 0x59, PT ;  /* 0x000000597300780c */ /* 0x000fc40003fa6270 */
[C---:B------:R-:W-:Y:S02]  /*3560*/  ISETP.GT.OR P4, PT, R124.reuse, 0x48, !P4 ;  /* 0x000000487c00780c */ /* 0x040fe40006784670 */
[C---:B------:R-:W-:Y:S02]  /*3570*/  ISETP.GT.OR P2, PT, R124.reuse, 0x49, !P2 ;  /* 0x000000497c00780c */ /* 0x040fe40005744670 */
[C---:B------:R-:W-:Y:S01]  /*3580*/  ISETP.GT.OR P0, PT, R124.reuse, 0x50, !P0 ;  /* 0x000000507c00780c */ /* 0x040fe20004704670 */
[----:B------:R-:W3:Y:S01]  /*3590*/  MUFU.TANH R145, R119 ;  /* 0x0000007700917308 */ /* 0x000ee20000002400 */
[C---:B------:R-:W-:Y:S02]  /*35a0*/  ISETP.GT.OR P1, PT, R124.reuse, 0x51, !P1 ;  /* 0x000000517c00780c */ /* 0x040fe40004f24670 */
[C---:B------:R-:W-:Y:S02]  /*35b0*/  ISETP.GT.OR P3, PT, R124.reuse, 0x58, !P3 ;  /* 0x000000587c00780c */ /* 0x040fe40005f64670 */
[----:B------:R-:W-:-:S02]  /*35c0*/  ISETP.GT.OR P5, PT, R124, 0x59, !P5 ;  /* 0x000000597c00780c */ /* 0x000fc40006fa4670 */
[----:B--2---:R-:W-:Y:S01]  /*35d0*/  FSEL R95, R160, -INF , !P4 ;  /* 0xff800000a05f7808 */ /* 0x004fe20006000000 */
[----:B------:R-:W2:Y:S01]  /*35e0*/  MUFU.TANH R142, R122 ;  /* 0x0000007a008e7308 */ /* 0x000ea20000002400 */
[----:B------:R-:W-:Y:S02]  /*35f0*/  FSEL R100, R159, -INF , !P2 ;  /* 0xff8000009f647808 */ /* 0x000fe40005000000 */
[----:B------:R-:W-:Y:S02]  /*3600*/  FSEL R97, R156, -INF , !P0 ;  /* 0xff8000009c617808 */ /* 0x000fe40004000000 */
[----:B------:R-:W-:Y:S02]  /*3610*/  FSEL R98, R155, -INF , !P1 ;  /* 0xff8000009b627808 */ /* 0x000fe40004800000 */
[C---:B------:R-:W-:Y:S01]  /*3620*/  ISETP.GE.AND P4, PT, R215.reuse, 0x40, PT ;  /* 0x00000040d700780c */ /* 0x040fe20003f86270 */
[----:B------:R-:W-:Y:S02]  /*3630*/  WARPGROUP.DEPBAR.LE gsb0, 0x0 ;  /* 0x00008000000079c5 */ /* 0x000fe40000010000 */
[----:B------:R-:W-:Y:S01]  /*3640*/  WARPGROUP.ARRIVE ;  /* 0x00000000000079c5 */ /* 0x000fe20000000000 */
[C---:B------:R-:W-:Y:S01]  /*3650*/  ISETP.GE.AND P2, PT, R215.reuse, 0x41, PT ;  /* 0x00000041d700780c */ /* 0x040fe20003f46270 */
[----:B------:R-:W2:Y:S01]  /*3660*/  MUFU.TANH R141, R123 ;  /* 0x0000007b008d7308 */ /* 0x000ea20000002400 */
[----:B------:R-:W-:-:S02]  /*3670*/  ISETP.GE.AND P0, PT, R215, 0x48, PT ;  /* 0x00000048d700780c */ /* 0x000fc40003f06270 */
[----:B------:R-:W-:Y:S01]  /*3680*/  ISETP.GE.AND P1, PT, R215, 0x49, PT ;  /* 0x00000049d700780c */ /* 0x000fe20003f26270 */
[----:B------:R-:W-:Y:S01]  /*3690*/  HGMMA.64x128x16.F32 R24, gdesc[UR8], R24, gsb0 ;  /* 0x01e00000081879f0 */ /* 0x000fe20008000818 */
[----:B------:R-:W-:Y:S02]  /*36a0*/  FSEL R108, R153, -INF , !P3 ;  /* 0xff800000996c7808 */ /* 0x000fe40005800000 */
[----:B------:R-:W-:Y:S01]  /*36b0*/  FSEL R103, R151, -INF , !P5 ;  /* 0xff80000097677808 */ /* 0x000fe20006800000 */
[----:B------:R1:W2:Y:S01]  /*36c0*/  MUFU.TANH R5, R126 ;  /* 0x0000007e00057308 */ /* 0x0002a20000002400 */
[C---:B------:R-:W-:Y:S02]  /*36d0*/  ISETP.GE.AND P3, PT, R215.reuse, 0x50, PT ;  /* 0x00000050d700780c */ /* 0x040fe40003f66270 */
[----:B------:R-:W-:Y:S02]  /*36e0*/  ISETP.GE.AND P5, PT, R215, 0x51, PT ;  /* 0x00000051d700780c */ /* 0x000fe40003fa6270 */
[----:B------:R-:W-:-:S02]  /*36f0*/  ISETP.GT.OR P4, PT, R214, 0x40, !P4 ;  /* 0x00000040d600780c */ /* 0x000fc40006784670 */
[C---:B------:R-:W-:Y:S01]  /*3700*/  ISETP.GT.OR P2, PT, R214.reuse, 0x41, !P2 ;  /* 0x00000041d600780c */ /* 0x040fe20005744670 */
[----:B------:R4:W-:Y:S01]  /*3710*/  MUFU.TANH R6, R125 ;  /* 0x0000007d00067308 */ /* 0x0009e20000002400 */
[C---:B------:R-:W-:Y:S01]  /*3720*/  ISETP.GT.OR P0, PT, R214.reuse, 0x48, !P0 ;  /* 0x00000048d600780c */ /* 0x040fe20004704670 */
[----:B-1----:R-:W-:Y:S01]  /*3730*/  VIADD R126, R9, 0x8 ;  /* 0x00000008097e7836 */ /* 0x002fe20000000000 */
[C---:B------:R-:W-:Y:S02]  /*3740*/  ISETP.GT.OR P1, PT, R214.reuse, 0x49, !P1 ;  /* 0x00000049d600780c */ /* 0x040fe40004f24670 */
[C---:B------:R-:W-:Y:S02]  /*3750*/  ISETP.GT.OR P3, PT, R214.reuse, 0x50, !P3 ;  /* 0x00000050d600780c */ /* 0x040fe40005f64670 */
[----:B------:R-:W-:Y:S01]  /*3760*/  ISETP.GT.OR P5, PT, R214, 0x51, !P5 ;  /* 0x00000051d600780c */ /* 0x000fe20006fa4670 */
[----:B------:R-:W-:Y:S01]  /*3770*/  SHFL.IDX PT, R216, R218, R126, 0x1f ;  /* 0x00001f7edad87589 */ /* 0x000fe200000e0000 */
[----:B------:R-:W-:Y:S01]  /*3780*/  FSEL R101, R162, -INF , !P4 ;  /* 0xff800000a2657808 */ /* 0x000fe20006000000 */
[----:B----4-:R-:W-:Y:S01]  /*3790*/  FMUL.FTZ R125, R128, UR13 ;  /* 0x0000000d807d7c20 */ /* 0x010fe20008410000 */
[----:B------:R-:W-:Y:S01]  /*37a0*/  FSEL R90, R161, -INF , !P2 ;  /* 0xff800000a15a7808 */ /* 0x000fe20005000000 */
[----:B------:R1:W-:Y:S01]  /*37b0*/  MUFU.TANH R4, R127 ;  /* 0x0000007f00047308 */ /* 0x0003e20000002400 */
[----:B------:R-:W-:-:S02]  /*37c0*/  FSEL R104, R158, -INF , !P0 ;  /* 0xff8000009e687808 */ /* 0x000fc40004000000 */
[----:B------:R-:W-:Y:S02]  /*37d0*/  FSEL R99, R157, -INF , !P1 ;  /* 0xff8000009d637808 */ /* 0x000fe40004800000 */
[C---:B------:R-:W-:Y:S02]  /*37e0*/  ISETP.GE.AND P4, PT, R215.reuse, 0x58, PT ;  /* 0x00000058d700780c */ /* 0x040fe40003f86270 */
[----:B------:R-:W-:Y:S01]  /*37f0*/  ISETP.GE.AND P2, PT, R215, 0x59, PT ;  /* 0x00000059d700780c */ /* 0x000fe20003f46270 */
[----:B------:R4:W-:Y:S01]  /*3800*/  MUFU.TANH R2, R125 ;  /* 0x0000007d00027308 */ /* 0x0009e20000002400 */
[C---:B------:R-:W-:Y:S01]  /*3810*/  ISETP.GE.AND P0, PT, R115.reuse, 0x60, PT ;  /* 0x000000607300780c */ /* 0x040fe20003f06270 */
[----:B-1----:R-:W-:Y:S01]  /*3820*/  FMUL.FTZ R127, R130, UR13 ;  /* 0x0000000d827f7c20 */ /* 0x002fe20008410000 */
[----:B------:R-:W-:Y:S02]  /*3830*/  ISETP.GE.AND P1, PT, R115, 0x61, PT ;  /* 0x000000617300780c */ /* 0x000fe40003f26270 */
[----:B------:R-:W-:-:S02]  /*3840*/  FSEL R96, R154, -INF , !P3 ;  /* 0xff8000009a607808 */ /* 0x000fc40005800000 */
[----:B------:R-:W-:Y:S01]  /*3850*/  FSEL R107, R152, -INF , !P5 ;  /* 0xff800000986b7808 */ /* 0x000fe20006800000 */
[----:B------:R-:W-:Y:S01]  /*3860*/  MUFU.TANH R127, R127 ;  /* 0x0000007f007f7308 */ /* 0x000fe20000002400 */
[C---:B------:R-:W-:Y:S02]  /*3870*/  ISETP.GE.AND P3, PT, R115.reuse, 0x68, PT ;  /* 0x000000687300780c */ /* 0x040fe40003f66270 */
[----:B------:R-:W-:Y:S02]  /*3880*/  ISETP.GE.AND P5, PT, R115, 0x69, PT ;  /* 0x000000697300780c */ /* 0x000fe40003fa6270 */
[C---:B------:R-:W-:Y:S02]  /*3890*/  ISETP.GT.OR P4, PT, R214.reuse, 0x58, !P4 ;  /* 0x00000058d600780c */ /* 0x040fe40006784670 */
[----:B------:R-:W-:Y:S01]  /*38a0*/  ISETP.GT.OR P2, PT, R214, 0x59, !P2 ;  /* 0x00000059d600780c */ /* 0x000fe20005744670 */
[----:B------:R-:W-:Y:S01]  /*38b0*/  MUFU.TANH R227, R227 ;  /* 0x000000e300e37308 */ /* 0x000fe20000002400 */
[----:B------:R-:W-:-:S02]  /*38c0*/  ISETP.GT.OR P0, PT, R124, 0x60, !P0 ;  /* 0x000000607c00780c */ /* 0x000fc40004704670 */
[C---:B------:R-:W-:Y:S02]  /*38d0*/  ISETP.GT.OR P1, PT, R124.reuse, 0x61, !P1 ;  /* 0x000000617c00780c */ /* 0x040fe40004f24670 */
[C---:B------:R-:W-:Y:S02]  /*38e0*/  ISETP.GT.OR P3, PT, R124.reuse, 0x68, !P3 ;  /* 0x000000687c00780c */ /* 0x040fe40005f64670 */
[----:B------:R-:W-:Y:S01]  /*38f0*/  ISETP.GT.OR P5, PT, R124, 0x69, !P5 ;  /* 0x000000697c00780c */ /* 0x000fe20006fa4670 */
[----:B------:R-:W-:Y:S01]  /*3900*/  MUFU.TANH R131, R131 ;  /* 0x0000008300837308 */ /* 0x000fe20000002400 */
[----:B------:R-:W-:Y:S02]  /*3910*/  FSEL R93, R150, -INF , !P4 ;  /* 0xff800000965d7808 */ /* 0x000fe40006000000 */
[----:B------:R-:W-:Y:S02]  /*3920*/  FSEL R110, R149, -INF , !P2 ;  /* 0xff800000956e7808 */ /* 0x000fe40005000000 */
[----:B------:R-:W-:-:S02]  /*3930*/  FSEL R106, R148, -INF , !P0 ;  /* 0xff800000946a7808 */ /* 0x000fc40004000000 */
[----:B------:R-:W-:Y:S02]  /*3940*/  FSEL R94, R147, -INF , !P1 ;  /* 0xff800000935e7808 */ /* 0x000fe40004800000 */
[C---:B------:R-:W-:Y:S02]  /*3950*/  ISETP.GE.AND P4, PT, R115.reuse, 0x70, PT ;  /* 0x000000707300780c */ /* 0x040fe40003f86270 */
[C---:B------:R-:W-:Y:S02]  /*3960*/  ISETP.GE.AND P2, PT, R115.reuse, 0x71, PT ;  /* 0x000000717300780c */ /* 0x040fe40003f46270 */
[C---:B------:R-:W-:Y:S02]  /*3970*/  ISETP.GE.AND P0, PT, R115.reuse, 0x78, PT ;  /* 0x000000787300780c */ /* 0x040fe40003f06270 */
[----:B------:R-:W-:Y:S02]  /*3980*/  ISETP.GE.AND P1, PT, R115, 0x79, PT ;  /* 0x000000797300780c */ /* 0x000fe40003f26270 */
[----:B------:R-:W-:-:S02]  /*3990*/  FSEL R115, R144, -INF , !P3 ;  /* 0xff80000090737808 */ /* 0x000fc40005800000 */
[----:B------:R-:W-:Y:S02]  /*39a0*/  FSEL R116, R143, -INF , !P5 ;  /* 0xff8000008f747808 */ /* 0x000fe40006800000 */
[C---:B------:R-:W-:Y:S02]  /*39b0*/  ISETP.GE.AND P3, PT, R215.reuse, 0x60, PT ;  /* 0x00000060d700780c */ /* 0x040fe40003f66270 */
[----:B------:R-:W-:Y:S02]  /*39c0*/  ISETP.GE.AND P5, PT, R215, 0x61, PT ;  /* 0x00000061d700780c */ /* 0x000fe40003fa6270 */
[----:B------:R-:W-:Y:S02]  /*39d0*/  ISETP.GT.OR P4, PT, R124, 0x70, !P4 ;  /* 0x000000707c00780c */ /* 0x000fe40006784670 */
[C---:B------:R-:W-:Y:S02]  /*39e0*/  ISETP.GT.OR P3, PT, R214.reuse, 0x60, !P3 ;  /* 0x00000060d600780c */ /* 0x040fe40005f64670 */
[----:B------:R-:W-:-:S02]  /*39f0*/  ISETP.GT.OR P5, PT, R214, 0x61, !P5 ;  /* 0x00000061d600780c */ /* 0x000fc40006fa4670 */
[----:B------:R-:W-:Y:S02]  /*3a00*/  FSEL R118, R140, -INF , !P4 ;  /* 0xff8000008c767808 */ /* 0x000fe40006000000 */
[----:B---3--:R-:W-:Y:S02]  /*3a10*/  FSEL R119, R146, -INF , !P3 ;  /* 0xff80000092777808 */ /* 0x008fe40005800000 */
[----:B------:R-:W-:Y:S02]  /*3a20*/  FSEL R122, R145, -INF , !P5 ;  /* 0xff800000917a7808 */ /* 0x000fe40006800000 */
[C---:B------:R-:W-:Y:S02]  /*3a30*/  ISETP.GE.AND P4, PT, R215.reuse, 0x68, PT ;  /* 0x00000068d700780c */ /* 0x040fe40003f86270 */
[C---:B------:R-:W-:Y:S02]  /*3a40*/  ISETP.GE.AND P3, PT, R215.reuse, 0x69, PT ;  /* 0x00000069d700780c */ /* 0x040fe40003f66270 */
[----:B------:R-:W-:-:S02]  /*3a50*/  ISETP.GE.AND P5, PT, R215, 0x70, PT ;  /* 0x00000070d700780c */ /* 0x000fc40003fa6270 */
[C---:B------:R-:W-:Y:S02]  /*3a60*/  ISETP.GT.OR P2, PT, R124.reuse, 0x71, !P2 ;  /* 0x000000717c00780c */ /* 0x040fe40005744670 */
[C---:B------:R-:W-:Y:S02]  /*3a70*/  ISETP.GT.OR P0, PT, R124.reuse, 0x78, !P0 ;  /* 0x000000787c00780c */ /* 0x040fe40004704670 */
[----:B------:R-:W-:Y:S01]  /*3a80*/  ISETP.GT.OR P1, PT, R124, 0x79, !P1 ;  /* 0x000000797c00780c */ /* 0x000fe20004f24670 */
[----:B------:R-:W-:Y:S01]  /*3a90*/  VIADD R124, R9, 0x4 ;  /* 0x00000004097c7836 */ /* 0x000fe20000000000 */
[C---:B------:R-:W-:Y:S02]  /*3aa0*/  ISETP.GT.OR P4, PT, R214.reuse, 0x68, !P4 ;  /* 0x00000068d600780c */ /* 0x040fe40006784670 */
[C---:B------:R-:W-:Y:S02]  /*3ab0*/  ISETP.GT.OR P3, PT, R214.reuse, 0x69, !P3 ;  /* 0x00000069d600780c */ /* 0x040fe40005f64670 */
[----:B------:R-:W-:Y:S01]  /*3ac0*/  ISETP.GT.OR P5, PT, R214, 0x70, !P5 ;  /* 0x00000070d600780c */ /* 0x000fe20006fa4670 */
[----:B------:R-:W1:Y:S01]  /*3ad0*/  SHFL.IDX PT, R128, R218, R124, 0x1f ;  /* 0x00001f7cda807589 */ /* 0x000e6200000e0000 */
[----:B--2---:R-:W-:-:S02]  /*3ae0*/  FSEL R117, R142, -INF , !P4 ;  /* 0xff8000008e757808 */ /* 0x004fc40006000000 */
[----:B------:R-:W-:Y:S01]  /*3af0*/  FSEL R123, R141, -INF , !P3 ;  /* 0xff8000008d7b7808 */ /* 0x000fe20005800000 */
[----:B------:R-:W2:Y:S01]  /*3b00*/  SHFL.IDX PT, R217, R17, R124, 0x1f ;  /* 0x00001f7c11d97589 */ /* 0x000ea200000e0000 */
[----:B------:R-:W-:Y:S02]  /*3b10*/  FSEL R120, R5, -INF , !P5 ;  /* 0xff80000005787808 */ /* 0x000fe40006800000 */
[C---:B------:R-:W-:Y:S02]  /*3b20*/  ISETP.GE.AND P4, PT, R215.reuse, 0x71, PT ;  /* 0x00000071d700780c */ /* 0x040fe40003f86270 */
[C---:B------:R-:W-:Y:S02]  /*3b30*/  ISETP.GE.AND P3, PT, R215.reuse, 0x78, PT ;  /* 0x00000078d700780c */ /* 0x040fe40003f66270 */
[----:B------:R-:W-:Y:S02]  /*3b40*/  ISETP.GE.AND P5, PT, R215, 0x79, PT ;  /* 0x00000079d700780c */ /* 0x000fe40003fa6270 */
[----:B------:R-:W3:Y:S01]  /*3b50*/  SHFL.IDX PT, R215, R17, R9, 0x1f ;  /* 0x00001f0911d77589 */ /* 0x000ee200000e0000 */
[----:B----4-:R-:W-:-:S02]  /*3b60*/  IADD3 R125, R9, 0xc, RZ ;  /* 0x0000000c097d7810 */ /* 0x010fc40007ffe0ff */
[C---:B------:R-:W-:Y:S02]  /*3b70*/  ISETP.GT.OR P4, PT, R214.reuse, 0x71, !P4 ;  /* 0x00000071d600780c */ /* 0x040fe40006784670 */
[C---:B------:R-:W-:Y:S01]  /*3b80*/  ISETP.GT.OR P3, PT, R214.reuse, 0x78, !P3 ;  /* 0x00000078d600780c */ /* 0x040fe20005f64670 */
[----:B------:R-:W4:Y:S01]  /*3b90*/  SHFL.IDX PT, R233, R17, R125, 0x1f ;  /* 0x00001f7d11e97589 */ /* 0x000f2200000e0000 */
[----:B------:R-:W-:-:S03]  /*3ba0*/  ISETP.GT.OR P5, PT, R214, 0x79, !P5 ;  /* 0x00000079d600780c */ /* 0x000fc60006fa4670 */
[----:B------:R-:W4:Y:S01]  /*3bb0*/  SHFL.IDX PT, R214, R218, R125, 0x1f ;  /* 0x00001f7ddad67589 */ /* 0x000f2200000e0000 */
[----:B------:R-:W-:Y:S02]  /*3bc0*/  WARPGROUP.DEPBAR.LE gsb0, 0x0 ;  /* 0x00008000000079c5 */ /* 0x000fe40000010000 */
[----:B-1----:R-:W-:Y:S01]  /*3bd0*/  FADD.FTZ R221, R25, -R128 ;  /* 0x8000008019dd7221 */ /* 0x002fe20000010000 */
[--C-:B------:R-:W-:Y:S01]  /*3be0*/  FADD.FTZ R129, R28, -R216.reuse ;  /* 0x800000d81c817221 */ /* 0x100fe20000010000 */
[----:B------:R-:W-:Y:S01]  /*3bf0*/  FADD.FTZ R130, R30, -R216 ;  /* 0x800000d81e827221 */ /* 0x000fe20000010000 */
[--C-:B------:R-:W-:Y:S01]  /*3c00*/  FADD.FTZ R226, R24, -R223.reuse ;  /* 0x800000df18e27221 */ /* 0x100fe20000010000 */
[----:B------:R-:W-:Y:S01]  /*3c10*/  FADD.FTZ R223, R26, -R223 ;  /* 0x800000df1adf7221 */ /* 0x000fe20000010000 */
[--C-:B--2---:R-:W-:Y:S01]  /*3c20*/  FFMA.FTZ R211, R211, UR4, -R217.reuse ;  /* 0x00000004d3d37c23 */ /* 0x104fe200080108d9 */
[----:B------:R-:W-:Y:S01]  /*3c30*/  FFMA.FTZ R26, R213, UR4, -R217 ;  /* 0x00000004d51a7c23 */ /* 0x000fe200080108d9 */
[----:B------:R-:W-:Y:S01]  /*3c40*/  FADD.FTZ R128, R27, -R128 ;  /* 0x800000801b807221 */ /* 0x000fe20000010000 */
[C---:B------:R-:W-:Y:S01]  /*3c50*/  VIADD R217, R9.reuse, 0x14 ;  /* 0x0000001409d97836 */ /* 0x040fe20000000000 */
[----:B------:R-:W1:Y:S01]  /*3c60*/  SHFL.IDX PT, R28, R17, R126, 0x1f ;  /* 0x00001f7e111c7589 */ /* 0x000e6200000e0000 */
[----:B------:R-:W-:-:S02]  /*3c70*/  VIADD R213, R9, 0x1c ;  /* 0x0000001c09d57836 */ /* 0x000fc40000000000 */
[--C-:B---3--:R-:W-:Y:S01]  /*3c80*/  FFMA.FTZ R216, R210, UR4, -R215.reuse ;  /* 0x00000004d2d87c23 */ /* 0x108fe200080108d7 */
[----:B------:R-:W-:Y:S01]  /*3c90*/  FFMA.FTZ R25, R212, UR4, -R215 ;  /* 0x00000004d4197c23 */ /* 0x000fe200080108d7 */
[C---:B------:R-:W-:Y:S01]  /*3ca0*/  VIADD R215, R9.reuse, 0x10 ;  /* 0x0000001009d77836 */ /* 0x040fe20000000000 */
[----:B------:R-:W2:Y:S01]  /*3cb0*/  SHFL.IDX PT, R222, R218, R217, 0x1f ;  /* 0x00001fd9dade7589 */ /* 0x000ea200000e0000 */
[----:B------:R-:W-:Y:S01]  /*3cc0*/  IADD3 R212, R9, 0x18, RZ ;  /* 0x0000001809d47810 */ /* 0x000fe20007ffe0ff */
[----:B------:R-:W3:Y:S01]  /*3cd0*/  MUFU.EX2 R211, R211 ;  /* 0x000000d300d37308 */ /* 0x000ee20000000800 */
[----:B----4-:R-:W-:Y:S01]  /*3ce0*/  FFMA.FTZ R224, R224, UR4, -R233 ;  /* 0x00000004e0e07c23 */ /* 0x010fe200080108e9 */
[----:B------:R-:W4:Y:S01]  /*3cf0*/  SHFL.IDX PT, R27, R218, R215, 0x1f ;  /* 0x00001fd7da1b7589 */ /* 0x000f2200000e0000 */
[--C-:B------:R-:W-:Y:S01]  /*3d00*/  FADD.FTZ R210, R29, -R214.reuse ;  /* 0x800000d61dd27221 */ /* 0x100fe20000010000 */
[----:B------:R-:W-:Y:S02]  /*3d10*/  FADD.FTZ R214, R31, -R214 ;  /* 0x800000d61fd67221 */ /* 0x000fe40000010000 */
[----:B------:R-:W4:Y:S02]  /*3d20*/  SHFL.IDX PT, R29, R218, R213, 0x1f ;  /* 0x00001fd5da1d7589 */ /* 0x000f2400000e0000 */
[----:B------:R-:W4:Y:S02]  /*3d30*/  MUFU.EX2 R26, R26 ;  /* 0x0000001a001a7308 */ /* 0x000f240000000800 */
[----:B------:R4:W4:Y:S04]  /*3d40*/  SHFL.IDX PT, R30, R218, R212, 0x1f ;  /* 0x00001fd4da1e7589 */ /* 0x00092800000e0000 */
[----:B------:R-:W4:Y:S02]  /*3d50*/  SHFL.IDX PT, R31, R17, R215, 0x1f ;  /* 0x00001fd7111f7589 */ /* 0x000f2400000e0000 */
[----:B------:R-:W4:Y:S01]  /*3d60*/  MUFU.EX2 R25, R25 ;  /* 0x0000001900197308 */ /* 0x000f220000000800 */
[--C-:B-1----:R-:W-:Y:S01]  /*3d70*/  FFMA.FTZ R24, R220, UR4, -R28.reuse ;  /* 0x00000004dc187c23 */ /* 0x102fe2000801081c */
[----:B------:R-:W-:Y:S01]  /*3d80*/  FFMA.FTZ R28, R219, UR4, -R28 ;  /* 0x00000004db1c7c23 */ /* 0x000fe2000801081c */
[----:B---3--:R-:W-:Y:S01]  /*3d90*/  FMUL.FTZ R221, R211, R221 ;  /* 0x000000ddd3dd7220 */ /* 0x008fe20000410000 */
[--C-:B--2---:R-:W-:Y:S01]  /*3da0*/  FADD.FTZ R220, R33, -R222.reuse ;  /* 0x800000de21dc7221 */ /* 0x104fe20000010000 */
[----:B------:R-:W-:Y:S01]  /*3db0*/  FADD.FTZ R222, R35, -R222 ;  /* 0x800000de23de7221 */ /* 0x000fe20000010000 */
[----:B------:R-:W1:Y:S02]  /*3dc0*/  SHFL.IDX PT, R33, R17, R212, 0x1f ;  /* 0x00001fd411217589 */ /* 0x000e6400000e0000 */
[----:B------:R-:W2:Y:S01]  /*3dd0*/  MUFU.EX2 R24, R24 ;  /* 0x0000001800187308 */ /* 0x000ea20000000800 */
[--C-:B----4-:R-:W-:Y:S01]  /*3de0*/  FADD.FTZ R218, R32, -R27.reuse ;  /* 0x8000001b20da7221 */ /* 0x110fe20000010000 */
[----:B------:R-:W-:Y:S01]  /*3df0*/  FADD.FTZ R219, R34, -R27 ;  /* 0x8000001b22db7221 */ /* 0x000fe20000010000 */
[----:B------:R-:W3:Y:S01]  /*3e00*/  SHFL.IDX PT, R32, R17, R217, 0x1f ;  /* 0x00001fd911207589 */ /* 0x000ee200000e0000 */
[----:B------:R-:W-:Y:S01]  /*3e10*/  FMUL.FTZ R128, R26, R128 ;  /* 0x000000801a807220 */ /* 0x000fe20000410000 */
[----:B------:R-:W-:-:S02]  /*3e20*/  FADD.FTZ R37, R37, -R29 ;  /* 0x8000001d25257221 */ /* 0x000fc40000010000 */
[----:B------:R-:W4:Y:S01]  /*3e30*/  SHFL.IDX PT, R34, R17, R213, 0x1f ;  /* 0x00001fd511227589 */ /* 0x000f2200000e0000 */
[----:B------:R-:W-:Y:S01]  /*3e40*/  FADD.FTZ R39, R39, -R29 ;  /* 0x8000001d27277221 */ /* 0x000fe20000010000 */
[----:B------:R2:W-:Y:S01]  /*3e50*/  MUFU.EX2 R27, R28 ;  /* 0x0000001c001b7308 */ /* 0x0005e20000000800 */
[--C-:B------:R-:W-:Y:S01]  /*3e60*/  FADD.FTZ R36, R36, -R30.reuse ;  /* 0x8000001e24247221 */ /* 0x100fe20000010000 */
[----:B------:R-:W-:Y:S01]  /*3e70*/  SHFL.IDX PT, R35, R15, R9, 0x1f ;  /* 0x00001f090f237589 */ /* 0x000fe200000e0000 */
[----:B------:R-:W-:Y:S01]  /*3e80*/  FADD.FTZ R38, R38, -R30 ;  /* 0x8000001e26267221 */ /* 0x000fe20000010000 */
[----:B------:R-:W-:Y:S01]  /*3e90*/  FMUL.FTZ R223, R25, R223 ;  /* 0x000000df19df7220 */ /* 0x000fe20000410000 */
[--C-:B------:R-:W-:Y:S01]  /*3ea0*/  FFMA.FTZ R29, R209, UR4, -R31.reuse ;  /* 0x00000004d11d7c23 */ /* 0x100fe2000801081f */
[----:B------:R-:W-:Y:S01]  /*3eb0*/  FFMA.FTZ R31, R208, UR4, -R31 ;  /* 0x00000004d01f7c23 */ /* 0x000fe2000801081f */
[----:B------:R-:W-:Y:S01]  /*3ec0*/  FFMA.FTZ R208, -R18, R18, 1 ;  /* 0x3f80000012d07423 */ /* 0x000fe20000010112 */
[----:B------:R-:W4:Y:S01]  /*3ed0*/  SHFL.IDX PT, R209, R15, R126, 0x1f ;  /* 0x00001f7e0fd17589 */ /* 0x000f2200000e0000 */
[----:B------:R-:W4:Y:S01]  /*3ee0*/  MUFU.EX2 R30, R224 ;  /* 0x000000e0001e7308 */ /* 0x000f220000000800 */
[----:B--2---:R-:W-:Y:S01]  /*3ef0*/  FFMA.FTZ R28, R225, UR4, -R233 ;  /* 0x00000004e11c7c23 */ /* 0x004fe200080108e9 */
[----:B------:R-:W-:Y:S01]  /*3f00*/  FFMA.FTZ R234, -R234, R234, 1 ;  /* 0x3f800000eaea7423 */ /* 0x000fe200000101ea */
[----:B------:R-:W-:Y:S01]  /*3f10*/  FMUL.FTZ R129, R24, R129 ;  /* 0x0000008118817220 */ /* 0x000fe20000410000 */
[----:B-1----:R-:W-:-:S04]  /*3f20*/  FFMA.FTZ R204, R204, UR4, -R33 ;  /* 0x00000004cccc7c23 */ /* 0x002fc80008010821 */
[----:B------:R1:W-:Y:S01]  /*3f30*/  MUFU.EX2 R18, R31 ;  /* 0x0000001f00127308 */ /* 0x0003e20000000800 */
[--C-:B---3--:R-:W-:Y:S01]  /*3f40*/  FFMA.FTZ R207, R207, UR4, -R32.reuse ;  /* 0x00000004cfcf7c23 */ /* 0x108fe20008010820 */
[----:B------:R-:W-:Y:S01]  /*3f50*/  FFMA.FTZ R32, R206, UR4, -R32 ;  /* 0x00000004ce207c23 */ /* 0x000fe20008010820 */
[----:B------:R-:W-:-:S04]  /*3f60*/  FFMA.FTZ R206, -R20, R20, 1 ;  /* 0x3f80000014ce7423 */ /* 0x000fc80000010114 */
[----:B------:R-:W-:Y:S01]  /*3f70*/  FMUL.FTZ R206, R206, R223 ;  /* 0x000000dfcece7220 */ /* 0x000fe20000410000 */
[----:B------:R2:W3:Y:S01]  /*3f80*/  MUFU.EX2 R20, R32 ;  /* 0x0000002000147308 */ /* 0x0004e20000000800 */
[----:B-1----:R-:W-:Y:S01]  /*3f90*/  FFMA.FTZ R31, R205, UR4, -R33 ;  /* 0x00000004cd1f7c23 */ /* 0x002fe20008010821 */
[----:B----4-:R-:W-:Y:S01]  /*3fa0*/  FFMA.FTZ R33, R139, UR4, -R34 ;  /* 0x000000048b217c23 */ /* 0x010fe20008010822 */
[----:B------:R-:W-:Y:S01]  /*3fb0*/  FMUL.FTZ R214, R30, R214 ;  /* 0x000000d61ed67220 */ /* 0x000fe20000410000 */
[----:B------:R-:W1:Y:S01]  /*3fc0*/  SHFL.IDX PT, R139, R15, R124, 0x1f ;  /* 0x00001f7c0f8b7589 */ /* 0x000e6200000e0000 */
[----:B------:R-:W-:Y:S01]  /*3fd0*/  FFMA.FTZ R223, -R194, R194, 1 ;  /* 0x3f800000c2df7423 */ /* 0x000fe200000101c2 */
[--C-:B------:R-:W-:Y:S02]  /*3fe0*/  FFMA.FTZ R205, R134, UR4, -R209.reuse ;  /* 0x0000000486cd7c23 */ /* 0x100fe400080108d1 */
[----:B------:R4:W1:Y:S01]  /*3ff0*/  MUFU.EX2 R17, R207 ;  /* 0x000000cf00117308 */ /* 0x0008620000000800 */
[----:B--2---:R-:W-:Y:S01]  /*4000*/  FFMA.FTZ R32, -R19, R19, 1 ;  /* 0x3f80000013207423 */ /* 0x004fe20000010113 */
[----:B------:R-:W-:Y:S01]  /*4010*/  FFMA.FTZ R134, R132, UR4, -R209 ;  /* 0x0000000484867c23 */ /* 0x000fe200080108d1 */
[----:B------:R-:W2:Y:S04]  /*4020*/  LDL.LU R194, [R1+0x140] ;  /* 0x0001400001c27983 */ /* 0x000ea80000300800 */
[----:B------:R-:W1:Y:S01]  /*4030*/  SHFL.IDX PT, R209, R10, R126, 0x1f ;  /* 0x00001f7e0ad17589 */ /* 0x000e6200000e0000 */
[----:B------:R1:W-:Y:S01]  /*4040*/  MUFU.EX2 R19, R204 ;  /* 0x000000cc00137308 */ /* 0x0003e20000000800 */
[----:B---3--:R-:W-:-:S02]  /*4050*/  FMUL.FTZ R222, R20, R222 ;  /* 0x000000de14de7220 */ /* 0x008fc40000410000 */
[----:B----4-:R-:W3:Y:S05]  /*4060*/  SHFL.IDX PT, R207, R15, R125, 0x1f ;  /* 0x00001f7d0fcf7589 */ /* 0x010eea00000e0000 */
        /* <DEDUP_REMOVED lines=15> */
[--C-:B---3--:R-:W-:Y:S01]  /*4160*/  FFMA.FTZ R136, R88, UR4, -R207.reuse ;  /* 0x0000000458887c23 */ /* 0x108fe200080108cf */
[----:B------:R-:W-:Y:S02]  /*4170*/  FFMA.FTZ R132, R121, UR4, -R207 ;  /* 0x0000000479847c23 */ /* 0x000fe400080108cf */
[----:B------:R-:W3:Y:S03]  /*4180*/  SHFL.IDX PT, R207, R10, R9, 0x1f ;  /* 0x00001f090acf7589 */ /* 0x000ee600000e0000 */
[----:B------:R1:W-:Y:S01]  /*4190*/  MUFU.EX2 R88, R135 ;  /* 0x0000008700587308 */ /* 0x0003e20000000800 */
[----:B------:R-:W3:Y:S07]  /*41a0*/  SHFL.IDX PT, R121, R10, R124, 0x1f ;  /* 0x00001f7c0a797589 */ /* 0x000eee00000e0000 */
[----:B----4-:R4:W-:Y:S01]  /*41b0*/  MUFU.EX2 R15, R133 ;  /* 0x00000085000f7308 */ /* 0x0109e20000000800 */
[----:B-1----:R-:W-:Y:S01]  /*41c0*/  FFMA.FTZ R135, R114, UR4, -R137 ;  /* 0x0000000472877c23 */ /* 0x002fe20008010889 */
[----:B------:R-:W-:Y:S01]  /*41d0*/  FMUL.FTZ R37, R32, R37 ;  /* 0x0000002520257220 */ /* 0x000fe20000410000 */
[----:B------:R-:W-:-:S05]  /*41e0*/  FMUL.FTZ R210, R28, R210 ;  /* 0x000000d21cd27220 */ /* 0x000fca0000410000 */
[----:B------:R-:W1:Y:S01]  /*41f0*/  MUFU.EX2 R29, R29 ;  /* 0x0000001d001d7308 */ /* 0x000e620000000800 */
[----:B----4-:R-:W-:Y:S01]  /*4200*/  FFMA.FTZ R133, R112, UR4, -R137 ;  /* 0x0000000470857c23 */ /* 0x010fe20008010889 */
[--C-:B------:R-:W-:Y:S01]  /*4210*/  FFMA.FTZ R137, R113, UR4, -R138.reuse ;  /* 0x0000000471897c23 */ /* 0x100fe2000801088a */
[----:B------:R-:W-:Y:S01]  /*4220*/  FFMA.FTZ R138, R89, UR4, -R138 ;  /* 0x00000004598a7c23 */ /* 0x000fe2000801088a */
[----:B------:R-:W-:Y:S01]  /*4230*/  FFMA.FTZ R113, R91, UR4, -R139 ;  /* 0x000000045b717c23 */ /* 0x000fe2000801088b */
[--C-:B------:R-:W-:Y:S01]  /*4240*/  FFMA.FTZ R112, R105, UR4, -R221.reuse ;  /* 0x0000000469707c23 */ /* 0x100fe200080108dd */
[----:B------:R-:W-:Y:S01]  /*4250*/  FFMA.FTZ R105, R102, UR4, -R221 ;  /* 0x0000000466697c23 */ /* 0x000fe200080108dd */
[----:B---3--:R-:W-:Y:S01]  /*4260*/  FFMA.FTZ R114, R101, UR4, -R207 ;  /* 0x0000000465727c23 */ /* 0x008fe200080108cf */
[----:B------:R3:W-:Y:S01]  /*4270*/  MUFU.EX2 R89, R205 ;  /* 0x000000cd00597308 */ /* 0x0007e20000000800 */
[----:B------:R-:W-:Y:S01]  /*4280*/  LDS R221, [R13+0x400] ;  /* 0x000400000ddd7984 */ /* 0x000fe20000000800 */
[----:B------:R-:W-:Y:S01]  /*4290*/  FFMA.FTZ R101, R90, UR4, -R121 ;  /* 0x000000045a657c23 */ /* 0x000fe20008010879 */
[----:B------:R-:W-:Y:S01]  /*42a0*/  FFMA.FTZ R102, R92, UR4, -R139 ;  /* 0x000000045c667c23 */ /* 0x000fe2000801088b */
[----:B------:R-:W-:Y:S01]  /*42b0*/  FFMA.FTZ R109, R109, UR4, -R207 ;  /* 0x000000046d6d7c23 */ /* 0x000fe200080108cf */
[----:B------:R-:W4:Y:S01]  /*42c0*/  SHFL.IDX PT, R139, R10, R213, 0x1f ;  /* 0x00001fd50a8b7589 */ /* 0x000f2200000e0000 */
[----:B------:R-:W-:Y:S01]  /*42d0*/  FFMA.FTZ R111, R111, UR4, -R121 ;  /* 0x000000046f6f7c23 */ /* 0x000fe20008010879 */
[----:B------:R-:W-:Y:S01]  /*42e0*/  FFMA.FTZ R121, R95, UR4, -R209 ;  /* 0x000000045f797c23 */ /* 0x000fe200080108d1 */
[----:B------:R1:W-:Y:S01]  /*42f0*/  MUFU.EX2 R91, R134 ;  /* 0x00000086005b7308 */ /* 0x0003e20000000800 */
[----:B---3--:R-:W3:Y:S01]  /*4300*/  SHFL.IDX PT, R205, R10, R125, 0x1f ;  /* 0x00001f7d0acd7589 */ /* 0x008ee200000e0000 */
[----:B------:R-:W-:Y:S01]  /*4310*/  FFMA.FTZ R209, -R232, R232, 1 ;  /* 0x3f800000e8d17423 */ /* 0x000fe200000101e8 */
[----:B-1----:R-:W-:-:S02]  /*4320*/  FMUL.FTZ R218, R29, R218 ;  /* 0x000000da1dda7220 */ /* 0x002fc40000410000 */
[----:B------:R-:W1:Y:S01]  /*4330*/  SHFL.IDX PT, R207, R10, R217, 0x1f ;  /* 0x00001fd90acf7589 */ /* 0x000e6200000e0000 */
[----:B------:R-:W-:Y:S02]  /*4340*/  FMUL.FTZ R209, R209, R214 ;  /* 0x000000d6d1d17220 */ /* 0x000fe40000410000 */
[----:B------:R4:W-:Y:S01]  /*4350*/  MUFU.EX2 R90, R136 ;  /* 0x00000088005a7308 */ /* 0x0009e20000000800 */
[----:B------:R-:W1:Y:S07]  /*4360*/  SHFL.IDX PT, R134, R10, R215, 0x1f ;  /* 0x00001fd70a867589 */ /* 0x000e6e00000e0000 */
[----:B------:R1:W-:Y:S01]  /*4370*/  MUFU.EX2 R92, R133 ;  /* 0x00000085005c7308 */ /* 0x0003e20000000800 */
[----:B----4-:R4:W4:Y:S01]  /*4380*/  SHFL.IDX PT, R136, R10, R212, 0x1f ;  /* 0x00001fd40a887589 */ /* 0x01092200000e0000 */
[--C-:B------:R-:W-:Y:S01]  /*4390*/  FFMA.FTZ R103, R103, UR4, -R139.reuse ;  /* 0x0000000467677c23 */ /* 0x100fe2000801088b */
[----:B------:R-:W-:Y:S01]  /*43a0*/  FFMA.FTZ R110, R110, UR4, -R139 ;  /* 0x000000046e6e7c23 */ /* 0x000fe2000801088b */
[----:B------:R-:W-:-:S04]  /*43b0*/  FFMA.FTZ R139, -R231, R231, 1 ;  /* 0x3f800000e78b7423 */ /* 0x000fc800000101e7 */
[----:B------:R4:W-:Y:S01]  /*43c0*/  MUFU.EX2 R95, R135 ;  /* 0x00000087005f7308 */ /* 0x0009e20000000800 */
[----:B---3--:R-:W-:Y:S01]  /*43d0*/  FFMA.FTZ R100, R100, UR4, -R205 ;  /* 0x0000000464647c23 */ /* 0x008fe200080108cd */
[----:B------:R-:W-:Y:S01]  /*43e0*/  FMUL.FTZ R139, R139, R218 ;  /* 0x000000da8b8b7220 */ /* 0x000fe20000410000 */
[----:B-1----:R-:W-:-:S05]  /*43f0*/  FFMA.FTZ R107, R107, UR4, -R207 ;  /* 0x000000046b6b7c23 */ /* 0x002fca00080108cf */
[----:B----4-:R1:W-:Y:S01]  /*4400*/  MUFU.EX2 R10, R132 ;  /* 0x00000084000a7308 */ /* 0x0103e20000000800 */
[--C-:B------:R-:W-:Y:S01]  /*4410*/  FFMA.FTZ R133, R97, UR4, -R134.reuse ;  /* 0x0000000461857c23 */ /* 0x100fe20008010886 */
[----:B------:R-:W-:Y:S01]  /*4420*/  FFMA.FTZ R134, R96, UR4, -R134 ;  /* 0x0000000460867c23 */ /* 0x000fe20008010886 */
[----:B------:R-:W3:Y:S01]  /*4430*/  SHFL.IDX PT, R97, R12, R126, 0x1f ;  /* 0x00001f7e0c617589 */ /* 0x000ee200000e0000 */
[----:B------:R-:W-:Y:S01]  /*4440*/  FFMA.FTZ R135, R98, UR4, -R207 ;  /* 0x0000000462877c23 */ /* 0x000fe200080108cf */
[----:B------:R-:W-:Y:S02]  /*4450*/  FSEL R207, R227, -INF , !P1 ;  /* 0xff800000e3cf7808 */ /* 0x000fe40004800000 */
[----:B------:R-:W4:Y:S01]  /*4460*/  SHFL.IDX PT, R96, R12, R125, 0x1f ;  /* 0x00001f7d0c607589 */ /* 0x000f2200000e0000 */
[----:B------:R-:W3:Y:S01]  /*4470*/  MUFU.EX2 R31, R31 ;  /* 0x0000001f001f7308 */ /* 0x000ee20000000800 */
[----:B-1----:R-:W-:Y:S01]  /*4480*/  FFMA.FTZ R132, R99, UR4, -R205 ;  /* 0x0000000463847c23 */ /* 0x002fe200080108cd */
[--C-:B------:R-:W-:Y:S01]  /*4490*/  FFMA.FTZ R108, R108, UR4, -R136.reuse ;  /* 0x000000046c6c7c23 */ /* 0x100fe20008010888 */
[----:B------:R-:W1:Y:S01]  /*44a0*/  SHFL.IDX PT, R99, R12, R124, 0x1f ;  /* 0x00001f7c0c637589 */ /* 0x000e6200000e0000 */
[----:B------:R-:W-:-:S03]  /*44b0*/  FFMA.FTZ R136, R93, UR4, -R136 ;  /* 0x000000045d887c23 */ /* 0x000fc60008010888 */
[----:B------:R-:W1:Y:S01]  /*44c0*/  SHFL.IDX PT, R205, R12, R9, 0x1f ;  /* 0x00001f090ccd7589 */ /* 0x000e6200000e0000 */
[----:B------:R1:W-:Y:S03]  /*44d0*/  MUFU.EX2 R93, R137 ;  /* 0x00000089005d7308 */ /* 0x0003e60000000800 */
[----:B------:R-:W-:Y:S04]  /*44e0*/  SHFL.IDX PT, R214, R221, R124, 0x1f ;  /* 0x00001f7cddd67589 */ /* 0x000fe800000e0000 */
[----:B------:R-:W1:Y:S01]  /*44f0*/  SHFL.IDX PT, R98, R12, R215, 0x1f ;  /* 0x00001fd70c627589 */ /* 0x000e6200000e0000 */
[----:B------:R-:W-:Y:S01]  /*4500*/  MUFU.EX2 R13, R113 ;  /* 0x00000071000d7308 */ /* 0x000fe20000000800 */
[----:B---3--:R-:W-:Y:S01]  /*4510*/  FMUL.FTZ R36, R31, R36 ;  /* 0x000000241f247220 */ /* 0x008fe20000410000 */
[--C-:B------:R-:W-:Y:S01]  /*4520*/  FFMA.FTZ R115, R115, UR4, -R97.reuse ;  /* 0x0000000473737c23 */ /* 0x100fe20008010861 */
[----:B------:R-:W-:Y:S01]  /*4530*/  FFMA.FTZ R117, R117, UR4, -R97 ;  /* 0x0000000475757c23 */ /* 0x000fe20008010861 */
[----:B------:R-:W-:Y:S01]  /*4540*/  SHFL.IDX PT, R218, R221, R126, 0x1f ;  /* 0x00001f7eddda7589 */ /* 0x000fe200000e0000 */
[--C-:B----4-:R-:W-:Y:S01]  /*4550*/  FFMA.FTZ R116, R116, UR4, -R96.reuse ;  /* 0x0000000474747c23 */ /* 0x110fe20008010860 */
[----:B------:R-:W-:-:S02]  /*4560*/  FFMA.FTZ R123, R123, UR4, -R96 ;  /* 0x000000047b7b7c23 */ /* 0x000fc40008010860 */
[----:B------:R-:W3:Y:S01]  /*4570*/  SHFL.IDX PT, R97, R12, R212, 0x1f ;  /* 0x00001fd40c617589 */ /* 0x000ee200000e0000 */
[----:B------:R4:W-:Y:S01]  /*4580*/  MUFU.EX2 R96, R112 ;  /* 0x0000007000607308 */ /* 0x0009e20000000800 */
[--C-:B-1----:R-:W-:Y:S01]  /*4590*/  FFMA.FTZ R137, R94, UR4, -R99.reuse ;  /* 0x000000045e897c23 */ /* 0x102fe20008010863 */
[----:B------:R-:W-:Y:S02]  /*45a0*/  FFMA.FTZ R122, R122, UR4, -R99 ;  /* 0x000000047a7a7c23 */ /* 0x000fe40008010863 */
[----:B------:R-:W-:Y:S01]  /*45b0*/  SHFL.IDX PT, R99, R12, R217, 0x1f ;  /* 0x00001fd90c637589 */ /* 0x000fe200000e0000 */
[--C-:B------:R-:W-:Y:S01]  /*45c0*/  FFMA.FTZ R106, R106, UR4, -R205.reuse ;  /* 0x000000046a6a7c23 */ /* 0x100fe200080108cd */
[----:B------:R-:W-:Y:S02]  /*45d0*/  FFMA.FTZ R119, R119, UR4, -R205 ;  /* 0x0000000477777c23 */ /* 0x000fe400080108cd */
[----:B------:R1:W3:Y:S01]  /*45e0*/  SHFL.IDX PT, R205, R12, R213, 0x1f ;  /* 0x00001fd50ccd7589 */ /* 0x0002e200000e0000 */
[----:B----4-:R-:W-:Y:S01]  /*45f0*/  FFMA.FTZ R112, -R22, R22, 1 ;  /* 0x3f80000016707423 */ /* 0x010fe20000010116 */
[----:B------:R-:W-:Y:S01]  /*4600*/  FSEL R22, R2, -INF , !P0 ;  /* 0xff80000002167808 */ /* 0x000fe20004000000 */
[----:B------:R4:W-:Y:S01]  /*4610*/  MUFU.EX2 R94, R138 ;  /* 0x0000008a005e7308 */ /* 0x0009e20000000800 */
[--C-:B------:R-:W-:Y:S01]  /*4620*/  FFMA.FTZ R118, R118, UR4, -R98.reuse ;  /* 0x0000000476767c23 */ /* 0x100fe20008010862 */
[----:B------:R-:W-:Y:S01]  /*4630*/  FFMA.FTZ R120, R120, UR4, -R98 ;  /* 0x0000000478787c23 */ /* 0x000fe20008010862 */
[----:B------:R-:W-:Y:S01]  /*4640*/  FMUL.FTZ R112, R112, R129 ;  /* 0x0000008170707220 */ /* 0x000fe20000410000 */
[----:B------:R-:W-:Y:S01]  /*4650*/  FMUL.FTZ R98, R27, R130 ;  /* 0x000000821b627220 */ /* 0x000fe20000410000 */
[----:B------:R-:W-:-:S03]  /*4660*/  FSEL R129, R127, -INF , !P3 ;  /* 0xff8000007f817808 */ /* 0x000fc60005800000 */
[----:B-1----:R1:W-:Y:S01]  /*4670*/  MUFU.EX2 R12, R105 ;  /* 0x00000069000c7308 */ /* 0x0023e20000000800 */
[----:B----4-:R-:W-:Y:S01]  /*4680*/  FFMA.FTZ R138, -R229, R229, 1 ;  /* 0x3f800000e58a7423 */ /* 0x010fe200000101e5 */
[--C-:B---3--:R-:W-:Y:S01]  /*4690*/  FFMA.FTZ R130, R22, UR4, -R97.reuse ;  /* 0x0000000416827c23 */ /* 0x108fe20008010861 */
[----:B------:R-:W-:Y:S02]  /*46a0*/  FFMA.FTZ R129, R129, UR4, -R97 ;  /* 0x0000000481817c23 */ /* 0x000fe40008010861 */
[----:B------:R-:W-:-:S03]  /*46b0*/  FMUL.FTZ R138, R138, R220 ;  /* 0x000000dc8a8a7220 */ /* 0x000fc60000410000 */
[----:B------:R3:W-:Y:S01]  /*46c0*/  MUFU.EX2 R97, R111 ;  /* 0x0000006f00617308 */ /* 0x0007e20000000800 */
[----:B-1----:R-:W-:Y:S01]  /*46d0*/  FMUL.FTZ R105, R21, R128 ;  /* 0x0000008015697220 */ /* 0x002fe20000410000 */
[----:B------:R-:W-:Y:S01]  /*46e0*/  FSEL R21, R6, -INF , !P2 ;  /* 0xff80000006157808 */ /* 0x000fe20005000000 */
[----:B------:R-:W-:Y:S01]  /*46f0*/  SHFL.IDX PT, R220, R221, R215, 0x1f ;  /* 0x00001fd7dddc7589 */ /* 0x000fe200000e0000 */
[----:B------:R-:W-:Y:S01]  /*4700*/  FSEL R128, R4, -INF , !P4 ;  /* 0xff80000004807808 */ /* 0x000fe20006000000 */
[----:B------:R-:W-:Y:S02]  /*4710*/  FFMA.FTZ R207, R207, UR4, -R205 ;  /* 0x00000004cfcf7c23 */ /* 0x000fe400080108cd */
[--C-:B------:R-:W-:Y:S01]  /*4720*/  FFMA.FTZ R113, R21, UR4, -R99.reuse ;  /* 0x0000000415717c23 */ /* 0x100fe20008010863 */
[----:B------:R1:W-:Y:S01]  /*4730*/  MUFU.EX2 R22, R109 ;  /* 0x0000006d00167308 */ /* 0x0003e20000000800 */
[----:B------:R-:W-:Y:S01]  /*4740*/  FFMA.FTZ R128, R128, UR4, -R99 ;  /* 0x0000000480807c23 */ /* 0x000fe20008010863 */
[----:B---3--:R-:W-:-:S04]  /*4750*/  FFMA.FTZ R111, -R237, R237, 1 ;  /* 0x3f800000ed6f7423 */ /* 0x008fc800000101ed */
[----:B------:R-:W-:Y:S02]  /*4760*/  FMUL.FTZ R111, R111, R222 ;  /* 0x000000de6f6f7220 */ /* 0x000fe40000410000 */
[----:B------:R3:W-:Y:S01]  /*4770*/  MUFU.EX2 R99, R121 ;  /* 0x0000007900637308 */ /* 0x0007e20000000800 */
[----:B-1----:R-:W-:Y:S01]  /*4780*/  FMUL.FTZ R109, R230, R210 ;  /* 0x000000d2e66d7220 */ /* 0x002fe20000410000 */
[----:B------:R-:W-:Y:S04]  /*4790*/  SHFL.IDX PT, R222, R221, R217, 0x1f ;  /* 0x00001fd9ddde7589 */ /* 0x000fe800000e0000 */
[----:B------:R-:W1:Y:S02]  /*47a0*/  SHFL.IDX PT, R210, R221, R9, 0x1f ;  /* 0x00001f09ddd27589 */ /* 0x000e6400000e0000 */
[----:B------:R4:W-:Y:S01]  /*47b0*/  MUFU.EX2 R21, R102 ;  /* 0x0000006600157308 */ /* 0x0009e20000000800 */
[----:B---3--:R-:W-:Y:S01]  /*47c0*/  FMUL.FTZ R121, R33, R39 ;  /* 0x0000002721797220 */ /* 0x008fe20000410000 */
[----:B------:R-:W-:-:S03]  /*47d0*/  FMUL.FTZ R39, R223, R37 ;  /* 0x00000025df277220 */ /* 0x000fc60000410000 */
[----:B------:R-:W-:Y:S01]  /*47e0*/  FMUL.FTZ R37, R234, R121 ;  /* 0x00000079ea257220 */ /* 0x000fe20000410000 */
[----:B------:R-:W-:Y:S02]  /*47f0*/  FADD.FTZ R121, R41, -R214 ;  /* 0x800000d629797221 */ /* 0x000fe40000010000 */
[----:B------:R3:W-:Y:S01]  /*4800*/  LDS R41, [R11+0x400] ;  /* 0x000400000b297984 */ /* 0x0007e20000000800 */
[----:B----4-:R-:W-:Y:S01]  /*4810*/  FMUL.FTZ R102, R23, R98 ;  /* 0x0000006217667220 */ /* 0x010fe20000410000 */
[----:B------:R-:W-:Y:S01]  /*4820*/  FSEL R23, R131, -INF , !P5 ;  /* 0xff80000083177808 */ /* 0x000fe20006800000 */
[----:B------:R4:W-:Y:S04]  /*4830*/  MUFU.EX2 R98, R101 ;  /* 0x0000006500627308 */ /* 0x0009e80000000800 */
[----:B------:R-:W-:-:S04]  /*4840*/  FFMA.FTZ R205, R23, UR4, -R205 ;  /* 0x0000000417cd7c23 */ /* 0x000fc800080108cd */
[----:B------:R3:W-:Y:S01]  /*4850*/  MUFU.EX2 R23, R114 ;  /* 0x0000007200177308 */ /* 0x0007e20000000800 */
[----:B----4-:R-:W-:Y:S02]  /*4860*/  FMUL.FTZ R101, R235, R36 ;  /* 0x00000024eb657220 */ /* 0x010fe40000410000 */
[----:B------:R-:W-:Y:S05]  /*4870*/  SHFL.IDX PT, R36, R221, R212, 0x1f ;  /* 0x00001fd4dd247589 */ /* 0x000fea00000e0000 */
[----:B------:R-:W4:Y:S01]  /*4880*/  MUFU.EX2 R35, R35 ;  /* 0x0000002300237308 */ /* 0x000f220000000800 */
[----:B---3--:R-:W-:Y:S02]  /*4890*/  FMUL.FTZ R114, R18, R219 ;  /* 0x000000db12727220 */ /* 0x008fe40000410000 */
[----:B------:R-:W-:Y:S01]  /*48a0*/  SHFL.IDX PT, R219, R221, R125, 0x1f ;  /* 0x00001f7ddddb7589 */ /* 0x000fe200000e0000 */
[----:B-1----:R-:W-:Y:S01]  /*48b0*/  FADD.FTZ R42, R42, -R210 ;  /* 0x800000d22a2a7221 */ /* 0x002fe20000010000 */
[----:B------:R-:W-:-:S03]  /*48c0*/  FADD.FTZ R214, R43, -R214 ;  /* 0x800000d62bd67221 */ /* 0x000fc60000010000 */
[----:B------:R-:W1:Y:S01]  /*48d0*/  MUFU.EX2 R34, R34 ;  /* 0x0000002200227308 */ /* 0x000e620000000800 */
[----:B------:R-:W3:Y:S01]  /*48e0*/  SHFL.IDX PT, R221, R221, R213, 0x1f ;  /* 0x00001fd5dddd7589 */ /* 0x000ee200000e0000 */
[----:B------:R-:W-:Y:S01]  /*48f0*/  FADD.FTZ R40, R40, -R210 ;  /* 0x800000d228287221 */ /* 0x000fe20000010000 */
[----:B------:R-:W-:Y:S01]  /*4900*/  FADD.FTZ R48, R48, -R220 ;  /* 0x800000dc30307221 */ /* 0x000fe20000010000 */
[----:B------:R-:W-:Y:S01]  /*4910*/  FMUL.FTZ R121, R15, R121 ;  /* 0x000000790f797220 */ /* 0x000fe20000410000 */
[----:B------:R-:W-:Y:S01]  /*4920*/  FADD.FTZ R44, R44, -R218 ;  /* 0x800000da2c2c7221 */ /* 0x000fe20000010000 */
[----:B------:R-:W-:Y:S02]  /*4930*/  FFMA.FTZ R11, -R201, R201, 1 ;  /* 0x3f800000c90b7423 */ /* 0x000fe400000101c9 */
[----:B------:R-:W1:Y:S08]  /*4940*/  MUFU.EX2 R104, R104 ;  /* 0x0000006800687308 */ /* 0x000e700000000800 */
[----:B------:R-:W2:Y:S08]  /*4950*/  MUFU.EX2 R100, R100 ;  /* 0x0000006400647308 */ /* 0x000eb00000000800 */
[----:B------:R-:W-:Y:S01]  /*4960*/  MUFU.EX2 R133, R133 ;  /* 0x0000008500857308 */ /* 0x000fe20000000800 */
[--C-:B---3--:R-:W-:Y:S01]  /*4970*/  FADD.FTZ R53, R53, -R221.reuse ;  /* 0x800000dd35357221 */ /* 0x108fe20000010000 */
[----:B------:R-:W-:-:S06]  /*4980*/  FADD.FTZ R55, R55, -R221 ;  /* 0x800000dd37377221 */ /* 0x000fcc0000010000 */
[----:B------:R-:W-:Y:S01]  /*4990*/  MUFU.EX2 R135, R135 ;  /* 0x0000008700877308 */ /* 0x000fe20000000800 */
[----:B------:R-:W3:Y:S01]  /*49a0*/  SHFL.IDX PT, R221, R41, R125, 0x1f ;  /* 0x00001f7d29dd7589 */ /* 0x000ee200000e0000 */
[--C-:B------:R-:W-:Y:S01]  /*49b0*/  FADD.FTZ R43, R45, -R219.reuse ;  /* 0x800000db2d2b7221 */ /* 0x100fe20000010000 */
[----:B------:R-:W-:Y:S01]  /*49c0*/  FFMA.FTZ R45, -R197, R197, 1 ;  /* 0x3f800000c52d7423 */ /* 0x000fe200000101c5 */
[----:B----4-:R-:W-:Y:S01]  /*49d0*/  FMUL.FTZ R42, R35, R42 ;  /* 0x0000002a232a7220 */ /* 0x010fe20000410000 */
[----:B------:R-:W-:Y:S01]  /*49e0*/  FADD.FTZ R47, R47, -R219 ;  /* 0x800000db2f2f7221 */ /* 0x000fe20000010000 */
[----:B------:R-:W-:Y:S01]  /*49f0*/  FADD.FTZ R210, R49, -R222 ;  /* 0x800000de31d27221 */ /* 0x000fe20000010000 */
[----:B------:R-:W-:Y:S01]  /*4a00*/  FADD.FTZ R219, R52, -R36 ;  /* 0x8000002434db7221 */ /* 0x000fe20000010000 */
[----:B------:R-:W-:Y:S01]  /*4a10*/  FMUL.FTZ R45, R45, R42 ;  /* 0x0000002a2d2d7220 */ /* 0x000fe20000410000 */
[----:B------:R-:W-:Y:S01]  /*4a20*/  FFMA.FTZ R42, -R171, R171, 1 ;  /* 0x3f800000ab2a7423 */ /* 0x000fe200000101ab */
[----:B------:R-:W-:Y:S01]  /*4a30*/  FMUL.FTZ R47, R10, R47 ;  /* 0x0000002f0a2f7220 */ /* 0x000fe20000410000 */
[----:B------:R-:W-:Y:S01]  /*4a40*/  FADD.FTZ R222, R51, -R222 ;  /* 0x800000de33de7221 */ /* 0x000fe20000010000 */
[----:B------:R-:W-:Y:S01]  /*4a50*/  FADD.FTZ R36, R54, -R36 ;  /* 0x8000002436247221 */ /* 0x000fe20000010000 */
[----:B------:R-:W-:Y:S01]  /*4a60*/  FFMA.FTZ R51, -R196, R196, 1 ;  /* 0x3f800000c4337423 */ /* 0x000fe200000101c4 */
[----:B------:R-:W-:Y:S01]  /*4a70*/  FMUL.FTZ R54, R92, R48 ;  /* 0x000000305c367220 */ /* 0x000fe20000410000 */
[----:B------:R-:W-:Y:S01]  /*4a80*/  FMUL.FTZ R48, R42, R47 ;  /* 0x0000002f2a307220 */ /* 0x000fe20000410000 */
[----:B------:R-:W-:Y:S01]  /*4a90*/  FMUL.FTZ R219, R96, R219 ;  /* 0x000000db60db7220 */ /* 0x000fe20000410000 */
[----:B------:R-:W-:Y:S01]  /*4aa0*/  FFMA.FTZ R42, -R168, R168, 1 ;  /* 0x3f800000a82a7423 */ /* 0x000fe200000101a8 */
[----:B------:R-:W-:Y:S01]  /*4ab0*/  FMUL.FTZ R51, R51, R121 ;  /* 0x0000007933337220 */ /* 0x000fe20000410000 */
[----:B------:R-:W-:Y:S08]  /*4ac0*/  MUFU.EX2 R134, R134 ;  /* 0x0000008600867308 */ /* 0x000ff00000000800 */
[----:B------:R-:W-:Y:S01]  /*4ad0*/  MUFU.EX2 R107, R107 ;  /* 0x0000006b006b7308 */ /* 0x000fe20000000800 */
[--C-:B---3--:R-:W-:Y:S01]  /*4ae0*/  FADD.FTZ R61, R61, -R221.reuse ;  /* 0x800000dd3d3d7221 */ /* 0x108fe20000010000 */
[----:B------:R-:W-:-:S06]  /*4af0*/  FADD.FTZ R221, R63, -R221 ;  /* 0x800000dd3fdd7221 */ /* 0x000fcc0000010000 */
[----:B------:R-:W3:Y:S01]  /*4b00*/  MUFU.EX2 R103, R103 ;  /* 0x0000006700677308 */ /* 0x000ee20000000800 */
[----:B------:R-:W-:Y:S01]  /*4b10*/  LDS R63, [R14+0x400] ;  /* 0x000400000e3f7984 */ /* 0x000fe20000000800 */
[----:B------:R-:W-:-:S06]  /*4b20*/  FMUL.FTZ R42, R42, R219 ;  /* 0x000000db2a2a7220 */ /* 0x000fcc0000410000 */
[----:B------:R-:W-:Y:S01]  /*4b30*/  MUFU.EX2 R106, R106 ;  /* 0x0000006a006a7308 */ /* 0x000fe20000000800 */
[----:B------:R-:W4:Y:S01]  /*4b40*/  SHFL.IDX PT, R121, R41, R126, 0x1f ;  /* 0x00001f7e29797589 */ /* 0x000f2200000e0000 */
[----:B------:R-:W-:Y:S01]  /*4b50*/  FADD.FTZ R218, R46, -R218 ;  /* 0x800000da2eda7221 */ /* 0x000fe20000010000 */
[----:B------:R-:W-:-:S05]  /*4b60*/  FMUL.FTZ R214, R88, R214 ;  /* 0x000000d658d67220 */ /* 0x000fca0000410000 */
[----:B------:R-:W-:Y:S01]  /*4b70*/  MUFU.EX2 R136, R136 ;  /* 0x0000008800887308 */ /* 0x000fe20000000800 */
[----:B------:R-:W2:Y:S01]  /*4b80*/  SHFL.IDX PT, R219, R41, R213, 0x1f ;  /* 0x00001fd529db7589 */ /* 0x000ea200000e0000 */
[----:B------:R-:W-:Y:S01]  /*4b90*/  FFMA.FTZ R46, -R195, R195, 1 ;  /* 0x3f800000c32e7423 */ /* 0x000fe200000101c3 */
[----:B-1----:R-:W-:Y:S01]  /*4ba0*/  FMUL.FTZ R40, R34, R40 ;  /* 0x0000002822287220 */ /* 0x002fe20000410000 */
[----:B------:R-:W-:Y:S01]  /*4bb0*/  FFMA.FTZ R49, -R198, R198, 1 ;  /* 0x3f800000c6317423 */ /* 0x000fe200000101c6 */
[----:B------:R-:W-:Y:S01]  /*4bc0*/  FFMA.FTZ R52, -R199, R199, 1 ;  /* 0x3f800000c7347423 */ /* 0x000fe200000101c7 */
[----:B------:R-:W-:Y:S01]  /*4bd0*/  FMUL.FTZ R44, R89, R44 ;  /* 0x0000002c592c7220 */ /* 0x000fe20000410000 */
[----:B------:R-:W-:Y:S01]  /*4be0*/  FMUL.FTZ R218, R91, R218 ;  /* 0x000000da5bda7220 */ /* 0x000fe20000410000 */
[----:B------:R-:W-:Y:S01]  /*4bf0*/  FMUL.FTZ R46, R46, R40 ;  /* 0x000000282e2e7220 */ /* 0x000fe20000410000 */
[----:B------:R-:W-:Y:S01]  /*4c00*/  FMUL.FTZ R49, R49, R214 ;  /* 0x000000d631317220 */ /* 0x000fe20000410000 */
[----:B------:R-:W-:Y:S01]  /*4c10*/  FMUL.FTZ R210, R93, R210 ;  /* 0x000000d25dd27220 */ /* 0x000fe20000410000 */
[----:B------:R-:W-:Y:S01]  /*4c20*/  FFMA.FTZ R40, -R203, R203, 1 ;  /* 0x3f800000cb287423 */ /* 0x000fe200000101cb */
[----:B------:R-:W1:Y:S01]  /*4c30*/  SHFL.IDX PT, R214, R41, R9, 0x1f ;  /* 0x00001f0929d67589 */ /* 0x000e6200000e0000 */
[----:B------:R-:W-:Y:S01]  /*4c40*/  FMUL.FTZ R52, R52, R44 ;  /* 0x0000002c34347220 */ /* 0x000fe20000410000 */
[----:B------:R-:W-:Y:S01]  /*4c50*/  FMUL.FTZ R44, R11, R218 ;  /* 0x000000da0b2c7220 */ /* 0x000fe20000410000 */
[----:B------:R-:W-:Y:S01]  /*4c60*/  FADD.FTZ R220, R50, -R220 ;  /* 0x800000dc32dc7221 */ /* 0x000fe20000010000 */
[----:B------:R-:W3:Y:S01]  /*4c70*/  SHFL.IDX PT, R218, R41, R212, 0x1f ;  /* 0x00001fd429da7589 */ /* 0x000ee200000e0000 */
[----:B------:R-:W-:Y:S01]  /*4c80*/  FMUL.FTZ R40, R40, R210 ;  /* 0x000000d228287220 */ /* 0x000fe20000410000 */
[----:B------:R-:W-:Y:S01]  /*4c90*/  FMUL.FTZ R222, R94, R222 ;  /* 0x000000de5ede7220 */ /* 0x000fe20000410000 */
[----:B------:R-:W-:Y:S01]  /*4ca0*/  MUFU.EX2 R137, R137 ;  /* 0x0000008900897308 */ /* 0x000fe20000000800 */
[----:B------:R-:W3:Y:S01]  /*4cb0*/  SHFL.IDX PT, R210, R41, R124, 0x1f ;  /* 0x00001f7c29d27589 */ /* 0x000ee200000e0000 */
[----:B------:R-:W-:Y:S01]  /*4cc0*/  FMUL.FTZ R220, R95, R220 ;  /* 0x000000dc5fdc7220 */ /* 0x000fe20000410000 */
[----:B------:R-:W-:Y:S01]  /*4cd0*/  FFMA.FTZ R11, -R170, R170, 1 ;  /* 0x3f800000aa0b7423 */ /* 0x000fe200000101aa */
[----:B------:R-:W-:Y:S01]  /*4ce0*/  FFMA.FTZ R47, -R169, R169, 1 ;  /* 0x3f800000a92f7423 */ /* 0x000fe200000101a9 */
[----:B------:R-:W-:Y:S01]  /*4cf0*/  FFMA.FTZ R50, -R200, R200, 1 ;  /* 0x3f800000c8327423 */ /* 0x000fe200000101c8 */
[----:B------:R-:W-:Y:S01]  /*4d00*/  FMUL.FTZ R43, R90, R43 ;  /* 0x0000002b5a2b7220 */ /* 0x000fe20000410000 */
[----:B------:R-:W-:Y:S01]  /*4d10*/  FMUL.FTZ R11, R11, R220 ;  /* 0x000000dc0b0b7220 */ /* 0x000fe20000410000 */
[----:B------:R-:W-:Y:S01]  /*4d20*/  FMUL.FTZ R47, R47, R222 ;  /* 0x000000de2f2f7220 */ /* 0x000fe20000410000 */
[----:B------:R-:W-:Y:S01]  /*4d30*/  SHFL.IDX PT, R220, R41, R217, 0x1f ;  /* 0x00001fd929dc7589 */ /* 0x000fe200000e0000 */
[--C-:B----4-:R-:W-:Y:S01]  /*4d40*/  FADD.FTZ R62, R62, -R121.reuse ;  /* 0x800000793e3e7221 */ /* 0x110fe20000010000 */
[----:B------:R-:W-:Y:S01]  /*4d50*/  FMUL.FTZ R50, R50, R43 ;  /* 0x0000002b32327220 */ /* 0x000fe20000410000 */
[----:B------:R-:W4:Y:S01]  /*4d60*/  MUFU.EX2 R108, R108 ;  /* 0x0000006c006c7308 */ /* 0x000f220000000800 */
[----:B------:R4:W4:Y:S01]  /*4d70*/  SHFL.IDX PT, R222, R41, R215, 0x1f ;  /* 0x00001fd729de7589 */ /* 0x00092200000e0000 */
[----:B------:R-:W-:Y:S01]  /*4d80*/  FADD.FTZ R60, R60, -R121 ;  /* 0x800000793c3c7221 */ /* 0x000fe20000010000 */
[----:B------:R-:W-:Y:S01]  /*4d90*/  FFMA.FTZ R43, -R202, R202, 1 ;  /* 0x3f800000ca2b7423 */ /* 0x000fe200000101ca */
[--C-:B--2---:R-:W-:Y:S01]  /*4da0*/  FADD.FTZ R121, R69, -R219.reuse ;  /* 0x800000db45797221 */ /* 0x104fe20000010000 */
[----:B------:R-:W-:Y:S01]  /*4db0*/  FADD.FTZ R219, R71, -R219 ;  /* 0x800000db47db7221 */ /* 0x000fe20000010000 */
[----:B------:R-:W-:Y:S01]  /*4dc0*/  FMUL.FTZ R62, R104, R62 ;  /* 0x0000003e683e7220 */ /* 0x000fe20000410000 */
[----:B------:R-:W-:Y:S01]  /*4dd0*/  FFMA.FTZ R71, -R158, R158, 1 ;  /* 0x3f8000009e477423 */ /* 0x000fe2000001019e */
[----:B------:R-:W-:Y:S01]  /*4de0*/  FMUL.FTZ R43, R43, R54 ;  /* 0x000000362b2b7220 */ /* 0x000fe20000410000 */
[----:B------:R-:W-:Y:S01]  /*4df0*/  FFMA.FTZ R54, -R167, R167, 1 ;  /* 0x3f800000a7367423 */ /* 0x000fe200000101a7 */
[----:B------:R-:W-:Y:S01]  /*4e00*/  FMUL.FTZ R223, R12, R36 ;  /* 0x000000240cdf7220 */ /* 0x000fe20000410000 */
[----:B------:R-:W-:Y:S01]  /*4e10*/  FMUL.FTZ R53, R13, R53 ;  /* 0x000000350d357220 */ /* 0x000fe20000410000 */
[----:B------:R-:W2:Y:S01]  /*4e20*/  LDL.LU R195, [R1+0x13c] ;  /* 0x00013c0001c37983 */ /* 0x000ea20000300800 */
[----:B------:R-:W-:Y:S01]  /*4e30*/  FFMA.FTZ R36, -R165, R165, 1 ;  /* 0x3f800000a5247423 */ /* 0x000fe200000101a5 */
[----:B------:R-:W-:Y:S01]  /*4e40*/  FMUL.FTZ R55, R21, R55 ;  /* 0x0000003715377220 */ /* 0x000fe20000410000 */
[----:B------:R-:W-:Y:S01]  /*4e50*/  FMUL.FTZ R71, R71, R62 ;  /* 0x0000003e47477220 */ /* 0x000fe20000410000 */
[----:B------:R-:W2:Y:S01]  /*4e60*/  LDL.LU R196, [R1+0x138] ;  /* 0x0001380001c47983 */ /* 0x000ea20000300800 */
[----:B-1----:R-:W-:Y:S01]  /*4e70*/  FADD.FTZ R56, R56, -R214 ;  /* 0x800000d638387221 */ /* 0x002fe20000010000 */
[----:B------:R-:W-:Y:S01]  /*4e80*/  FMUL.FTZ R54, R54, R53 ;  /* 0x0000003536367220 */ /* 0x000fe20000410000 */
[----:B------:R-:W-:Y:S01]  /*4e90*/  MUFU.EX2 R115, R115 ;  /* 0x0000007300737308 */ /* 0x000fe20000000800 */
[----:B------:R-:W1:Y:S01]  /*4ea0*/  SHFL.IDX PT, R62, R63, R9, 0x1f ;  /* 0x00001f093f3e7589 */ /* 0x000e6200000e0000 */
[----:B------:R-:W-:-:S06]  /*4eb0*/  FMUL.FTZ R53, R36, R55 ;  /* 0x0000003724357220 */ /* 0x000fcc0000410000 */
[----:B------:R-:W-:Y:S01]  /*4ec0*/  MUFU.EX2 R122, R122 ;  /* 0x0000007a007a7308 */ /* 0x000fe20000000800 */
[----:B------:R-:W2:Y:S01]  /*4ed0*/  LDL.LU R197, [R1+0x134] ;  /* 0x0001340001c57983 */ /* 0x000ea20000300800 */
[----:B---3--:R-:W-:-:S06]  /*4ee0*/  FADD.FTZ R36, R68, -R218 ;  /* 0x800000da44247221 */ /* 0x008fcc0000010000 */
[----:B------:R-:W3:Y:S01]  /*4ef0*/  MUFU.EX2 R216, R216 ;  /* 0x000000d800d87308 */ /* 0x000ee20000000800 */
[----:B------:R-:W2:Y:S01]  /*4f00*/  LDL.LU R198, [R1+0x130] ;  /* 0x0001300001c67983 */ /* 0x000ea20000300800 */
[----:B------:R-:W-:Y:S01]  /*4f10*/  FADD.FTZ R58, R58, -R214 ;  /* 0x800000d63a3a7221 */ /* 0x000fe20000010000 */
[----:B------:R-:W-:-:S05]  /*4f20*/  FFMA.FTZ R68, -R164, R164, 1 ;  /* 0x3f800000a4447423 */ /* 0x000fca00000101a4 */
[----:B------:R-:W3:Y:S01]  /*4f30*/  MUFU.EX2 R110, R110 ;  /* 0x0000006e006e7308 */ /* 0x000ee20000000800 */
[----:B------:R-:W2:Y:S01]  /*4f40*/  LDL.LU R199, [R1+0x12c] ;  /* 0x00012c0001c77983 */ /* 0x000ea20000300800 */
[----:B------:R-:W-:Y:S01]  /*4f50*/  FMUL.FTZ R56, R22, R56 ;  /* 0x0000003816387220 */ /* 0x000fe20000410000 */
[----:B------:R-:W-:-:S05]  /*4f60*/  FADD.FTZ R57, R57, -R210 ;  /* 0x800000d239397221 */ /* 0x000fca0000010000 */
[----:B------:R-:W-:Y:S01]  /*4f70*/  MUFU.EX2 R132, R132 ;  /* 0x0000008400847308 */ /* 0x000fe20000000800 */
[----:B------:R-:W2:Y:S01]  /*4f80*/  LDL.LU R200, [R1+0x128] ;  /* 0x0001280001c87983 */ /* 0x000ea20000300800 */
[----:B------:R-:W-:-:S06]  /*4f90*/  FADD.FTZ R59, R59, -R210 ;  /* 0x800000d23b3b7221 */ /* 0x000fcc0000010000 */
        /* <DEDUP_REMOVED lines=20> */
[----:B------:R-:W-:Y:S01]  /*50e0*/  SHFL.IDX PT, R212, R63, R212, 0x1f ;  /* 0x00001fd43fd47589 */ /* 0x000fe200000e0000 */
[----:B------:R-:W-:Y:S01]  /*50f0*/  FFMA.FTZ R14, -R163, R163, 1 ;  /* 0x3f800000a30e7423 */ /* 0x000fe200000101a3 */
[----:B----4-:R-:W-:Y:S01]  /*5100*/  FFMA.FTZ R41, -R166, R166, 1 ;  /* 0x3f800000a6297423 */ /* 0x010fe200000101a6 */
[----:B------:R-:W-:Y:S01]  /*5110*/  FADD.FTZ R218, R70, -R218 ;  /* 0x800000da46da7221 */ /* 0x000fe20000010000 */
[----:B------:R-:W2:Y:S01]  /*5120*/  LDL.LU R203, [R1+0x11c] ;  /* 0x00011c0001cb7983 */ /* 0x000ea20000300800 */
[----:B------:R-:W-:Y:S01]  /*5130*/  FMUL.FTZ R56, R97, R57 ;  /* 0x0000003961387220 */ /* 0x000fe20000410000 */
[----:B------:R-:W-:Y:S01]  /*5140*/  FFMA.FTZ R69, -R161, R161, 1 ;  /* 0x3f800000a1457423 */ /* 0x000fe200000101a1 */
[----:B------:R-:W-:Y:S01]  /*5150*/  FMUL.FTZ R61, R100, R61 ;  /* 0x0000003d643d7220 */ /* 0x000fe20000410000 */
[----:B------:R-:W4:Y:S01]  /*5160*/  SHFL.IDX PT, R63, R63, R213, 0x1f ;  /* 0x00001fd53f3f7589 */ /* 0x000f2200000e0000 */
[----:B------:R-:W-:Y:S01]  /*5170*/  FADD.FTZ R64, R64, -R222 ;  /* 0x800000de40407221 */ /* 0x000fe20000010000 */
[----:B------:R-:W-:Y:S01]  /*5180*/  FADD.FTZ R65, R65, -R220 ;  /* 0x800000dc41417221 */ /* 0x000fe20000010000 */
[----:B------:R-:W-:Y:S01]  /*5190*/  FMUL.FTZ R60, R99, R60 ;  /* 0x0000003c633c7220 */ /* 0x000fe20000410000 */
[----:B------:R2:W5:Y:S01]  /*51a0*/  LDL.LU R171, [R1+0x118] ;  /* 0x0001180001ab7983 */ /* 0x0005620000300800 */
[----:B------:R-:W-:Y:S01]  /*51b0*/  FADD.FTZ R66, R66, -R222 ;  /* 0x800000de42427221 */ /* 0x000fe20000010000 */
[----:B------:R-:W-:Y:S01]  /*51c0*/  FADD.FTZ R67, R67, -R220 ;  /* 0x800000dc43437221 */ /* 0x000fe20000010000 */
[----:B------:R-:W-:Y:S01]  /*51d0*/  FMUL.FTZ R121, R103, R121 ;  /* 0x0000007967797220 */ /* 0x000fe20000410000 */
[----:B------:R2:W5:Y:S01]  /*51e0*/  LDL.LU R170, [R1+0x114] ;  /* 0x0001140001aa7983 */ /* 0x0005620000300800 */
[----:B------:R-:W-:Y:S01]  /*51f0*/  FMUL.FTZ R59, R98, R59 ;  /* 0x0000003b623b7220 */ /* 0x000fe20000410000 */
[--C-:B-1----:R-:W-:Y:S01]  /*5200*/  FADD.FTZ R72, R72, -R62.reuse ;  /* 0x8000003e48487221 */ /* 0x102fe20000010000 */
[----:B------:R-:W-:Y:S01]  /*5210*/  FADD.FTZ R74, R74, -R62 ;  /* 0x8000003e4a4a7221 */ /* 0x000fe20000010000 */
[----:B------:R1:W5:Y:S01]  /*5220*/  LDL.LU R169, [R1+0x110] ;  /* 0x0001100001a97983 */ /* 0x0003620000300800 */
[----:B------:R-:W-:Y:S01]  /*5230*/  FMUL.FTZ R57, R55, R58 ;  /* 0x0000003a37397220 */ /* 0x000fe20000410000 */
[----:B------:R-:W-:Y:S01]  /*5240*/  FFMA.FTZ R70, -R159, R159, 1 ;  /* 0x3f8000009f467423 */ /* 0x000fe2000001019f */
[----:B------:R-:W1:Y:S01]  /*5250*/  MUFU.EX2 R130, R130 ;  /* 0x0000008200827308 */ /* 0x000e620000000800 */
[----:B------:R1:W5:Y:S01]  /*5260*/  LDL.LU R168, [R1+0x10c] ;  /* 0x00010c0001a87983 */ /* 0x0003620000300800 */
[----:B------:R-:W-:-:S06]  /*5270*/  FMUL.FTZ R58, R14, R56 ;  /* 0x000000380e3a7220 */ /* 0x000fcc0000410000 */
[----:B------:R-:W1:Y:S01]  /*5280*/  MUFU.EX2 R113, R113 ;  /* 0x0000007100717308 */ /* 0x000e620000000800 */
[----:B------:R1:W5:Y:S01]  /*5290*/  LDL.LU R167, [R1+0x108] ;  /* 0x0001080001a77983 */ /* 0x0003620000300800 */
[----:B------:R-:W-:Y:S01]  /*52a0*/  FFMA.FTZ R56, -R160, R160, 1 ;  /* 0x3f800000a0387423 */ /* 0x000fe200000101a0 */
[----:B------:R-:W-:Y:S01]  /*52b0*/  FMUL.FTZ R36, R108, R36 ;  /* 0x000000246c247220 */ /* 0x000fe20000410000 */
[----:B---3--:R-:W-:Y:S01]  /*52c0*/  FMUL.FTZ R226, R216, R226 ;  /* 0x000000e2d8e27220 */ /* 0x008fe20000410000 */
[----:B------:R3:W5:Y:S01]  /*52d0*/  LDL.LU R166, [R1+0x104] ;  /* 0x0001040001a67983 */ /* 0x0007620000300800 */
[----:B------:R-:W-:Y:S01]  /*52e0*/  FMUL.FTZ R69, R69, R59 ;  /* 0x0000003b45457220 */ /* 0x000fe20000410000 */
[----:B------:R-:W-:Y:S01]  /*52f0*/  FMUL.FTZ R70, R70, R61 ;  /* 0x0000003d46467220 */ /* 0x000fe20000410000 */
[----:B------:R-:W-:Y:S01]  /*5300*/  FFMA.FTZ R55, -R155, R155, 1 ;  /* 0x3f8000009b377423 */ /* 0x000fe2000001019b */
[----:B------:R3:W5:Y:S01]  /*5310*/  LDL.LU R165, [R1+0x100] ;  /* 0x0001000001a57983 */ /* 0x0007620000300800 */
[----:B------:R-:W-:Y:S01]  /*5320*/  FFMA.FTZ R59, -R156, R156, 1 ;  /* 0x3f8000009c3b7423 */ /* 0x000fe2000001019c */
[----:B------:R-:W-:Y:S01]  /*5330*/  FMUL.FTZ R64, R133, R64 ;  /* 0x0000004085407220 */ /* 0x000fe20000410000 */
[----:B------:R-:W-:Y:S01]  /*5340*/  FMUL.FTZ R56, R56, R60 ;  /* 0x0000003c38387220 */ /* 0x000fe20000410000 */
[----:B------:R3:W5:Y:S01]  /*5350*/  LDL.LU R164, [R1+0xfc] ;  /* 0x0000fc0001a47983 */ /* 0x0007620000300800 */
[----:B------:R-:W-:Y:S01]  /*5360*/  FMUL.FTZ R61, R135, R65 ;  /* 0x00000041873d7220 */ /* 0x000fe20000410000 */
[----:B------:R-:W-:Y:S01]  /*5370*/  FMUL.FTZ R66, R134, R66 ;  /* 0x0000004286427220 */ /* 0x000fe20000410000 */
[----:B------:R-:W-:Y:S01]  /*5380*/  FFMA.FTZ R14, -R157, R157, 1 ;  /* 0x3f8000009d0e7423 */ /* 0x000fe2000001019d */
[----:B------:R3:W5:Y:S01]  /*5390*/  LDL.LU R163, [R1+0xf8] ;  /* 0x0000f80001a37983 */ /* 0x0007620000300800 */
[----:B------:R-:W-:Y:S01]  /*53a0*/  FFMA.FTZ R60, -R154, R154, 1 ;  /* 0x3f8000009a3c7423 */ /* 0x000fe2000001019a */
[----:B------:R-:W-:Y:S01]  /*53b0*/  FMUL.FTZ R67, R107, R67 ;  /* 0x000000436b437220 */ /* 0x000fe20000410000 */
[----:B------:R-:W-:Y:S01]  /*53c0*/  FFMA.FTZ R62, -R148, R148, 1 ;  /* 0x3f800000943e7423 */ /* 0x000fe20000010194 */
[----:B------:R3:W5:Y:S01]  /*53d0*/  LDL.LU R162, [R1+0xf4] ;  /* 0x0000f40001a27983 */ /* 0x0007620000300800 */
[--C-:B------:R-:W-:Y:S01]  /*53e0*/  FADD.FTZ R73, R73, -R124.reuse ;  /* 0x8000007c49497221 */ /* 0x100fe20000010000 */
[----:B------:R-:W-:Y:S01]  /*53f0*/  FADD.FTZ R75, R75, -R124 ;  /* 0x8000007c4b4b7221 */ /* 0x000fe20000010000 */
[--C-:B----4-:R-:W-:Y:S01]  /*5400*/  FADD.FTZ R85, R85, -R63.reuse ;  /* 0x8000003f55557221 */ /* 0x110fe20000010000 */
[----:B------:R3:W5:Y:S01]  /*5410*/  LDL.LU R161, [R1+0xf0] ;  /* 0x0000f00001a17983 */ /* 0x0007620000300800 */
[----:B------:R-:W-:Y:S01]  /*5420*/  FMUL.FTZ R64, R59, R64 ;  /* 0x000000403b407220 */ /* 0x000fe20000410000 */
[----:B------:R-:W-:Y:S01]  /*5430*/  FADD.FTZ R87, R87, -R63 ;  /* 0x8000003f57577221 */ /* 0x000fe20000010000 */
[--C-:B------:R-:W-:Y:S01]  /*5440*/  FADD.FTZ R84, R84, -R212.reuse ;  /* 0x800000d454547221 */ /* 0x100fe20000010000 */
[----:B------:R3:W5:Y:S01]  /*5450*/  LDL.LU R160, [R1+0xec] ;  /* 0x0000ec0001a07983 */ /* 0x0007620000300800 */
[----:B------:R-:W-:Y:S01]  /*5460*/  FMUL.FTZ R55, R55, R61 ;  /* 0x0000003d37377220 */ /* 0x000fe20000410000 */
[----:B------:R-:W-:Y:S01]  /*5470*/  FADD.FTZ R86, R86, -R212 ;  /* 0x800000d456567221 */ /* 0x000fe20000010000 */
[----:B------:R-:W-:Y:S01]  /*5480*/  FFMA.FTZ R210, -R144, R144, 1 ;  /* 0x3f80000090d27423 */ /* 0x000fe20000010190 */
[----:B------:R3:W5:Y:S01]  /*5490*/  LDL.LU R159, [R1+0xe8] ;  /* 0x0000e800019f7983 */ /* 0x0007620000300800 */
[----:B------:R-:W-:Y:S01]  /*54a0*/  FFMA.FTZ R59, -R152, R152, 1 ;  /* 0x3f800000983b7423 */ /* 0x000fe20000010198 */
[----:B------:R-:W-:Y:S01]  /*54b0*/  FFMA.FTZ R61, -R151, R151, 1 ;  /* 0x3f800000973d7423 */ /* 0x000fe20000010197 */
[--C-:B------:R-:W-:Y:S01]  /*54c0*/  FADD.FTZ R77, R77, -R125.reuse ;  /* 0x8000007d4d4d7221 */ /* 0x100fe20000010000 */
[----:B------:R3:W5:Y:S01]  /*54d0*/  LDL.LU R158, [R1+0xe4] ;  /* 0x0000e400019e7983 */ /* 0x0007620000300800 */
[----:B------:R-:W-:Y:S01]  /*54e0*/  FMUL.FTZ R65, R60, R66 ;  /* 0x000000423c417220 */ /* 0x000fe20000410000 */
[----:B------:R-:W-:Y:S01]  /*54f0*/  FADD.FTZ R79, R79, -R125 ;  /* 0x8000007d4f4f7221 */ /* 0x000fe20000010000 */
[--C-:B------:R-:W-:Y:S01]  /*5500*/  FADD.FTZ R76, R76, -R126.reuse ;  /* 0x8000007e4c4c7221 */ /* 0x100fe20000010000 */
[----:B------:R3:W5:Y:S01]  /*5510*/  LDL.LU R157, [R1+0xe0] ;  /* 0x0000e000019d7983 */ /* 0x0007620000300800 */
[----:B------:R-:W-:Y:S01]  /*5520*/  FFMA.FTZ R66, -R153, R153, 1 ;  /* 0x3f80000099427423 */ /* 0x000fe20000010199 */
[----:B------:R-:W-:Y:S01]  /*5530*/  FADD.FTZ R78, R78, -R126 ;  /* 0x8000007e4e4e7221 */ /* 0x000fe20000010000 */
[----:B------:R-:W-:Y:S01]  /*5540*/  FMUL.FTZ R218, R136, R218 ;  /* 0x000000da88da7220 */ /* 0x000fe20000410000 */
[----:B------:R3:W5:Y:S01]  /*5550*/  LDL.LU R156, [R1+0xdc] ;  /* 0x0000dc00019c7983 */ /* 0x0007620000300800 */
[----:B------:R-:W-:Y:S01]  /*5560*/  FMUL.FTZ R59, R59, R67 ;  /* 0x000000433b3b7220 */ /* 0x000fe20000410000 */
[--C-:B------:R-:W-:Y:S01]  /*5570*/  FADD.FTZ R80, R80, -R215.reuse ;  /* 0x800000d750507221 */ /* 0x100fe20000010000 */
[----:B------:R-:W-:Y:S01]  /*5580*/  FADD.FTZ R82, R82, -R215 ;  /* 0x800000d752527221 */ /* 0x000fe20000010000 */
[----:B------:R3:W5:Y:S01]  /*5590*/  LDL.LU R155, [R1+0xd8] ;  /* 0x0000d800019b7983 */ /* 0x0007620000300800 */
[----:B------:R-:W-:Y:S01]  /*55a0*/  FMUL.FTZ R61, R61, R121 ;  /* 0x000000793d3d7220 */ /* 0x000fe20000410000 */
[--C-:B------:R-:W-:Y:S01]  /*55b0*/  FADD.FTZ R81, R81, -R217.reuse ;  /* 0x800000d951517221 */ /* 0x100fe20000010000 */
[----:B------:R-:W-:Y:S01]  /*55c0*/  FADD.FTZ R83, R83, -R217 ;  /* 0x800000d953537221 */ /* 0x000fe20000010000 */
[----:B------:R3:W5:Y:S01]  /*55d0*/  LDL.LU R154, [R1+0xd4] ;  /* 0x0000d400019a7983 */ /* 0x0007620000300800 */
[----:B------:R-:W-:Y:S01]  /*55e0*/  FFMA.FTZ R67, -R150, R150, 1 ;  /* 0x3f80000096437423 */ /* 0x000fe20000010196 */
[----:B------:R-:W-:Y:S01]  /*55f0*/  FMUL.FTZ R121, R106, R72 ;  /* 0x000000486a797220 */ /* 0x000fe20000410000 */
[----:B------:R-:W-:Y:S01]  /*5600*/  FFMA.FTZ R213, -R5, R5, 1 ;  /* 0x3f80000005d57423 */ /* 0x000fe20000010105 */
[----:B------:R3:W5:Y:S01]  /*5610*/  LDL.LU R153, [R1+0xd0] ;  /* 0x0000d00001997983 */ /* 0x0007620000300800 */
[----:B------:R-:W-:Y:S01]  /*5620*/  FFMA.FTZ R60, -R149, R149, 1 ;  /* 0x3f800000953c7423 */ /* 0x000fe20000010195 */
[----:B------:R-:W-:Y:S01]  /*5630*/  FFMA.FTZ R214, -R4, R4, 1 ;  /* 0x3f80000004d67423 */ /* 0x000fe20000010104 */
[----:B------:R-:W4:Y:S01]  /*5640*/  MUFU.EX2 R129, R129 ;  /* 0x0000008100817308 */ /* 0x000f220000000800 */
[----:B------:R3:W5:Y:S01]  /*5650*/  LDL.LU R152, [R1+0xcc] ;  /* 0x0000cc0001987983 */ /* 0x0007620000300800 */
[----:B------:R-:W-:-:S06]  /*5660*/  FFMA.FTZ R124, -R147, R147, 1 ;  /* 0x3f800000937c7423 */ /* 0x000fcc0000010193 */
[----:B------:R-:W3:Y:S01]  /*5670*/  MUFU.EX2 R128, R128 ;  /* 0x0000008000807308 */ /* 0x000ee20000000800 */
[----:B------:R1:W5:Y:S01]  /*5680*/  LDL.LU R151, [R1+0xc8] ;  /* 0x0000c80001977983 */ /* 0x0003620000300800 */
[----:B------:R-:W-:-:S06]  /*5690*/  FMUL.FTZ R62, R62, R121 ;  /* 0x000000793e3e7220 */ /* 0x000fcc0000410000 */
[----:B------:R-:W3:Y:S01]  /*56a0*/  MUFU.EX2 R207, R207 ;  /* 0x000000cf00cf7308 */ /* 0x000ee20000000800 */
[----:B------:R1:W5:Y:S01]  /*56b0*/  LDL.LU R150, [R1+0xc4] ;  /* 0x0000c40001967983 */ /* 0x0003620000300800 */
[----:B------:R-:W-:-:S06]  /*56c0*/  FFMA.FTZ R63, -R146, R146, 1 ;  /* 0x3f800000923f7423 */ /* 0x000fcc0000010192 */
[----:B------:R-:W3:Y:S01]  /*56d0*/  MUFU.EX2 R205, R205 ;  /* 0x000000cd00cd7308 */ /* 0x000ee20000000800 */
[----:B------:R1:W5:Y:S01]  /*56e0*/  LDL.LU R149, [R1+0xc0] ;  /* 0x0000c00001957983 */ /* 0x0003620000300800 */
[----:B------:R-:W-:Y:S01]  /*56f0*/  FFMA.FTZ R121, -R145, R145, 1 ;  /* 0x3f80000091797423 */ /* 0x000fe20000010191 */
        /* <DEDUP_REMOVED lines=12> */
[----:B------:R1:W5:Y:S04]  /*57c0*/  LDL.LU R143, [R1+0xa8] ;  /* 0x0000a800018f7983 */ /* 0x0003680000300800 */
        /* <DEDUP_REMOVED lines=16> */
[----:B-1----:R-:W-:Y:S01]  /*58d0*/  FMUL.FTZ R73, R130, R84 ;  /* 0x0000005482497220 */ /* 0x002fe20000410000 */
[----:B------:R-:W-:Y:S01]  /*58e0*/  FMUL.FTZ R121, R121, R36 ;  /* 0x0000002479797220 */ /* 0x000fe20000410000 */
[----:B------:R-:W-:Y:S02]  /*58f0*/  FMUL.FTZ R36, R113, R81 ;  /* 0x0000005171247220 */ /* 0x000fe40000410000 */
[----:B------:R-:W-:Y:S01]  /*5900*/  FMUL.FTZ R218, R218, R73 ;  /* 0x00000049dada7220 */ /* 0x000fe20000410000 */
[----:B------:R-:W-:Y:S01]  /*5910*/  F2FP.F16.F32.PACK_AB R73, R47, R11 ;  /* 0x0000000b2f49723e */ /* 0x000fe200000000ff */
[----:B------:R-:W-:Y:S01]  /*5920*/  FMUL.FTZ R221, R132, R221 ;  /* 0x000000dd84dd7220 */ /* 0x000fe20000410000 */
[----:B----4-:R-:W-:Y:S01]  /*5930*/  FMUL.FTZ R86, R129, R86 ;  /* 0x0000005681567220 */ /* 0x010fe20000410000 */
[----:B------:R-:W-:Y:S01]  /*5940*/  FMUL.FTZ R38, R236, R38 ;  /* 0x00000026ec267220 */ /* 0x000fe20000410000 */
[----:B------:R-:W-:Y:S01]  /*5950*/  FMUL.FTZ R74, R119, R74 ;  /* 0x0000004a774a7220 */ /* 0x000fe20000410000 */
[----:B------:R-:W-:Y:S01]  /*5960*/  FMUL.FTZ R80, R118, R80 ;  /* 0x0000005076507220 */ /* 0x000fe20000410000 */
        /* <DEDUP_REMOVED lines=66> */
[----:B--2---:R-:W-:-:S05]  /*5d90*/  IMAD R11, R0, 0x4000, R220 ;  /* 0x00004000000b7824 */ /* 0x004fca00078e02dc */
[----:B------:R-:W-:-:S05]  /*5da0*/  LEA R11, R11, R16, 0x1 ;  /* 0x000000100b0b7211 */ /* 0x000fca00078e08ff */
        /* <DEDUP_REMOVED lines=18> */
[----:B------:R-:W-:Y:S02]  /*5ed0*/  F2FP.F16.F32.PACK_AB R92, R93, R92 ;  /* 0x0000005c5d5c723e */ /* 0x000fe400000000ff */
[----:B------:R-:W-:Y:S01]  /*5ee0*/  F2FP.F16.F32.PACK_AB R93, R94, R95 ;  /* 0x0000005f5e5d723e */ /* 0x000fe200000000ff */
[----:B------:R-:W-:Y:S02]  /*5ef0*/  WARPGROUP.DEPBAR.LE gsb0, 0x0 ;  /* 0x00008000000079c5 */ /* 0x000fe40000010000 */
[----:B------:R-:W-:Y:S02]  /*5f00*/  F2FP.F16.F32.PACK_AB R24, R15, R34 ;  /* 0x000000220f18723e */ /* 0x000fe400000000ff */
[----:B------:R-:W-:-:S02]  /*5f10*/  F2FP.F16.F32.PACK_AB R25, R88, R35 ;  /* 0x000000235819723e */ /* 0x000fc400000000ff */
[----:B------:R-:W-:Y:S02]  /*5f20*/  F2FP.F16.F32.PACK_AB R26, R90, R89 ;  /* 0x000000595a1a723e */ /* 0x000fe400000000ff */
[----:B------:R-:W-:-:S04]  /*5f30*/  F2FP.F16.F32.PACK_AB R27, R10, R91 ;  /* 0x0000005b0a1b723e */ /* 0x000fc800000000ff */
        /* <DEDUP_REMOVED lines=50> */
[----:B------:R-:W-:-:S04]  /*6260*/  VIADD R40, R16, 0x20c00 ;  /* 0x00020c0010287836 */ /* 0x000fc80000000000 */
[----:B---3--:R-:W-:-:S05]  /*6270*/  IMAD R10, R14, 0x2000, R40 ;  /* 0x000020000e0a7824 */ /* 0x008fca00078e0228 */
[----:B------:R-:W-:Y:S02]  /*6280*/  SHF.R.U32.HI R10, RZ, 0x4, R10 ;  /* 0x00000004ff0a7819 */ /* 0x000fe4000001160a */
[----:B------:R-:W-:Y:S02]  /*6290*/  R2UR UR4, R16 ;  /* 0x00000000100472ca */ /* 0x000fe400000e0000 */
[----:B------:R-:W-:-:S04]  /*62a0*/  LOP3.LUT R10, R10, 0x3fff, RZ, 0xc0, !PT ;  /* 0x00003fff0a0a7812 */ /* 0x000fc800078ec0ff */
[----:B-1----:R-:W-:-:S04]  /*62b0*/  LOP3.LUT R11, R10, 0x10000, RZ, 0xfc, !PT ;  /* 0x000100000a0b7812 */ /* 0x002fc800078efcff */
[----:B------:R-:W-:-:S04]  /*62c0*/  LEA R11, R0, R11, 0xb ;  /* 0x0000000b000b7211 */ /* 0x000fc800078e58ff */
        /* <DEDUP_REMOVED lines=65> */
.L_x_1390:
        /* <DEDUP_REMOVED lines=68> */
.L_x_1391:
        /* <DEDUP_REMOVED lines=12> */
.L_x_1381:
[----:B------:R-:W2:Y:S01]  /*6be0*/  S2R R8, SR_CTAID.X ;  /* 0x0000000000087919 */ /* 0x000ea20000002500 */
[----:B------:R-:W3:Y:S01]  /*6bf0*/  LDC R5, c[0x0][0x280] ;  /* 0x0000a000ff057b82 */ /* 0x000ee20000000800 */
[----:B------:R-:W-:-:S07]  /*6c00*/  ULDC UR4, c[0x0][0x748] ;  /* 0x0001d20000047ab9 */ /* 0x000fce0000000800 */
[----:B------:R-:W3:Y:S02]  /*6c10*/  LDC R7, c[0x0][0x290] ;  /* 0x0000a400ff077b82 */ /* 0x000ee40000000800 */
[----:B---3--:R-:W-:-:S04]  /*6c20*/  IMAD.IADD R5, R5, 0x1, -R7 ;  /* 0x0000000105057824 */ /* 0x008fc800078e0a07 */
[----:B--2---:R-:W-:-:S05]  /*6c30*/  IMAD R5, R8, 0x80, R5 ;  /* 0x0000008008057824 */ /* 0x004fca00078e0205 */
[----:B------:R-:W-:-:S04]  /*6c40*/  IADD3 R5, R5, UR4, RZ ;  /* 0x0000000405057c10 */ /* 0x000fc8000fffe0ff */
        /* <DEDUP_REMOVED lines=16> */
[----:B-----5:R-:W-:Y:S01]  /*6d50*/  VIADD R9, R5, 0xffffff80 ;  /* 0xffffff8005097836 */ /* 0x020fe20000000000 */
[C---:B-1----:R-:W-:Y:S01]  /*6d60*/  IADD3 R17, R15.reuse, -0x80, RZ ;  /* 0xffffff800f117810 */ /* 0x042fe20007ffe0ff */
        /* <DEDUP_REMOVED lines=11> */
[----:B------:R-:W-:Y:S02]  /*6e20*/  SHF.R.S32.HI R13, RZ, 0x5, R6 ;  /* 0x00000005ff0d7819 */ /* 0x000fe40000011406 */
[----:B----4-:R-:W-:-:S02]  /*6e30*/  SHF.R.S32.HI R11, RZ, 0x2, R12 ;  /* 0x00000002ff0b7819 */ /* 0x010fc4000001140c */
[----:B------:R-:W-:Y:S02]  /*6e40*/  LOP3.LUT R6, R5, 0xffffffe0, RZ, 0xc0, !PT ;  /* 0xffffffe005067812 */ /* 0x000fe400078ec0ff */
[----:B------:R-:W-:Y:S02]  /*6e50*/  SHF.R.S32.HI R12, RZ, 0x1f, R12 ;  /* 0x0000001fff0c7819 */ /* 0x000fe4000001140c */
[----:B------:R-:W-:Y:S01]  /*6e60*/  LEA.HI R5, R15, R15, RZ, 0x1 ;  /* 0x0000000f0f057211 */ /* 0x000fe200078f08ff */
[----:B------:R-:W-:Y:S01]  /*6e70*/  IMAD.IADD R7, R9, 0x1, -R6 ;  /* 0x0000000109077824 */ /* 0x000fe200078e0a06 */
[----:B------:R-:W-:Y:S01]  /*6e80*/  LEA.HI R12, R12, R11, RZ, 0x3 ;  /* 0x0000000b0c0c7211 */ /* 0x000fe200078f18ff */
[----:B------:R-:W-:Y:S01]  /*6e90*/  IMAD R6, R13, -0x10, R8 ;  /* 0xfffffff00d067824 */ /* 0x000fe200078e0208 */
[----:B------:R-:W-:Y:S02]  /*6ea0*/  LOP3.LUT R5, R5, 0xfffffffe, RZ, 0xc0, !PT ;  /* 0xfffffffe05057812 */ /* 0x000fe400078ec0ff */
[----:B------:R-:W-:-:S02]  /*6eb0*/  LOP3.LUT R12, R12, 0xfffffff8, RZ, 0xc0, !PT ;  /* 0xfffffff80c0c7812 */ /* 0x000fc400078ec0ff */
[----:B------:R-:W-:Y:S02]  /*6ec0*/  SHF.R.S32.HI R8, RZ, 0x1f, R7 ;  /* 0x0000001fff087819 */ /* 0x000fe40000011407 */
[----:B------:R-:W-:Y:S02]  /*6ed0*/  IADD3 R6, R6, R12, -R11 ;  /* 0x0000000c06067210 */ /* 0x000fe40007ffe80b */
[CC--:B------:R-:W-:Y:S02]  /*6ee0*/  LEA.HI R11, R8.reuse, R7.reuse, RZ, 0x3 ;  /* 0x00000007080b7211 */ /* 0x0c0fe400078f18ff */
[----:B------:R-:W-:Y:S02]  /*6ef0*/  LEA.HI R7, R8, R7, RZ, 0x2 ;  /* 0x0000000708077211 */ /* 0x000fe400078f10ff */
[--C-:B------:R-:W-:Y:S02]  /*6f00*/  SHF.R.S32.HI R12, RZ, 0x3, R11.reuse ;  /* 0x00000003ff0c7819 */ /* 0x100fe4000001140b */
[----:B------:R-:W-:-:S02]  /*6f10*/  SHF.R.S32.HI R11, RZ, 0x1f, R11 ;  /* 0x0000001fff0b7819 */ /* 0x000fc4000001140b */
[----:B------:R-:W-:Y:S02]  /*6f20*/  SHF.R.S32.HI R14, RZ, 0x2, R7 ;  /* 0x00000002ff0e7819 */ /* 0x000fe40000011407 */
[----:B------:R-:W-:Y:S02]  /*6f30*/  IADD3 R5, R15, -R5, RZ ;  /* 0x800000050f057210 */ /* 0x000fe40007ffe0ff */
[----:B------:R-:W-:Y:S01]  /*6f40*/  LEA.HI R11, R11, R12, RZ, 0x4 ;  /* 0x0000000c0b0b7211 */ /* 0x000fe200078f20ff */
[C---:B------:R-:W-:Y:S01]  /*6f50*/  VIADD R15, R14.reuse, 0x18 ;  /* 0x000000180e0f7836 */ /* 0x040fe20000000000 */
[----:B------:R-:W-:Y:S01]  /*6f60*/  LEA.HI R7, R7, R14, RZ, 0x1 ;  /* 0x0000000e07077211 */ /* 0x000fe200078f08ff */
[----:B------:R-:W-:Y:S01]  /*6f70*/  IMAD R8, R5, -0x40, R6 ;  /* 0xffffffc005087824 */ /* 0x000fe200078e0206 */
[----:B------:R-:W-:Y:S01]  /*6f80*/  LOP3.LUT R11, R11, 0x1ffffff0, RZ, 0xc0, !PT ;  /* 0x1ffffff00b0b7812 */ /* 0x000fe200078ec0ff */
[----:B------:R-:W-:Y:S01]  /*6f90*/  VIADD R6, R14, 0x8 ;  /* 0x000000080e067836 */ /* 0x000fe20000000000 */
[----:B------:R-:W-:-:S02]  /*6fa0*/  LOP3.LUT R5, R7, 0xfffffffe, RZ, 0xc0, !PT ;  /* 0xfffffffe07057812 */ /* 0x000fc400078ec0ff */
[----:B------:R-:W-:Y:S01]  /*6fb0*/  IADD3 R7, R9, -R18, RZ ;  /* 0x8000001209077210 */ /* 0x000fe20007ffe0ff */
[----:B------:R-:W-:Y:S01]  /*6fc0*/  IMAD.IADD R12, R12, 0x1, -R11 ;  /* 0x000000010c0c7824 */ /* 0x000fe200078e0a0b */
[----:B------:R-:W-:Y:S01]  /*6fd0*/  LEA.HI R10, R6, R6, RZ, 0x1 ;  /* 0x00000006060a7211 */ /* 0x000fe200078f08ff */
[C---:B------:R-:W-:Y:S01]  /*6fe0*/  IMAD.IADD R5, R14.reuse, 0x1, -R5 ;  /* 0x000000010e057824 */ /* 0x040fe200078e0a05 */
[----:B------:R-:W-:Y:S02]  /*6ff0*/  IADD3 R11, R14, 0x10, RZ ;  /* 0x000000100e0b7810 */ /* 0x000fe40007ffe0ff */
[----:B------:R-:W-:Y:S01]  /*7000*/  LOP3.LUT R9, R10, 0xfffffffe, RZ, 0xc0, !PT ;  /* 0xfffffffe0a097812 */ /* 0x000fe200078ec0ff */
[----:B------:R-:W-:Y:S01]  /*7010*/  IMAD R5, R12, 0x8, R5 ;  /* 0x000000080c057824 */ /* 0x000fe200078e0205 */
[----:B------:R-:W-:Y:S02]  /*7020*/  LEA.HI R17, R15, R15, RZ, 0x1 ;  /* 0x0000000f0f117211 */ /* 0x000fe400078f08ff */
[----:B------:R-:W-:-:S02]  /*7030*/  IADD3 R9, R6, -R9, RZ ;  /* 0x8000000906097210 */ /* 0x000fc40007ffe0ff */
[----:B------:R-:W-:Y:S01]  /*7040*/  LEA.HI R6, R11, R11, RZ, 0x1 ;  /* 0x0000000b0b067211 */ /* 0x000fe200078f08ff */
[----:B------:R1:W-:Y:S01]  /*7050*/  STL [R1+0x54], R5 ;  /* 0x0000540501007387 */ /* 0x0003e20000100800 */
[----:B------:R-:W-:Y:S02]  /*7060*/  SHF.R.S32.HI R19, RZ, 0x1f, R17 ;  /* 0x0000001fff137819 */ /* 0x000fe40000011411 */
[--C-:B------:R-:W-:Y:S02]  /*7070*/  SHF.R.S32.HI R12, RZ, 0x1, R6.reuse ;  /* 0x00000001ff0c7819 */ /* 0x100fe40000011406 */
[----:B------:R-:W-:Y:S02]  /*7080*/  SHF.R.S32.HI R13, RZ, 0x1f, R6 ;  /* 0x0000001fff0d7819 */ /* 0x000fe40000011406 */
[----:B------:R-:W-:Y:S02]  /*7090*/  LOP3.LUT R14, R6, 0xfffffffe, RZ, 0xc0, !PT ;  /* 0xfffffffe060e7812 */ /* 0x000fe400078ec0ff */
[----:B------:R-:W-:-:S02]  /*70a0*/  LEA.HI R13, R13, R12, RZ, 0x4 ;  /* 0x0000000c0d0d7211 */ /* 0x000fc400078f20ff */
[----:B-1----:R-:W-:Y:S01]  /*70b0*/  SHF.R.S32.HI R5, RZ, 0x1, R10 ;  /* 0x00000001ff057819 */ /* 0x002fe2000001140a */
[----:B------:R-:W-:Y:S01]  /*70c0*/  IMAD.IADD R14, R11, 0x1, -R14 ;  /* 0x000000010b0e7824 */ /* 0x000fe200078e0a0e */
[----:B------:R-:W-:Y:S02]  /*70d0*/  SHF.R.S32.HI R10, RZ, 0x1f, R10 ;  /* 0x0000001fff0a7819 */ /* 0x000fe4000001140a */
[----:B------:R-:W-:Y:S02]  /*70e0*/  SHF.R.S32.HI R6, RZ, 0x1, R17 ;  /* 0x00000001ff067819 */ /* 0x000fe40000011411 */
[----:B------:R-:W-:Y:S02]  /*70f0*/  LEA.HI R10, R10, R5, RZ, 0x4 ;  /* 0x000000050a0a7211 */ /* 0x000fe400078f20ff */
[----:B------:R-:W-:Y:S02]  /*7100*/  LOP3.LUT R13, R13, 0x1ffffff0, RZ, 0xc0, !PT ;  /* 0x1ffffff00d0d7812 */ /* 0x000fe400078ec0ff */
[----:B------:R-:W-:-:S02]  /*7110*/  LOP3.LUT R10, R10, 0x1ffffff0, RZ, 0xc0, !PT ;  /* 0x1ffffff00a0a7812 */ /* 0x000fc400078ec0ff */
[----:B------:R-:W-:Y:S01]  /*7120*/  LEA.HI R19, R19, R6, RZ, 0x4 ;  /* 0x0000000613137211 */ /* 0x000fe200078f20ff */
[----:B------:R-:W-:Y:S01]  /*7130*/  IMAD.IADD R13, R12, 0x1, -R13 ;  /* 0x000000010c0d7824 */ /* 0x000fe200078e0a0d */
[----:B------:R-:W-:Y:S01]  /*7140*/  LOP3.LUT R18, R17, 0xfffffffe, RZ, 0xc0, !PT ;  /* 0xfffffffe11127812 */ /* 0x000fe200078ec0ff */
[----:B------:R-:W-:Y:S01]  /*7150*/  IMAD.IADD R10, R5, 0x1, -R10 ;  /* 0x00000001050a7824 */ /* 0x000fe200078e0a0a */
[----:B------:R-:W-:Y:S01]  /*7160*/  LOP3.LUT R19, R19, 0x1ffffff0, RZ, 0xc0, !PT ;  /* 0x1ffffff013137812 */ /* 0x000fe200078ec0ff */
[----:B------:R-:W-:Y:S01]  /*7170*/  IMAD R5, R13, 0x8, R14 ;  /* 0x000000080d057824 */ /* 0x000fe200078e020e */
[----:B------:R-:W-:Y:S01]  /*7180*/  IADD3 R18, R15, -R18, RZ ;  /* 0x800000120f127210 */ /* 0x000fe20007ffe0ff */
[----:B------:R-:W-:Y:S01]  /*7190*/  IMAD.MOV.U32 R13, RZ, RZ, 0x40000040 ;  /* 0x40000040ff0d7424 */ /* 0x000fe200078e00ff */
[----:B------:R-:W-:Y:S01]  /*71a0*/  LEA R9, R10, R9, 0x3 ;  /* 0x000000090a097211 */ /* 0x000fe200078e18ff */
[----:B------:R-:W-:Y:S01]  /*71b0*/  IMAD.IADD R19, R6, 0x1, -R19 ;  /* 0x0000000106137824 */ /* 0x000fe200078e0a13 */
[----:B------:R-:W-:Y:S01]  /*71c0*/  MOV R11, 0x40000040 ;  /* 0x40000040000b7802 */ /* 0x000fe20000000f00 */
[----:B------:R-:W-:Y:S01]  /*71d0*/  IMAD R6, R20, 0x2000, R16 ;  /* 0x0000200014067824 */ /* 0x000fe200078e0210 */
[----:B------:R-:W-:Y:S01]  /*71e0*/  MOV R15, 0x40000040 ;  /* 0x40000040000f7802 */ /* 0x000fe20000000f00 */
[----:B------:R1:W-:Y:S01]  /*71f0*/  STL [R1+0x4c], R9 ;  /* 0x00004c0901007387 */ /* 0x0003e20000100800 */
[----:B------:R-:W-:Y:S01]  /*7200*/  LEA R10, R19, R18, 0x3 ;  /* 0x00000012130a7211 */ /* 0x000fe200078e18ff */
[----:B------:R-:W-:-:S02]  /*7210*/  IMAD.MOV.U32 R19, RZ, RZ, 0x40000040 ;  /* 0x40000040ff137424 */ /* 0x000fc400078e00ff */
[----:B------:R2:W-:Y:S04]  /*7220*/  STL [R1+0x48], R5 ;  /* 0x0000480501007387 */ /* 0x0005e80000100800 */
[----:B------:R3:W-:Y:S01]  /*7230*/  STL [R1+0x44], R10 ;  /* 0x0000440a01007387 */ /* 0x0007e20000100800 */
[C---:B-1----:R-:W-:Y:S02]  /*7240*/  VIADD R9, R6.reuse, 0x4000 ;  /* 0x0000400006097836 */ /* 0x042fe40000000000 */
[----:B--2---:R-:W-:Y:S01]  /*7250*/  VIADD R5, R6, 0x20c00 ;  /* 0x00020c0006057836 */ /* 0x004fe20000000000 */
[----:B------:R-:W-:Y:S02]  /*7260*/  SHF.R.U32.HI R6, RZ, 0x4, R6 ;  /* 0x00000004ff067819 */ /* 0x000fe40000011606 */
[----:B------:R-:W-:-:S02]  /*7270*/  SHF.R.U32.HI R9, RZ, 0x4, R9 ;  /* 0x00000004ff097819 */ /* 0x000fc40000011609 */
[----:B------:R-:W-:Y:S02]  /*7280*/  SHF.R.U32.HI R5, RZ, 0x4, R5 ;  /* 0x00000004ff057819 */ /* 0x000fe40000011605 */
[----:B------:R-:W-:Y:S02]  /*7290*/  LOP3.LUT R6, R6, 0x3fff, RZ, 0xc0, !PT ;  /* 0x00003fff06067812 */ /* 0x000fe400078ec0ff */
[----:B------:R-:W-:Y:S02]  /*72a0*/  LOP3.LUT R9, R9, 0x3fff, RZ, 0xc0, !PT ;  /* 0x00003fff09097812 */ /* 0x000fe400078ec0ff */
[----:B------:R-:W-:Y:S02]  /*72b0*/  LOP3.LUT R5, R5, 0x3fff, RZ, 0xc0, !PT ;  /* 0x00003fff05057812 */ /* 0x000fe400078ec0ff */
[----:B------:R-:W-:Y:S02]  /*72c0*/  LOP3.LUT R12, R6, 0x10000, RZ, 0xfc, !PT ;  /* 0x00010000060c7812 */ /* 0x000fe400078efcff */
[----:B------:R-:W-:Y:S01]  /*72d0*/  LOP3.LUT R6, R9, 0x10000, RZ, 0xfc, !PT ;  /* 0x0001000009067812 */ /* 0x000fe200078efcff */
[----:B------:R-:W-:Y:S01]  /*72e0*/  VIADD R9, R7, 0x8 ;  /* 0x0000000807097836 */ /* 0x000fe20000000000 */
[----:B------:R-:W-:Y:S01]  /*72f0*/  LOP3.LUT R5, R5, 0x10000, RZ, 0xfc, !PT ;  /* 0x0001000005057812 */ /* 0x000fe200078efcff */
[C---:B------:R-:W-:Y:S01]  /*7300*/  VIADD R20, R12.reuse, 0x4 ;  /* 0x000000040c147836 */ /* 0x040fe20000000000 */
[C---:B------:R-:W-:Y:S01]  /*7310*/  IADD3 R22, R12.reuse, 0x2, RZ ;  /* 0x000000020c167810 */ /* 0x040fe20007ffe0ff */
[----:B------:R1:W-:Y:S01]  /*7320*/  STL [R1+0x3c], R12 ;  /* 0x00003c0c01007387 */ /* 0x0003e20000100800 */
[----:B------:R-:W-:Y:S01]  /*7330*/  IADD3 R18, R12, 0x6, RZ ;  /* 0x000000060c127810 */ /* 0x000fe20007ffe0ff */
[C---:B---3--:R-:W-:Y:S01]  /*7340*/  VIADD R10, R6.reuse, 0x6 ;  /* 0x00000006060a7836 */ /* 0x048fe20000000000 */
[----:B------:R-:W-:Y:S01]  /*7350*/  IADD3 R9, R7, 0x14, RZ ;  /* 0x0000001407097810 */ /* 0x000fe20007ffe0ff */
[----:B------:R2:W-:Y:S01]  /*7360*/  STL [R1+0x58], R5 ;  /* 0x0000580501007387 */ /* 0x0005e20000100800 */
[----:B------:R-:W-:-:S03]  /*7370*/  VIADD R14, R6, 0x2 ;  /* 0x00000002060e7836 */ /* 0x000fc60000000000 */
[----:B------:R3:W-:Y:S01]  /*7380*/  STL [R1+0x38], R6 ;  /* 0x0000380601007387 */ /* 0x0007e20000100800 */
[----:B-1----:R-:W-:-:S03]  /*7390*/  IADD3 R12, R6, 0x4, RZ ;  /* 0x00000004060c7810 */ /* 0x002fc60007ffe0ff */
[----:B------:R1:W-:Y:S01]  /*73a0*/  STL.64 [R1+0x30], R22 ;  /* 0x0000301601007387 */ /* 0x0003e20000100a00 */
[C---:B--2---:R-:W-:Y:S01]  /*73b0*/  IADD3 R5, R7.reuse, 0x4, RZ ;  /* 0x0000000407057810 */ /* 0x044fe20007ffe0ff */
[C---:B------:R-:W-:Y:S02]  /*73c0*/  VIADD R5, R7.reuse, 0x10 ;  /* 0x0000001007057836 */ /* 0x040fe40000000000 */
[----:B------:R1:W-:Y:S01]  /*73d0*/  STL.64 [R1+0x28], R20 ;  /* 0x0000281401007387 */ /* 0x0003e20000100a00 */
[C---:B------:R-:W-:Y:S02]  /*73e0*/  IADD3 R5, R7.reuse, 0x1c, RZ ;  /* 0x0000001c07057810 */ /* 0x040fe40007ffe0ff */
[C---:B---3--:R-:W-:Y:S01]  /*73f0*/  IADD3 R6, R7.reuse, 0xc, RZ ;  /* 0x0000000c07067810 */ /* 0x048fe20007ffe0ff */
[----:B------:R1:W-:Y:S01]  /*7400*/  STL.64 [R1+0x20], R18 ;  /* 0x0000201201007387 */ /* 0x0003e20000100a00 */
[----:B------:R-:W-:-:S03]  /*7410*/  VIADD R6, R7, 0x18 ;  /* 0x0000001807067836 */ /* 0x000fc60000000000 */
[----:B------:R1:W-:Y:S04]  /*7420*/  STL.64 [R1+0x8], R10 ;  /* 0x0000080a01007387 */ /* 0x0003e80000100a00 */
[----:B------:R1:W-:Y:S04]  /*7430*/  STL.64 [R1+0x18], R14 ;  /* 0x0000180e01007387 */ /* 0x0003e80000100a00 */
[----:B------:R1:W-:Y:S02]  /*7440*/  STL.64 [R1+0x10], R12 ;  /* 0x0000100c01007387 */ /* 0x0003e40000100a00 */
.L_x_1404:
[----:B------:R-:W-:-:S05]  /*7450*/  IMAD.U32 R5, RZ, RZ, UR36 ;  /* 0x00000024ff057e24 */ /* 0x000fca000f8e00ff */
[----:B------:R-:W-:-:S04]  /*7460*/  LOP3.LUT R5, R5, 0x1, RZ, 0xfc, !PT ;  /* 0x0000000105057812 */ /* 0x000fc800078efcff */
[----:B------:R-:W-:-:S13]  /*7470*/  ISETP.NE.AND P0, PT, R5, 0x3, PT ;  /* 0x000000030500780c */ /* 0x000fda0003f05270 */
[----:B------:R-:W-:Y:S05]  /*7480*/  @!P0 BRA `(.L_x_1394) ;  /* 0x0000000000048947 */ /* 0x000fea0003800000 */
[----:B------:R-:W-:Y:S01]  /*7490*/  BPT.TRAP 0x1 ;  /* 0x000000040000795c */ /* 0x000fe20000300000 */
.L_x_1394:
[----:B------:R-:W-:Y:S02]  /*74a0*/  LEA R6, R0, R16, 0x3 ;  /* 0x0000001000067211 */ /* 0x000fe400078e18ff */
[----:B-1----:R-:W-:-:S04]  /*74b0*/  SHF.L.U32 R23, R4, 0x1f, RZ ;  /* 0x0000001f04177819 */ /* 0x002fc800000006ff */
[----:B------:R1:W2:Y:S01]  /*74c0*/  SYNCS.PHASECHK.TRANS64.TRYWAIT P1, [R6+URZ+0x30c10], R23 ;  /* 0x030c1017060075a7 */ /* 0x0002a2000802017f */
[----:B------:R-:W-:Y:S05]  /*74d0*/  @!P0 BRA `(.L_x_1395) ;  /* 0x0000000000048947 */ /* 0x000fea0003800000 */
[----:B------:R-:W-:Y:S01]  /*74e0*/  BPT.TRAP 0x1 ;  /* 0x000000040000795c */ /* 0x000fe20000300000 */
.L_x_1395:
[----:B------:R-:W-:-:S05]  /*74f0*/  VIADD R5, R16, 0x10000 ;  /* 0x0001000010057836 */ /* 0x000fca0000000000 */
[----:B------:R-:W-:-:S04]  /*7500*/  SHF.R.U32.HI R5, RZ, 0x4, R5 ;  /* 0x00000004ff057819 */ /* 0x000fc80000011605 */
[----:B------:R-:W-:-:S04]  /*7510*/  LOP3.LUT R5, R5, 0x3fff, RZ, 0xc0, !PT ;  /* 0x00003fff05057812 */ /* 0x000fc800078ec0ff */
[----:B------:R-:W-:Y:S01]  /*7520*/  LOP3.LUT R9, R5, 0x10000, RZ, 0xfc, !PT ;  /* 0x0001000005097812 */ /* 0x000fe200078efcff */
[----:B--2---:R-:W-:Y:S06]  /*7530*/  @P1 BRA `(.L_x_1396) ;  /* 0x0000000000081947 */ /* 0x004fec0003800000 */
[----:B------:R-:W2:Y:S02]  /*7540*/  SYNCS.PHASECHK.TRANS64.TRYWAIT P1, [R6+URZ+0x30c10], R23 ;  /* 0x030c1017060075a7 */ /* 0x000ea4000802017f */
[----:B--2---:R-:W-:Y:S05]  /*7550*/  @!P1 BRA `(.L_x_1397) ;  /* 0x000000d000bc9947 */ /* 0x004fea0003800000 */
.L_x_1396:
[----:B------:R-:W3:Y:S04]  /*7560*/  LDL R17, [R1+0x3c] ;  /* 0x00003c0001117983 */ /* 0x000ee80000100800 */
[----:B------:R-:W4:Y:S04]  /*7570*/  LDL.64 R20, [R1+0x30] ;  /* 0x0000300001147983 */ /* 0x000f280000100a00 */
[----:B------:R-:W5:Y:S01]  /*7580*/  LDL.64 R18, [R1+0x28] ;  /* 0x0000280001127983 */ /* 0x000f620000100a00 */
[----:B------:R-:W-:Y:S01]  /*7590*/  LEA R9, R0, R9, 0xa ;  /* 0x0000000900097211 */ /* 0x000fe200078e50ff */
        /* <DEDUP_REMOVED lines=20> */
[C---:B-----5:R-:W-:Y:S01]  /*76e0*/  IMAD R10, R0.reuse, 0x80, R10 ;  /* 0x00000080000a7824 */ /* 0x060fe200078e020a */
[----:B------:R-:W-:Y:S01]  /*76f0*/  UIADD3 UR6, UR6, 0x6, URZ ;  /* 0x0000000606067890 */ /* 0x000fe2000fffe03f */
[----:B------:R-:W-:-:S04]  /*7700*/  LEA R12, R0, R12, 0x7 ;  /* 0x0000000c000c7211 */ /* 0x000fc800078e38ff */
[----:B------:R-:W-:-:S04]  /*7710*/  LEA R15, R3, R12, 0x1 ;  /* 0x0000000c030f7211 */ /* 0x000fc800078e08ff */
[----:B------:R-:W-:Y:S01]  /*7720*/  LEA R9, R15, R16, 0x2 ;  /* 0x000000100f097211 */ /* 0x000fe200078e10ff */
        /* <DEDUP_REMOVED lines=8> */
[C---:B------:R-:W-:Y:S01]  /*77b0*/  IMAD R14, R0.reuse, 0x80, R13 ;  /* 0x00000080000e7824 */ /* 0x040fe200078e020d */
[----:B------:R-:W-:Y:S01]  /*77c0*/  LEA R18, R0, R11, 0x7 ;  /* 0x0000000b00127211 */ /* 0x000fe200078e38ff */
[C---:B------:R-:W-:Y:S02]  /*77d0*/  IMAD R13, R3.reuse, 0x2, R10 ;  /* 0x00000002030d7824 */ /* 0x040fe400078e020a */
[C---:B------:R-:W-:Y:S01]  /*77e0*/  IMAD R19, R3.reuse, 0x2, R14 ;  /* 0x0000000203137824 */ /* 0x040fe200078e020e */
[----:B------:R-:W-:Y:S01]  /*77f0*/  LEA R21, R3, R18, 0x1 ;  /* 0x0000001203157211 */ /* 0x000fe200078e08ff */
[----:B------:R-:W-:-:S02]  /*7800*/  IMAD R17, R13, 0x4, R16 ;  /* 0x000000040d117824 */ /* 0x000fc400078e0210 */
[----:B------:R-:W-:Y:S01]  /*7810*/  IMAD R10, R19, 0x4, R16 ;  /* 0x00000004130a7824 */ /* 0x000fe200078e0210 */
[----:B------:R-:W-:Y:S01]  /*7820*/  LEA R11, R21, R16, 0x2 ;  /* 0x00000010150b7211 */ /* 0x000fe200078e10ff */
[----:B------:R-:W-:-:S04]  /*7830*/  VIADD R14, R16, 0x20000 ;  /* 0x00020000100e7836 */ /* 0x000fc80000000000 */
[--C-:B------:R-:W-:Y:S01]  /*7840*/  IMAD R15, R15, 0x4, R14.reuse ;  /* 0x000000040f0f7824 */ /* 0x100fe200078e020e */
[-C--:B------:R-:W-:Y:S02]  /*7850*/  LEA R12, R13, R14.reuse, 0x2 ;  /* 0x0000000e0d0c7211 */ /* 0x080fe400078e10ff */
        /* <DEDUP_REMOVED lines=15> */
.L_x_1398:
[----:B------:R1:W1:Y:S01]  /*7950*/  SYNCS.PHASECHK.TRANS64.TRYWAIT P1, [R6+URZ+0x30c30], R23 ;  /* 0x030c3017060075a7 */ /* 0x000262000802017f */
[----:B------:R-:W-:Y:S05]  /*7960*/  @!P0 BRA `(.L_x_1399) ;  /* 0x0000000000048947 */ /* 0x000fea0003800000 */
[----:B------:R-:W-:Y:S01]  /*7970*/  BPT.TRAP 0x1 ;  /* 0x000000040000795c */ /* 0x000fe20000300000 */
.L_x_1399:
[----:B-1----:R-:W-:Y:S05]  /*7980*/  @P1 BRA `(.L_x_1400) ;  /* 0x0000000000081947 */ /* 0x002fea0003800000 */
[----:B------:R-:W1:Y:S02]  /*7990*/  SYNCS.PHASECHK.TRANS64.TRYWAIT P1, [R6+URZ+0x30c30], R23 ;  /* 0x030c3017060075a7 */ /* 0x000e64000802017f */
[----:B-1----:R-:W-:Y:S05]  /*79a0*/  @!P1 BRA `(.L_x_1401) ;  /* 0x000000cc00bc9947 */ /* 0x002fea0003800000 */
.L_x_1400:
[----:B------:R-:W2:Y:S01]  /*79b0*/  LDL R26, [R1+0x38] ;  /* 0x00003800011a7983 */ /* 0x000ea20000100800 */
[----:B------:R-:W-:Y:S01]  /*79c0*/  IADD3 R24, R16, 0x18000, RZ ;  /* 0x0001800010187810 */ /* 0x000fe20007ffe0ff */
[----:B------:R-:W-:Y:S02]  /*79d0*/  ULDC UR8, c[0x0][0x75c] ;  /* 0x0001d70000087ab9 */ /* 0x000fe40000000800 */
[----:B------:R-:W-:Y:S01]  /*79e0*/  STL [R1+0xf8], R162 ;  /* 0x0000f8a201007387 */ /* 0x000fe20000100800 */
[----:B------:R-:W-:Y:S01]  /*79f0*/  SHF.R.U32.HI R24, RZ, 0x4, R24 ;  /* 0x00000004ff187819 */ /* 0x000fe20000011618 */
[----:B------:R-:W-:Y:S01]  /*7a00*/  FMUL.FTZ R18, R76, UR8 ;  /* 0x000000084c127c20 */ /* 0x000fe20008410000 */
[----:B------:R-:W-:Y:S01]  /*7a10*/  FMUL.FTZ R19, R77, UR8 ;  /* 0x000000084d137c20 */ /* 0x000fe20008410000 */
[----:B------:R-:W-:Y:S01]  /*7a20*/  STL [R1+0xf4], R161 ;  /* 0x0000f4a101007387 */ /* 0x000fe20000100800 */
[----:B------:R-:W-:Y:S01]  /*7a30*/  LOP3.LUT R210, R24, 0x3fff, RZ, 0xc0, !PT ;  /* 0x00003fff18d27812 */ /* 0x000fe200078ec0ff */
[----:B------:R-:W-:Y:S01]  /*7a40*/  FMUL.FTZ R20, R78, UR8 ;  /* 0x000000084e147c20 */ /* 0x000fe20008410000 */
[----:B------:R-:W-:Y:S01]  /*7a50*/  FMUL.FTZ R21, R79, UR8 ;  /* 0x000000084f157c20 */ /* 0x000fe20008410000 */
[----:B------:R-:W-:Y:S01]  /*7a60*/  STL [R1+0xf0], R160 ;  /* 0x0000f0a001007387 */ /* 0x000fe20000100800 */
[----:B------:R-:W-:Y:S01]  /*7a70*/  LOP3.LUT R25, R210, 0x10000, RZ, 0xfc, !PT ;  /* 0x00010000d2197812 */ /* 0x000fe200078efcff */
[----:B------:R-:W-:Y:S01]  /*7a80*/  FMUL.FTZ R22, R80, UR8 ;  /* 0x0000000850167c20 */ /* 0x000fe20008410000 */
[----:B------:R-:W-:Y:S01]  /*7a90*/  FMUL.FTZ R23, R81, UR8 ;  /* 0x0000000851177c20 */ /* 0x000fe20008410000 */
[----:B------:R-:W-:Y:S01]  /*7aa0*/  STL [R1+0xec], R159 ;  /* 0x0000ec9f01007387 */ /* 0x000fe20000100800 */
[----:B------:R-:W-:Y:S01]  /*7ab0*/  FMUL.FTZ R204, R82, UR8 ;  /* 0x0000000852cc7c20 */ /* 0x000fe20008410000 */
[----:B------:R-:W-:-:S02]  /*7ac0*/  IMAD R25, R0, 0x400, R25 ;  /* 0x0000040000197824 */ /* 0x000fc400078e0219 */
        /* <DEDUP_REMOVED lines=71> */
[C---:B------:R-:W-:Y:S01]  /*7f40*/  IADD3 R230, R7.reuse, 0x4, RZ ;  /* 0x0000000407e67810 */ /* 0x040fe20007ffe0ff */
        /* <DEDUP_REMOVED lines=34> */
[C---:B------:R-:W-:Y:S01]  /*8170*/  VIADD R220, R7.reuse, 0x10 ;  /* 0x0000001007dc7836 */ /* 0x040fe20000000000 */
[----:B------:R-:W-:-:S03]  /*8180*/  IADD3 R224, R7, 0x14, RZ ;  /* 0x0000001407e07810 */ /* 0x000fc60007ffe0ff */
        /* <DEDUP_REMOVED lines=53> */
[----:B----4-:R-:W-:Y:S01]  /*84e0*/  VIADD R128, R7, 0x18 ;  /* 0x0000001807807836 */ /* 0x010fe20000000000 */
        /* <DEDUP_REMOVED lines=10> */
[----:B------:R-:W-:Y:S01]  /*8590*/  IADD3 R221, R7, 0x1c, RZ ;  /* 0x0000001c07dd7810 */ /* 0x000fe20007ffe0ff */
[----:B------:R-:W-:-:S06]  /*85a0*/  FFMA.FTZ R95, R98, UR5, -R95 ;  /* 0x00000005625f7c23 */ /* 0x000fcc000801085f */
        /* <DEDUP_REMOVED lines=140> */
[----:B----4-:R-:W-:-:S02]  /*8e70*/  FSEL R128, R234, -INF , P2 ;  /* 0xff800000ea807808 */ /* 0x010fc40001000000 */
[----:B------:R-:W4:Y:S01]  /*8e80*/  SHFL.IDX PT, R212, R217, R212, 0x1f ;  /* 0x00001fd4d9d47589 */ /* 0x000f2200000e0000 */
[----:B---3--:R-:W-:Y:S01]  /*8e90*/  FFMA.FTZ R132, R26, UR5, -R215 ;  /* 0x000000051a847c23 */ /* 0x008fe200080108d7 */
[C---:B------:R-:W-:Y:S01]  /*8ea0*/  IADD3 R215, R7.reuse, 0x18, RZ ;  /* 0x0000001807d77810 */ /* 0x040fe20007ffe0ff */
[----:B------:R3:W-:Y:S01]  /*8eb0*/  MUFU.EX2 R12, R122 ;  /* 0x0000007a000c7308 */ /* 0x0007e20000000800 */
[----:B------:R-:W-:Y:S01]  /*8ec0*/  FFMA.FTZ R128, R128, UR5, -R127 ;  /* 0x0000000580807c23 */ /* 0x000fe2000801087f */
[----:B------:R-:W4:Y:S06]  /*8ed0*/  SHFL.IDX PT, R230, R11, R230, 0x1f ;  /* 0x00001fe60be67589 */ /* 0x000f2c00000e0000 */
[----:B------:R-:W4:Y:S01]  /*8ee0*/  MUFU.TANH R114, R114 ;  /* 0x0000007200727308 */ /* 0x000f220000002400 */
[----:B---3--:R-:W-:Y:S01]  /*8ef0*/  FSEL R122, R112, -INF , P1 ;  /* 0xff800000707a7808 */ /* 0x008fe20000800000 */
[----:B------:R-:W3:Y:S01]  /*8f00*/  SHFL.IDX PT, R215, R217, R215, 0x1f ;  /* 0x00001fd7d9d77589 */ /* 0x000ee200000e0000 */
[----:B------:R-:W-:-:S03]  /*8f10*/  VIADD R26, R7, 0x8 ;  /* 0x00000008071a7836 */ /* 0x000fc60000000000 */
[----:B------:R-:W-:Y:S01]  /*8f20*/  FFMA.FTZ R127, R122, UR5, -R127 ;  /* 0x000000057a7f7c23 */ /* 0x000fe2000801087f */
[----:B------:R4:W3:Y:S01]  /*8f30*/  SHFL.IDX PT, R217, R217, R221, 0x1f ;  /* 0x00001fddd9d97589 */ /* 0x0008e200000e0000 */
[----:B------:R-:W-:Y:S01]  /*8f40*/  FSEL R122, R149, -INF , P2 ;  /* 0xff800000957a7808 */ /* 0x000fe20001000000 */
[--C-:B------:R-:W-:Y:S01]  /*8f50*/  FADD.FTZ R32, R32, -R229.reuse ;  /* 0x800000e520207221 */ /* 0x100fe20000010000 */
[----:B------:R-:W-:Y:S01]  /*8f60*/  FADD.FTZ R34, R34, -R229 ;  /* 0x800000e522227221 */ /* 0x000fe20000010000 */
[----:B------:R-:W-:Y:S01]  /*8f70*/  FFMA.FTZ R22, -R22, R22, 1 ;  /* 0x3f80000016167423 */ /* 0x000fe20000010116 */
[----:B------:R3:W3:Y:S01]  /*8f80*/  SHFL.IDX PT, R229, R11, R26, 0x1f ;  /* 0x00001f1a0be57589 */ /* 0x0006e200000e0000 */
[--C-:B------:R-:W-:Y:S01]  /*8f90*/  FFMA.FTZ R122, R122, UR5, -R125.reuse ;  /* 0x000000057a7a7c23 */ /* 0x100fe2000801087d */
[----:B------:R-:W-:Y:S01]  /*8fa0*/  FFMA.FTZ R125, R219, UR5, -R125 ;  /* 0x00000005db7d7c23 */ /* 0x000fe2000801087d */
[--C-:B------:R-:W-:Y:S01]  /*8fb0*/  FADD.FTZ R219, R25, -R222.reuse ;  /* 0x800000de19db7221 */ /* 0x100fe20000010000 */
[----:B------:R-:W-:Y:S01]  /*8fc0*/  FADD.FTZ R222, R27, -R222 ;  /* 0x800000de1bde7221 */ /* 0x000fe20000010000 */
[----:B------:R-:W-:Y:S01]  /*8fd0*/  IADD3 R27, R7, 0xc, RZ ;  /* 0x0000000c071b7810 */ /* 0x000fe20007ffe0ff */
[--C-:B--2---:R-:W-:Y:S01]  /*8fe0*/  FADD.FTZ R33, R33, -R224.reuse ;  /* 0x800000e021217221 */ /* 0x104fe20000010000 */
[----:B------:R-:W-:Y:S01]  /*8ff0*/  FADD.FTZ R35, R35, -R224 ;  /* 0x800000e023237221 */ /* 0x000fe20000010000 */
[----:B------:R1:W-:Y:S08]  /*9000*/  MUFU.EX2 R25, R211 ;  /* 0x000000d300197308 */ /* 0x0003f00000000800 */
[----:B------:R-:W2:Y:S01]  /*9010*/  MUFU.TANH R113, R113 ;  /* 0x0000007100717308 */ /* 0x000ea20000002400 */
[----:B------:R2:W2:Y:S01]  /*9020*/  SHFL.IDX PT, R224, R11, R27, 0x1f ;  /* 0x00001f1b0be07589 */ /* 0x0004a200000e0000 */
[--C-:B-1----:R-:W-:Y:S01]  /*9030*/  FADD.FTZ R211, R29, -R213.reuse ;  /* 0x800000d51dd37221 */ /* 0x102fe20000010000 */
[----:B----4-:R-:W-:Y:S01]  /*9040*/  FADD.FTZ R221, R28, -R212 ;  /* 0x800000d41cdd7221 */ /* 0x010fe20000010000 */
[----:B------:R-:W-:Y:S01]  /*9050*/  FADD.FTZ R213, R31, -R213 ;  /* 0x800000d51fd57221 */ /* 0x000fe20000010000 */
[----:B------:R-:W-:-:S03]  /*9060*/  FSEL R28, R141, -INF , P2 ;  /* 0xff8000008d1c7808 */ /* 0x000fc60001000000 */
[----:B------:R-:W1:Y:S01]  /*9070*/  MUFU.EX2 R95, R95 ;  /* 0x0000005f005f7308 */ /* 0x000e620000000800 */
[----:B------:R-:W-:Y:S01]  /*9080*/  FSEL R31, R140, -INF , P1 ;  /* 0xff8000008c1f7808 */ /* 0x000fe20000800000 */
[----:B------:R-:W-:-:S06]  /*9090*/  FFMA.FTZ R28, R28, UR5, -R230 ;  /* 0x000000051c1c7c23 */ /* 0x000fcc00080108e6 */
[----:B------:R-:W4:Y:S01]  /*90a0*/  MUFU.TANH R118, R118 ;  /* 0x0000007600767308 */ /* 0x000f220000002400 */
[----:B------:R-:W-:-:S07]  /*90b0*/  FFMA.FTZ R31, R31, UR5, -R230 ;  /* 0x000000051f1f7c23 */ /* 0x000fce00080108e6 */
[----:B------:R-:W-:Y:S08]  /*90c0*/  MUFU.EX2 R98, R98 ;  /* 0x0000006200627308 */ /* 0x000ff00000000800 */
[----:B------:R-:W4:Y:S08]  /*90d0*/  MUFU.TANH R116, R116 ;  /* 0x0000007400747308 */ /* 0x000f300000002400 */
[----:B------:R-:W-:Y:S08]  /*90e0*/  MUFU.TANH R121, R121 ;  /* 0x0000007900797308 */ /* 0x000ff00000002400 */
[----:B------:R-:W4:Y:S08]  /*90f0*/  MUFU.EX2 R104, R104 ;  /* 0x0000006800687308 */ /* 0x000f300000000800 */
[----:B------:R-:W4:Y:S08]  /*9100*/  MUFU.TANH R115, R115 ;  /* 0x0000007300737308 */ /* 0x000f300000002400 */
[----:B------:R-:W-:Y:S01]  /*9110*/  MUFU.TANH R117, R117 ;  /* 0x0000007500757308 */ /* 0x000fe20000002400 */
[----:B------:R-:W-:-:S07]  /*9120*/  FFMA.FTZ R23, -R23, R23, 1 ;  /* 0x3f80000017177423 */ /* 0x000fce0000010117 */
[----:B------:R-:W-:Y:S08]  /*9130*/  MUFU.EX2 R103, R103 ;  /* 0x0000006700677308 */ /* 0x000ff00000000800 */
[----:B------:R-:W-:Y:S01]  /*9140*/  MUFU.EX2 R96, R96 ;  /* 0x0000006000607308 */ /* 0x000fe20000000800 */
[----:B------:R-:W-:Y:S01]  /*9150*/  FFMA.FTZ R209, -R209, R209, 1 ;  /* 0x3f800000d1d17423 */ /* 0x000fe200000101d1 */
[----:B------:R-:W-:Y:S01]  /*9160*/  FFMA.FTZ R205, -R205, R205, 1 ;  /* 0x3f800000cdcd7423 */ /* 0x000fe200000101cd */
[----:B------:R-:W-:Y:S05]  /*9170*/  LDS R13, [R13+0x400] ;  /* 0x000400000d0d7984 */ /* 0x000fea0000000800 */
[----:B---3--:R3:W-:Y:S01]  /*9180*/  MUFU.EX2 R26, R231 ;  /* 0x000000e7001a7308 */ /* 0x0087e20000000800 */
[----:B------:R-:W-:Y:S01]  /*9190*/  FADD.FTZ R36, R36, -R215 ;  /* 0x800000d724247221 */ /* 0x000fe20000010000 */
[----:B---3--:R-:W-:-:S06]  /*91a0*/  VIADD R231, R7, 0x10 ;  /* 0x0000001007e77836 */ /* 0x008fcc0000000000 */
[----:B--2---:R2:W-:Y:S01]  /*91b0*/  MUFU.EX2 R27, R214 ;  /* 0x000000d6001b7308 */ /* 0x0045e20000000800 */
[----:B------:R3:W1:Y:S01]  /*91c0*/  SHFL.IDX PT, R230, R11, R231, 0x1f ;  /* 0x00001fe70be67589 */ /* 0x00066200000e0000 */
[----:B------:R-:W-:Y:S01]  /*91d0*/  FADD.FTZ R215, R38, -R215 ;  /* 0x800000d726d77221 */ /* 0x000fe20000010000 */
[----:B--2---:R-:W-:Y:S01]  /*91e0*/  FADD.FTZ R214, R37, -R217 ;  /* 0x800000d925d67221 */ /* 0x004fe20000010000 */
[----:B------:R-:W-:Y:S01]  /*91f0*/  FFMA.FTZ R37, -R20, R20, 1 ;  /* 0x3f80000014257423 */ /* 0x000fe20000010114 */
[----:B------:R-:W-:Y:S01]  /*9200*/  FSEL R20, R6, -INF , P2 ;  /* 0xff80000006147808 */ /* 0x000fe20001000000 */
[----:B------:R-:W-:Y:S01]  /*9210*/  FFMA.FTZ R38, -R18, R18, 1 ;  /* 0x3f80000012267423 */ /* 0x000fe20000010112 */
[----:B------:R-:W-:Y:S01]  /*9220*/  FMUL.FTZ R223, R99, R223 ;  /* 0x000000df63df7220 */ /* 0x000fe20000410000 */
[----:B------:R2:W-:Y:S03]  /*9230*/  MUFU.EX2 R18, R216 ;  /* 0x000000d800127308 */ /* 0x0005e60000000800 */
[----:B------:R-:W-:Y:S01]  /*9240*/  FMUL.FTZ R37, R37, R223 ;  /* 0x000000df25257220 */ /* 0x000fe20000410000 */
[----:B------:R-:W-:Y:S01]  /*9250*/  FMUL.FTZ R223, R119, R219 ;  /* 0x000000db77df7220 */ /* 0x000fe20000410000 */
[----:B--2---:R-:W-:Y:S01]  /*9260*/  FFMA.FTZ R216, R20, UR5, -R229 ;  /* 0x0000000514d87c23 */ /* 0x004fe200080108e5 */
[----:B------:R-:W-:-:S02]  /*9270*/  FFMA.FTZ R20, -R19, R19, 1 ;  /* 0x3f80000013147423 */ /* 0x000fc40000010113 */
[----:B------:R2:W-:Y:S01]  /*9280*/  MUFU.EX2 R19, R218 ;  /* 0x000000da00137308 */ /* 0x0005e20000000800 */
[----:B------:R-:W-:Y:S01]  /*9290*/  FMUL.FTZ R222, R100, R222 ;  /* 0x000000de64de7220 */ /* 0x000fe20000410000 */
[----:B------:R-:W-:Y:S01]  /*92a0*/  FADD.FTZ R212, R30, -R212 ;  /* 0x800000d41ed47221 */ /* 0x000fe20000010000 */
[----:B--2---:R-:W-:Y:S02]  /*92b0*/  FSEL R218, R3, -INF , P1 ;  /* 0xff80000003da7808 */ /* 0x004fe40000800000 */
[----:B---3--:R-:W-:-:S03]  /*92c0*/  IADD3 R231, R7, 0x14, RZ ;  /* 0x0000001407e77810 */ /* 0x008fc60007ffe0ff */
[----:B------:R-:W-:Y:S01]  /*92d0*/  FFMA.FTZ R219, R218, UR5, -R224 ;  /* 0x00000005dadb7c23 */ /* 0x000fe200080108e0 */
[----:B------:R-:W-:Y:S01]  /*92e0*/  FMUL.FTZ R218, R20, R223 ;  /* 0x000000df14da7220 */ /* 0x000fe20000410000 */
[----:B------:R-:W-:Y:S01]  /*92f0*/  FSEL R29, R143, -INF , P2 ;  /* 0xff8000008f1d7808 */ /* 0x000fe20001000000 */
[----:B------:R2:W-:Y:S01]  /*9300*/  MUFU.EX2 R20, R210 ;  /* 0x000000d200147308 */ /* 0x0005e20000000800 */
[----:B------:R-:W-:Y:S01]  /*9310*/  FSEL R30, R142, -INF , P1 ;  /* 0xff8000008e1e7808 */ /* 0x000fe20000800000 */
[----:B------:R-:W-:Y:S01]  /*9320*/  FMUL.FTZ R223, R97, R221 ;  /* 0x000000dd61df7220 */ /* 0x000fe20000410000 */
[----:B------:R-:W-:Y:S01]  /*9330*/  FADD.FTZ R217, R39, -R217 ;  /* 0x800000d927d97221 */ /* 0x000fe20000010000 */
[--C-:B------:R-:W-:Y:S01]  /*9340*/  FFMA.FTZ R29, R29, UR5, -R233.reuse ;  /* 0x000000051d1d7c23 */ /* 0x100fe200080108e9 */
[----:B--2---:R-:W-:Y:S01]  /*9350*/  FMUL.FTZ R210, R21, R222 ;  /* 0x000000de15d27220 */ /* 0x004fe20000410000 */
[----:B------:R-:W-:Y:S01]  /*9360*/  FSEL R21, R2, -INF , P2 ;  /* 0xff80000002157808 */ /* 0x000fe20001000000 */
[----:B------:R-:W-:Y:S01]  /*9370*/  FFMA.FTZ R30, R30, UR5, -R233 ;  /* 0x000000051e1e7c23 */ /* 0x000fe200080108e9 */
[----:B------:R-:W-:Y:S01]  /*9380*/  FSEL R39, R5, -INF , P1 ;  /* 0xff80000005277808 */ /* 0x000fe20000800000 */
[----:B------:R-:W2:Y:S01]  /*9390*/  SHFL.IDX PT, R231, R11, R231, 0x1f ;  /* 0x00001fe70be77589 */ /* 0x000ea200000e0000 */
[----:B------:R-:W-:-:S02]  /*93a0*/  VIADD R233, R7, 0x18 ;  /* 0x0000001807e97836 */ /* 0x000fc40000000000 */
[----:B-1----:R-:W-:Y:S02]  /*93b0*/  FFMA.FTZ R221, R21, UR5, -R230 ;  /* 0x0000000515dd7c23 */ /* 0x002fe400080108e6 */
[----:B------:R1:W-:Y:S01]  /*93c0*/  MUFU.EX2 R21, R139 ;  /* 0x0000008b00157308 */ /* 0x0003e20000000800 */
[----:B------:R-:W-:Y:S01]  /*93d0*/  FFMA.FTZ R39, R39, UR5, -R229 ;  /* 0x0000000527277c23 */ /* 0x000fe200080108e5 */
[----:B------:R-:W-:Y:S01]  /*93e0*/  FSEL R222, R114, -INF , P1 ;  /* 0xff80000072de7808 */ /* 0x000fe20000800000 */
[----:B------:R3:W4:Y:S01]  /*93f0*/  SHFL.IDX PT, R229, R11, R233, 0x1f ;  /* 0x00001fe90be57589 */ /* 0x00072200000e0000 */
[----:B-1----:R-:W-:-:S03]  /*9400*/  FMUL.FTZ R139, R22, R223 ;  /* 0x000000df168b7220 */ /* 0x002fc60000410000 */
[----:B------:R1:W-:Y:S01]  /*9410*/  LDS R223, [R15+0x400] ;  /* 0x000400000fdf7984 */ /* 0x0003e20000000800 */
[----:B---3--:R-:W-:Y:S01]  /*9420*/  IADD3 R233, R7, 0x1c, RZ ;  /* 0x0000001c07e97810 */ /* 0x008fe20007ffe0ff */
[----:B------:R-:W-:-:S04]  /*9430*/  FFMA.FTZ R222, R222, UR5, -R230 ;  /* 0x00000005dede7c23 */ /* 0x000fc800080108e6 */
[----:B------:R3:W4:Y:S01]  /*9440*/  SHFL.IDX PT, R230, R11, R233, 0x1f ;  /* 0x00001fe90be67589 */ /* 0x00072200000e0000 */
[----:B------:R-:W4:Y:S01]  /*9450*/  MUFU.EX2 R102, R102 ;  /* 0x0000006600667308 */ /* 0x000f220000000800 */
[----:B------:R-:W-:Y:S01]  /*9460*/  FMUL.FTZ R220, R120, R220 ;  /* 0x000000dc78dc7220 */ /* 0x000fe20000410000 */
[----:B-1----:R-:W-:Y:S01]  /*9470*/  FFMA.FTZ R15, -R204, R204, 1 ;  /* 0x3f800000cc0f7423 */ /* 0x002fe200000101cc */
[----:B------:R-:W-:Y:S02]  /*9480*/  FSEL R22, R113, -INF , P2 ;  /* 0xff80000071167808 */ /* 0x000fe40001000000 */
[----:B------:R-:W-:-:S03]  /*9490*/  FMUL.FTZ R38, R38, R220 ;  /* 0x000000dc26267220 */ /* 0x000fc60000410000 */
[----:B---3--:R1:W-:Y:S01]  /*94a0*/  MUFU.EX2 R11, R138 ;  /* 0x0000008a000b7308 */ /* 0x0083e20000000800 */
[----:B------:R-:W-:Y:S01]  /*94b0*/  FSEL R220, R4, -INF , P2 ;  /* 0xff80000004dc7808 */ /* 0x000fe20001000000 */
[----:B-1----:R-:W-:Y:S01]  /*94c0*/  FMUL.FTZ R138, R95, R212 ;  /* 0x000000d45f8a7220 */ /* 0x002fe20000410000 */
[----:B--2---:R-:W-:Y:S01]  /*94d0*/  FFMA.FTZ R212, R22, UR5, -R231 ;  /* 0x0000000516d47c23 */ /* 0x004fe200080108e7 */
[----:B----4-:R-:W-:Y:S02]  /*94e0*/  FSEL R22, R118, -INF , P1 ;  /* 0xff80000076167808 */ /* 0x010fe40000800000 */
[----:B------:R-:W-:Y:S02]  /*94f0*/  FMUL.FTZ R138, R15, R138 ;  /* 0x0000008a0f8a7220 */ /* 0x000fe40000410000 */
[----:B------:R1:W-:Y:S01]  /*9500*/  MUFU.EX2 R15, R137 ;  /* 0x00000089000f7308 */ /* 0x0003e20000000800 */
[----:B------:R-:W-:Y:S01]  /*9510*/  FFMA.FTZ R220, R220, UR5, -R224 ;  /* 0x00000005dcdc7c23 */ /* 0x000fe200080108e0 */
[----:B------:R-:W-:Y:S01]  /*9520*/  FSEL R224, R116, -INF , P2 ;  /* 0xff80000074e07808 */ /* 0x000fe20001000000 */
[----:B------:R-:W-:-:S05]  /*9530*/  FMUL.FTZ R32, R104, R32 ;  /* 0x0000002068207220 */ /* 0x000fca0000410000 */
[----:B------:R-:W2:Y:S01]  /*9540*/  MUFU.EX2 R17, R17 ;  /* 0x0000001100117308 */ /* 0x000ea20000000800 */
[----:B-1----:R-:W-:Y:S01]  /*9550*/  FMUL.FTZ R137, R98, R211 ;  /* 0x000000d362897220 */ /* 0x002fe20000410000 */
[----:B------:R-:W-:-:S03]  /*9560*/  FFMA.FTZ R211, R22, UR5, -R229 ;  /* 0x0000000516d37c23 */ /* 0x000fc600080108e5 */
[----:B------:R-:W-:Y:S01]  /*9570*/  FMUL.FTZ R137, R23, R137 ;  /* 0x0000008917897220 */ /* 0x000fe20000410000 */
[----:B------:R-:W-:Y:S02]  /*9580*/  FSEL R23, R121, -INF , P1 ;  /* 0xff80000079177808 */ /* 0x000fe40000800000 */
[----:B------:R1:W-:Y:S01]  /*9590*/  MUFU.EX2 R22, R136 ;  /* 0x0000008800167308 */ /* 0x0003e20000000800 */
[----:B------:R-:W-:Y:S01]  /*95a0*/  FSEL R204, R115, -INF , P1 ;  /* 0xff80000073cc7808 */ /* 0x000fe20000800000 */
[----:B------:R-:W-:Y:S01]  /*95b0*/  FFMA.FTZ R224, R224, UR5, -R229 ;  /* 0x00000005e0e07c23 */ /* 0x000fe200080108e5 */
[----:B------:R-:W-:Y:S01]  /*95c0*/  FMUL.FTZ R35, R102, R35 ;  /* 0x0000002366237220 */ /* 0x000fe20000410000 */
[----:B------:R-:W-:Y:S01]  /*95d0*/  FSEL R229, R117, -INF , P2 ;  /* 0xff80000075e57808 */ /* 0x000fe20001000000 */
[----:B-1----:R-:W-:Y:S01]  /*95e0*/  FFMA.FTZ R136, -R206, R206, 1 ;  /* 0x3f800000ce887423 */ /* 0x002fe200000101ce */
[--C-:B------:R-:W-:Y:S01]  /*95f0*/  FFMA.FTZ R206, R23, UR5, -R230.reuse ;  /* 0x0000000517ce7c23 */ /* 0x100fe200080108e6 */
[----:B------:R-:W-:Y:S01]  /*9600*/  FFMA.FTZ R204, R204, UR5, -R231 ;  /* 0x00000005cccc7c23 */ /* 0x000fe200080108e7 */
[----:B------:R1:W-:Y:S01]  /*9610*/  MUFU.EX2 R23, R135 ;  /* 0x0000008700177308 */ /* 0x0003e20000000800 */
[----:B------:R-:W-:Y:S01]  /*9620*/  FMUL.FTZ R136, R136, R32 ;  /* 0x0000002088887220 */ /* 0x000fe20000410000 */
[----:B------:R-:W-:Y:S01]  /*9630*/  FMUL.FTZ R34, R103, R34 ;  /* 0x0000002267227220 */ /* 0x000fe20000410000 */
[----:B------:R-:W-:Y:S01]  /*9640*/  FMUL.FTZ R231, R96, R213 ;  /* 0x000000d560e77220 */ /* 0x000fe20000410000 */
[----:B------:R-:W-:-:S04]  /*9650*/  FFMA.FTZ R213, R229, UR5, -R230 ;  /* 0x00000005e5d57c23 */ /* 0x000fc800080108e6 */
[----:B------:R3:W-:Y:S01]  /*9660*/  MUFU.EX2 R32, R134 ;  /* 0x0000008600207308 */ /* 0x0007e20000000800 */
[----:B-1----:R-:W-:Y:S01]  /*9670*/  FFMA.FTZ R135, -R208, R208, 1 ;  /* 0x3f800000d0877423 */ /* 0x002fe200000101d0 */
[----:B------:R-:W-:Y:S01]  /*9680*/  IADD3 R230, R7, 0x8, RZ ;  /* 0x0000000807e67810 */ /* 0x000fe20007ffe0ff */
[----:B------:R-:W-:Y:S02]  /*9690*/  FMUL.FTZ R205, R205, R231 ;  /* 0x000000e7cdcd7220 */ /* 0x000fe40000410000 */
[----:B------:R-:W-:Y:S01]  /*96a0*/  FMUL.FTZ R135, R135, R34 ;  /* 0x0000002287877220 */ /* 0x000fe20000410000 */
[----:B---3--:R-:W-:Y:S01]  /*96b0*/  FMUL.FTZ R134, R209, R35 ;  /* 0x00000023d1867220 */ /* 0x008fe20000410000 */
[----:B------:R-:W-:Y:S01]  /*96c0*/  IADD3 R35, R7, 0x10, RZ ;  /* 0x0000001007237810 */ /* 0x000fe20007ffe0ff */
[----:B------:R-:W-:Y:S01]  /*96d0*/  FFMA.FTZ R34, -R225, R225, 1 ;  /* 0x3f800000e1227423 */ /* 0x000fe200000101e1 */
[----:B------:R-:W-:Y:S02]  /*96e0*/  VIADD R231, R7, 0xc ;  /* 0x0000000c07e77836 */ /* 0x000fe40000000000 */
[----:B--2---:R-:W-:Y:S01]  /*96f0*/  FMUL.FTZ R215, R17, R215 ;  /* 0x000000d711d77220 */ /* 0x004fe20000410000 */
[----:B------:R-:W-:Y:S01]  /*9700*/  FFMA.FTZ R88, -R88, R88, 1 ;  /* 0x3f80000058587423 */ /* 0x000fe20000010158 */
[----:B------:R1:W-:Y:S01]  /*9710*/  SHFL.IDX PT, R225, R223, R35, 0x1f ;  /* 0x00001f23dfe17589 */ /* 0x0003e200000e0000 */
[C---:B------:R-:W-:Y:S01]  /*9720*/  VIADD R229, R7.reuse, 0x4 ;  /* 0x0000000407e57836 */ /* 0x040fe20000000000 */
[----:B------:R-:W2:Y:S02]  /*9730*/  MUFU.EX2 R105, R105 ;  /* 0x0000006900697308 */ /* 0x000ea40000000800 */
[----:B------:R-:W3:Y:S01]  /*9740*/  SHFL.IDX PT, R230, R223, R230, 0x1f ;  /* 0x00001fe6dfe67589 */ /* 0x000ee200000e0000 */
[----:B------:R-:W-:Y:S01]  /*9750*/  FMUL.FTZ R88, R88, R215 ;  /* 0x000000d758587220 */ /* 0x000fe20000410000 */
[----:B-1----:R-:W-:-:S04]  /*9760*/  IADD3 R35, R7, 0x18, RZ ;  /* 0x0000001807237810 */ /* 0x002fc80007ffe0ff */
[----:B------:R-:W1:Y:S01]  /*9770*/  MUFU.EX2 R101, R101 ;  /* 0x0000006500657308 */ /* 0x000e620000000800 */
[----:B------:R-:W4:Y:S04]  /*9780*/  SHFL.IDX PT, R209, R223, R7, 0x1f ;  /* 0x00001f07dfd17589 */ /* 0x000f2800000e0000 */
[----:B------:R2:W-:Y:S04]  /*9790*/  SHFL.IDX PT, R208, R223, R231, 0x1f ;  /* 0x00001fe7dfd07589 */ /* 0x0005e800000e0000 */
[----:B------:R-:W4:Y:S04]  /*97a0*/  SHFL.IDX PT, R215, R223, R35, 0x1f ;  /* 0x00001f23dfd77589 */ /* 0x000f2800000e0000 */
[----:B------:R-:W4:Y:S01]  /*97b0*/  SHFL.IDX PT, R229, R223, R229, 0x1f ;  /* 0x00001fe5dfe57589 */ /* 0x000f2200000e0000 */
[----:B------:R-:W4:Y:S01]  /*97c0*/  MUFU.EX2 R111, R111 ;  /* 0x0000006f006f7308 */ /* 0x000f220000000800 */
[----:B--2---:R-:W-:-:S02]  /*97d0*/  VIADD R231, R7, 0x14 ;  /* 0x0000001407e77836 */ /* 0x004fc40000000000 */
[----:B------:R-:W-:Y:S01]  /*97e0*/  FMUL.FTZ R33, R105, R33 ;  /* 0x0000002169217220 */ /* 0x000fe20000410000 */
[----:B------:R-:W-:-:S04]  /*97f0*/  FFMA.FTZ R207, -R207, R207, 1 ;  /* 0x3f800000cfcf7423 */ /* 0x000fc800000101cf */
[----:B------:R-:W2:Y:S01]  /*9800*/  MUFU.EX2 R110, R110 ;  /* 0x0000006e006e7308 */ /* 0x000ea20000000800 */
[----:B-1----:R-:W-:Y:S01]  /*9810*/  FMUL.FTZ R36, R101, R36 ;  /* 0x0000002465247220 */ /* 0x002fe20000410000 */
[----:B------:R-:W-:Y:S01]  /*9820*/  FMUL.FTZ R207, R207, R33 ;  /* 0x00000021cfcf7220 */ /* 0x000fe20000410000 */
[----:B------:R-:W1:Y:S01]  /*9830*/  SHFL.IDX PT, R231, R223, R231, 0x1f ;  /* 0x00001fe7dfe77589 */ /* 0x000e6200000e0000 */
[--C-:B---3--:R-:W-:Y:S01]  /*9840*/  FADD.FTZ R44, R44, -R230.reuse ;  /* 0x800000e62c2c7221 */ /* 0x108fe20000010000 */
[----:B------:R-:W-:-:S03]  /*9850*/  FADD.FTZ R46, R46, -R230 ;  /* 0x800000e62e2e7221 */ /* 0x000fc60000010000 */
[----:B------:R3:W-:Y:S01]  /*9860*/  MUFU.EX2 R33, R133 ;  /* 0x0000008500217308 */ /* 0x0007e20000000800 */
[--C-:B----4-:R-:W-:Y:S01]  /*9870*/  FADD.FTZ R40, R40, -R209.reuse ;  /* 0x800000d128287221 */ /* 0x110fe20000010000 */
[----:B------:R-:W-:Y:S01]  /*9880*/  FADD.FTZ R42, R42, -R209 ;  /* 0x800000d12a2a7221 */ /* 0x000fe20000010000 */
[----:B------:R-:W-:Y:S01]  /*9890*/  FADD.FTZ R209, R52, -R215 ;  /* 0x800000d734d17221 */ /* 0x000fe20000010000 */
[----:B------:R-:W-:Y:S01]  /*98a0*/  FFMA.FTZ R52, -R236, R236, 1 ;  /* 0x3f800000ec347423 */ /* 0x000fe200000101ec */
[----:B------:R-:W-:Y:S01]  /*98b0*/  FMUL.FTZ R44, R111, R44 ;  /* 0x0000002c6f2c7220 */ /* 0x000fe20000410000 */
[----:B---3--:R-:W-:Y:S02]  /*98c0*/  FMUL.FTZ R133, R34, R36 ;  /* 0x0000002422857220 */ /* 0x008fe40000410000 */
[----:B------:R3:W-:Y:S01]  /*98d0*/  MUFU.EX2 R36, R124 ;  /* 0x0000007c00247308 */ /* 0x0007e20000000800 */
[--C-:B------:R-:W-:Y:S01]  /*98e0*/  FADD.FTZ R41, R41, -R229.reuse ;  /* 0x800000e529297221 */ /* 0x100fe20000010000 */
[----:B------:R-:W-:Y:S01]  /*98f0*/  FADD.FTZ R43, R43, -R229 ;  /* 0x800000e52b2b7221 */ /* 0x000fe20000010000 */
[----:B------:R-:W-:Y:S01]  /*9900*/  FFMA.FTZ R92, -R92, R92, 1 ;  /* 0x3f8000005c5c7423 */ /* 0x000fe2000001015c */
[----:B------:R-:W-:Y:S01]  /*9910*/  FFMA.FTZ R91, -R91, R91, 1 ;  /* 0x3f8000005b5b7423 */ /* 0x000fe2000001015b */
[----:B------:R-:W-:Y:S01]  /*9920*/  FMUL.FTZ R46, R10, R46 ;  /* 0x0000002e0a2e7220 */ /* 0x000fe20000410000 */
[----:B---3--:R-:W-:-:S02]  /*9930*/  FADD.FTZ R124, R45, -R208 ;  /* 0x800000d02d7c7221 */ /* 0x008fc40000010000 */
[----:B------:R-:W3:Y:S01]  /*9940*/  MUFU.EX2 R108, R108 ;  /* 0x0000006c006c7308 */ /* 0x000ee20000000800 */
[----:B------:R-:W-:Y:S01]  /*9950*/  IADD3 R229, R7, 0x8, RZ ;  /* 0x0000000807e57810 */ /* 0x000fe20007ffe0ff */
[----:B--2---:R-:W-:Y:S01]  /*9960*/  FMUL.FTZ R124, R110, R124 ;  /* 0x0000007c6e7c7220 */ /* 0x004fe20000410000 */
[----:B------:R-:W2:Y:S01]  /*9970*/  SHFL.IDX PT, R223, R223, R233, 0x1f ;  /* 0x00001fe9dfdf7589 */ /* 0x000ea200000e0000 */
[----:B------:R-:W-:Y:S01]  /*9980*/  FMUL.FTZ R52, R52, R44 ;  /* 0x0000002c34347220 */ /* 0x000fe20000410000 */
[----:B------:R-:W-:Y:S01]  /*9990*/  FMUL.FTZ R44, R92, R46 ;  /* 0x0000002e5c2c7220 */ /* 0x000fe20000410000 */
[----:B------:R-:W-:Y:S02]  /*99a0*/  FMUL.FTZ R46, R91, R124 ;  /* 0x0000007c5b2e7220 */ /* 0x000fe40000410000 */
[----:B------:R-:W4:Y:S01]  /*99b0*/  MUFU.EX2 R107, R107 ;  /* 0x0000006b006b7308 */ /* 0x000f220000000800 */
[----:B------:R-:W2:Y:S07]  /*99c0*/  SHFL.IDX PT, R91, R13, R229, 0x1f ;  /* 0x00001fe50d5b7589 */ /* 0x000eae00000e0000 */
[----:B------:R-:W2:Y:S01]  /*99d0*/  MUFU.EX2 R109, R109 ;  /* 0x0000006d006d7308 */ /* 0x000ea20000000800 */
[----:B------:R-:W-:Y:S01]  /*99e0*/  FADD.FTZ R47, R47, -R208 ;  /* 0x800000d02f2f7221 */ /* 0x000fe20000010000 */
[----:B-1----:R-:W-:Y:S01]  /*99f0*/  FADD.FTZ R208, R49, -R231 ;  /* 0x800000e731d07221 */ /* 0x002fe20000010000 */
[----:B------:R-:W-:Y:S01]  /*9a00*/  FFMA.FTZ R45, -R227, R227, 1 ;  /* 0x3f800000e32d7423 */ /* 0x000fe200000101e3 */
[----:B---3--:R-:W-:Y:S01]  /*9a10*/  FMUL.FTZ R49, R108, R40 ;  /* 0x000000286c317220 */ /* 0x008fe20000410000 */
[----:B------:R-:W-:Y:S01]  /*9a20*/  FFMA.FTZ R226, -R226, R226, 1 ;  /* 0x3f800000e2e27423 */ /* 0x000fe200000101e2 */
[----:B------:R-:W-:-:S02]  /*9a30*/  FADD.FTZ R48, R48, -R225 ;  /* 0x800000e130307221 */ /* 0x000fc40000010000 */
[----:B------:R-:W-:Y:S01]  /*9a40*/  FMUL.FTZ R45, R45, R49 ;  /* 0x000000312d2d7220 */ /* 0x000fe20000410000 */
[----:B------:R-:W-:Y:S01]  /*9a50*/  FFMA.FTZ R49, -R228, R228, 1 ;  /* 0x3f800000e4317423 */ /* 0x000fe200000101e4 */
[----:B----4-:R-:W-:Y:S01]  /*9a60*/  FMUL.FTZ R41, R107, R41 ;  /* 0x000000296b297220 */ /* 0x010fe20000410000 */
[----:B------:R-:W-:Y:S01]  /*9a70*/  FADD.FTZ R50, R50, -R225 ;  /* 0x800000e132327221 */ /* 0x000fe20000010000 */
[----:B------:R1:W-:Y:S01]  /*9a80*/  MUFU.EX2 R34, R131 ;  /* 0x0000008300227308 */ /* 0x0003e20000000800 */
[----:B------:R-:W-:Y:S01]  /*9a90*/  FMUL.FTZ R214, R9, R214 ;  /* 0x000000d609d67220 */ /* 0x000fe20000410000 */
[----:B--2---:R-:W-:Y:S01]  /*9aa0*/  FADD.FTZ R40, R53, -R223 ;  /* 0x800000df35287221 */ /* 0x004fe20000010000 */
[----:B------:R-:W-:Y:S01]  /*9ab0*/  FMUL.FTZ R217, R109, R217 ;  /* 0x000000d96dd97220 */ /* 0x000fe20000410000 */
[----:B------:R-:W-:Y:S01]  /*9ac0*/  FMUL.FTZ R49, R49, R41 ;  /* 0x0000002931317220 */ /* 0x000fe20000410000 */
[----:B------:R-:W-:-:S03]  /*9ad0*/  FFMA.FTZ R90, -R90, R90, 1 ;  /* 0x3f8000005a5a7423 */ /* 0x000fc6000001015a */
[----:B------:R2:W-:Y:S01]  /*9ae0*/  MUFU.EX2 R35, R129 ;  /* 0x0000008100237308 */ /* 0x0005e20000000800 */
[----:B-1----:R-:W-:Y:S01]  /*9af0*/  FFMA.FTZ R131, -R232, R232, 1 ;  /* 0x3f800000e8837423 */ /* 0x002fe200000101e8 */
[----:B------:R-:W-:Y:S01]  /*9b00*/  FFMA.FTZ R53, -R237, R237, 1 ;  /* 0x3f800000ed357423 */ /* 0x000fe200000101ed */
[----:B------:R-:W-:Y:S01]  /*9b10*/  FFMA.FTZ R235, -R235, R235, 1 ;  /* 0x3f800000ebeb7423 */ /* 0x000fe200000101eb */
[----:B------:R-:W-:Y:S01]  /*9b20*/  FFMA.FTZ R93, -R93, R93, 1 ;  /* 0x3f8000005d5d7423 */ /* 0x000fe2000001015d */
[----:B------:R-:W-:Y:S01]  /*9b30*/  FMUL.FTZ R47, R24, R47 ;  /* 0x0000002f182f7220 */ /* 0x000fe20000410000 */
[----:B------:R-:W-:Y:S01]  /*9b40*/  FMUL.FTZ R48, R25, R48 ;  /* 0x0000003019307220 */ /* 0x000fe20000410000 */
[----:B------:R-:W-:Y:S01]  /*9b50*/  FMUL.FTZ R41, R26, R50 ;  /* 0x000000321a297220 */ /* 0x000fe20000410000 */
[----:B------:R-:W-:Y:S01]  /*9b60*/  FMUL.FTZ R43, R12, R43 ;  /* 0x0000002b0c2b7220 */ /* 0x000fe20000410000 */
[----:B--2---:R-:W-:Y:S01]  /*9b70*/  FMUL.FTZ R129, R226, R217 ;  /* 0x000000d9e2817220 */ /* 0x004fe20000410000 */
[----:B------:R-:W-:Y:S01]  /*9b80*/  FFMA.FTZ R94, -R94, R94, 1 ;  /* 0x3f8000005e5e7423 */ /* 0x000fe2000001015e */
[----:B------:R-:W-:Y:S01]  /*9b90*/  FMUL.FTZ R208, R27, R208 ;  /* 0x000000d01bd07220 */ /* 0x000fe20000410000 */
[C---:B------:R-:W-:Y:S01]  /*9ba0*/  VIADD R230, R7.reuse, 0x4 ;  /* 0x0000000407e67836 */ /* 0x040fe20000000000 */
[----:B------:R-:W-:Y:S01]  /*9bb0*/  IADD3 R217, R7, 0x10, RZ ;  /* 0x0000001007d97810 */ /* 0x000fe20007ffe0ff */
[----:B------:R-:W-:Y:S01]  /*9bc0*/  FMUL.FTZ R131, R131, R214 ;  /* 0x000000d683837220 */ /* 0x000fe20000410000 */
[--C-:B------:R-:W-:Y:S01]  /*9bd0*/  FADD.FTZ R60, R60, -R91.reuse ;  /* 0x8000005b3c3c7221 */ /* 0x100fe20000010000 */
        /* <DEDUP_REMOVED lines=8> */
[----:B------:R-:W-:Y:S01]  /*9c60*/  FMUL.FTZ R48, R93, R208 ;  /* 0x000000d05d307220 */ /* 0x000fe20000410000 */
[----:B------:R-:W-:Y:S01]  /*9c70*/  VIADD R226, R7, 0xc ;  /* 0x0000000c07e27836 */ /* 0x000fe20000000000 */
        /* <DEDUP_REMOVED lines=176> */
[----:B------:R-:W-:Y:S01]  /*a780*/  FMUL.FTZ R75, R14, R75 ;  /* 0x0000004b0e4b7220 */ /* 0x000fe20000410000 */
[----:B------:R-:W-:Y:S01]  /*a790*/  FFMA.FTZ R65, -R113, R113, 1 ;  /* 0x3f80000071417423 */ /* 0x000fe20000010171 */
[----:B------:R-:W-:Y:S01]  /*a7a0*/  FFMA.FTZ R72, -R115, R115, 1 ;  /* 0x3f80000073487423 */ /* 0x000fe20000010173 */
[----:B--2---:R-:W-:Y:S01]  /*a7b0*/  FMUL.FTZ R81, R212, R81 ;  /* 0x00000051d4517220 */ /* 0x004fe20000410000 */
        /* <DEDUP_REMOVED lines=75> */
[----:B---3--:R-:W-:-:S05]  /*ac70*/  IMAD R29, R0, 0x4000, R209 ;  /* 0x00004000001d7824 */ /* 0x008fca00078e02d1 */
        /* <DEDUP_REMOVED lines=141> */
.L_x_1402:
        /* <DEDUP_REMOVED lines=70> */
.L_x_1403:
        /* <DEDUP_REMOVED lines=12> */
.L_x_1393:
        /* <DEDUP_REMOVED lines=9> */
[----:B-----5:R-:W-:-:S04]  /*bb00*/  IADD3 R5, R5, -0x80, RZ ;  /* 0xffffff8005057810 */ /* 0x020fc80007ffe0ff */
[----:B------:R-:W-:Y:S02]  /*bb10*/  SHF.R.S32.HI R6, RZ, 0x1f, R5 ;  /* 0x0000001fff067819 */ /* 0x000fe40000011405 */
[C---:B-1----:R-:W-:Y:S01]  /*bb20*/  IADD3 R15, R14.reuse, -0x80, RZ ;  /* 0xffffff800e0f7810 */ /* 0x042fe20007ffe0ff */
[----:B------:R-:W-:Y:S01]  /*bb30*/  VIADD R14, R14, 0xffffff80 ;  /* 0xffffff800e0e7836 */ /* 0x000fe20000000000 */
[----:B------:R-:W-:-:S04]  /*bb40*/  LEA.HI R7, R6, R5, RZ, 0x5 ;  /* 0x0000000506077211 */ /* 0x000fc800078f28ff */
[----:B------:R-:W-:Y:S02]  /*bb50*/  LOP3.LUT R8, R7, 0xffffffe0, RZ, 0xc0, !PT ;  /* 0xffffffe007087812 */ /* 0x000fe400078ec0ff */
[----:B------:R-:W-:-:S03]  /*bb60*/  SHF.R.S32.HI R14, RZ, 0x1f, R14 ;  /* 0x0000001fff0e7819 */ /* 0x000fc6000001140e */
[----:B------:R-:W-:Y:S01]  /*bb70*/  IMAD.IADD R8, R5, 0x1, -R8 ;  /* 0x0000000105087824 */ /* 0x000fe200078e0a08 */
[----:B------:R-:W-:-:S04]  /*bb80*/  LEA.HI R14, R14, R15, RZ, 0x7 ;  /* 0x0000000f0e0e7211 */ /* 0x000fc800078f38ff */
[----:B------:R-:W-:Y:S01]  /*bb90*/  SHF.R.S32.HI R14, RZ, 0x7, R14 ;  /* 0x00000007ff0e7819 */ /* 0x000fe2000001140e */
[----:B------:R-:W-:Y:S01]  /*bba0*/  IMAD.MOV.U32 R23, RZ, RZ, 0x40000040 ;  /* 0x40000040ff177424 */ /* 0x000fe200078e00ff */
[CC--:B--2---:R-:W-:Y:S02]  /*bbb0*/  LEA.HI R9, R12.reuse, R13.reuse, RZ, 0x2 ;  /* 0x0000000d0c097211 */ /* 0x0c4fe400078f10ff */
[----:B------:R-:W-:Y:S02]  /*bbc0*/  LEA.HI R12, R12, R13, RZ, 0x5 ;  /* 0x0000000d0c0c7211 */ /* 0x000fe400078f28ff */
[--C-:B------:R-:W-:Y:S02]  /*bbd0*/  SHF.R.S32.HI R10, RZ, 0x2, R9.reuse ;  /* 0x00000002ff0a7819 */ /* 0x100fe40000011409 */
[----:B------:R-:W-:Y:S02]  /*bbe0*/  SHF.R.S32.HI R7, RZ, 0x1f, R9 ;  /* 0x0000001fff077819 */ /* 0x000fe40000011409 */
[----:B------:R-:W-:-:S02]  /*bbf0*/  LEA.HI R13, R14, R14, RZ, 0x1 ;  /* 0x0000000e0e0d7211 */ /* 0x000fc400078f08ff */
[----:B------:R-:W-:Y:S02]  /*bc00*/  LEA.HI R9, R7, R10, RZ, 0x3 ;  /* 0x0000000a07097211 */ /* 0x000fe400078f18ff */
[----:B------:R-:W-:Y:S02]  /*bc10*/  SHF.R.S32.HI R7, RZ, 0x1f, R8 ;  /* 0x0000001fff077819 */ /* 0x000fe40000011408 */
[----:B------:R-:W-:Y:S02]  /*bc20*/  LOP3.LUT R11, R9, 0xfffffff8, RZ, 0xc0, !PT ;  /* 0xfffffff8090b7812 */ /* 0x000fe400078ec0ff */
[CC--:B------:R-:W-:Y:S02]  /*bc30*/  LEA.HI R9, R7.reuse, R8.reuse, RZ, 0x3 ;  /* 0x0000000807097211 */ /* 0x0c0fe400078f18ff */
[----:B------:R-:W-:Y:S02]  /*bc40*/  LEA.HI R7, R7, R8, RZ, 0x2 ;  /* 0x0000000807077211 */ /* 0x000fe400078f10ff */
[----:B------:R-:W-:-:S02]  /*bc50*/  SHF.R.S32.HI R8, RZ, 0x5, R12 ;  /* 0x00000005ff087819 */ /* 0x000fc4000001140c */
[----:B------:R-:W-:Y:S02]  /*bc60*/  IADD3 R11, R10, -R11, RZ ;  /* 0x8000000b0a0b7210 */ /* 0x000fe40007ffe0ff */
[----:B------:R-:W-:Y:S02]  /*bc70*/  SHF.R.S32.HI R12, RZ, 0x2, R7 ;  /* 0x00000002ff0c7819 */ /* 0x000fe40000011407 */
[--C-:B------:R-:W-:Y:S02]  /*bc80*/  SHF.R.S32.HI R10, RZ, 0x3, R9.reuse ;  /* 0x00000003ff0a7819 */ /* 0x100fe40000011409 */
[----:B------:R-:W-:Y:S02]  /*bc90*/  SHF.R.S32.HI R9, RZ, 0x1f, R9 ;  /* 0x0000001fff097819 */ /* 0x000fe40000011409 */
[----:B------:R-:W-:Y:S02]  /*bca0*/  LOP3.LUT R13, R13, 0x3fffffe, RZ, 0xc0, !PT ;  /* 0x03fffffe0d0d7812 */ /* 0x000fe400078ec0ff */
[----:B------:R-:W-:-:S02]  /*bcb0*/  LEA.HI R7, R7, R12, RZ, 0x1 ;  /* 0x0000000c07077211 */ /* 0x000fc400078f08ff */
[----:B------:R-:W-:Y:S01]  /*bcc0*/  LEA.HI R9, R9, R10, RZ, 0x4 ;  /* 0x0000000a09097211 */ /* 0x000fe200078f20ff */
[----:B------:R-:W-:Y:S01]  /*bcd0*/  IMAD.IADD R14, R14, 0x1, -R13 ;  /* 0x000000010e0e7824 */ /* 0x000fe200078e0a0d */
[----:B------:R-:W-:Y:S02]  /*bce0*/  LOP3.LUT R7, R7, 0xfffffffe, RZ, 0xc0, !PT ;  /* 0xfffffffe07077812 */ /* 0x000fe400078ec0ff */
[----:B------:R-:W-:Y:S02]  /*bcf0*/  LEA R13, R8, R11, 0x4 ;  /* 0x0000000b080d7211 */ /* 0x000fe400078e20ff */
[----:B------:R-:W-:Y:S01]  /*bd00*/  LOP3.LUT R9, R9, 0x1ffffff0, RZ, 0xc0, !PT ;  /* 0x1ffffff009097812 */ /* 0x000fe200078ec0ff */
[----:B------:R-:W-:Y:S01]  /*bd10*/  IMAD.IADD R7, R12, 0x1, -R7 ;  /* 0x000000010c077824 */ /* 0x000fe200078e0a07 */
[----:B------:R-:W-:Y:S01]  /*bd20*/  LEA.HI R8, R6, R5, RZ, 0x2 ;  /* 0x0000000506087211 */ /* 0x000fe200078f10ff */
[----:B------:R-:W-:Y:S01]  /*bd30*/  VIADD R6, R12, 0x8 ;  /* 0x000000080c067836 */ /* 0x000fe20000000000 */
[----:B------:R-:W-:Y:S01]  /*bd40*/  IADD3 R10, R10, -R9, RZ ;  /* 0x800000090a0a7210 */ /* 0x000fe20007ffe0ff */
[----:B------:R-:W-:Y:S01]  /*bd50*/  IMAD R19, R14, 0x40, R13 ;  /* 0x000000400e137824 */ /* 0x000fe200078e020d */
[----:B------:R-:W-:-:S02]  /*bd60*/  LOP3.LUT R18, R8, 0xfffffffc, RZ, 0xc0, !PT ;  /* 0xfffffffc08127812 */ /* 0x000fc400078ec0ff */
[----:B------:R-:W-:Y:S01]  /*bd70*/  LEA.HI R11, R6, R6, RZ, 0x1 ;  /* 0x00000006060b7211 */ /* 0x000fe200078f08ff */
[----:B------:R-:W3:Y:S01]  /*bd80*/  S2R R8, SR_CTAID.X ;  /* 0x0000000000087919 */ /* 0x000ee20000002500 */
[----:B------:R-:W-:Y:S01]  /*bd90*/  LEA R10, R10, R7, 0x3 ;  /* 0x000000070a0a7211 */ /* 0x000fe200078e18ff */
[C---:B------:R-:W-:Y:S01]  /*bda0*/  VIADD R7, R12.reuse, 0x10 ;  /* 0x000000100c077836 */ /* 0x040fe20000000000 */
[----:B------:R-:W-:Y:S02]  /*bdb0*/  IADD3 R9, R5, -R18, RZ ;  /* 0x8000001205097210 */ /* 0x000fe40007ffe0ff */
[----:B------:R-:W-:Y:S01]  /*bdc0*/  LOP3.LUT R5, R11, 0xfffffffe, RZ, 0xc0, !PT ;  /* 0xfffffffe0b057812 */ /* 0x000fe200078ec0ff */
[----:B------:R-:W-:Y:S01]  /*bdd0*/  VIADD R13, R12, 0x18 ;  /* 0x000000180c0d7836 */ /* 0x000fe20000000000 */
[----:B------:R1:W-:Y:S01]  /*bde0*/  STL [R1+0x84], R10 ;  /* 0x0000840a01007387 */ /* 0x0003e20000100800 */
[----:B------:R-:W-:Y:S02]  /*bdf0*/  LEA.HI R12, R7, R7, RZ, 0x1 ;  /* 0x00000007070c7211 */ /* 0x000fe400078f08ff */
[----:B------:R-:W-:-:S02]  /*be00*/  IADD3 R6, R6, -R5, RZ ;  /* 0x8000000506067210 */ /* 0x000fc40007ffe0ff */
[--C-:B------:R-:W-:Y:S02]  /*be10*/  SHF.R.S32.HI R5, RZ, 0x1, R11.reuse ;  /* 0x00000001ff057819 */ /* 0x100fe4000001140b */
[----:B------:R-:W-:Y:S02]  /*be20*/  LEA.HI R15, R13, R13, RZ, 0x1 ;  /* 0x0000000d0d0f7211 */ /* 0x000fe400078f08ff */
[----:B-1----:R-:W-:Y:S02]  /*be30*/  SHF.R.S32.HI R10, RZ, 0x1f, R11 ;  /* 0x0000001fff0a7819 */ /* 0x002fe4000001140b */
[----:B------:R-:W-:Y:S02]  /*be40*/  LOP3.LUT R14, R12, 0xfffffffe, RZ, 0xc0, !PT ;  /* 0xfffffffe0c0e7812 */ /* 0x000fe400078ec0ff */
[----:B------:R-:W-:Y:S02]  /*be50*/  SHF.R.S32.HI R11, RZ, 0x1, R12 ;  /* 0x00000001ff0b7819 */ /* 0x000fe4000001140c */
[----:B------:R-:W-:-:S02]  /*be60*/  LEA.HI R10, R10, R5, RZ, 0x4 ;  /* 0x000000050a0a7211 */ /* 0x000fc400078f20ff */
[----:B------:R-:W-:Y:S02]  /*be70*/  SHF.R.S32.HI R12, RZ, 0x1f, R12 ;  /* 0x0000001fff0c7819 */ /* 0x000fe4000001140c */
[--C-:B------:R-:W-:Y:S02]  /*be80*/  SHF.R.S32.HI R17, RZ, 0x1, R15.reuse ;  /* 0x00000001ff117819 */ /* 0x100fe4000001140f */
[----:B------:R-:W-:Y:S02]  /*be90*/  SHF.R.S32.HI R18, RZ, 0x1f, R15 ;  /* 0x0000001fff127819 */ /* 0x000fe4000001140f */
[----:B------:R-:W-:Y:S02]  /*bea0*/  LOP3.LUT R10, R10, 0x1ffffff0, RZ, 0xc0, !PT ;  /* 0x1ffffff00a0a7812 */ /* 0x000fe400078ec0ff */
[----:B------:R-:W-:Y:S02]  /*beb0*/  LEA.HI R12, R12, R11, RZ, 0x4 ;  /* 0x0000000b0c0c7211 */ /* 0x000fe400078f20ff */
[----:B------:R-:W-:Y:S01]  /*bec0*/  LEA.HI R18, R18, R17, RZ, 0x4 ;  /* 0x0000001112127211 */ /* 0x000fe200078f20ff */
[----:B------:R-:W-:Y:S01]  /*bed0*/  IMAD.IADD R5, R5, 0x1, -R10 ;  /* 0x0000000105057824 */ /* 0x000fe200078e0a0a */
[----:B------:R-:W-:-:S02]  /*bee0*/  LOP3.LUT R12, R12, 0x1ffffff0, RZ, 0xc0, !PT ;  /* 0x1ffffff00c0c7812 */ /* 0x000fc400078ec0ff */
[----:B------:R-:W-:Y:S02]  /*bef0*/  LOP3.LUT R10, R15, 0xfffffffe, RZ, 0xc0, !PT ;  /* 0xfffffffe0f0a7812 */ /* 0x000fe400078ec0ff */
[----:B------:R-:W-:Y:S01]  /*bf00*/  LOP3.LUT R18, R18, 0x1ffffff0, RZ, 0xc0, !PT ;  /* 0x1ffffff012127812 */ /* 0x000fe200078ec0ff */
[----:B------:R-:W-:Y:S01]  /*bf10*/  IMAD.IADD R11, R11, 0x1, -R12 ;  /* 0x000000010b0b7824 */ /* 0x000fe200078e0a0c */
[----:B------:R-:W-:Y:S01]  /*bf20*/  IADD3 R14, R7, -R14, RZ ;  /* 0x8000000e070e7210 */ /* 0x000fe20007ffe0ff */
[----:B------:R-:W-:Y:S01]  /*bf30*/  IMAD R5, R5, 0x8, R6 ;  /* 0x0000000805057824 */ /* 0x000fe200078e0206 */
[----:B------:R-:W-:Y:S02]  /*bf40*/  IADD3 R10, R13, -R10, RZ ;  /* 0x8000000a0d0a7210 */ /* 0x000fe40007ffe0ff */
[----:B------:R-:W-:Y:S02]  /*bf50*/  IADD3 R17, R17, -R18, RZ ;  /* 0x8000001211117210 */ /* 0x000fe40007ffe0ff */
[----:B------:R-:W-:Y:S01]  /*bf60*/  LEA R12, R11, R14, 0x3 ;  /* 0x0000000e0b0c7211 */ /* 0x000fe200078e18ff */
[----:B------:R4:W-:Y:S02]  /*bf70*/  STL [R1+0x80], R5 ;  /* 0x0000800501007387 */ /* 0x0009e40000100800 */
[----:B------:R-:W-:-:S02]  /*bf80*/  IMAD R7, R17, 0x8, R10 ;  /* 0x0000000811077824 */ /* 0x000fc400078e020a */
[----:B---3--:R-:W-:Y:S01]  /*bf90*/  IMAD R6, R8, -0x80, R21 ;  /* 0xffffff8008067824 */ /* 0x008fe200078e0215 */
[----:B------:R-:W-:Y:S01]  /*bfa0*/  STL [R1+0x7c], R12 ;  /* 0x00007c0c01007387 */ /* 0x000fe20000100800 */
[----:B----4-:R-:W-:-:S03]  /*bfb0*/  LEA R5, R20, R16, 0xd ;  /* 0x0000001014057211 */ /* 0x010fc600078e68ff */
[----:B------:R1:W-:Y:S02]  /*bfc0*/  STL [R1+0x78], R7 ;  /* 0x0000780701007387 */ /* 0x0003e40000100800 */
        /* <DEDUP_REMOVED lines=12> */
[----:B------:R-:W-:Y:S01]  /*c090*/  IMAD R8, R8, -0x80, -R19 ;  /* 0xffffff8008087824 */ /* 0x000fe200078e0a13 */
[C---:B------:R-:W-:Y:S01]  /*c0a0*/  IADD3 R22, R12.reuse, 0x2, RZ ;  /* 0x000000020c167810 */ /* 0x040fe20007ffe0ff */
[C---:B------:R-:W-:Y:S01]  /*c0b0*/  VIADD R20, R12.reuse, 0x4 ;  /* 0x000000040c147836 */ /* 0x040fe20000000000 */
[----:B------:R-:W-:Y:S01]  /*c0c0*/  MOV R21, 0x40000040 ;  /* 0x4000004000157802 */ /* 0x000fe20000000f00 */
[----:B------:R1:W-:Y:S01]  /*c0d0*/  STL [R1+0x6c], R12 ;  /* 0x00006c0c01007387 */ /* 0x0003e20000100800 */
[----:B------:R-:W-:Y:S01]  /*c0e0*/  IADD3 R18, R12, 0x6, RZ ;  /* 0x000000060c127810 */ /* 0x000fe20007ffe0ff */
[----:B------:R-:W-:Y:S01]  /*c0f0*/  IMAD.MOV.U32 R19, RZ, RZ, 0x40000040 ;  /* 0x40000040ff137424 */ /* 0x000fe200078e00ff */
[----:B------:R-:W-:Y:S01]  /*c100*/  MOV R11, 0x40000040 ;  /* 0x40000040000b7802 */ /* 0x000fe20000000f00 */
[----:B------:R-:W-:Y:S01]  /*c110*/  STL [R1+0x74], R6 ;  /* 0x0000740601007387 */ /* 0x000fe20000100800 */
[C---:B------:R-:W-:Y:S01]  /*c120*/  VIADD R10, R5.reuse, 0x6 ;  /* 0x00000006050a7836 */ /* 0x040fe20000000000 */
[----:B------:R-:W-:Y:S01]  /*c130*/  MOV R15, 0x40000040 ;  /* 0x40000040000f7802 */ /* 0x000fe20000000f00 */
[C---:B------:R-:W-:Y:S01]  /*c140*/  VIADD R14, R5.reuse, 0x2 ;  /* 0x00000002050e7836 */ /* 0x040fe20000000000 */
[----:B------:R2:W-:Y:S01]  /*c150*/  STL [R1+0x68], R5 ;  /* 0x0000680501007387 */ /* 0x0005e20000100800 */
[----:B------:R-:W-:Y:S01]  /*c160*/  IMAD.MOV.U32 R13, RZ, RZ, 0x40000040 ;  /* 0x40000040ff0d7424 */ /* 0x000fe200078e00ff */
[----:B-1----:R-:W-:-:S02]  /*c170*/  IADD3 R12, R5, 0x4, RZ ;  /* 0x00000004050c7810 */ /* 0x002fc40007ffe0ff */
[----:B------:R1:W-:Y:S04]  /*c180*/  STL.64 [R1+0x60], R22 ;  /* 0x0000601601007387 */ /* 0x0003e80000100a00 */
[----:B------:R1:W-:Y:S04]  /*c190*/  STL.64 [R1+0x58], R20 ;  /* 0x0000581401007387 */ /* 0x0003e80000100a00 */
[----:B------:R1:W-:Y:S04]  /*c1a0*/  STL.64 [R1+0x50], R18 ;  /* 0x0000501201007387 */ /* 0x0003e80000100a00 */
[----:B------:R1:W-:Y:S04]  /*c1b0*/  STL.64 [R1+0x38], R10 ;  /* 0x0000380a01007387 */ /* 0x0003e80000100a00 */
[----:B------:R1:W-:Y:S04]  /*c1c0*/  STL.64 [R1+0x48], R14 ;  /* 0x0000480e01007387 */ /* 0x0003e80000100a00 */
[----:B------:R1:W-:Y:S01]  /*c1d0*/  STL.64 [R1+0x40], R12 ;  /* 0x0000400c01007387 */ /* 0x0003e20000100a00 */
[C---:B--2---:R-:W-:Y:S01]  /*c1e0*/  IADD3 R5, R9.reuse, 0x4, RZ ;  /* 0x0000000409057810 */ /* 0x044fe20007ffe0ff */
[C---:B------:R-:W-:Y:S01]  /*c1f0*/  VIADD R17, R9.reuse, 0x8 ;  /* 0x0000000809117836 */ /* 0x040fe20000000000 */
[C---:B------:R-:W-:Y:S01]  /*c200*/  IADD3 R6, R9.reuse, 0xc, RZ ;  /* 0x0000000c09067810 */ /* 0x040fe20007ffe0ff */
[C---:B------:R-:W-:Y:S01]  /*c210*/  VIADD R5, R9.reuse, 0x10 ;  /* 0x0000001009057836 */ /* 0x040fe20000000000 */
[C---:B------:R-:W-:Y:S01]  /*c220*/  IADD3 R17, R9.reuse, 0x14, RZ ;  /* 0x0000001409117810 */ /* 0x040fe20007ffe0ff */
[C---:B------:R-:W-:Y:S01]  /*c230*/  VIADD R6, R9.reuse, 0x18 ;  /* 0x0000001809067836 */ /* 0x040fe20000000000 */
[----:B------:R-:W-:-:S07]  /*c240*/  IADD3 R5, R9, 0x1c, RZ ;  /* 0x0000001c09057810 */ /* 0x000fce0007ffe0ff */
.L_x_1416:
[----:B------:R-:W-:-:S05]  /*c250*/  IMAD.U32 R5, RZ, RZ, UR36 ;  /* 0x00000024ff057e24 */ /* 0x000fca000f8e00ff */
[----:B------:R-:W-:-:S04]  /*c260*/  LOP3.LUT R5, R5, 0x1, RZ, 0xfc, !PT ;  /* 0x0000000105057812 */ /* 0x000fc800078efcff */
[----:B------:R-:W-:-:S13]  /*c270*/  ISETP.NE.AND P6, PT, R5, 0x3, PT ;  /* 0x000000030500780c */ /* 0x000fda0003fc5270 */
[----:B------:R-:W-:Y:S05]  /*c280*/  @!P6 BRA `(.L_x_1406) ;  /* 0x000000000004e947 */ /* 0x000fea0003800000 */
[----:B------:R-:W-:Y:S01]  /*c290*/  BPT.TRAP 0x1 ;  /* 0x000000040000795c */ /* 0x000fe20000300000 */
.L_x_1406:
[----:B------:R-:W-:Y:S02]  /*c2a0*/  LEA R6, R0, R16, 0x3 ;  /* 0x0000001000067211 */ /* 0x000fe400078e18ff */
[----:B-1----:R-:W-:-:S04]  /*c2b0*/  SHF.L.U32 R21, R4, 0x1f, RZ ;  /* 0x0000001f04157819 */ /* 0x002fc800000006ff */
[----:B------:R1:W2:Y:S01]  /*c2c0*/  SYNCS.PHASECHK.TRANS64.TRYWAIT P0, [R6+URZ+0x30c10], R21 ;  /* 0x030c1015060075a7 */ /* 0x0002a2000800017f */
[----:B------:R-:W-:Y:S05]  /*c2d0*/  @!P6 BRA `(.L_x_1407) ;  /* 0x000000000004e947 */ /* 0x000fea0003800000 */
[----:B------:R-:W-:Y:S01]  /*c2e0*/  BPT.TRAP 0x1 ;  /* 0x000000040000795c */ /* 0x000fe20000300000 */
.L_x_1407:
[----:B------:R-:W-:-:S05]  /*c2f0*/  VIADD R5, R16, 0x10000 ;  /* 0x0001000010057836 */ /* 0x000fca0000000000 */
[----:B------:R-:W-:-:S04]  /*c300*/  SHF.R.U32.HI R5, RZ, 0x4, R5 ;  /* 0x00000004ff057819 */ /* 0x000fc80000011605 */
[----:B------:R-:W-:-:S04]  /*c310*/  LOP3.LUT R5, R5, 0x3fff, RZ, 0xc0, !PT ;  /* 0x00003fff05057812 */ /* 0x000fc800078ec0ff */
[----:B------:R-:W-:Y:S01]  /*c320*/  LOP3.LUT R11, R5, 0x10000, RZ, 0xfc, !PT ;  /* 0x00010000050b7812 */ /* 0x000fe200078efcff */
[----:B--2---:R-:W-:Y:S06]  /*c330*/  @P0 BRA `(.L_x_1408) ;  /* 0x0000000000080947 */ /* 0x004fec0003800000 */
[----:B------:R-:W2:Y:S02]  /*c340*/  SYNCS.PHASECHK.TRANS64.TRYWAIT P0, [R6+URZ+0x30c10], R21 ;  /* 0x030c1015060075a7 */ /* 0x000ea4000800017f */
[----:B--2---:R-:W-:Y:S05]  /*c350*/  @!P0 BRA `(.L_x_1409) ;  /* 0x0000008400648947 */ /* 0x004fea0003800000 */
.L_x_1408:
        /* <DEDUP_REMOVED lines=26> */
[C---:B------:R-:W-:Y:S02]  /*c500*/  LEA R12, R0.reuse, R12, 0x7 ;  /* 0x0000000c000c7211 */ /* 0x040fe400078e38ff */
[C---:B------:R-:W-:Y:S02]  /*c510*/  IMAD R227, R3.reuse, 0x2, R10 ;  /* 0x0000000203e37824 */ /* 0x040fe400078e020a */
[----:B------:R-:W-:Y:S01]  /*c520*/  IMAD R14, R0, 0x80, R14 ;  /* 0x00000080000e7824 */ /* 0x000fe200078e020e */
[----:B------:R-:W-:Y:S01]  /*c530*/  LEA R11, R3, R12, 0x1 ;  /* 0x0000000c030b7211 */ /* 0x000fe200078e08ff */
[----:B------:R-:W-:-:S03]  /*c540*/  IMAD R17, R227, 0x4, R16 ;  /* 0x00000004e3117824 */ /* 0x000fc600078e0210 */
        /* <DEDUP_REMOVED lines=8> */
[----:B------:R-:W-:Y:S02]  /*c5d0*/  R2UR UR4, R18 ;  /* 0x00000000120472ca */ /* 0x000fe400000e0000 */
[----:B------:R-:W-:Y:S01]  /*c5e0*/  LEA R18, R0, R13, 0x7 ;  /* 0x0000000d00127211 */ /* 0x000fe200078e38ff */
[----:B------:R-:W-:-:S03]  /*c5f0*/  IMAD R13, R3, 0x2, R14 ;  /* 0x00000002030d7824 */ /* 0x000fc600078e020e */
[----:B------:R-:W-:Y:S01]  /*c600*/  LEA R19, R3, R18, 0x1 ;  /* 0x0000001203137211 */ /* 0x000fe200078e08ff */
[----:B------:R-:W-:Y:S02]  /*c610*/  IMAD R10, R13, 0x4, R16 ;  /* 0x000000040d0a7824 */ /* 0x000fe400078e0210 */
[----:B------:R-:W-:Y:S01]  /*c620*/  VIADD R18, R16, 0x20000 ;  /* 0x0002000010127836 */ /* 0x000fe20000000000 */
[----:B------:R-:W-:-:S03]  /*c630*/  LEA R12, R19, R16, 0x2 ;  /* 0x00000010130c7211 */ /* 0x000fc600078e10ff */
[--C-:B------:R-:W-:Y:S01]  /*c640*/  IMAD R14, R11, 0x4, R18.reuse ;  /* 0x000000040b0e7824 */ /* 0x100fe200078e0212 */
[-C--:B------:R-:W-:Y:S01]  /*c650*/  LEA R11, R13, R18.reuse, 0x2 ;  /* 0x000000120d0b7211 */ /* 0x080fe200078e10ff */
[----:B------:R-:W-:Y:S01]  /*c660*/  IMAD R13, R19, 0x4, R18 ;  /* 0x00000004130d7824 */ /* 0x000fe200078e0212 */
[----:B------:R-:W-:Y:S01]  /*c670*/  LEA R227, R227, R18, 0x2 ;  /* 0x00000012e3e37211 */ /* 0x000fe200078e10ff */
        /* <DEDUP_REMOVED lines=13> */
.L_x_1410:
[----:B------:R1:W1:Y:S01]  /*c750*/  SYNCS.PHASECHK.TRANS64.TRYWAIT P0, [R6+URZ+0x30c30], R21 ;  /* 0x030c3015060075a7 */ /* 0x000262000800017f */
[----:B------:R-:W-:Y:S05]  /*c760*/  @!P6 BRA `(.L_x_1411) ;  /* 0x000000000004e947 */ /* 0x000fea0003800000 */
[----:B------:R-:W-:Y:S01]  /*c770*/  BPT.TRAP 0x1 ;  /* 0x000000040000795c */ /* 0x000fe20000300000 */
.L_x_1411:
[----:B-1----:R-:W-:Y:S05]  /*c780*/  @P0 BRA `(.L_x_1412) ;  /* 0x0000000000080947 */ /* 0x002fea0003800000 */
[----:B------:R-:W1:Y:S02]  /*c790*/  SYNCS.PHASECHK.TRANS64.TRYWAIT P0, [R6+URZ+0x30c30], R21 ;  /* 0x030c3015060075a7 */ /* 0x000e64000800017f */
[----:B-1----:R-:W-:Y:S05]  /*c7a0*/  @!P0 BRA `(.L_x_1413) ;  /* 0x0000008000648947 */ /* 0x002fea0003800000 */
.L_x_1412:
[----:B------:R-:W2:Y:S01]  /*c7b0*/  LDL R24, [R1+0x68] ;  /* 0x0000680001187983 */ /* 0x000ea20000100800 */
[----:B------:R-:W-:Y:S01]  /*c7c0*/  IADD3 R23, R16, 0x18000, RZ ;  /* 0x0001800010177810 */ /* 0x000fe20007ffe0ff */
[----:B------:R-:W-:Y:S02]  /*c7d0*/  ULDC UR9, c[0x0][0x75c] ;  /* 0x0001d70000097ab9 */ /* 0x000fe40000000800 */
[----:B------:R1:W-:Y:S01]  /*c7e0*/  STL [R1+0x128], R200 ;  /* 0x000128c801007387 */ /* 0x0003e20000100800 */
[----:B------:R-:W-:Y:S01]  /*c7f0*/  SHF.R.U32.HI R23, RZ, 0x4, R23 ;  /* 0x00000004ff177819 */ /* 0x000fe20000011617 */
[----:B------:R-:W-:Y:S01]  /*c800*/  FMUL.FTZ R83, R83, UR9 ;  /* 0x0000000953537c20 */ /* 0x000fe20008410000 */
[----:B------:R-:W-:Y:S01]  /*c810*/  FMUL.FTZ R84, R84, UR9 ;  /* 0x0000000954547c20 */ /* 0x000fe20008410000 */
[----:B------:R3:W-:Y:S01]  /*c820*/  STL [R1+0x124], R201 ;  /* 0x000124c901007387 */ /* 0x0007e20000100800 */
[----:B------:R-:W-:Y:S01]  /*c830*/  LOP3.LUT R136, R23, 0x3fff, RZ, 0xc0, !PT ;  /* 0x00003fff17887812 */ /* 0x000fe200078ec0ff */
[----:B------:R-:W-:Y:S01]  /*c840*/  FMUL.FTZ R85, R85, UR9 ;  /* 0x0000000955557c20 */ /* 0x000fe20008410000 */
[----:B------:R-:W-:Y:S01]  /*c850*/  FMUL.FTZ R18, R72, UR9 ;  /* 0x0000000948127c20 */ /* 0x000fe20008410000 */
[----:B------:R4:W-:Y:S01]  /*c860*/  STL [R1+0x120], R202 ;  /* 0x000120ca01007387 */ /* 0x0009e20000100800 */
[----:B------:R-:W-:Y:S01]  /*c870*/  LOP3.LUT R25, R136, 0x10000, RZ, 0xfc, !PT ;  /* 0x0001000088197812 */ /* 0x000fe200078efcff */
[----:B------:R-:W-:Y:S01]  /*c880*/  FMUL.FTZ R230, R73, UR9 ;  /* 0x0000000949e67c20 */ /* 0x000fe20008410000 */
[----:B------:R-:W-:Y:S01]  /*c890*/  FMUL.FTZ R19, R74, UR9 ;  /* 0x000000094a137c20 */ /* 0x000fe20008410000 */
[----:B------:R2:W-:Y:S01]  /*c8a0*/  STL [R1+0x11c], R203 ;  /* 0x00011ccb01007387 */ /* 0x0005e20000100800 */
        /* <DEDUP_REMOVED lines=126> */
[----:B--2---:R-:W-:Y:S01]  /*d090*/  IADD3 R2, -R2, 0x8, RZ ;  /* 0x0000000802027810 */ /* 0x004fe20007ffe1ff */
[----:B------:R-:W1:Y:S01]  /*d0a0*/  LDC.64 R94, c[0x0][0x748] ;  /* 0x0001d200ff5e7b82 */ /* 0x000e620000000a00 */
[----:B------:R1:W-:Y:S01]  /*d0b0*/  MUFU.TANH R6, R126 ;  /* 0x0000007e00067308 */ /* 0x0003e20000002400 */
[----:B------:R-:W-:-:S03]  /*d0c0*/  FMUL.FTZ R91, R97, UR9 ;  /* 0x00000009615b7c20 */ /* 0x000fc60008410000 */
[----:B------:R-:W-:Y:S01]  /*d0d0*/  HGMMA.64x128x16.F32 R24, gdesc[UR12], R24, gsb0 ;  /* 0x01e000000c1879f0 */ /* 0x000fe20008000818 */
[----:B------:R-:W-:Y:S01]  /*d0e0*/  LEA R96, R3, UR4, 0x1 ;  /* 0x0000000403607c11 */ /* 0x000fe2000f8e08ff */
[----:B------:R-:W-:Y:S01]  /*d0f0*/  UIADD3 UR4, UR6, 0x4, URZ ;  /* 0x0000000406047890 */ /* 0x000fe2000fffe03f */
[----:B------:R-:W-:Y:S01]  /*d100*/  UMOV UR15, 0x40000040 ;  /* 0x40000040000f7882 */ /* 0x000fe20000000000 */
[----:B---3--:R-:W-:Y:S01]  /*d110*/  R2UR UR5, R99 ;  /* 0x00000000630572ca */ /* 0x008fe200000e0000 */
[----:B------:R-:W-:Y:S01]  /*d120*/  UMOV UR7, 0x40000040 ;  /* 0x4000004000077882 */ /* 0x000fe20000000000 */
[----:B------:R-:W2:Y:S03]  /*d130*/  MUFU.TANH R23, R23 ;  /* 0x0000001700177308 */ /* 0x000ea60000002400 */
[----:B------:R-:W-:Y:S01]  /*d140*/  UMOV UR14, UR4 ;  /* 0x00000004000e7c82 */ /* 0x000fe20008000000 */
[----:B------:R-:W-:-:S04]  /*d150*/  IMAD.IADD R96, R7, 0x1, R96 ;  /* 0x0000000107607824 */ /* 0x000fc800078e0260 */
[----:B------:R-:W-:Y:S01]  /*d160*/  IMAD.IADD R221, R2, 0x1, -R96 ;  /* 0x0000000102dd7824 */ /* 0x000fe200078e0a60 */
[----:B------:R-:W3:Y:S01]  /*d170*/  MUFU.TANH R90, R90 ;  /* 0x0000005a005a7308 */ /* 0x000ee20000002400 */
[----:B-1----:R-:W-:Y:S02]  /*d180*/  IADD3 R126, -R96, R94, RZ ;  /* 0x0000005e607e7210 */ /* 0x002fe40007ffe1ff */
[----:B------:R-:W-:Y:S02]  /*d190*/  IADD3 R95, RZ, -R96, -R95 ;  /* 0x80000060ff5f7210 */ /* 0x000fe40007ffe85f */
[----:B------:R-:W-:-:S03]  /*d1a0*/  SEL R126, R126, 0x80, !P2 ;  /* 0x000000807e7e7807 */ /* 0x000fc60005000000 */
[----:B------:R-:W1:Y:S01]  /*d1b0*/  MUFU.TANH R91, R91 ;  /* 0x0000005b005b7308 */ /* 0x000e620000002400 */
[----:B------:R-:W-:Y:S02]  /*d1c0*/  IADD3 R94, R94, 0x8, -R96 ;  /* 0x000000085e5e7810 */ /* 0x000fe40007ffe860 */
[----:B------:R-:W-:-:S05]  /*d1d0*/  SEL R221, R221, 0x80, P3 ;  /* 0x00000080dddd7807 */ /* 0x000fca0001800000 */
        /* <DEDUP_REMOVED lines=114> */
[C---:B------:R-:W-:Y:S01]  /*d900*/  ISETP.GE.AND P5, PT, R128.reuse, 0x20, PT ;  /* 0x000000208000780c */ /* 0x040fe20003fa6270 */
[----:B------:R-:W-:Y:S01]  /*d910*/  FMUL.FTZ R138, R129, UR9 ;  /* 0x00000009818a7c20 */ /* 0x000fe20008410000 */
[----:B------:R-:W-:-:S02]  /*d920*/  ISETP.GE.AND P4, PT, R128, 0x21, PT ;  /* 0x000000218000780c */ /* 0x000fc40003f86270 */
[C---:B------:R-:W-:Y:S01]  /*d930*/  IADD3 R223, R9.reuse, 0x4, RZ ;  /* 0x0000000409df7810 */ /* 0x040fe20007ffe0ff */
[----:B------:R-:W-:Y:S01]  /*d940*/  VIADD R231, R9, 0x8 ;  /* 0x0000000809e77836 */ /* 0x000fe20000000000 */
[----:B---3--:R-:W-:Y:S01]  /*d950*/  FSEL R103, R90, -INF , !P0 ;  /* 0xff8000005a677808 */ /* 0x008fe20004000000 */
[----:B------:R3:W-:Y:S01]  /*d960*/  MUFU.TANH R146, R119 ;  /* 0x0000007700927308 */ /* 0x0007e20000002400 */
[----:B-1----:R-:W-:Y:S01]  /*d970*/  FSEL R109, R91, -INF , !P1 ;  /* 0xff8000005b6d7808 */ /* 0x002fe20004800000 */
[----:B------:R-:W-:Y:S01]  /*d980*/  ULDC UR4, c[0x0][0x744] ;  /* 0x0001d10000047ab9 */ /* 0x000fe20000000800 */
[C---:B------:R-:W-:Y:S02]  /*d990*/  ISETP.GE.AND P0, PT, R128.reuse, 0x28, PT ;  /* 0x000000288000780c */ /* 0x040fe40003f06270 */
[----:B------:R-:W-:Y:S02]  /*d9a0*/  ISETP.GE.AND P1, PT, R128, 0x29, PT ;  /* 0x000000298000780c */ /* 0x000fe40003f26270 */
[----:B------:R-:W-:-:S02]  /*d9b0*/  ISETP.GT.OR P2, PT, R218, 0x38, !P2 ;  /* 0x00000038da00780c */ /* 0x000fc40005744670 */
[----:B------:R-:W-:Y:S02]  /*d9c0*/  ISETP.GT.OR P3, PT, R218, 0x39, !P3 ;  /* 0x00000039da00780c */ /* 0x000fe40005f64670 */
[C---:B------:R-:W-:Y:S02]  /*d9d0*/  ISETP.GT.OR P5, PT, R221.reuse, 0x20, !P5 ;  /* 0x00000020dd00780c */ /* 0x040fe40006fa4670 */
[C---:B------:R-:W-:Y:S02]  /*d9e0*/  ISETP.GT.OR P4, PT, R221.reuse, 0x21, !P4 ;  /* 0x00000021dd00780c */ /* 0x040fe40006784670 */
[C---:B------:R-:W-:Y:S02]  /*d9f0*/  ISETP.GT.OR P0, PT, R221.reuse, 0x28, !P0 ;  /* 0x00000028dd00780c */ /* 0x040fe40004704670 */
[----:B------:R-:W-:Y:S02]  /*da00*/  ISETP.GT.OR P1, PT, R221, 0x29, !P1 ;  /* 0x00000029dd00780c */ /* 0x000fe40004f24670 */
[----:B------:R-:W-:-:S02]  /*da10*/  FSEL R112, R164, -INF , !P2 ;  /* 0xff800000a4707808 */ /* 0x000fc40005000000 */
[----:B------:R-:W-:Y:S02]  /*da20*/  FSEL R95, R163, -INF , !P3 ;  /* 0xff800000a35f7808 */ /* 0x000fe40005800000 */
[----:B------:R-:W-:Y:S02]  /*da30*/  FSEL R205, R168, -INF , !P5 ;  /* 0xff800000a8cd7808 */ /* 0x000fe40006800000 */
[----:B------:R-:W-:Y:S02]  /*da40*/  FSEL R124, R167, -INF , !P4 ;  /* 0xff800000a77c7808 */ /* 0x000fe40006000000 */
[C---:B------:R-:W-:Y:S02]  /*da50*/  ISETP.GE.AND P2, PT, R128.reuse, 0x30, PT ;  /* 0x000000308000780c */ /* 0x040fe40003f46270 */
[C---:B------:R-:W-:Y:S02]  /*da60*/  ISETP.GE.AND P3, PT, R128.reuse, 0x31, PT ;  /* 0x000000318000780c */ /* 0x040fe40003f66270 */
[----:B------:R-:W-:-:S02]  /*da70*/  ISETP.GE.AND P5, PT, R128, 0x38, PT ;  /* 0x000000388000780c */ /* 0x000fc40003fa6270 */
[----:B------:R-:W-:Y:S02]  /*da80*/  ISETP.GE.AND P4, PT, R128, 0x39, PT ;  /* 0x000000398000780c */ /* 0x000fe40003f86270 */
[----:B------:R-:W-:Y:S02]  /*da90*/  FSEL R125, R88, -INF , !P0 ;  /* 0xff800000587d7808 */ /* 0x000fe40004000000 */
[----:B------:R-:W-:Y:S02]  /*daa0*/  FSEL R121, R89, -INF , !P1 ;  /* 0xff80000059797808 */ /* 0x000fe40004800000 */
[C---:B------:R-:W-:Y:S02]  /*dab0*/  ISETP.GE.AND P0, PT, R126.reuse, 0x40, PT ;  /* 0x000000407e00780c */ /* 0x040fe40003f06270 */
[----:B------:R-:W-:Y:S02]  /*dac0*/  ISETP.GE.AND P1, PT, R126, 0x41, PT ;  /* 0x000000417e00780c */ /* 0x000fe40003f26270 */
[----:B------:R-:W-:-:S02]  /*dad0*/  ISETP.GT.OR P2, PT, R221, 0x30, !P2 ;  /* 0x00000030dd00780c */ /* 0x000fc40005744670 */
[C---:B------:R-:W-:Y:S02]  /*dae0*/  ISETP.GT.OR P3, PT, R221.reuse, 0x31, !P3 ;  /* 0x00000031dd00780c */ /* 0x040fe40005f64670 */
[C---:B------:R-:W-:Y:S02]  /*daf0*/  ISETP.GT.OR P5, PT, R221.reuse, 0x38, !P5 ;  /* 0x00000038dd00780c */ /* 0x040fe40006fa4670 */
[----:B------:R-:W-:Y:S02]  /*db00*/  ISETP.GT.OR P4, PT, R221, 0x39, !P4 ;  /* 0x00000039dd00780c */ /* 0x000fe40006784670 */
        /* <DEDUP_REMOVED lines=9> */
[----:B------:R-:W-:Y:S01]  /*dba0*/  ISETP.GE.AND P4, PT, R126, 0x51, PT ;  /* 0x000000517e00780c */ /* 0x000fe20003f86270 */
[----:B------:R-:W1:Y:S01]  /*dbb0*/  MUFU.TANH R149, R115 ;  /* 0x0000007300957308 */ /* 0x000e620000002400 */
[----:B------:R-:W-:Y:S02]  /*dbc0*/  FSEL R117, R161, -INF , !P0 ;  /* 0xff800000a1757808 */ /* 0x000fe40004000000 */
[----:B---3--:R-:W-:Y:S02]  /*dbd0*/  FSEL R119, R160, -INF , !P1 ;  /* 0xff800000a0777808 */ /* 0x008fe40004800000 */
[C---:B------:R-:W-:Y:S02]  /*dbe0*/  ISETP.GE.AND P0, PT, R126.reuse, 0x58, PT ;  /* 0x000000587e00780c */ /* 0x040fe40003f06270 */
[----:B------:R-:W-:Y:S02]  /*dbf0*/  ISETP.GE.AND P1, PT, R126, 0x59, PT ;  /* 0x000000597e00780c */ /* 0x000fe40003f26270 */
[----:B------:R-:W-:-:S02]  /*dc00*/  ISETP.GT.OR P2, PT, R218, 0x48, !P2 ;  /* 0x00000048da00780c */ /* 0x000fc40005744670 */
[C---:B------:R-:W-:Y:S02]  /*dc10*/  ISETP.GT.OR P3, PT, R218.reuse, 0x49, !P3 ;  /* 0x00000049da00780c */ /* 0x040fe40005f64670 */
[C---:B------:R-:W-:Y:S02]  /*dc20*/  ISETP.GT.OR P5, PT, R218.reuse, 0x50, !P5 ;  /* 0x00000050da00780c */ /* 0x040fe40006fa4670 */
[C---:B------:R-:W-:Y:S02]  /*dc30*/  ISETP.GT.OR P4, PT, R218.reuse, 0x51, !P4 ;  /* 0x00000051da00780c */ /* 0x040fe40006784670 */
[C---:B------:R-:W-:Y:S02]  /*dc40*/  ISETP.GT.OR P0, PT, R218.reuse, 0x58, !P0 ;  /* 0x00000058da00780c */ /* 0x040fe40004704670 */
[----:B------:R-:W-:Y:S01]  /*dc50*/  ISETP.GT.OR P1, PT, R218, 0x59, !P1 ;  /* 0x00000059da00780c */ /* 0x000fe20004f24670 */
[----:B------:R-:W3:Y:S01]  /*dc60*/  MUFU.TANH R147, R118 ;  /* 0x0000007600937308 */ /* 0x000ee20000002400 */
        /* <DEDUP_REMOVED lines=15> */
[C---:B------:R-:W-:Y:S02]  /*dd60*/  ISETP.GT.OR P4, PT, R221.reuse, 0x49, !P4 ;  /* 0x00000049dd00780c */ /* 0x040fe40006784670 */
[C---:B------:R-:W-:Y:S02]  /*dd70*/  ISETP.GT.OR P0, PT, R221.reuse, 0x50, !P0 ;  /* 0x00000050dd00780c */ /* 0x040fe40004704670 */
[----:B------:R-:W-:Y:S02]  /*dd80*/  ISETP.GT.OR P1, PT, R221, 0x51, !P1 ;  /* 0x00000051dd00780c */ /* 0x000fe40004f24670 */
[----:B------:R-:W-:-:S02]  /*dd90*/  FSEL R106, R159, -INF , !P2 ;  /* 0xff8000009f6a7808 */ /* 0x000fc40005000000 */
[----:B------:R-:W-:Y:S02]  /*dda0*/  FSEL R94, R158, -INF , !P3 ;  /* 0xff8000009e5e7808 */ /* 0x000fe40005800000 */
[----:B----4-:R-:W-:Y:S02]  /*ddb0*/  FSEL R111, R155, -INF , !P5 ;  /* 0xff8000009b6f7808 */ /* 0x010fe40006800000 */
[----:B--2---:R-:W-:Y:S02]  /*ddc0*/  FSEL R104, R154, -INF , !P4 ;  /* 0xff8000009a687808 */ /* 0x004fe40006000000 */
[C---:B------:R-:W-:Y:S02]  /*ddd0*/  ISETP.GE.AND P2, PT, R128.reuse, 0x58, PT ;  /* 0x000000588000780c */ /* 0x040fe40003f46270 */
[----:B------:R-:W-:Y:S02]  /*dde0*/  ISETP.GE.AND P3, PT, R128, 0x59, PT ;  /* 0x000000598000780c */ /* 0x000fe40003f66270 */
[----:B------:R-:W-:-:S02]  /*ddf0*/  ISETP.GE.AND P5, PT, R126, 0x60, PT ;  /* 0x000000607e00780c */ /* 0x000fc40003fa6270 */
[C---:B------:R-:W-:Y:S02]  /*de00*/  ISETP.GE.AND P4, PT, R126.reuse, 0x61, PT ;  /* 0x000000617e00780c */ /* 0x040fe40003f86270 */
[----:B------:R-:W-:Y:S02]  /*de10*/  FSEL R100, R151, -INF , !P0 ;  /* 0xff80000097647808 */ /* 0x000fe40004000000 */
[----:B-1----:R-:W-:Y:S02]  /*de20*/  FSEL R115, R149, -INF , !P1 ;  /* 0xff80000095737808 */ /* 0x002fe40004800000 */
[C---:B------:R-:W-:Y:S02]  /*de30*/  ISETP.GE.AND P0, PT, R126.reuse, 0x68, PT ;  /* 0x000000687e00780c */ /* 0x040fe40003f06270 */
[----:B------:R-:W-:Y:S02]  /*de40*/  ISETP.GE.AND P1, PT, R126, 0x69, PT ;  /* 0x000000697e00780c */ /* 0x000fe40003f26270 */
[----:B------:R-:W-:-:S02]  /*de50*/  ISETP.GT.OR P2, PT, R221, 0x58, !P2 ;  /* 0x00000058dd00780c */ /* 0x000fc40005744670 */
[----:B------:R-:W-:Y:S02]  /*de60*/  ISETP.GT.OR P3, PT, R221, 0x59, !P3 ;  /* 0x00000059dd00780c */ /* 0x000fe40005f64670 */
[C---:B------:R-:W-:Y:S02]  /*de70*/  ISETP.GT.OR P5, PT, R218.reuse, 0x60, !P5 ;  /* 0x00000060da00780c */ /* 0x040fe40006fa4670 */
[C---:B------:R-:W-:Y:S02]  /*de80*/  ISETP.GT.OR P4, PT, R218.reuse, 0x61, !P4 ;  /* 0x00000061da00780c */ /* 0x040fe40006784670 */
[C---:B------:R-:W-:Y:S02]  /*de90*/  ISETP.GT.OR P0, PT, R218.reuse, 0x68, !P0 ;  /* 0x00000068da00780c */ /* 0x040fe40004704670 */
[----:B------:R-:W-:Y:S01]  /*dea0*/  ISETP.GT.OR P1, PT, R218, 0x69, !P1 ;  /* 0x00000069da00780c */ /* 0x000fe20004f24670 */
[----:B------:R1:W2:Y:S01]  /*deb0*/  MUFU.TANH R5, R127 ;  /* 0x0000007f00057308 */ /* 0x0002a20000002400 */
[----:B---3--:R-:W-:-:S02]  /*dec0*/  FSEL R98, R147, -INF , !P2 ;  /* 0xff80000093627808 */ /* 0x008fc40005000000 */
[----:B------:R-:W-:Y:S02]  /*ded0*/  FSEL R118, R146, -INF , !P3 ;  /* 0xff80000092767808 */ /* 0x000fe40005800000 */
[----:B------:R-:W-:Y:S02]  /*dee0*/  FSEL R113, R145, -INF , !P5 ;  /* 0xff80000091717808 */ /* 0x000fe40006800000 */
[----:B------:R-:W-:Y:S02]  /*def0*/  FSEL R108, R144, -INF , !P4 ;  /* 0xff800000906c7808 */ /* 0x000fe40006000000 */
[C---:B------:R-:W-:Y:S02]  /*df00*/  ISETP.GE.AND P2, PT, R126.reuse, 0x70, PT ;  /* 0x000000707e00780c */ /* 0x040fe40003f46270 */
[C---:B------:R-:W-:Y:S02]  /*df10*/  ISETP.GE.AND P3, PT, R126.reuse, 0x71, PT ;  /* 0x000000717e00780c */ /* 0x040fe40003f66270 */
[----:B------:R-:W-:-:S02]  /*df20*/  ISETP.GE.AND P5, PT, R126, 0x78, PT ;  /* 0x000000787e00780c */ /* 0x000fc40003fa6270 */
[----:B------:R-:W-:Y:S01]  /*df30*/  ISETP.GE.AND P4, PT, R126, 0x79, PT ;  /* 0x000000797e00780c */ /* 0x000fe20003f86270 */
[----:B------:R3:W4:Y:S01]  /*df40*/  MUFU.TANH R2, R130 ;  /* 0x0000008200027308 */ /* 0x0007220000002400 */
[----:B------:R-:W-:Y:S02]  /*df50*/  FSEL R126, R141, -INF , !P0 ;  /* 0xff8000008d7e7808 */ /* 0x000fe40004000000 */
[----:B-1----:R-:W-:Y:S02]  /*df60*/  FSEL R127, R140, -INF , !P1 ;  /* 0xff8000008c7f7808 */ /* 0x002fe40004800000 */
[C---:B------:R-:W-:Y:S02]  /*df70*/  ISETP.GE.AND P0, PT, R128.reuse, 0x60, PT ;  /* 0x000000608000780c */ /* 0x040fe40003f06270 */
[----:B------:R-:W-:Y:S02]  /*df80*/  ISETP.GE.AND P1, PT, R128, 0x61, PT ;  /* 0x000000618000780c */ /* 0x000fe40003f26270 */
[----:B------:R-:W-:-:S02]  /*df90*/  ISETP.GT.OR P2, PT, R218, 0x70, !P2 ;  /* 0x00000070da00780c */ /* 0x000fc40005744670 */
[C---:B------:R-:W-:Y:S02]  /*dfa0*/  ISETP.GT.OR P0, PT, R221.reuse, 0x60, !P0 ;  /* 0x00000060dd00780c */ /* 0x040fe40004704670 */
[----:B------:R-:W-:Y:S02]  /*dfb0*/  ISETP.GT.OR P1, PT, R221, 0x61, !P1 ;  /* 0x00000061dd00780c */ /* 0x000fe40004f24670 */
[----:B---3--:R-:W-:Y:S02]  /*dfc0*/  FSEL R130, R4, -INF , !P2 ;  /* 0xff80000004827808 */ /* 0x008fe40005000000 */
[----:B------:R-:W-:Y:S02]  /*dfd0*/  FSEL R131, R143, -INF , !P0 ;  /* 0xff8000008f837808 */ /* 0x000fe40004000000 */
[----:B------:R-:W-:Y:S02]  /*dfe0*/  FSEL R137, R142, -INF , !P1 ;  /* 0xff8000008e897808 */ /* 0x000fe40004800000 */
[----:B------:R-:W-:-:S02]  /*dff0*/  ISETP.GE.AND P2, PT, R128, 0x68, PT ;  /* 0x000000688000780c */ /* 0x000fc40003f46270 */
[C---:B------:R-:W-:Y:S02]  /*e000*/  ISETP.GE.AND P0, PT, R128.reuse, 0x69, PT ;  /* 0x000000698000780c */ /* 0x040fe40003f06270 */
[----:B------:R-:W-:Y:S02]  /*e010*/  ISETP.GE.AND P1, PT, R128, 0x70, PT ;  /* 0x000000708000780c */ /* 0x000fe40003f26270 */
[----:B------:R-:W-:Y:S02]  /*e020*/  LEA R136, R0, R136, 0xa ;  /* 0x0000008800887211 */ /* 0x000fe400078e50ff */
[C---:B------:R-:W-:Y:S02]  /*e030*/  ISETP.GT.OR P2, PT, R221.reuse, 0x68, !P2 ;  /* 0x00000068dd00780c */ /* 0x040fe40005744670 */
[C---:B------:R-:W-:Y:S02]  /*e040*/  ISETP.GT.OR P0, PT, R221.reuse, 0x69, !P0 ;  /* 0x00000069dd00780c */ /* 0x040fe40004704670 */
[----:B------:R-:W-:-:S02]  /*e050*/  ISETP.GT.OR P1, PT, R221, 0x70, !P1 ;  /* 0x00000070dd00780c */ /* 0x000fc40004f24670 */
[----:B------:R-:W-:Y:S01]  /*e060*/  R2UR UR8, R136 ;  /* 0x00000000880872ca */ /* 0x000fe200000e0000 */
[----:B------:R-:W1:Y:S01]  /*e070*/  SHFL.IDX PT, R225, R227, R9, 0x1f ;  /* 0x00001f09e3e17589 */ /* 0x000e6200000e0000 */
[----:B------:R-:W-:Y:S02]  /*e080*/  FSEL R129, R6, -INF , !P2 ;  /* 0xff80000006817808 */ /* 0x000fe40005000000 */
[----:B--2---:R-:W-:Y:S02]  /*e090*/  FSEL R139, R5, -INF , !P0 ;  /* 0xff800000058b7808 */ /* 0x004fe40004000000 */
[----:B----4-:R-:W-:Y:S02]  /*e0a0*/  FSEL R136, R2, -INF , !P1 ;  /* 0xff80000002887808 */ /* 0x010fe40004800000 */
[C---:B------:R-:W-:Y:S02]  /*e0b0*/  ISETP.GE.AND P2, PT, R128.reuse, 0x71, PT ;  /* 0x000000718000780c */ /* 0x040fe40003f46270 */
[----:B------:R-:W-:-:S02]  /*e0c0*/  ISETP.GE.AND P0, PT, R128, 0x78, PT ;  /* 0x000000788000780c */ /* 0x000fc40003f06270 */
[----:B------:R-:W-:Y:S02]  /*e0d0*/  ISETP.GE.AND P1, PT, R128, 0x79, PT ;  /* 0x000000798000780c */ /* 0x000fe40003f26270 */
[----:B------:R2:W-:Y:S02]  /*e0e0*/  MUFU.TANH R128, R212 ;  /* 0x000000d400807308 */ /* 0x0005e40000002400 */
[----:B--2---:R-:W2:Y:S01]  /*e0f0*/  SHFL.IDX PT, R212, R227, R223, 0x1f ;  /* 0x00001fdfe3d47589 */ /* 0x004ea200000e0000 */
[C---:B------:R-:W-:Y:S02]  /*e100*/  ISETP.GT.OR P3, PT, R218.reuse, 0x71, !P3 ;  /* 0x00000071da00780c */ /* 0x040fe40005f64670 */
[C---:B------:R-:W-:Y:S02]  /*e110*/  ISETP.GT.OR P5, PT, R218.reuse, 0x78, !P5 ;  /* 0x00000078da00780c */ /* 0x040fe40006fa4670 */
[----:B------:R-:W-:Y:S02]  /*e120*/  ISETP.GT.OR P4, PT, R218, 0x79, !P4 ;  /* 0x00000079da00780c */ /* 0x000fe40006784670 */
[----:B------:R-:W3:Y:S01]  /*e130*/  SHFL.IDX PT, R218, R17, R9, 0x1f ;  /* 0x00001f0911da7589 */ /* 0x000ee200000e0000 */
[----:B------:R-:W-:Y:S01]  /*e140*/  IADD3 R232, R9, 0xc, RZ ;  /* 0x0000000c09e87810 */ /* 0x000fe20007ffe0ff */
[----:B------:R-:W-:-:S02]  /*e150*/  WARPGROUP.DEPBAR.LE gsb0, 0x0 ;  /* 0x00008000000079c5 */ /* 0x000fc40000010000 */
        /* <DEDUP_REMOVED lines=11> */
[C---:B------:R-:W-:Y:S02]  /*e210*/  VIADD R27, R9.reuse, 0x10 ;  /* 0x00000010091b7836 */ /* 0x040fe40000000000 */
[----:B------:R-:W-:Y:S01]  /*e220*/  FADD.FTZ R225, R26, -R225 ;  /* 0x800000e11ae17221 */ /* 0x000fe20000010000 */
[----:B------:R-:W-:Y:S01]  /*e230*/  IADD3 R221, R9, 0x14, RZ ;  /* 0x0000001409dd7810 */ /* 0x000fe20007ffe0ff */
        /* <DEDUP_REMOVED lines=8> */
[----:B--2---:R-:W-:Y:S01]  /*e2c0*/  FADD.FTZ R221, R29, -R223 ;  /* 0x800000df1ddd7221 */ /* 0x004fe20000010000 */
[----:B------:R-:W-:-:S02]  /*e2d0*/  VIADD R29, R9, 0x18 ;  /* 0x00000018091d7836 */ /* 0x000fc40000000000 */
[----:B------:R-:W-:Y:S01]  /*e2e0*/  FADD.FTZ R223, R31, -R223 ;  /* 0x800000df1fdf7221 */ /* 0x000fe20000010000 */
[----:B------:R-:W-:-:S03]  /*e2f0*/  VIADD R31, R9, 0x10 ;  /* 0x00000010091f7836 */ /* 0x000fc60000000000 */
        /* <DEDUP_REMOVED lines=8> */
[----:B------:R-:W-:Y:S01]  /*e380*/  IADD3 R32, R9, 0x14, RZ ;  /* 0x0000001409207810 */ /* 0x000fe20007ffe0ff */
[----:B------:R-:W-:Y:S01]  /*e390*/  FADD.FTZ R224, R34, -R28 ;  /* 0x8000001c22e07221 */ /* 0x000fe20000010000 */
        /* <DEDUP_REMOVED lines=9> */
[C---:B------:R-:W-:Y:S01]  /*e430*/  IADD3 R232, R9.reuse, 0x1c, RZ ;  /* 0x0000001c09e87810 */ /* 0x040fe20007ffe0ff */
[----:B------:R-:W-:-:S02]  /*e440*/  VIADD R34, R9, 0x18 ;  /* 0x0000001809227836 */ /* 0x000fc40000000000 */
[----:B------:R-:W-:Y:S01]  /*e450*/  FMUL.FTZ R213, R213, R229 ;  /* 0x000000e5d5d57220 */ /* 0x000fe20000410000 */
[----:B------:R-:W-:Y:S02]  /*e460*/  IADD3 R229, R9, 0x1c, RZ ;  /* 0x0000001c09e57810 */ /* 0x000fe40007ffe0ff */
        /* <DEDUP_REMOVED lines=10> */
[----:B------:R-:W-:Y:S01]  /*e510*/  FMUL.FTZ R210, R210, R225 ;  /* 0x000000e1d2d27220 */ /* 0x000fe20000410000 */
[----:B------:R-:W4:Y:S01]  /*e520*/  SHFL.IDX PT, R35, R15, R9, 0x1f ;  /* 0x00001f090f237589 */ /* 0x000f2200000e0000 */
[----:B------:R-:W-:-:S03]  /*e530*/  VIADD R225, R9, 0x4 ;  /* 0x0000000409e17836 */ /* 0x000fc60000000000 */
[----:B------:R2:W-:Y:S01]  /*e540*/  MUFU.EX2 R18, R31 ;  /* 0x0000001f00127308 */ /* 0x0005e20000000800 */
[----:B------:R-:W-:-:S07]  /*e550*/  VIADD R36, R9, 0xc ;  /* 0x0000000c09247836 */ /* 0x000fce0000000000 */
[----:B------:R1:W-:Y:S01]  /*e560*/  MUFU.EX2 R19, R32 ;  /* 0x0000002000137308 */ /* 0x0003e20000000800 */
[--C-:B--2---:R-:W-:Y:S01]  /*e570*/  FFMA.FTZ R31, R208, UR4, -R33.reuse ;  /* 0x00000004d01f7c23 */ /* 0x104fe20008010821 */
[----:B-1----:R-:W-:Y:S01]  /*e580*/  FFMA.FTZ R32, R209, UR4, -R33 ;  /* 0x00000004d1207c23 */ /* 0x002fe20008010821 */
[----:B---3--:R-:W-:Y:S02]  /*e590*/  FFMA.FTZ R33, R206, UR4, -R34 ;  /* 0x00000004ce217c23 */ /* 0x008fe40008010822 */
[----:B------:R-:W1:Y:S03]  /*e5a0*/  SHFL.IDX PT, R206, R15, R225, 0x1f ;  /* 0x00001fe10fce7589 */ /* 0x000e6600000e0000 */
[----:B------:R2:W-:Y:S01]  /*e5b0*/  MUFU.EX2 R27, R231 ;  /* 0x000000e7001b7308 */ /* 0x0005e20000000800 */
[----:B------:R-:W-:Y:S01]  /*e5c0*/  FFMA.FTZ R208, -R230, R230, 1 ;  /* 0x3f800000e6d07423 */ /* 0x000fe200000101e6 */
[----:B------:R-:W-:Y:S01]  /*e5d0*/  FMUL.FTZ R226, R219, R226 ;  /* 0x000000e2dbe27220 */ /* 0x000fe20000410000 */
[----:B--2---:R-:W-:-:S02]  /*e5e0*/  FADD.FTZ R231, R37, -R232 ;  /* 0x800000e825e77221 */ /* 0x004fc40000010000 */
[----:B------:R2:W3:Y:S01]  /*e5f0*/  SHFL.IDX PT, R37, R15, R36, 0x1f ;  /* 0x00001f240f257589 */ /* 0x0004e200000e0000 */
[----:B------:R-:W-:Y:S01]  /*e600*/  FMUL.FTZ R208, R208, R226 ;  /* 0x000000e2d0d07220 */ /* 0x000fe20000410000 */
[C---:B------:R-:W-:Y:S02]  /*e610*/  IADD3 R215, R9.reuse, 0x8, RZ ;  /* 0x0000000809d77810 */ /* 0x040fe40007ffe0ff */
[C---:B------:R-:W-:Y:S01]  /*e620*/  IADD3 R226, R9.reuse, 0x10, RZ ;  /* 0x0000001009e27810 */ /* 0x040fe20007ffe0ff */
[--C-:B----4-:R-:W-:Y:S01]  /*e630*/  FFMA.FTZ R204, R204, UR4, -R35.reuse ;  /* 0x00000004cccc7c23 */ /* 0x110fe20008010823 */
[----:B------:R-:W-:Y:S01]  /*e640*/  IADD3 R230, R9, 0x18, RZ ;  /* 0x0000001809e67810 */ /* 0x000fe20007ffe0ff */
[----:B------:R-:W4:Y:S01]  /*e650*/  SHFL.IDX PT, R209, R15, R215, 0x1f ;  /* 0x00001fd70fd17589 */ /* 0x000f2200000e0000 */
[----:B--2---:R-:W-:-:S03]  /*e660*/  FFMA.FTZ R36, R205, UR4, -R35 ;  /* 0x00000004cd247c23 */ /* 0x004fc60008010823 */
[----:B------:R-:W2:Y:S01]  /*e670*/  SHFL.IDX PT, R205, R15, R226, 0x1f ;  /* 0x00001fe20fcd7589 */ /* 0x000ea200000e0000 */
[----:B------:R1:W-:Y:S01]  /*e680*/  MUFU.EX2 R35, R204 ;  /* 0x000000cc00237308 */ /* 0x0003e20000000800 */
[----:B------:R-:W-:Y:S02]  /*e690*/  FADD.FTZ R232, R39, -R232 ;  /* 0x800000e827e87221 */ /* 0x000fe40000010000 */
[----:B------:R-:W-:Y:S01]  /*e6a0*/  SHFL.IDX PT, R39, R15, R230, 0x1f ;  /* 0x00001fe60f277589 */ /* 0x000fe200000e0000 */
[--C-:B-1----:R-:W-:Y:S01]  /*e6b0*/  FFMA.FTZ R204, R122, UR4, -R206.reuse ;  /* 0x000000047acc7c23 */ /* 0x102fe200080108ce */
[----:B------:R-:W-:Y:S02]  /*e6c0*/  FFMA.FTZ R206, R124, UR4, -R206 ;  /* 0x000000047cce7c23 */ /* 0x000fe400080108ce */
[----:B------:R-:W1:Y:S01]  /*e6d0*/  SHFL.IDX PT, R122, R15, R229, 0x1f ;  /* 0x00001fe50f7a7589 */ /* 0x000e6200000e0000 */
[--C-:B---3--:R-:W-:Y:S01]  /*e6e0*/  FFMA.FTZ R120, R120, UR4, -R37.reuse ;  /* 0x0000000478787c23 */ /* 0x108fe20008010825 */
[----:B------:R-:W-:-:S02]  /*e6f0*/  FFMA.FTZ R121, R121, UR4, -R37 ;  /* 0x0000000479797c23 */ /* 0x000fc40008010825 */
[----:B------:R-:W3:Y:S01]  /*e700*/  SHFL.IDX PT, R124, R10, R225, 0x1f ;  /* 0x00001fe10a7c7589 */ /* 0x000ee200000e0000 */
[----:B------:R4:W-:Y:S03]  /*e710*/  MUFU.EX2 R37, R206 ;  /* 0x000000ce00257308 */ /* 0x0009e60000000800 */
[----:B----4-:R-:W4:Y:S05]  /*e720*/  SHFL.IDX PT, R206, R10, R215, 0x1f ;  /* 0x00001fd70ace7589 */ /* 0x010f2a00000e0000 */
[----:B------:R2:W-:Y:S01]  /*e730*/  MUFU.EX2 R17, R211 ;  /* 0x000000d300117308 */ /* 0x0005e20000000800 */
[----:B------:R-:W-:Y:S01]  /*e740*/  FFMA.FTZ R34, R207, UR4, -R34 ;  /* 0x00000004cf227c23 */ /* 0x000fe20008010822 */
[----:B------:R-:W-:Y:S01]  /*e750*/  FFMA.FTZ R207, R123, UR4, -R209 ;  /* 0x000000047bcf7c23 */ /* 0x000fe200080108d1 */
[----:B--2---:R-:W-:-:S02]  /*e760*/  VIADD R211, R9, 0x14 ;  /* 0x0000001409d37836 */ /* 0x004fc40000000000 */
[----:B------:R-:W-:Y:S01]  /*e770*/  FFMA.FTZ R125, R125, UR4, -R209 ;  /* 0x000000047d7d7c23 */ /* 0x000fe200080108d1 */
[--C-:B------:R-:W-:Y:S02]  /*e780*/  FFMA.FTZ R123, R103, UR4, -R205.reuse ;  /* 0x00000004677b7c23 */ /* 0x100fe400080108cd */
[----:B------:R2:W-:Y:S01]  /*e790*/  SHFL.IDX PT, R38, R15, R211, 0x1f ;  /* 0x00001fd30f267589 */ /* 0x0005e200000e0000 */
[----:B------:R-:W-:Y:S02]  /*e7a0*/  VIADD R209, R9, 0xc ;  /* 0x0000000c09d17836 */ /* 0x000fe40000000000 */
[----:B------:R-:W-:Y:S01]  /*e7b0*/  FFMA.FTZ R114, R114, UR4, -R205 ;  /* 0x0000000472727c23 */ /* 0x000fe200080108cd */
[----:B-1----:R-:W-:Y:S01]  /*e7c0*/  FFMA.FTZ R205, R95, UR4, -R122 ;  /* 0x000000045fcd7c23 */ /* 0x002fe2000801087a */
[--C-:B------:R-:W-:Y:S01]  /*e7d0*/  FFMA.FTZ R112, R112, UR4, -R39.reuse ;  /* 0x0000000470707c23 */ /* 0x100fe20008010827 */
[----:B--2---:R1:W-:Y:S01]  /*e7e0*/  MUFU.EX2 R15, R204 ;  /* 0x000000cc000f7308 */ /* 0x0043e20000000800 */
[----:B------:R-:W-:Y:S01]  /*e7f0*/  FFMA.FTZ R107, R107, UR4, -R39 ;  /* 0x000000046b6b7c23 */ /* 0x000fe20008010827 */
[----:B-1----:R-:W1:Y:S06]  /*e800*/  SHFL.IDX PT, R204, R10, R9, 0x1f ;  /* 0x00001f090acc7589 */ /* 0x002e6c00000e0000 */
[----:B------:R2:W-:Y:S01]  /*e810*/  MUFU.EX2 R95, R123 ;  /* 0x0000007b005f7308 */ /* 0x0005e20000000800 */
[--C-:B---3--:R-:W-:Y:S01]  /*e820*/  FFMA.FTZ R119, R119, UR4, -R124.reuse ;  /* 0x0000000477777c23 */ /* 0x108fe2000801087c */
[----:B------:R-:W-:-:S06]  /*e830*/  FFMA.FTZ R124, R94, UR4, -R124 ;  /* 0x000000045e7c7c23 */ /* 0x000fcc000801087c */
[----:B------:R3:W-:Y:S01]  /*e840*/  MUFU.EX2 R39, R125 ;  /* 0x0000007d00277308 */ /* 0x0007e20000000800 */
[----:B--2---:R-:W2:Y:S04]  /*e850*/  SHFL.IDX PT, R123, R12, R209, 0x1f ;  /* 0x00001fd10c7b7589 */ /* 0x004ea800000e0000 */
[----:B---3--:R-:W3:Y:S03]  /*e860*/  SHFL.IDX PT, R125, R10, R230, 0x1f ;  /* 0x00001fe60a7d7589 */ /* 0x008ee600000e0000 */
[----:B------:R4:W-:Y:S02]  /*e870*/  MUFU.EX2 R94, R120 ;  /* 0x00000078005e7308 */ /* 0x0009e40000000800 */
[----:B----4-:R-:W-:-:S02]  /*e880*/  FFMA.FTZ R120, R99, UR4, -R206 ;  /* 0x0000000463787c23 */ /* 0x010fc400080108ce */
[----:B------:R-:W4:Y:S04]  /*e890*/  SHFL.IDX PT, R99, R12, R9, 0x1f ;  /* 0x00001f090c637589 */ /* 0x000f2800000e0000 */
[----:B------:R-:W4:Y:S01]  /*e8a0*/  MUFU.EX2 R29, R29 ;  /* 0x0000001d001d7308 */ /* 0x000f220000000800 */
[--C-:B-1----:R-:W-:Y:S01]  /*e8b0*/  FFMA.FTZ R117, R117, UR4, -R204.reuse ;  /* 0x0000000475757c23 */ /* 0x102fe200080108cc */
[----:B------:R-:W-:Y:S01]  /*e8c0*/  FFMA.FTZ R106, R106, UR4, -R204 ;  /* 0x000000046a6a7c23 */ /* 0x000fe200080108cc */
[----:B------:R-:W-:Y:S01]  /*e8d0*/  FFMA.FTZ R111, R111, UR4, -R206 ;  /* 0x000000046f6f7c23 */ /* 0x000fe200080108ce */
[----:B------:R-:W1:Y:S04]  /*e8e0*/  SHFL.IDX PT, R204, R10, R211, 0x1f ;  /* 0x00001fd30acc7589 */ /* 0x000e6800000e0000 */
[----:B------:R-:W1:Y:S01]  /*e8f0*/  MUFU.EX2 R31, R31 ;  /* 0x0000001f001f7308 */ /* 0x000e620000000800 */
[----:B------:R-:W1:Y:S01]  /*e900*/  SHFL.IDX PT, R206, R12, R215, 0x1f ;  /* 0x00001fd70cce7589 */ /* 0x000e6200000e0000 */
[----:B------:R-:W-:Y:S01]  /*e910*/  FMUL.FTZ R132, R132, UR9 ;  /* 0x0000000984847c20 */ /* 0x000fe20008410000 */
[----:B------:R-:W-:Y:S01]  /*e920*/  FFMA.FTZ R122, R96, UR4, -R122 ;  /* 0x00000004607a7c23 */ /* 0x000fe2000801087a */
[----:B------:R-:W-:Y:S01]  /*e930*/  FMUL.FTZ R134, R134, UR9 ;  /* 0x0000000986867c20 */ /* 0x000fe20008410000 */
[--C-:B------:R-:W-:Y:S01]  /*e940*/  FFMA.FTZ R103, R97, UR4, -R38.reuse ;  /* 0x0000000461677c23 */ /* 0x100fe20008010826 */
[----:B------:R-:W1:Y:S01]  /*e950*/  SHFL.IDX PT, R96, R10, R226, 0x1f ;  /* 0x00001fe20a607589 */ /* 0x000e6200000e0000 */
[----:B------:R-:W-:Y:S01]  /*e960*/  FFMA.FTZ R109, R109, UR4, -R38 ;  /* 0x000000046d6d7c23 */ /* 0x000fe20008010826 */
[--C-:B--2---:R-:W-:Y:S01]  /*e970*/  FFMA.FTZ R127, R127, UR4, -R123.reuse ;  /* 0x000000047f7f7c23 */ /* 0x104fe2000801087b */
[----:B------:R-:W-:Y:S01]  /*e980*/  FFMA.FTZ R139, R139, UR4, -R123 ;  /* 0x000000048b8b7c23 */ /* 0x000fe2000801087b */
[----:B------:R2:W-:Y:S01]  /*e990*/  MUFU.EX2 R38, R207 ;  /* 0x000000cf00267308 */ /* 0x0005e20000000800 */
[--C-:B---3--:R-:W-:Y:S01]  /*e9a0*/  FFMA.FTZ R116, R116, UR4, -R125.reuse ;  /* 0x0000000474747c23 */ /* 0x108fe2000801087d */
[----:B------:R-:W3:Y:S01]  /*e9b0*/  SHFL.IDX PT, R123, R12, R230, 0x1f ;  /* 0x00001fe60c7b7589 */ /* 0x000ee200000e0000 */
[----:B------:R-:W-:Y:S01]  /*e9c0*/  FFMA.FTZ R125, R98, UR4, -R125 ;  /* 0x00000004627d7c23 */ /* 0x000fe2000801087d */
[----:B------:R-:W-:-:S02]  /*e9d0*/  FMUL.FTZ R133, R133, UR9 ;  /* 0x0000000985857c20 */ /* 0x000fc40008410000 */
[----:B------:R1:W-:Y:S01]  /*e9e0*/  SHFL.IDX PT, R97, R10, R209, 0x1f ;  /* 0x00001fd10a617589 */ /* 0x0003e200000e0000 */
[----:B------:R-:W-:Y:S01]  /*e9f0*/  FMUL.FTZ R135, R135, UR9 ;  /* 0x0000000987877c20 */ /* 0x000fe20008410000 */
[----:B------:R-:W3:Y:S02]  /*ea00*/  MUFU.TANH R132, R132 ;  /* 0x0000008400847308 */ /* 0x000ee40000002400 */
[----:B--2---:R-:W2:Y:S01]  /*ea10*/  SHFL.IDX PT, R207, R10, R229, 0x1f ;  /* 0x00001fe50acf7589 */ /* 0x004ea200000e0000 */
[--C-:B----4-:R-:W-:Y:S01]  /*ea20*/  FFMA.FTZ R113, R113, UR4, -R99.reuse ;  /* 0x0000000471717c23 */ /* 0x110fe20008010863 */
[----:B------:R-:W-:-:S04]  /*ea30*/  FFMA.FTZ R131, R131, UR4, -R99 ;  /* 0x0000000483837c23 */ /* 0x000fc80008010863 */
[----:B------:R4:W-:Y:S01]  /*ea40*/  MUFU.EX2 R98, R103 ;  /* 0x0000006700627308 */ /* 0x0009e20000000800 */
[----:B-1----:R-:W-:Y:S01]  /*ea50*/  FFMA.FTZ R209, -R233, R233, 1 ;  /* 0x3f800000e9d17423 */ /* 0x002fe200000101e9 */
[----:B------:R-:W-:-:S06]  /*ea60*/  IADD3 R233, R9, 0xc, RZ ;  /* 0x0000000c09e97810 */ /* 0x000fcc0007ffe0ff */
[----:B------:R-:W1:Y:S01]  /*ea70*/  MUFU.TANH R134, R134 ;  /* 0x0000008600867308 */ /* 0x000e620000002400 */
[----:B----4-:R4:W-:Y:S07]  /*ea80*/  SHFL.IDX PT, R103, R12, R211, 0x1f ;  /* 0x00001fd30c677589 */ /* 0x0109ee00000e0000 */
[----:B------:R3:W-:Y:S01]  /*ea90*/  MUFU.EX2 R99, R112 ;  /* 0x0000007000637308 */ /* 0x0007e20000000800 */
[----:B----4-:R-:W-:Y:S01]  /*eaa0*/  FFMA.FTZ R211, -R22, R22, 1 ;  /* 0x3f80000016d37423 */ /* 0x010fe20000010116 */
[----:B------:R-:W-:-:S02]  /*eab0*/  FMUL.FTZ R22, R29, R222 ;  /* 0x000000de1d167220 */ /* 0x000fc40000410000 */
[----:B------:R4:W-:Y:S04]  /*eac0*/  SHFL.IDX PT, R222, R14, R215, 0x1f ;  /* 0x00001fd70ede7589 */ /* 0x0009e800000e0000 */
[----:B------:R-:W2:Y:S01]  /*ead0*/  MUFU.TANH R133, R133 ;  /* 0x0000008500857308 */ /* 0x000ea20000002400 */
[----:B---3--:R-:W3:Y:S01]  /*eae0*/  SHFL.IDX PT, R112, R12, R229, 0x1f ;  /* 0x00001fe50c707589 */ /* 0x008ee200000e0000 */
[----:B----4-:R-:W-:-:S06]  /*eaf0*/  FMUL.FTZ R215, R31, R217 ;  /* 0x000000d91fd77220 */ /* 0x010fcc0000410000 */
[----:B------:R-:W4:Y:S01]  /*eb00*/  MUFU.TANH R135, R135 ;  /* 0x0000008700877308 */ /* 0x000f220000002400 */
[----:B------:R-:W3:Y:S07]  /*eb10*/  SHFL.IDX PT, R217, R14, R233, 0x1f ;  /* 0x00001fe90ed97589 */ /* 0x000eee00000e0000 */
[----:B------:R-:W3:Y:S01]  /*eb20*/  MUFU.EX2 R28, R28 ;  /* 0x0000001c001c7308 */ /* 0x000ee20000000800 */
[--C-:B------:R-:W-:Y:S01]  /*eb30*/  FFMA.FTZ R102, R102, UR4, -R204.reuse ;  /* 0x0000000466667c23 */ /* 0x100fe200080108cc */
[----:B------:R-:W-:Y:S01]  /*eb40*/  FFMA.FTZ R115, R115, UR4, -R204 ;  /* 0x0000000473737c23 */ /* 0x000fe200080108cc */
[--C-:B------:R-:W-:Y:S01]  /*eb50*/  FFMA.FTZ R126, R126, UR4, -R206.reuse ;  /* 0x000000047e7e7c23 */ /* 0x100fe200080108ce */
[----:B------:R-:W-:Y:S01]  /*eb60*/  FFMA.FTZ R129, R129, UR4, -R206 ;  /* 0x0000000481817c23 */ /* 0x000fe200080108ce */
[----:B------:R-:W-:Y:S01]  /*eb70*/  FSEL R204, R132, -INF , !P5 ;  /* 0xff80000084cc7808 */ /* 0x000fe20006800000 */
[--C-:B------:R-:W-:Y:S01]  /*eb80*/  FFMA.FTZ R101, R101, UR4, -R96.reuse ;  /* 0x0000000465657c23 */ /* 0x100fe20008010860 */
[----:B-1----:R-:W-:Y:S01]  /*eb90*/  FSEL R206, R134, -INF , !P0 ;  /* 0xff80000086ce7808 */ /* 0x002fe20004000000 */
[----:B------:R-:W-:Y:S01]  /*eba0*/  FFMA.FTZ R100, R100, UR4, -R96 ;  /* 0x0000000464647c23 */ /* 0x000fe20008010860 */
[----:B------:R-:W-:Y:S01]  /*ebb0*/  FMUL.FTZ R218, R27, R218 ;  /* 0x000000da1bda7220 */ /* 0x000fe20000410000 */
[----:B------:R1:W-:Y:S01]  /*ebc0*/  MUFU.EX2 R96, R114 ;  /* 0x0000007200607308 */ /* 0x0003e20000000800 */
[----:B------:R-:W-:Y:S01]  /*ebd0*/  FFMA.FTZ R204, R204, UR4, -R123 ;  /* 0x00000004cccc7c23 */ /* 0x000fe2000801087b */
[--C-:B--2---:R-:W-:Y:S01]  /*ebe0*/  FFMA.FTZ R110, R110, UR4, -R207.reuse ;  /* 0x000000046e6e7c23 */ /* 0x104fe200080108cf */
[----:B------:R-:W-:Y:S01]  /*ebf0*/  FFMA.FTZ R118, R118, UR4, -R207 ;  /* 0x0000000476767c23 */ /* 0x000fe200080108cf */
[----:B------:R-:W-:Y:S01]  /*ec00*/  FFMA.FTZ R123, R206, UR4, -R123 ;  /* 0x00000004ce7b7c23 */ /* 0x000fe2000801087b */
[----:B------:R-:W-:Y:S01]  /*ec10*/  FSEL R206, R133, -INF , !P4 ;  /* 0xff80000085ce7808 */ /* 0x000fe20006000000 */
[----:B-1----:R-:W-:Y:S01]  /*ec20*/  FFMA.FTZ R114, -R234, R234, 1 ;  /* 0x3f800000ea727423 */ /* 0x002fe200000101ea */
[----:B----4-:R-:W-:Y:S01]  /*ec30*/  FSEL R207, R135, -INF , !P1 ;  /* 0xff80000087cf7808 */ /* 0x010fe20004800000 */
[----:B---3--:R-:W-:Y:S01]  /*ec40*/  FMUL.FTZ R221, R28, R221 ;  /* 0x000000dd1cdd7220 */ /* 0x008fe20000410000 */
[----:B------:R-:W-:Y:S01]  /*ec50*/  FFMA.FTZ R235, -R235, R235, 1 ;  /* 0x3f800000ebeb7423 */ /* 0x000fe200000101eb */
[----:B------:R-:W-:-:S02]  /*ec60*/  FMUL.FTZ R114, R114, R218 ;  /* 0x000000da72727220 */ /* 0x000fc40000410000 */
[----:B------:R-:W1:Y:S01]  /*ec70*/  SHFL.IDX PT, R218, R14, R9, 0x1f ;  /* 0x00001f090eda7589 */ /* 0x000e6200000e0000 */
[--C-:B------:R-:W-:Y:S01]  /*ec80*/  FFMA.FTZ R206, R206, UR4, -R112.reuse ;  /* 0x00000004cece7c23 */ /* 0x100fe20008010870 */
[----:B------:R-:W-:Y:S01]  /*ec90*/  FFMA.FTZ R207, R207, UR4, -R112 ;  /* 0x00000004cfcf7c23 */ /* 0x000fe20008010870 */
[----:B------:R-:W-:Y:S01]  /*eca0*/  FMUL.FTZ R112, R235, R221 ;  /* 0x000000ddeb707220 */ /* 0x000fe20000410000 */
[--C-:B------:R-:W-:Y:S01]  /*ecb0*/  FADD.FTZ R45, R45, -R217.reuse ;  /* 0x800000d92d2d7221 */ /* 0x100fe20000010000 */
[----:B------:R-:W-:Y:S01]  /*ecc0*/  FADD.FTZ R47, R47, -R217 ;  /* 0x800000d92f2f7221 */ /* 0x000fe20000010000 */
[----:B------:R-:W2:Y:S04]  /*ecd0*/  SHFL.IDX PT, R221, R14, R225, 0x1f ;  /* 0x00001fe10edd7589 */ /* 0x000ea800000e0000 */
[----:B------:R3:W4:Y:S01]  /*ece0*/  LDS R217, [R11+0x400] ;  /* 0x000400000bd97984 */ /* 0x0007220000000800 */
[----:B------:R-:W2:Y:S01]  /*ecf0*/  MUFU.EX2 R32, R32 ;  /* 0x0000002000207308 */ /* 0x000ea20000000800 */
[----:B------:R-:W-:Y:S01]  /*ed00*/  FFMA.FTZ R20, -R20, R20, 1 ;  /* 0x3f80000014147423 */ /* 0x000fe20000010114 */
[----:B------:R-:W-:Y:S01]  /*ed10*/  FMUL.FTZ R224, R18, R224 ;  /* 0x000000e012e07220 */ /* 0x000fe20000410000 */
[C---:B------:R-:W-:Y:S01]  /*ed20*/  VIADD R235, R9.reuse, 0x10 ;  /* 0x0000001009eb7836 */ /* 0x040fe20000000000 */
[----:B------:R-:W-:Y:S01]  /*ed30*/  IADD3 R234, R9, 0x14, RZ ;  /* 0x0000001409ea7810 */ /* 0x000fe20007ffe0ff */
[----:B------:R-:W-:Y:S01]  /*ed40*/  FMUL.FTZ R22, R20, R22 ;  /* 0x0000001614167220 */ /* 0x000fe20000410000 */
[----:B---3--:R-:W-:-:S02]  /*ed50*/  FFMA.FTZ R11, -R170, R170, 1 ;  /* 0x3f800000aa0b7423 */ /* 0x008fc400000101aa */
[----:B------:R-:W3:Y:S01]  /*ed60*/  MUFU.EX2 R30, R30 ;  /* 0x0000001e001e7308 */ /* 0x000ee20000000800 */
[----:B-1----:R-:W-:Y:S01]  /*ed70*/  FADD.FTZ R40, R40, -R218 ;  /* 0x800000da28287221 */ /* 0x002fe20000010000 */
[----:B------:R-:W-:-:S03]  /*ed80*/  FFMA.FTZ R21, -R21, R21, 1 ;  /* 0x3f80000015157423 */ /* 0x000fc60000010115 */
[----:B------:R-:W-:-:S03]  /*ed90*/  FMUL.FTZ R40, R35, R40 ;  /* 0x0000002823287220 */ /* 0x000fc60000410000 */
[----:B------:R1:W4:Y:S01]  /*eda0*/  MUFU.EX2 R10, R121 ;  /* 0x00000079000a7308 */ /* 0x0003220000000800 */
[--C-:B--2---:R-:W-:Y:S01]  /*edb0*/  FADD.FTZ R41, R41, -R221.reuse ;  /* 0x800000dd29297221 */ /* 0x104fe20000010000 */
[----:B------:R-:W-:Y:S01]  /*edc0*/  FMUL.FTZ R227, R17, R227 ;  /* 0x000000e311e37220 */ /* 0x000fe20000410000 */
[----:B------:R-:W-:Y:S01]  /*edd0*/  FMUL.FTZ R20, R211, R224 ;  /* 0x000000e0d3147220 */ /* 0x000fe20000410000 */
[----:B------:R-:W-:Y:S01]  /*ede0*/  FADD.FTZ R43, R43, -R221 ;  /* 0x800000dd2b2b7221 */ /* 0x000fe20000010000 */
[----:B------:R-:W2:Y:S01]  /*edf0*/  SHFL.IDX PT, R224, R14, R235, 0x1f ;  /* 0x00001feb0ee07589 */ /* 0x000ea200000e0000 */
[----:B------:R-:W-:Y:S01]  /*ee00*/  FMUL.FTZ R11, R11, R40 ;  /* 0x000000280b0b7220 */ /* 0x000fe20000410000 */
[----:B------:R-:W-:Y:S02]  /*ee10*/  FFMA.FTZ R40, -R169, R169, 1 ;  /* 0x3f800000a9287423 */ /* 0x000fe400000101a9 */
[----:B-1----:R-:W-:Y:S01]  /*ee20*/  SHFL.IDX PT, R121, R12, R225, 0x1f ;  /* 0x00001fe10c797589 */ /* 0x002fe200000e0000 */
[----:B------:R-:W-:-:S03]  /*ee30*/  FMUL.FTZ R221, R15, R41 ;  /* 0x000000290fdd7220 */ /* 0x000fc60000410000 */
[----:B------:R-:W1:Y:S01]  /*ee40*/  SHFL.IDX PT, R225, R14, R234, 0x1f ;  /* 0x00001fea0ee17589 */ /* 0x000e6200000e0000 */
[----:B------:R-:W-:Y:S01]  /*ee50*/  FMUL.FTZ R21, R21, R227 ;  /* 0x000000e315157220 */ /* 0x000fe20000410000 */
[--C-:B------:R-:W-:Y:S01]  /*ee60*/  FADD.FTZ R44, R44, -R222.reuse ;  /* 0x800000de2c2c7221 */ /* 0x100fe20000010000 */
[----:B------:R-:W-:Y:S01]  /*ee70*/  FADD.FTZ R46, R46, -R222 ;  /* 0x800000de2e2e7221 */ /* 0x000fe20000010000 */
[----:B------:R-:W-:Y:S01]  /*ee80*/  FMUL.FTZ R227, R32, R220 ;  /* 0x000000dc20e37220 */ /* 0x000fe20000410000 */
[----:B------:R-:W-:Y:S01]  /*ee90*/  FMUL.FTZ R222, R37, R43 ;  /* 0x0000002b25de7220 */ /* 0x000fe20000410000 */
[----:B------:R-:W1:Y:S01]  /*eea0*/  SHFL.IDX PT, R220, R14, R229, 0x1f ;  /* 0x00001fe50edc7589 */ /* 0x000e6200000e0000 */
[----:B------:R-:W-:Y:S01]  /*eeb0*/  FMUL.FTZ R43, R40, R221 ;  /* 0x000000dd282b7220 */ /* 0x000fe20000410000 */
[----:B------:R-:W-:Y:S01]  /*eec0*/  FFMA.FTZ R40, -R23, R23, 1 ;  /* 0x3f80000017287423 */ /* 0x000fe20000010117 */
[----:B------:R-:W-:Y:S01]  /*eed0*/  FFMA.FTZ R23, -R88, R88, 1 ;  /* 0x3f80000058177423 */ /* 0x000fe20000010158 */
[----:B------:R-:W-:Y:S01]  /*eee0*/  FMUL.FTZ R46, R39, R46 ;  /* 0x0000002e272e7220 */ /* 0x000fe20000410000 */
[--C-:B------:R-:W-:Y:S01]  /*eef0*/  FFMA.FTZ R105, R105, UR4, -R97.reuse ;  /* 0x0000000469697c23 */ /* 0x100fe20008010861 */
[----:B------:R-:W-:Y:S01]  /*ef00*/  FFMA.FTZ R104, R104, UR4, -R97 ;  /* 0x0000000468687c23 */ /* 0x000fe20008010861 */
[----:B---3--:R-:W-:Y:S01]  /*ef10*/  FMUL.FTZ R223, R30, R223 ;  /* 0x000000df1edf7220 */ /* 0x008fe20000410000 */
[----:B------:R3:W1:Y:S01]  /*ef20*/  MUFU.EX2 R97, R109 ;  /* 0x0000006d00617308 */ /* 0x0006620000000800 */
[----:B------:R-:W-:Y:S01]  /*ef30*/  FMUL.FTZ R23, R23, R46 ;  /* 0x0000002e17177220 */ /* 0x000fe20000410000 */
[----:B------:R-:W-:-:S02]  /*ef40*/  FFMA.FTZ R46, -R92, R92, 1 ;  /* 0x3f8000005c2e7423 */ /* 0x000fc4000001015c */
[----:B----4-:R-:W4:Y:S04]  /*ef50*/  SHFL.IDX PT, R92, R217, R233, 0x1f ;  /* 0x00001fe9d95c7589 */ /* 0x010f2800000e0000 */
[----:B------:R-:W4:Y:S01]  /*ef60*/  MUFU.EX2 R36, R36 ;  /* 0x0000002400247308 */ /* 0x000f220000000800 */
[----:B------:R-:W-:Y:S02]  /*ef70*/  FMUL.FTZ R209, R209, R223 ;  /* 0x000000dfd1d17220 */ /* 0x000fe40000410000 */
[----:B------:R-:W4:Y:S01]  /*ef80*/  SHFL.IDX PT, R223, R14, R230, 0x1f ;  /* 0x00001fe60edf7589 */ /* 0x000f2200000e0000 */
[----:B------:R-:W-:-:S03]  /*ef90*/  FMUL.FTZ R45, R94, R45 ;  /* 0x0000002d5e2d7220 */ /* 0x000fc60000410000 */
[----:B---3--:R3:W-:Y:S01]  /*efa0*/  SHFL.IDX PT, R109, R12, R226, 0x1f ;  /* 0x00001fe20c6d7589 */ /* 0x0087e200000e0000 */
[----:B------:R-:W-:Y:S01]  /*efb0*/  FFMA.FTZ R211, -R200, R200, 1 ;  /* 0x3f800000c8d37423 */ /* 0x000fe200000101c8 */
[----:B------:R-:W-:Y:S01]  /*efc0*/  FMUL.FTZ R228, R19, R228 ;  /* 0x000000e413e47220 */ /* 0x000fe20000410000 */
[----:B--2---:R-:W-:Y:S01]  /*efd0*/  FADD.FTZ R48, R48, -R224 ;  /* 0x800000e030307221 */ /* 0x004fe20000010000 */
[----:B-1----:R-:W-:Y:S01]  /*efe0*/  FADD.FTZ R49, R49, -R225 ;  /* 0x800000e131317221 */ /* 0x002fe20000010000 */
[----:B------:R-:W-:Y:S01]  /*eff0*/  FADD.FTZ R42, R42, -R218 ;  /* 0x800000da2a2a7221 */ /* 0x000fe20000010000 */
[----:B---3--:R-:W-:Y:S01]  /*f000*/  FFMA.FTZ R226, -R203, R203, 1 ;  /* 0x3f800000cbe27423 */ /* 0x008fe200000101cb */
[----:B------:R-:W-:Y:S01]  /*f010*/  FMUL.FTZ R45, R40, R45 ;  /* 0x0000002d282d7220 */ /* 0x000fe20000410000 */
[----:B------:R-:W-:Y:S01]  /*f020*/  FFMA.FTZ R89, -R89, R89, 1 ;  /* 0x3f80000059597423 */ /* 0x000fe20000010159 */
[----:B------:R-:W-:Y:S01]  /*f030*/  FMUL.FTZ R47, R10, R47 ;  /* 0x0000002f0a2f7220 */ /* 0x000fe20000410000 */
[----:B------:R-:W-:Y:S01]  /*f040*/  FMUL.FTZ R14, R226, R227 ;  /* 0x000000e3e20e7220 */ /* 0x000fe20000410000 */
[----:B------:R-:W-:-:S02]  /*f050*/  VIADD R227, R9, 0x4 ;  /* 0x0000000409e37836 */ /* 0x000fc40000000000 */
[----:B------:R-:W-:Y:S01]  /*f060*/  FMUL.FTZ R211, R211, R228 ;  /* 0x000000e4d3d37220 */ /* 0x000fe20000410000 */
[----:B------:R-:W-:Y:S01]  /*f070*/  FFMA.FTZ R90, -R90, R90, 1 ;  /* 0x3f8000005a5a7423 */ /* 0x000fe2000001015a */
[----:B------:R-:W-:Y:S01]  /*f080*/  FMUL.FTZ R48, R95, R48 ;  /* 0x000000305f307220 */ /* 0x000fe20000410000 */
[----:B------:R-:W-:Y:S01]  /*f090*/  FMUL.FTZ R40, R97, R49 ;  /* 0x0000003161287220 */ /* 0x000fe20000410000 */
[--C-:B------:R-:W-:Y:S01]  /*f0a0*/  FADD.FTZ R53, R53, -R220.reuse ;  /* 0x800000dc35357221 */ /* 0x100fe20000010000 */
[----:B------:R-:W-:Y:S01]  /*f0b0*/  FADD.FTZ R55, R55, -R220 ;  /* 0x800000dc37377221 */ /* 0x000fe20000010000 */
[----:B------:R-:W-:Y:S01]  /*f0c0*/  FFMA.FTZ R91, -R91, R91, 1 ;  /* 0x3f8000005b5b7423 */ /* 0x000fe2000001015b */
[----:B------:R-:W-:Y:S01]  /*f0d0*/  IADD3 R228, R9, 0x8, RZ ;  /* 0x0000000809e47810 */ /* 0x000fe20007ffe0ff */
[----:B------:R-:W-:Y:S01]  /*f0e0*/  FFMA.FTZ R218, -R168, R168, 1 ;  /* 0x3f800000a8da7423 */ /* 0x000fe200000101a8 */
[----:B----4-:R-:W-:Y:S01]  /*f0f0*/  FMUL.FTZ R220, R36, R42 ;  /* 0x0000002a24dc7220 */ /* 0x010fe20000410000 */
[----:B------:R-:W-:Y:S01]  /*f100*/  FMUL.FTZ R49, R89, R47 ;  /* 0x0000002f59317220 */ /* 0x000fe20000410000 */
[----:B------:R-:W1:Y:S01]  /*f110*/  SHFL.IDX PT, R88, R217, R227, 0x1f ;  /* 0x00001fe3d9587589 */ /* 0x000e6200000e0000 */
[----:B------:R-:W-:Y:S01]  /*f120*/  FADD.FTZ R51, R51, -R225 ;  /* 0x800000e133337221 */ /* 0x000fe20000010000 */
[----:B------:R-:W-:Y:S01]  /*f130*/  FMUL.FTZ R47, R90, R48 ;  /* 0x000000305a2f7220 */ /* 0x000fe20000410000 */
[----:B------:R-:W-:Y:S01]  /*f140*/  FMUL.FTZ R48, R91, R40 ;  /* 0x000000285b307220 */ /* 0x000fe20000410000 */
[----:B------:R-:W2:Y:S01]  /*f150*/  MUFU.EX2 R107, R107 ;  /* 0x0000006b006b7308 */ /* 0x000ea20000000800 */
[----:B------:R-:W-:Y:S01]  /*f160*/  FMUL.FTZ R41, R218, R220 ;  /* 0x000000dcda297220 */ /* 0x000fe20000410000 */
[----:B------:R-:W3:Y:S01]  /*f170*/  SHFL.IDX PT, R40, R217, R228, 0x1f ;  /* 0x00001fe4d9287589 */ /* 0x000ee200000e0000 */
[----:B------:R-:W-:Y:S01]  /*f180*/  FFMA.FTZ R218, -R166, R166, 1 ;  /* 0x3f800000a6da7423 */ /* 0x000fe200000101a6 */
[----:B------:R-:W-:Y:S01]  /*f190*/  FFMA.FTZ R90, -R165, R165, 1 ;  /* 0x3f800000a55a7423 */ /* 0x000fe200000101a5 */
[----:B------:R-:W-:Y:S01]  /*f1a0*/  FMUL.FTZ R44, R38, R44 ;  /* 0x0000002c262c7220 */ /* 0x000fe20000410000 */
[----:B------:R-:W-:-:S02]  /*f1b0*/  FMUL.FTZ R51, R98, R51 ;  /* 0x0000003362337220 */ /* 0x000fc40000410000 */
[----:B------:R-:W4:Y:S01]  /*f1c0*/  MUFU.EX2 R205, R205 ;  /* 0x000000cd00cd7308 */ /* 0x000f220000000800 */
[----:B------:R-:W-:Y:S01]  /*f1d0*/  FADD.FTZ R50, R50, -R224 ;  /* 0x800000e032327221 */ /* 0x000fe20000010000 */
[--C-:B------:R-:W-:Y:S01]  /*f1e0*/  FADD.FTZ R61, R61, -R92.reuse ;  /* 0x8000005c3d3d7221 */ /* 0x100fe20000010000 */
[----:B------:R-:W-:Y:S01]  /*f1f0*/  FADD.FTZ R92, R63, -R92 ;  /* 0x8000005c3f5c7221 */ /* 0x000fe20000010000 */
[----:B------:R-:W-:Y:S01]  /*f200*/  FMUL.FTZ R44, R218, R44 ;  /* 0x0000002cda2c7220 */ /* 0x000fe20000410000 */
[----:B------:R-:W-:Y:S03]  /*f210*/  LDS R63, [R13+0x400] ;  /* 0x000400000d3f7984 */ /* 0x000fe60000000800 */
[----:B------:R-:W1:Y:S01]  /*f220*/  MUFU.EX2 R122, R122 ;  /* 0x0000007a007a7308 */ /* 0x000e620000000800 */
[----:B------:R-:W-:Y:S01]  /*f230*/  FMUL.FTZ R51, R90, R51 ;  /* 0x000000335a337220 */ /* 0x000fe20000410000 */
[----:B------:R-:W-:Y:S01]  /*f240*/  FMUL.FTZ R50, R96, R50 ;  /* 0x0000003260327220 */ /* 0x000fe20000410000 */
[----:B------:R-:W-:Y:S01]  /*f250*/  SHFL.IDX PT, R89, R217, R9, 0x1f ;  /* 0x00001f09d9597589 */ /* 0x000fe200000e0000 */
[----:B------:R-:W-:-:S03]  /*f260*/  FADD.FTZ R52, R52, -R223 ;  /* 0x800000df34347221 */ /* 0x000fc60000010000 */
[----:B------:R-:W3:Y:S01]  /*f270*/  SHFL.IDX PT, R218, R217, R235, 0x1f ;  /* 0x00001febd9da7589 */ /* 0x000ee200000e0000 */
[----:B------:R-:W3:Y:S03]  /*f280*/  MUFU.EX2 R119, R119 ;  /* 0x0000007700777308 */ /* 0x000ee60000000800 */
[----:B------:R-:W-:Y:S04]  /*f290*/  SHFL.IDX PT, R91, R217, R234, 0x1f ;  /* 0x00001fead95b7589 */ /* 0x000fe800000e0000 */
[----:B------:R-:W-:Y:S01]  /*f2a0*/  SHFL.IDX PT, R90, R217, R230, 0x1f ;  /* 0x00001fe6d95a7589 */ /* 0x000fe200000e0000 */
[----:B------:R-:W-:-:S03]  /*f2b0*/  FMUL.FTZ R46, R46, R50 ;  /* 0x000000322e2e7220 */ /* 0x000fc60000410000 */
[----:B------:R-:W3:Y:S01]  /*f2c0*/  SHFL.IDX PT, R217, R217, R229, 0x1f ;  /* 0x00001fe5d9d97589 */ /* 0x000ee200000e0000 */
[----:B------:R-:W-:Y:S01]  /*f2d0*/  FFMA.FTZ R50, -R164, R164, 1 ;  /* 0x3f800000a4327423 */ /* 0x000fe200000101a4 */
[----:B------:R-:W-:Y:S01]  /*f2e0*/  FMUL.FTZ R52, R99, R52 ;  /* 0x0000003463347220 */ /* 0x000fe20000410000 */
[----:B------:R-:W3:Y:S01]  /*f2f0*/  MUFU.EX2 R120, R120 ;  /* 0x0000007800787308 */ /* 0x000ee20000000800 */
[----:B------:R-:W-:Y:S01]  /*f300*/  FADD.FTZ R54, R54, -R223 ;  /* 0x800000df36367221 */ /* 0x000fe20000010000 */
[----:B------:R-:W-:Y:S01]  /*f310*/  FFMA.FTZ R93, -R93, R93, 1 ;  /* 0x3f8000005d5d7423 */ /* 0x000fe2000001015d */
[----:B------:R-:W-:Y:S01]  /*f320*/  FMUL.FTZ R50, R50, R52 ;  /* 0x0000003432327220 */ /* 0x000fe20000410000 */
[----:B------:R-:W-:Y:S01]  /*f330*/  FFMA.FTZ R52, -R162, R162, 1 ;  /* 0x3f800000a2347423 */ /* 0x000fe200000101a2 */
[----:B--2---:R-:W-:Y:S01]  /*f340*/  FMUL.FTZ R54, R107, R54 ;  /* 0x000000366b367220 */ /* 0x004fe20000410000 */
[----:B------:R-:W-:Y:S02]  /*f350*/  FFMA.FTZ R220, -R163, R163, 1 ;  /* 0x3f800000a3dc7423 */ /* 0x000fe400000101a3 */
[----:B------:R-:W2:Y:S01]  /*f360*/  MUFU.EX2 R124, R124 ;  /* 0x0000007c007c7308 */ /* 0x000ea20000000800 */
[----:B----4-:R-:W-:Y:S01]  /*f370*/  FMUL.FTZ R53, R205, R53 ;  /* 0x00000035cd357220 */ /* 0x010fe20000410000 */
[----:B-1----:R-:W-:Y:S01]  /*f380*/  FMUL.FTZ R55, R122, R55 ;  /* 0x000000377a377220 */ /* 0x002fe20000410000 */
[----:B------:R-:W-:Y:S01]  /*f390*/  FMUL.FTZ R52, R52, R54 ;  /* 0x0000003634347220 */ /* 0x000fe20000410000 */
[----:B------:R-:W-:-:S04]  /*f3a0*/  FADD.FTZ R57, R57, -R88 ;  /* 0x8000005839397221 */ /* 0x000fc80000010000 */
[----:B------:R-:W1:Y:S01]  /*f3b0*/  MUFU.EX2 R26, R26 ;  /* 0x0000001a001a7308 */ /* 0x000e620000000800 */
[----:B------:R-:W-:Y:S01]  /*f3c0*/  FMUL.FTZ R54, R220, R53 ;  /* 0x00000035dc367220 */ /* 0x000fe20000410000 */
[----:B------:R-:W-:-:S06]  /*f3d0*/  FMUL.FTZ R53, R93, R55 ;  /* 0x000000375d357220 */ /* 0x000fcc0000410000 */
[----:B------:R-:W4:Y:S01]  /*f3e0*/  MUFU.EX2 R111, R111 ;  /* 0x0000006f006f7308 */ /* 0x000f220000000800 */
[----:B---3--:R-:W-:-:S07]  /*f3f0*/  FADD.FTZ R55, R60, -R40 ;  /* 0x800000283c377221 */ /* 0x008fce0000010000 */
[----:B------:R-:W3:Y:S01]  /*f400*/  MUFU.TANH R138, R138 ;  /* 0x0000008a008a7308 */ /* 0x000ee20000002400 */
[----:B------:R-:W-:-:S07]  /*f410*/  FFMA.FTZ R60, -R160, R160, 1 ;  /* 0x3f800000a03c7423 */ /* 0x000fce00000101a0 */
[----:B------:R-:W3:Y:S01]  /*f420*/  MUFU.EX2 R100, R100 ;  /* 0x0000006400647308 */ /* 0x000ee20000000800 */
[----:B------:R-:W-:-:S07]  /*f430*/  FMUL.FTZ R57, R119, R57 ;  /* 0x0000003977397220 */ /* 0x000fce0000410000 */
[----:B------:R-:W3:Y:S08]  /*f440*/  MUFU.EX2 R106, R106 ;  /* 0x0000006a006a7308 */ /* 0x000ef00000000800 */
[----:B------:R-:W3:Y:S08]  /*f450*/  MUFU.EX2 R25, R25 ;  /* 0x0000001900197308 */ /* 0x000ef00000000800 */
[----:B------:R-:W3:Y:S01]  /*f460*/  MUFU.EX2 R102, R102 ;  /* 0x0000006600667308 */ /* 0x000ee20000000800 */
[----:B------:R-:W-:-:S07]  /*f470*/  FADD.FTZ R59, R59, -R88 ;  /* 0x800000583b3b7221 */ /* 0x000fce0000010000 */
[----:B------:R-:W3:Y:S01]  /*f480*/  MUFU.EX2 R116, R116 ;  /* 0x0000007400747308 */ /* 0x000ee20000000800 */
[----:B------:R-:W-:-:S07]  /*f490*/  FMUL.FTZ R60, R60, R57 ;  /* 0x000000393c3c7220 */ /* 0x000fce0000410000 */
[----:B------:R-:W3:Y:S01]  /*f4a0*/  MUFU.EX2 R104, R104 ;  /* 0x0000006800687308 */ /* 0x000ee20000000800 */
[----:B------:R-:W-:-:S07]  /*f4b0*/  FADD.FTZ R40, R62, -R40 ;  /* 0x800000283e287221 */ /* 0x000fce0000010000 */
[----:B------:R-:W3:Y:S01]  /*f4c0*/  MUFU.EX2 R101, R101 ;  /* 0x0000006500657308 */ /* 0x000ee20000000800 */
[----:B------:R-:W-:Y:S01]  /*f4d0*/  FFMA.FTZ R57, -R157, R157, 1 ;  /* 0x3f8000009d397423 */ /* 0x000fe2000001019d */
[----:B------:R-:W-:Y:S01]  /*f4e0*/  FMUL.FTZ R55, R120, R55 ;  /* 0x0000003778377220 */ /* 0x000fe20000410000 */
[----:B------:R-:W-:Y:S01]  /*f4f0*/  FADD.FTZ R66, R66, -R218 ;  /* 0x800000da42427221 */ /* 0x000fe20000010000 */
[----:B------:R-:W-:Y:S01]  /*f500*/  FADD.FTZ R58, R58, -R89 ;  /* 0x800000593a3a7221 */ /* 0x000fe20000010000 */
[--C-:B------:R-:W-:Y:S01]  /*f510*/  FADD.FTZ R88, R69, -R217.reuse ;  /* 0x800000d945587221 */ /* 0x100fe20000010000 */
[----:B------:R-:W-:Y:S01]  /*f520*/  FADD.FTZ R217, R71, -R217 ;  /* 0x800000d947d97221 */ /* 0x000fe20000010000 */
[----:B------:R-:W-:Y:S01]  /*f530*/  FFMA.FTZ R69, -R158, R158, 1 ;  /* 0x3f8000009e457423 */ /* 0x000fe2000001019e */
[----:B--2---:R-:W-:Y:S01]  /*f540*/  FMUL.FTZ R59, R124, R59 ;  /* 0x0000003b7c3b7220 */ /* 0x004fe20000410000 */
[--C-:B------:R-:W-:Y:S01]  /*f550*/  FFMA.FTZ R108, R108, UR4, -R121.reuse ;  /* 0x000000046c6c7c23 */ /* 0x100fe20008010879 */
[----:B------:R-:W-:Y:S01]  /*f560*/  FFMA.FTZ R137, R137, UR4, -R121 ;  /* 0x0000000489897c23 */ /* 0x000fe20008010879 */
[----:B------:R-:W-:Y:S01]  /*f570*/  FFMA.FTZ R12, -R237, R237, 1 ;  /* 0x3f800000ed0c7423 */ /* 0x000fe200000101ed */
[----:B-1----:R-:W-:Y:S01]  /*f580*/  FMUL.FTZ R212, R26, R212 ;  /* 0x000000d41ad47220 */ /* 0x002fe20000410000 */
[--C-:B------:R-:W-:Y:S01]  /*f590*/  FFMA.FTZ R130, R130, UR4, -R109.reuse ;  /* 0x0000000482827c23 */ /* 0x100fe2000801086d */
[----:B------:R-:W-:Y:S01]  /*f5a0*/  FFMA.FTZ R136, R136, UR4, -R109 ;  /* 0x0000000488887c23 */ /* 0x000fe2000801086d */
[----:B------:R-:W-:Y:S01]  /*f5b0*/  FADD.FTZ R65, R65, -R91 ;  /* 0x8000005b41417221 */ /* 0x000fe20000010000 */
[----:B------:R-:W-:Y:S01]  /*f5c0*/  FFMA.FTZ R71, -R155, R155, 1 ;  /* 0x3f8000009b477423 */ /* 0x000fe2000001019b */
[----:B----4-:R-:W-:Y:S01]  /*f5d0*/  FMUL.FTZ R40, R111, R40 ;  /* 0x000000286f287220 */ /* 0x010fe20000410000 */
[----:B------:R-:W-:Y:S01]  /*f5e0*/  FMUL.FTZ R57, R57, R55 ;  /* 0x0000003739397220 */ /* 0x000fe20000410000 */
[----:B---3--:R-:W-:Y:S01]  /*f5f0*/  FSEL R109, R138, -INF , !P3 ;  /* 0xff8000008a6d7808 */ /* 0x008fe20005800000 */
[----:B------:R-:W-:Y:S01]  /*f600*/  FADD.FTZ R62, R68, -R90 ;  /* 0x8000005a443e7221 */ /* 0x000fe20000010000 */
[----:B------:R-:W-:Y:S01]  /*f610*/  FSEL R121, R128, -INF , !P2 ;  /* 0xff80000080797808 */ /* 0x000fe20005000000 */
[----:B------:R-:W-:Y:S01]  /*f620*/  FFMA.FTZ R55, -R151, R151, 1 ;  /* 0x3f80000097377423 */ /* 0x000fe20000010197 */
[----:B------:R-:W-:Y:S01]  /*f630*/  FMUL.FTZ R66, R100, R66 ;  /* 0x0000004264427220 */ /* 0x000fe20000410000 */
        /* <DEDUP_REMOVED lines=20> */
[----:B------:R-:W1:Y:S01]  /*f780*/  MUFU.EX2 R117, R117 ;  /* 0x0000007500757308 */ /* 0x000e620000000800 */
[----:B------:R-:W2:Y:S01]  /*f790*/  LDL.LU R200, [R1+0x128] ;  /* 0x0001280001c87983 */ /* 0x000ea20000300800 */
[----:B------:R-:W-:Y:S01]  /*f7a0*/  FFMA.FTZ R13, -R154, R154, 1 ;  /* 0x3f8000009a0d7423 */ /* 0x000fe2000001019a */
[----:B------:R-:W-:Y:S01]  /*f7b0*/  FFMA.FTZ R216, -R202, R202, 1 ;  /* 0x3f800000cad87423 */ /* 0x000fe200000101ca */
[----:B------:R-:W-:Y:S01]  /*f7c0*/  FMUL.FTZ R212, R212, R215 ;  /* 0x000000d7d4d47220 */ /* 0x000fe20000410000 */
[----:B------:R-:W2:Y:S01]  /*f7d0*/  LDL.LU R201, [R1+0x124] ;  /* 0x0001240001c97983 */ /* 0x000ea20000300800 */
[----:B------:R-:W-:Y:S01]  /*f7e0*/  FFMA.FTZ R215, -R171, R171, 1 ;  /* 0x3f800000abd77423 */ /* 0x000fe200000101ab */
[----:B------:R-:W-:Y:S01]  /*f7f0*/  FMUL.FTZ R64, R40, R64 ;  /* 0x0000004028407220 */ /* 0x000fe20000410000 */
[----:B------:R-:W-:Y:S01]  /*f800*/  FMUL.FTZ R66, R66, R62 ;  /* 0x0000003e42427220 */ /* 0x000fe20000410000 */
[----:B------:R-:W2:Y:S01]  /*f810*/  LDL.LU R202, [R1+0x120] ;  /* 0x0001200001ca7983 */ /* 0x000ea20000300800 */
[----:B------:R-:W3:Y:S01]  /*f820*/  MUFU.EX2 R105, R105 ;  /* 0x0000006900697308 */ /* 0x000ee20000000800 */
[----:B------:R-:W-:Y:S01]  /*f830*/  FADD.FTZ R56, R56, -R89 ;  /* 0x8000005938387221 */ /* 0x000fe20000010000 */
[----:B------:R-:W-:Y:S01]  /*f840*/  FADD.FTZ R67, R67, -R91 ;  /* 0x8000005b43437221 */ /* 0x000fe20000010000 */
[----:B------:R-:W2:Y:S01]  /*f850*/  LDL.LU R203, [R1+0x11c] ;  /* 0x00011c0001cb7983 */ /* 0x000ea20000300800 */
[----:B------:R-:W-:-:S03]  /*f860*/  FMUL.FTZ R13, R13, R92 ;  /* 0x0000005c0d0d7220 */ /* 0x000fc60000410000 */
[----:B------:R4:W5:Y:S01]  /*f870*/  LDL.LU R171, [R1+0x118] ;  /* 0x0001180001ab7983 */ /* 0x0009620000300800 */
[----:B------:R-:W4:Y:S03]  /*f880*/  MUFU.EX2 R115, R115 ;  /* 0x0000007300737308 */ /* 0x000f260000000800 */
[----:B------:R-:W4:Y:S01]  /*f890*/  SHFL.IDX PT, R40, R63, R227, 0x1f ;  /* 0x00001fe33f287589 */ /* 0x000f2200000e0000 */
[----:B------:R-:W-:-:S03]  /*f8a0*/  FFMA.FTZ R42, -R167, R167, 1 ;  /* 0x3f800000a72a7423 */ /* 0x000fc600000101a7 */
        /* <DEDUP_REMOVED lines=11> */
[----:B------:R1:W5:Y:S04]  /*f960*/  LDL.LU R167, [R1+0x108] ;  /* 0x0001080001a77983 */ /* 0x0003680000300800 */
[----:B------:R1:W5:Y:S01]  /*f970*/  LDL.LU R166, [R1+0x104] ;  /* 0x0001040001a67983 */ /* 0x0003620000300800 */
[----:B------:R-:W4:Y:S03]  /*f980*/  MUFU.EX2 R125, R125 ;  /* 0x0000007d007d7308 */ /* 0x000f260000000800 */
[----:B------:R1:W5:Y:S01]  /*f990*/  LDL.LU R165, [R1+0x100] ;  /* 0x0001000001a57983 */ /* 0x0003620000300800 */
[----:B------:R-:W-:-:S03]  /*f9a0*/  FFMA.FTZ R68, -R161, R161, 1 ;  /* 0x3f800000a1447423 */ /* 0x000fc600000101a1 */
[----:B------:R1:W5:Y:S01]  /*f9b0*/  LDL.LU R164, [R1+0xfc] ;  /* 0x0000fc0001a47983 */ /* 0x0003620000300800 */
[----:B------:R-:W4:Y:S03]  /*f9c0*/  MUFU.EX2 R118, R118 ;  /* 0x0000007600767308 */ /* 0x000f260000000800 */
[----:B------:R1:W5:Y:S04]  /*f9d0*/  LDL.LU R163, [R1+0xf8] ;  /* 0x0000f80001a37983 */ /* 0x0003680000300800 */
[----:B------:R2:W5:Y:S01]  /*f9e0*/  LDL.LU R162, [R1+0xf4] ;  /* 0x0000f40001a27983 */ /* 0x0005620000300800 */
[----:B------:R-:W4:Y:S03]  /*f9f0*/  MUFU.EX2 R137, R137 ;  /* 0x0000008900897308 */ /* 0x000f260000000800 */
[----:B------:R2:W5:Y:S01]  /*fa00*/  LDL.LU R161, [R1+0xf0] ;  /* 0x0000f00001a17983 */ /* 0x0005620000300800 */
[----:B------:R-:W-:Y:S01]  /*fa10*/  FADD.FTZ R90, R70, -R90 ;  /* 0x8000005a465a7221 */ /* 0x000fe20000010000 */
[----:B-1----:R-:W-:-:S02]  /*fa20*/  FMUL.FTZ R56, R117, R56 ;  /* 0x0000003875387220 */ /* 0x002fc40000410000 */
[----:B------:R1:W5:Y:S01]  /*fa30*/  LDL.LU R160, [R1+0xec] ;  /* 0x0000ec0001a07983 */ /* 0x0003620000300800 */
[----:B------:R-:W-:-:S03]  /*fa40*/  FFMA.FTZ R70, -R156, R156, 1 ;  /* 0x3f8000009c467423 */ /* 0x000fc6000001019c */
[----:B------:R1:W5:Y:S04]  /*fa50*/  LDL.LU R159, [R1+0xe8] ;  /* 0x0000e800019f7983 */ /* 0x0003680000300800 */
[----:B------:R1:W5:Y:S01]  /*fa60*/  LDL.LU R158, [R1+0xe4] ;  /* 0x0000e400019e7983 */ /* 0x0003620000300800 */
[----:B------:R-:W-:-:S03]  /*fa70*/  FMUL.FTZ R68, R68, R56 ;  /* 0x0000003844447220 */ /* 0x000fc60000410000 */
[----:B------:R1:W5:Y:S01]  /*fa80*/  LDL.LU R157, [R1+0xe0] ;  /* 0x0000e000019d7983 */ /* 0x0003620000300800 */
[----:B---3--:R-:W-:-:S03]  /*fa90*/  FMUL.FTZ R61, R105, R61 ;  /* 0x0000003d693d7220 */ /* 0x008fc60000410000 */
[----:B------:R1:W5:Y:S01]  /*faa0*/  LDL.LU R156, [R1+0xdc] ;  /* 0x0000dc00019c7983 */ /* 0x0003620000300800 */
[----:B------:R-:W-:Y:S01]  /*fab0*/  FFMA.FTZ R56, -R152, R152, 1 ;  /* 0x3f80000098387423 */ /* 0x000fe20000010198 */
[----:B------:R-:W-:Y:S02]  /*fac0*/  FFMA.FTZ R55, -R149, R149, 1 ;  /* 0x3f80000095377423 */ /* 0x000fe40000010195 */
[----:B------:R1:W5:Y:S01]  /*fad0*/  LDL.LU R155, [R1+0xd8] ;  /* 0x0000d800019b7983 */ /* 0x0003620000300800 */
[----:B----4-:R-:W-:-:S03]  /*fae0*/  FMUL.FTZ R67, R115, R67 ;  /* 0x0000004373437220 */ /* 0x010fc60000410000 */
        /* <DEDUP_REMOVED lines=22> */
[----:B------:R-:W-:Y:S01]  /*fc50*/  FMUL.FTZ R90, R125, R90 ;  /* 0x0000005a7d5a7220 */ /* 0x000fe20000410000 */
        /* <DEDUP_REMOVED lines=34> */
[----:B------:R-:W3:Y:S01]  /*fe80*/  LDL R220, [R1+0x70] ;  /* 0x0000700001dc7983 */ /* 0x000ee20000100800 */
[----:B------:R-:W4:Y:S08]  /*fe90*/  MUFU.EX2 R126, R126 ;  /* 0x0000007e007e7308 */ /* 0x000f300000000800 */
        /* <DEDUP_REMOVED lines=8> */
[----:B------:R-:W-:-:S07]  /*ff20*/  FADD.FTZ R82, R82, -R218 ;  /* 0x800000da52527221 */ /* 0x000fce0000010000 */
[----:B------:R-:W1:Y:S08]  /*ff30*/  MUFU.EX2 R131, R131 ;  /* 0x0000008300837308 */ /* 0x000e700000000800 */
[----:B------:R-:W1:Y:S08]  /*ff40*/  MUFU.EX2 R108, R108 ;  /* 0x0000006c006c7308 */ /* 0x000e700000000800 */
[----:B------:R-:W2:Y:S08]  /*ff50*/  MUFU.EX2 R130, R130 ;  /* 0x0000008200827308 */ /* 0x000eb00000000800 */
[----:B------:R-:W2:Y:S08]  /*ff60*/  MUFU.EX2 R109, R109 ;  /* 0x0000006d006d7308 */ /* 0x000eb00000000800 */
[----:B------:R-:W2:Y:S08]  /*ff70*/  MUFU.EX2 R121, R121 ;  /* 0x0000007900797308 */ /* 0x000eb00000000800 */
[----:B------:R-:W2:Y:S08]  /*ff80*/  MUFU.EX2 R129, R129 ;  /* 0x0000008100817308 */ /* 0x000eb00000000800 */
[----:B------:R-:W2:Y:S08]  /*ff90*/  MUFU.EX2 R127, R127 ;  /* 0x0000007f007f7308 */ /* 0x000eb00000000800 */
[----:B------:R-:W2:Y:S01]  /*ffa0*/  MUFU.EX2 R139, R139 ;  /* 0x0000008b008b7308 */ /* 0x000ea20000000800 */
[----:B----4-:R-:W-:Y:S01]  /*ffb0*/  FMUL.FTZ R76, R126, R76 ;  /* 0x0000004c7e4c7220 */ /* 0x010fe20000410000 */
[----:B-1----:R-:W-:Y:S01]  /*ffc0*/  FMUL.FTZ R72, R113, R72 ;  /* 0x0000004871487220 */ /* 0x002fe20000410000 */
        /* <DEDUP_REMOVED lines=162> */
[----:B--2---:R-:W-:-:S05]  /*109f0*/  IMAD R10, R0, 0x800, R12 ;  /* 0x00000800000a7824 */ /* 0x004fca00078e020c */
        /* <DEDUP_REMOVED lines=65> */
.L_x_1414:
        /* <DEDUP_REMOVED lines=70> */
.L_x_1415:
        /* <DEDUP_REMOVED lines=12> */
.L_x_1405:
        /* <DEDUP_REMOVED lines=34> */
.L_x_1373:
[----:B------:R-:W-:Y:S05]  /*11550*/  @P0 BRA `(.L_x_1371) ;  /* 0x0000003000580947 */ /* 0x000fea0003800000 */
[----:B------:R-:W2:Y:S01]  /*11560*/  S2UR UR8, SR_CTAID.Y ;  /* 0x00000000000879c3 */ /* 0x000ea20000002600 */
[----:B------:R-:W3:Y:S01]  /*11570*/  S2R R14, SR_TID.X ;  /* 0x00000000000e7919 */ /* 0x000ee20000002100 */
[----:B------:R-:W-:Y:S01]  /*11580*/  ULDC UR4, c[0x0][0x850] ;  /* 0x0002140000047ab9 */ /* 0x000fe20000000800 */
[----:B------:R-:W-:Y:S01]  /*11590*/  ULDC.64 UR12, c[0x0][0x818] ;  /* 0x00020600000c7ab9 */ /* 0x000fe20000000a00 */
[----:B------:R-:W-:Y:S01]  /*115a0*/  UISETP.NE.AND UP0, UPT, UR4, 0x1, UPT ;  /* 0x000000010400788c */ /* 0x000fe2000bf05270 */
[----:B------:R-:W4:Y:S01]  /*115b0*/  S2R R4, SR_CgaCtaId ;  /* 0x0000000000047919 */ /* 0x000f220000008800 */
[----:B------:R-:W-:Y:S02]  /*115c0*/  MOV R3, 0x400 ;  /* 0x0000040000037802 */ /* 0x000fe40000000f00 */
[----:B------:R-:W5:Y:S07]  /*115d0*/  S2UR UR6, SR_CTAID.X ;  /* 0x00000000000679c3 */ /* 0x000f6e0000002500 */
[----:B------:R-:W-:Y:S01]  /*115e0*/  @UP0 ULDC UR4, c[0x0][0x854] ;  /* 0x0002150000040ab9 */ /* 0x000fe20000000800 */
[----:B------:R-:W-:Y:S01]  /*115f0*/  @UP0 ULDC UR7, c[0x0][0x858] ;  /* 0x0002160000070ab9 */ /* 0x000fe20000000800 */
[----:B------:R-:W1:Y:S01]  /*11600*/  S2UR UR14, SR_CTAID.Z ;  /* 0x00000000000e79c3 */ /* 0x000e620000002700 */
[----:B--2---:R-:W-:-:S07]  /*11610*/  UIMAD.WIDE.U32 UR4, UR8, UR4, URZ ;  /* 0x00000004080472a5 */ /* 0x004fce000f8e003f */
[----:B------:R-:W2:Y:S01]  /*11620*/  LDC.64 R12, c[0x0][0x848] ;  /* 0x00021200ff0c7b82 */ /* 0x000ea20000000a00 */
[----:B------:R-:W-:Y:S02]  /*11630*/  @UP0 USHF.R.U32.HI UR8, URZ, UR7, UR5 ;  /* 0x000000073f080299 */ /* 0x000fe40008011605 */
[----:B-----5:R-:W-:-:S05]  /*11640*/  USHF.L.U32 UR6, UR6, 0xd, URZ ;  /* 0x0000000d06067899 */ /* 0x020fca000800063f */
[----:B------:R-:W5:Y:S01]  /*11650*/  LDC.64 R10, c[0x0][0x820] ;  /* 0x00020800ff0a7b82 */ /* 0x000f620000000a00 */
[----:B------:R-:W-:Y:S01]  /*11660*/  USHF.R.S32.HI UR9, URZ, 0x1f, UR8 ;  /* 0x0000001f3f097899 */ /* 0x000fe20008011408 */
[----:B---3--:R-:W-:Y:S01]  /*11670*/  IADD3 R15, R14, -0x80, RZ ;  /* 0xffffff800e0f7810 */ /* 0x008fe20007ffe0ff */
[----:B------:R-:W-:Y:S01]  /*11680*/  USHF.R.S32.HI UR7, URZ, 0x1f, UR6 ;  /* 0x0000001f3f077899 */ /* 0x000fe20008011406 */
[----:B----4-:R-:W-:Y:S01]  /*11690*/  LEA R17, R4, R3, 0x18 ;  /* 0x0000000304117211 */ /* 0x010fe200078ec0ff */
[----:B------:R-:W-:Y:S01]  /*116a0*/  UIMAD UR10, UR9, UR12, URZ ;  /* 0x0000000c090a72a4 */ /* 0x000fe2000f8e023f */
[----:B------:R-:W-:Y:S01]  /*116b0*/  SHF.R.S32.HI R0, RZ, 0x1f, R15 ;  /* 0x0000001fff007819 */ /* 0x000fe2000001140f */
[----:B------:R-:W-:Y:S02]  /*116c0*/  UIMAD.WIDE.U32 UR4, UR8, UR12, UR6 ;  /* 0x0000000c080472a5 */ /* 0x000fe4000f8e0006 */
[----:B------:R-:W-:Y:S01]  /*116d0*/  UIMAD UR10, UR8, UR13, UR10 ;  /* 0x0000000d080a72a4 */ /* 0x000fe2000f8e020a */
[----:B------:R-:W-:Y:S01]  /*116e0*/  LEA.HI R2, R0, R15, RZ, 0x7 ;  /* 0x0000000f00027211 */ /* 0x000fe200078f38ff */
[----:B-1----:R-:W-:Y:S01]  /*116f0*/  USHF.R.S32.HI UR11, URZ, 0x1f, UR14 ;  /* 0x0000001f3f0b7899 */ /* 0x002fe2000801140e */
[----:B------:R-:W-:-:S02]  /*11700*/  ULDC.64 UR12, c[0x0][0x840] ;  /* 0x00021000000c7ab9 */ /* 0x000fc40000000a00 */
[C---:B------:R-:W-:Y:S01]  /*11710*/  LOP3.LUT R0, R2.reuse, 0xfffff80, RZ, 0xc0, !PT ;  /* 0x0fffff8002007812 */ /* 0x040fe200078ec0ff */
[----:B------:R-:W-:Y:S01]  /*11720*/  UIMAD UR9, UR9, UR12, URZ ;  /* 0x0000000c090972a4 */ /* 0x000fe2000f8e023f */
[----:B------:R-:W-:Y:S01]  /*11730*/  IMAD.SHL.U32 R2, R2, 0x20, RZ ;  /* 0x0000002002027824 */ /* 0x000fe200078e00ff */
[----:B------:R-:W-:Y:S01]  /*11740*/  UIMAD.WIDE.U32 UR6, UR8, UR12, UR6 ;  /* 0x0000000c080672a5 */ /* 0x000fe2000f8e0006 */
[----:B------:R-:W-:Y:S01]  /*11750*/  IADD3 R0, R15, -R0, RZ ;  /* 0x800000000f007210 */ /* 0x000fe20007ffe0ff */
[----:B------:R-:W-:Y:S01]  /*11760*/  UIMAD UR8, UR8, UR13, UR9 ;  /* 0x0000000d080872a4 */ /* 0x000fe2000f8e0209 */
[----:B------:R-:W-:Y:S01]  /*11770*/  MOV R3, UR5 ;  /* 0x0000000500037c02 */ /* 0x000fe20008000f00 */
[----:B------:R-:W-:Y:S01]  /*11780*/  UIADD3 UR9, UR5, UR10, URZ ;  /* 0x0000000a05097290 */ /* 0x000fe2000fffe03f */
[----:B------:R-:W-:Y:S01]  /*11790*/  LOP3.LUT R7, R2, 0x3ffff000, RZ, 0xc0, !PT ;  /* 0x3ffff00002077812 */ /* 0x000fe200078ec0ff */
[----:B------:R-:W-:Y:S02]  /*117a0*/  UIADD3 UR8, UR7, UR8, URZ ;  /* 0x0000000807087290 */ /* 0x000fe4000fffe03f */
[----:B------:R-:W-:Y:S01]  /*117b0*/  IMAD.U32 R5, RZ, RZ, UR7 ;  /* 0x00000007ff057e24 */ /* 0x000fe2000f8e00ff */
[----:B------:R-:W-:Y:S01]  /*117c0*/  MOV R4, UR6 ;  /* 0x0000000600047c02 */ /* 0x000fe20008000f00 */
[----:B--2---:R-:W-:-:S02]  /*117d0*/  IMAD R8, R12, UR11, RZ ;  /* 0x0000000b0c087c24 */ /* 0x004fc4000f8e02ff */
[----:B------:R-:W-:Y:S01]  /*117e0*/  IMAD.U32 R2, RZ, RZ, UR4 ;  /* 0x00000004ff027e24 */ /* 0x000fe2000f8e00ff */
[----:B------:R-:W-:Y:S01]  /*117f0*/  MOV R5, UR8 ;  /* 0x0000000800057c02 */ /* 0x000fe20008000f00 */
[----:B------:R-:W-:Y:S02]  /*11800*/  IMAD.U32 R3, RZ, RZ, UR9 ;  /* 0x00000009ff037e24 */ /* 0x000fe4000f8e00ff */
[----:B-----5:R-:W-:Y:S02]  /*11810*/  IMAD R6, R10, UR11, RZ ;  /* 0x0000000b0a067c24 */ /* 0x020fe4000f8e02ff */
[----:B------:R-:W-:Y:S02]  /*11820*/  IMAD R0, R0, 0x4, R7 ;  /* 0x0000000400007824 */ /* 0x000fe400078e0207 */
[----:B------:R-:W-:Y:S02]  /*11830*/  IMAD R9, R13, UR14, R8 ;  /* 0x0000000e0d097c24 */ /* 0x000fe4000f8e0208 */
[----:B------:R-:W-:Y:S01]  /*11840*/  IMAD.WIDE.U32 R4, R12, UR14, R4 ;  /* 0x0000000e0c047c25 */ /* 0x000fe2000f8e0004 */
[----:B------:R-:W-:-:S03]  /*11850*/  LEA R0, R0, R17, 0x2 ;  /* 0x0000001100007211 */ /* 0x000fc600078e10ff */
[----:B------:R-:W-:Y:S01]  /*11860*/  IMAD R7, R11, UR14, R6 ;  /* 0x0000000e0b077c24 */ /* 0x000fe2000f8e0206 */
[----:B------:R-:W-:Y:S01]  /*11870*/  IADD3 R6, R5, R9, RZ ;  /* 0x0000000905067210 */ /* 0x000fe20007ffe0ff */
[----:B------:R-:W-:Y:S01]  /*11880*/  IMAD.WIDE.U32 R2, R10, UR14, R2 ;  /* 0x0000000e0a027c25 */ /* 0x000fe2000f8e0002 */
[----:B------:R-:W-:Y:S05]  /*11890*/  WARPSYNC.ALL ;  /* 0x0000000000007948 */ /* 0x000fea0003800000 */
[----:B------:R-:W-:Y:S01]  /*118a0*/  IMAD.IADD R7, R3, 0x1, R7 ;  /* 0x0000000103077824 */ /* 0x000fe200078e0207 */
[----:B------:R-:W-:Y:S01]  /*118b0*/  BAR.SYNC.DEFER_BLOCKING 0x1, 0x100 ;  /* 0x0044000000007b1d */ /* 0x000fe20000010000 */
[----:B------:R-:W-:-:S07]  /*118c0*/  ISETP.NE.AND P0, PT, R15, RZ, PT ;  /* 0x000000ff0f00720c */ /* 0x000fce0003f05270 */
        /* <DEDUP_REMOVED lines=30> */
.L_x_1419:
[----:B------:R-:W-:Y:S01]  /*11ab0*/  @P0 ELECT P1, URZ, PT ;  /* 0x00000000003f082f */ /* 0x000fe20003820000 */
[----:B------:R1:W-:-:S12]  /*11ac0*/  UBLKRED.G.S.ADD.F32.RN [UR4], [UR6], UR7, desc[UR8] ;  /* 0x00000804060073bb */ /* 0x0003d800080a1407 */
[----:B------:R-:W-:Y:S02]  /*11ad0*/  @P1 PLOP3.LUT P0, PT, P1, PT, PT, 0x8, 0x0 ;  /* 0x000000000000181c */ /* 0x000fe40000f0e170 */
[----:B------:R-:W-:-:S11]  /*11ae0*/  PLOP3.LUT P1, PT, PT, PT, PT, 0x8, 0x0 ;  /* 0x000000000000781c */ /* 0x000fd60003f2e170 */
[----:B-1----:R-:W-:Y:S05]  /*11af0*/  @P0 BRA.U.ANY `(.L_x_1419) ;  /* 0xfffffffd00ec0947 */ /* 0x002fea000393ffff */
[----:B------:R0:W-:Y:S01]  /*11b00*/  UTMACMDFLUSH ;  /* 0x00000000000079b7 */ /* 0x0001e20000000000 */
[----:B------:R-:W-:-:S04]  /*11b10*/  DEPBAR.LE SB0, 0x0 ;  /* 0x000080000000791a */ /* 0x000fc80000000000 */
.L_x_1418:
[----:B------:R-:W-:Y:S05]  /*11b20*/  BSYNC B0 ;  /* 0x0000000000007941 */ /* 0x000fea0003800000 */
.L_x_1417:
        /* <DEDUP_REMOVED lines=25> */
.L_x_1420:
        /* <DEDUP_REMOVED lines=8> */
.L_x_1369:
        /* <DEDUP_REMOVED lines=41> */
.L_x_1422:
        /* <DEDUP_REMOVED lines=36> */
.L_x_1425:
[----:B------:R-:W-:Y:S05]  /*12210*/  BSYNC B0 ;  /* 0x0000000000007941 */ /* 0x000fea0003800000 */
.L_x_1424:
        /* <DEDUP_REMOVED lines=19> */
.L_x_1427:
[----:B------:R-:W-:Y:S05]  /*12350*/  BSYNC B0 ;  /* 0x0000000000007941 */ /* 0x000fea0003800000 */
.L_x_1426:
[----:B------:R-:W-:Y:S06]  /*12360*/  BAR.ARV 0xa, 0xa0 ;  /* 0x0282800000007b1d */ /* 0x000fec0000002000 */
[----:B------:R-:W-:Y:S04]  /*12370*/  BSSY B0, `(.L_x_1428) ;  /* 0x0000003000007945 */ /* 0x000fe80003800000 */
[----:B------:R-:W-:Y:S05]  /*12380*/  @!P0 BRA `(.L_x_1429) ;  /* 0x0000000000048947 */ /* 0x000fea0003800000 */
[----:B------:R-:W-:-:S04]  /*12390*/  DEPBAR.LE SB0, 0x0 ;  /* 0x000080000000791a */ /* 0x000fc80000000000 */
.L_x_1429:
[----:B------:R-:W-:Y:S05]  /*123a0*/  BSYNC B0 ;  /* 0x0000000000007941 */ /* 0x000fea0003800000 */
.L_x_1428:
[----:B------:R-:W-:Y:S06]  /*123b0*/  BAR.ARV 0xb, 0xa0 ;  /* 0x02c2800000007b1d */ /* 0x000fec0000002000 */
[----:B------:R-:W-:Y:S01]  /*123c0*/  UIADD3 UR9, UR5, 0x1, URZ ;  /* 0x0000000105097890 */ /* 0x000fe2000fffe03f */
[----:B------:R-:W-:Y:S11]  /*123d0*/  BRA `(.L_x_1430) ;  /* 0x0000000000047947 */ /* 0x000ff60003800000 */
.L_x_1423:
[----:B------:R-:W-:-:S05]  /*123e0*/  UMOV UR9, UR5 ;  /* 0x0000000500097c82 */ /* 0x000fca0008000000 */
.L_x_1430:
        /* <DEDUP_REMOVED lines=16> */
.L_x_1443:
        /* <DEDUP_REMOVED lines=20> */
.L_x_1432:
[----:B------:R-:W-:Y:S05]  /*12630*/  BSYNC B0 ;  /* 0x0000000000007941 */ /* 0x000fea0003800000 */
.L_x_1431:
        /* <DEDUP_REMOVED lines=13> */
.L_x_1434:
[----:B------:R-:W-:Y:S05]  /*12710*/  BSYNC B0 ;  /* 0x0000000000007941 */ /* 0x000fea0003800000 */
.L_x_1433:
[----:B------:R-:W-:Y:S06]  /*12720*/  BAR.ARV 0xa, 0xa0 ;  /* 0x0282800000007b1d */ /* 0x000fec0000002000 */
[----:B------:R-:W-:Y:S04]  /*12730*/  BSSY B0, `(.L_x_1435) ;  /* 0x0000003000007945 */ /* 0x000fe80003800000 */
[----:B------:R-:W-:Y:S05]  /*12740*/  @!P0 BRA `(.L_x_1436) ;  /* 0x0000000000048947 */ /* 0x000fea0003800000 */
[----:B------:R-:W-:-:S04]  /*12750*/  DEPBAR.LE SB0, 0x0 ;  /* 0x000080000000791a */ /* 0x000fc80000000000 */
.L_x_1436:
[----:B------:R-:W-:Y:S05]  /*12760*/  BSYNC B0 ;  /* 0x0000000000007941 */ /* 0x000fea0003800000 */
.L_x_1435:
        /* <DEDUP_REMOVED lines=13> */
.L_x_1438:
[----:B------:R-:W-:Y:S05]  /*12840*/  BSYNC B0 ;  /* 0x0000000000007941 */ /* 0x000fea0003800000 */
.L_x_1437:
        /* <DEDUP_REMOVED lines=13> */
.L_x_1440:
[----:B------:R-:W-:Y:S05]  /*12920*/  BSYNC B0 ;  /* 0x0000000000007941 */ /* 0x000fea0003800000 */
.L_x_1439:
[----:B------:R-:W-:Y:S01]  /*12930*/  UIADD3 UR9, UR9, 0x2, URZ ;  /* 0x0000000209097890 */ /* 0x000fe2000fffe03f */
[----:B------:R-:W-:Y:S06]  /*12940*/  BAR.ARV 0xa, 0xa0 ;  /* 0x0282800000007b1d */ /* 0x000fec0000002000 */
[----:B------:R-:W-:Y:S01]  /*12950*/  BSSY B0, `(.L_x_1441) ;  /* 0x0000004000007945 */ /* 0x000fe20003800000 */
[----:B------:R-:W-:-:S03]  /*12960*/  ISETP.LE.AND P1, PT, R0, UR9, PT ;  /* 0x0000000900007c0c */ /* 0x000fc6000bf23270 */
[----:B------:R-:W-:Y:S10]  /*12970*/  @!P0 BRA `(.L_x_1442) ;  /* 0x0000000000048947 */ /* 0x000ff40003800000 */
[----:B------:R-:W-:-:S04]  /*12980*/  DEPBAR.LE SB0, 0x0 ;  /* 0x000080000000791a */ /* 0x000fc80000000000 */
.L_x_1442:
[----:B------:R-:W-:Y:S05]  /*12990*/  BSYNC B0 ;  /* 0x0000000000007941 */ /* 0x000fea0003800000 */
.L_x_1441:
[----:B------:R-:W-:Y:S06]  /*129a0*/  BAR.ARV 0xb, 0xa0 ;  /* 0x02c2800000007b1d */ /* 0x000fec0000002000 */
[----:B------:R-:W-:Y:S02]  /*129b0*/  UIADD3 UR13, UR13, 0x4000, URZ ;  /* 0x000040000d0d7890 */ /* 0x000fe4000fffe03f */
[----:B------:R-:W-:Y:S01]  /*129c0*/  UIADD3 UR4, UR4, 0x4000, URZ ;  /* 0x0000400004047890 */ /* 0x000fe2000fffe03f */
[----:B------:R-:W-:Y:S11]  /*129d0*/  @!P1 BRA `(.L_x_1443) ;  /* 0xfffffff800c49947 */ /* 0x000ff6000383ffff */
[----:B------:R-:W-:Y:S05]  /*129e0*/  BRA `(.L_x_1371) ;  /* 0x0000001c00347947 */ /* 0x000fea0003800000 */
.L_x_1421:
        /* <DEDUP_REMOVED lines=33> */
.L_x_1445:
        /* <DEDUP_REMOVED lines=42> */
.L_x_1475:
        /* <DEDUP_REMOVED lines=15> */
.L_x_1448:
        /* <DEDUP_REMOVED lines=75> */
.L_x_1459:
[----:B--234-:R-:W-:-:S04]  /*13440*/  SHF.L.U32 R21, R11, 0x1f, RZ ;  /* 0x0000001f0b157819 */ /* 0x01cfc800000006ff */
[----:B------:R-:W1:Y:S02]  /*13450*/  SYNCS.PHASECHK.TRANS64.TRYWAIT P1, [R16+URZ+0x30c40], R21 ;  /* 0x030c4015100075a7 */ /* 0x000e64000802017f */
[----:B-1----:R-:W-:Y:S05]  /*13460*/  @!P1 BRA `(.L_x_1451) ;  /* 0x00000014005c9947 */ /* 0x002fea0003800000 */
.L_x_1476:
[----:B------:R-:W-:Y:S05]  /*13470*/  @P0 BRA `(.L_x_1452) ;  /* 0x0000000000140947 */ /* 0x000fea0003800000 */
[----:B------:R-:W-:Y:S01]  /*13480*/  ISETP.NE.AND P1, PT, R6, RZ, PT ;  /* 0x000000ff0600720c */ /* 0x000fe20003f25270 */
[----:B------:R-:W-:-:S04]  /*13490*/  IMAD.MOV.U32 R3, RZ, RZ, 0x4200 ;  /* 0x00004200ff037424 */ /* 0x000fc800078e00ff */
[----:B------:R2:W-:Y:S08]  /*134a0*/  SYNCS.ARRIVE.TRANS64 RZ, [R16+URZ+0x30c30], R3 ;  /* 0x030c300310ff79a7 */ /* 0x0005f0000800003f */
[----:B------:R-:W-:Y:S05]  /*134b0*/  @!P1 BRA `(.L_x_1452) ;  /* 0x0000000000049947 */ /* 0x000fea0003800000 */
[----:B------:R-:W-:Y:S01]  /*134c0*/  BPT.TRAP 0x1 ;  /* 0x000000040000795c */ /* 0x000fe20000300000 */
.L_x_1452:
        /* <DEDUP_REMOVED lines=29> */
.L_x_1477:
[----:B------:R-:W-:Y:S05]  /*136a0*/  @P0 BRA `(.L_x_1454) ;  /* 0x0000000000140947 */ /* 0x000fea0003800000 */
[----:B------:R-:W-:Y:S02]  /*136b0*/  ISETP.NE.AND P1, PT, R6, RZ, PT ;  /* 0x000000ff0600720c */ /* 0x000fe40003f25270 */
[----:B------:R-:W-:-:S04]  /*136c0*/  MOV R2, 0x4200 ;  /* 0x0000420000027802 */ /* 0x000fc80000000f00 */
[----:B------:R3:W-:Y:S07]  /*136d0*/  SYNCS.ARRIVE.TRANS64 RZ, [R16+URZ+0x30c18], R2 ;  /* 0x030c180210ff79a7 */ /* 0x0007ee000800003f */
[----:B------:R-:W-:Y:S05]  /*136e0*/  @!P1 BRA `(.L_x_1454) ;  /* 0x0000000000049947 */ /* 0x000fea0003800000 */
[----:B------:R-:W-:Y:S01]  /*136f0*/  BPT.TRAP 0x1 ;  /* 0x000000040000795c */ /* 0x000fe20000300000 */
.L_x_1454:
        /* <DEDUP_REMOVED lines=29> */
.L_x_1478:
[----:B------:R-:W-:Y:S05]  /*138d0*/  @P0 BRA `(.L_x_1456) ;  /* 0x0000000000140947 */ /* 0x000fea0003800000 */
[----:B------:R-:W-:Y:S02]  /*138e0*/  ISETP.NE.AND P1, PT, R6, RZ, PT ;  /* 0x000000ff0600720c */ /* 0x000fe40003f25270 */
[----:B-123--:R-:W-:-:S04]  /*138f0*/  MOV R21, 0x4200 ;  /* 0x0000420000157802 */ /* 0x00efc80000000f00 */
[----:B------:R4:W-:Y:S07]  /*13900*/  SYNCS.ARRIVE.TRANS64 RZ, [R16+URZ+0x30c38], R21 ;  /* 0x030c381510ff79a7 */ /* 0x0009ee000800003f */
[----:B------:R-:W-:Y:S05]  /*13910*/  @!P1 BRA `(.L_x_1456) ;  /* 0x0000000000049947 */ /* 0x000fea0003800000 */
[----:B------:R-:W-:Y:S01]  /*13920*/  BPT.TRAP 0x1 ;  /* 0x000000040000795c */ /* 0x000fe20000300000 */
.L_x_1456:
        /* <DEDUP_REMOVED lines=24> */
.L_x_1480:
[----:B------:R-:W-:Y:S05]  /*13ab0*/  @P0 BRA `(.L_x_1458) ;  /* 0x0000000000140947 */ /* 0x000fea0003800000 */
[----:B------:R-:W-:Y:S02]  /*13ac0*/  ISETP.NE.AND P1, PT, R6, RZ, PT ;  /* 0x000000ff0600720c */ /* 0x000fe40003f25270 */
[----:B------:R-:W-:-:S04]  /*13ad0*/  MOV R5, 0x4200 ;  /* 0x0000420000057802 */ /* 0x000fc80000000f00 */
[----:B------:R1:W-:Y:S07]  /*13ae0*/  SYNCS.ARRIVE.TRANS64 RZ, [R16+URZ+0x30c10], R5 ;  /* 0x030c100510ff79a7 */ /* 0x0003ee000800003f */
[----:B------:R-:W-:Y:S05]  /*13af0*/  @!P1 BRA `(.L_x_1458) ;  /* 0x0000000000049947 */ /* 0x000fea0003800000 */
[----:B------:R-:W-:Y:S01]  /*13b00*/  BPT.TRAP 0x1 ;  /* 0x000000040000795c */ /* 0x000fe20000300000 */
.L_x_1458:
        /* <DEDUP_REMOVED lines=30> */
.L_x_1450:
[----:B------:R-:W2:Y:S02]  /*13cf0*/  LDL.LU R4, [R1+0x4] ;  /* 0x0000040001047983 */ /* 0x000ea40000300800 */
[----:B--2---:R-:W-:Y:S02]  /*13d00*/  ISETP.NE.AND P1, PT, R4, RZ, PT ;  /* 0x000000ff0400720c */ /* 0x004fe40003f25270 */
[----:B------:R2:W5:Y:S11]  /*13d10*/  LDL R4, [R1] ;  /* 0x0000000001047983 */ /* 0x0005760000100800 */
[----:B--2---:R-:W-:Y:S05]  /*13d20*/  @!P1 BRA `(.L_x_1449) ;  /* 0x0000000400109947 */ /* 0x004fea0003800000 */
[----:B------:R-:W-:-:S04]  /*13d30*/  SHF.L.U32 R13, R11, 0x1f, RZ ;  /* 0x0000001f0b0d7819 */ /* 0x000fc800000006ff */
[----:B------:R-:W1:Y:S02]  /*13d40*/  SYNCS.PHASECHK.TRANS64.TRYWAIT P1, [R16+URZ+0x30c40], R13 ;  /* 0x030c400d100075a7 */ /* 0x000e64000802017f */
[----:B-1----:R-:W-:Y:S05]  /*13d50*/  @!P1 BRA `(.L_x_1460) ;  /* 0x0000000c00749947 */ /* 0x002fea0003800000 */
.L_x_1481:
[----:B------:R-:W-:Y:S05]  /*13d60*/  @P0 BRA `(.L_x_1461) ;  /* 0x0000000000140947 */ /* 0x000fea0003800000 */
[----:B------:R-:W-:Y:S02]  /*13d70*/  ISETP.NE.AND P1, PT, R6, RZ, PT ;  /* 0x000000ff0600720c */ /* 0x000fe40003f25270 */
[----:B------:R-:W-:-:S04]  /*13d80*/  MOV R5, 0x4200 ;  /* 0x0000420000057802 */ /* 0x000fc80000000f00 */
[----:B------:R2:W-:Y:S07]  /*13d90*/  SYNCS.ARRIVE.TRANS64 RZ, [R16+URZ+0x30c30], R5 ;  /* 0x030c300510ff79a7 */ /* 0x0005ee000800003f */
[----:B------:R-:W-:Y:S05]  /*13da0*/  @!P1 BRA `(.L_x_1461) ;  /* 0x0000000000049947 */ /* 0x000fea0003800000 */
[----:B------:R-:W-:Y:S01]  /*13db0*/  BPT.TRAP 0x1 ;  /* 0x000000040000795c */ /* 0x000fe20000300000 */
.L_x_1461:
        /* <DEDUP_REMOVED lines=26> */
.L_x_1482:
[----:B------:R-:W-:Y:S05]  /*13f60*/  @P0 BRA `(.L_x_1463) ;  /* 0x0000000000140947 */ /* 0x000fea0003800000 */
[----:B------:R-:W-:Y:S01]  /*13f70*/  ISETP.NE.AND P0, PT, R6, RZ, PT ;  /* 0x000000ff0600720c */ /* 0x000fe20003f05270 */
[----:B------:R-:W-:-:S04]  /*13f80*/  IMAD.MOV.U32 R5, RZ, RZ, 0x4200 ;  /* 0x00004200ff057424 */ /* 0x000fc800078e00ff */
[----:B------:R2:W-:Y:S08]  /*13f90*/  SYNCS.ARRIVE.TRANS64 RZ, [R16+URZ+0x30c18], R5 ;  /* 0x030c180510ff79a7 */ /* 0x0005f0000800003f */
[----:B------:R-:W-:Y:S05]  /*13fa0*/  @!P0 BRA `(.L_x_1463) ;  /* 0x0000000000048947 */ /* 0x000fea0003800000 */
[----:B------:R-:W-:Y:S01]  /*13fb0*/  BPT.TRAP 0x1 ;  /* 0x000000040000795c */ /* 0x000fe20000300000 */
.L_x_1463:
        /* <DEDUP_REMOVED lines=27> */
.L_x_1449:
[----:B------:R-:W2:Y:S01]  /*14170*/  S2R R0, SR_TID.X ;  /* 0x0000000000007919 */ /* 0x000ea20000002100 */
[----:B------:R-:W-:Y:S02]  /*14180*/  LEA R3, R19, R16, 0x3 ;  /* 0x0000001013037211 */ /* 0x000fe400078e18ff */
[----:B--2---:R-:W-:Y:S02]  /*14190*/  LOP3.LUT R2, R0, 0x7f, RZ, 0xc0, !PT ;  /* 0x0000007f00027812 */ /* 0x004fe400078ec0ff */
[----:B------:R-:W-:Y:S02]  /*141a0*/  SHF.L.U32 R0, R11, 0x1f, RZ ;  /* 0x0000001f0b007819 */ /* 0x000fe400000006ff */
[----:B------:R-:W-:Y:S02]  /*141b0*/  ISETP.NE.AND P1, PT, R2, RZ, PT ;  /* 0x000000ff0200720c */ /* 0x000fe40003f25270 */
[----:B------:R-:W2:Y:S02]  /*141c0*/  SYNCS.PHASECHK.TRANS64.TRYWAIT P0, [R3+URZ+0x30c40], R0 ;  /* 0x030c4000030075a7 */ /* 0x000ea4000800017f */
[----:B--2---:R-:W-:Y:S09]  /*141d0*/  @!P0 BRA `(.L_x_1464) ;  /* 0x00000008007c8947 */ /* 0x004ff20003800000 */
.L_x_1483:
[----:B------:R-:W-:Y:S05]  /*141e0*/  @P1 BRA `(.L_x_1465) ;  /* 0x0000000000181947 */ /* 0x000fea0003800000 */
[----:B------:R-:W1:Y:S01]  /*141f0*/  S2R R2, SR_TID.X ;  /* 0x0000000000027919 */ /* 0x000e620000002100 */
[----:B--2---:R-:W-:-:S04]  /*14200*/  IMAD.MOV.U32 R0, RZ, RZ, 0x4200 ;  /* 0x00004200ff007424 */ /* 0x004fc800078e00ff */
[----:B------:R2:W-:Y:S01]  /*14210*/  SYNCS.ARRIVE.TRANS64 RZ, [R3+URZ+0x30c30], R0 ;  /* 0x030c300003ff79a7 */ /* 0x0005e2000800003f */
[----:B-1----:R-:W-:-:S13]  /*14220*/  LOP3.LUT P0, RZ, R2, 0x1f, RZ, 0xc0, !PT ;  /* 0x0000001f02ff7812 */ /* 0x002fda000780c0ff */
[----:B--2---:R-:W-:Y:S05]  /*14230*/  @!P0 BRA `(.L_x_1465) ;  /* 0x0000000000048947 */ /* 0x004fea0003800000 */
[----:B------:R-:W-:Y:S01]  /*14240*/  BPT.TRAP 0x1 ;  /* 0x000000040000795c */ /* 0x000fe20000300000 */
.L_x_1465:
        /* <DEDUP_REMOVED lines=33> */
.L_x_1446:
[----:B------:R-:W-:Y:S05]  /*14460*/  BSYNC B0 ;  /* 0x0000000000007941 */ /* 0x000fea0003800000 */
.L_x_1444:
[----:B------:R-:W-:-:S03]  /*14470*/  UMOV UR8, 0xffffffff ;  /* 0xffffffff00087882 */ /* 0x000fc60000000000 */
[----:B------:R-:W-:Y:S05]  /*14480*/  BRA.DIV UR8, `(.L_x_1466) ;  /* 0x0000000608e47947 */ /* 0x000fea000b800000 */
[----:B------:R-:W-:-:S13]  /*14490*/  ELECT P6, URZ, PT ;  /* 0x00000000003f782f */ /* 0x000fda00038c0000 */
.L_x_1486:
[----:B------:R-:W-:Y:S05]  /*144a0*/  @!P6 BRA `(.L_x_1371) ;  /* 0x000000000084e947 */ /* 0x000fea0003800000 */
[----:B------:R-:W-:-:S06]  /*144b0*/  ULOP3.LUT UR8, UR36, 0x2, URZ, 0xfc, !UPT ;  /* 0x0000000224087892 */ /* 0x000fcc000f8efc3f */
[----:B------:R-:W-:-:S04]  /*144c0*/  MOV R0, UR8 ;  /* 0x0000000800007c02 */ /* 0x000fc80008000f00 */
[----:B------:R-:W-:-:S13]  /*144d0*/  ISETP.NE.AND P2, PT, R0, 0x3, PT ;  /* 0x000000030000780c */ /* 0x000fda0003f45270 */
[----:B------:R-:W-:Y:S05]  /*144e0*/  @!P2 BRA `(.L_x_1467) ;  /* 0x000000000004a947 */ /* 0x000fea0003800000 */
[----:B------:R-:W-:Y:S01]  /*144f0*/  BPT.TRAP 0x1 ;  /* 0x000000040000795c */ /* 0x000fe20000300000 */
.L_x_1467:
        /* <DEDUP_REMOVED lines=15> */
.L_x_1487:
[----:B------:R-:W2:Y:S02]  /*145f0*/  SYNCS.PHASECHK.TRANS64.TRYWAIT P0, [R3+URZ], R0 ;  /* 0x00000000030075a7 */ /* 0x000ea4000800017f */
[----:B--2---:R-:W-:Y:S05]  /*14600*/  @!P0 BRA `(.L_x_1469) ;  /* 0x0000000400b88947 */ /* 0x004fea0003800000 */
.L_x_1488:
[----:B------:R-:W-:Y:S05]  /*14610*/  @!P2 BRA `(.L_x_1470) ;  /* 0x000000000004a947 */ /* 0x000fea0003800000 */
[----:B------:R-:W-:Y:S01]  /*14620*/  BPT.TRAP 0x1 ;  /* 0x000000040000795c */ /* 0x000fe20000300000 */
.L_x_1470:
[----:B--2---:R-:W-:-:S05]  /*14630*/  VIADD R3, R7, 0x30c40 ;  /* 0x00030c4007037836 */ /* 0x004fca0000000000 */
[----:B------:R-:W-:-:S04]  /*14640*/  LEA R2, R2, R3, 0x3 ;  /* 0x0000000302027211 */ /* 0x000fc800078e18ff */
[----:B------:R-:W2:Y:S02]  /*14650*/  SYNCS.PHASECHK.TRANS64.TRYWAIT P0, [R2+URZ], R5 ;  /* 0x00000005020075a7 */ /* 0x000ea4000800017f */
[----:B--2---:R-:W-:Y:S05]  /*14660*/  @!P0 BRA `(.L_x_1471) ;  /* 0x0000000400b48947 */ /* 0x004fea0003800000 */
.L_x_1489:
[----:B------:R-:W-:-:S07]  /*14670*/  IMAD R3, R4, 0x8, R3 ;  /* 0x0000000804037824 */ /* 0x000fce00078e0203 */
.L_x_1472:
[----:B---3--:R3:W4:Y:S02]  /*14680*/  SYNCS.PHASECHK.TRANS64.TRYWAIT P0, [R3+URZ], R0 ;  /* 0x00000000030075a7 */ /* 0x008724000800017f */
[----:B----4-:R-:W-:Y:S05]  /*14690*/  @!P0 NANOSLEEP.SYNCS 0x989680 ;  /* 0x009896800000895d */ /* 0x010fea0003900000 */
[----:B------:R-:W4:Y:S02]  /*146a0*/  @!P0 SYNCS.PHASECHK.TRANS64 P0, [R3+URZ], R0 ;  /* 0x00000000030085a7 */ /* 0x000f24000800007f */
[----:B----4-:R-:W-:Y:S05]  /*146b0*/  @!P0 BRA `(.L_x_1472) ;  /* 0xfffffffc00f08947 */ /* 0x010fea000383ffff */
.L_x_1371:
[----:B------:R-:W-:Y:S05]  /*146c0*/  BSYNC B6 ;  /* 0x0000000000067941 */ /* 0x000fea0003800000 */
.L_x_1368:
[----:B------:R-:W-:Y:S05]  /*146d0*/  EXIT ;  /* 0x000000000000794d */ /* 0x000fea0003800000 */
.L_x_1378:
[----:B------:R-:W-:Y:S01]  /*146e0*/  MOV R13, R18 ;  /* 0x00000012000d7202 */ /* 0x000fe20000000f00 */
[----:B------:R-:W-:Y:S01]  /*146f0*/  IMAD.MOV.U32 R12, RZ, RZ, RZ ;  /* 0x000000ffff0c7224 */ /* 0x000fe200078e00ff */
[----:B------:R-:W-:Y:S01]  /*14700*/  MOV R11, 0x1f ;  /* 0x0000001f000b7802 */ /* 0x000fe20000000f00 */
[----:B------:R-:W-:-:S07]  /*14710*/  IMAD.MOV.U32 R15, RZ, RZ, -0x1 ;  /* 0xffffffffff0f7424 */ /* 0x000fce00078e00ff */
[----:B------:R-:W-:Y:S05]  /*14720*/  WARPSYNC.COLLECTIVE R15, `(.L_x_1473) ;  /* 0x000000000f087348 */ /* 0x000fea0003c00000 */
[----:B------:R1:W2:Y:S02]  /*14730*/  SHFL.IDX P6, R14, R13, R12, R11 ;  /* 0x0000000c0d0e7389 */ /* 0x0002a400000c000b */
[----:B-12---:R-:W-:Y:S01]  /*14740*/  ENDCOLLECTIVE ;  /* 0x000000000000791b */ /* 0x006fe20003800000 */
.L_x_1473:
[----:B------:R-:W-:Y:S05]  /*14750*/  BRA `(.L_x_1474) ;  /* 0xfffffec800007947 */ /* 0x000fea000383ffff */
.L_x_1380:
[----:B--2---:R2:W3:Y:S02]  /*14760*/  SYNCS.PHASECHK.TRANS64.TRYWAIT P0, [R16+URZ+0x30c00], R11 ;  /* 0x030c000b100075a7 */ /* 0x0044e4000800017f */
[----:B---3--:R-:W-:Y:S05]  /*14770*/  @!P0 NANOSLEEP.SYNCS 0x989680 ;  /* 0x009896800000895d */ /* 0x008fea0003900000 */
[----:B------:R-:W3:Y:S02]  /*14780*/  @!P0 SYNCS.PHASECHK.TRANS64 P0, [R16+URZ+0x30c00], R11 ;  /* 0x030c000b100085a7 */ /* 0x000ee4000800007f */
[----:B---3--:R-:W-:Y:S05]  /*14790*/  @!P0 BRA `(.L_x_1380) ;  /* 0xfffffffc00f08947 */ /* 0x008fea000383ffff */
[----:B------:R-:W-:Y:S05]  /*147a0*/  BRA `(.L_x_1379) ;  /* 0xfffffec8004c7947 */ /* 0x000fea000383ffff */
.L_x_1385:
[----:B--2---:R2:W3:Y:S02]  /*147b0*/  SYNCS.PHASECHK.TRANS64.TRYWAIT P0, [R6+URZ+0x30c10], R23 ;  /* 0x030c1017060075a7 */ /* 0x0044e4000800017f */
[----:B---3--:R-:W-:Y:S05]  /*147c0*/  @!P0 NANOSLEEP.SYNCS 0x989680 ;  /* 0x009896800000895d */ /* 0x008fea0003900000 */
[----:B------:R-:W3:Y:S02]  /*147d0*/  @!P0 SYNCS.PHASECHK.TRANS64 P0, [R6+URZ+0x30c10], R23 ;  /* 0x030c1017060085a7 */ /* 0x000ee4000800007f */
[----:B---3--:R-:W-:Y:S05]  /*147e0*/  @!P0 BRA `(.L_x_1385) ;  /* 0xfffffffc00f08947 */ /* 0x008fea000383ffff */
[----:B------:R-:W-:Y:S05]  /*147f0*/  BRA `(.L_x_1384) ;  /* 0xfffffed4000c7947 */ /* 0x000fea000383ffff */
.L_x_1389:
[----:B------:R1:W1:Y:S02]  /*14800*/  SYNCS.PHASECHK.TRANS64.TRYWAIT P0, [R6+URZ+0x30c30], R23 ;  /* 0x030c3017060075a7 */ /* 0x000264000800017f */
[----:B-1----:R-:W-:Y:S05]  /*14810*/  @!P0 NANOSLEEP.SYNCS 0x989680 ;  /* 0x009896800000895d */ /* 0x002fea0003900000 */
[----:B------:R-:W1:Y:S02]  /*14820*/  @!P0 SYNCS.PHASECHK.TRANS64 P0, [R6+URZ+0x30c30], R23 ;  /* 0x030c3017060085a7 */ /* 0x000e64000800007f */
[----:B-1----:R-:W-:Y:S05]  /*14830*/  @!P0 BRA `(.L_x_1389) ;  /* 0xfffffffc00f08947 */ /* 0x002fea000383ffff */
[----:B------:R-:W-:Y:S05]  /*14840*/  BRA `(.L_x_1388) ;  /* 0xfffffed800147947 */ /* 0x000fea000383ffff */
.L_x_1397:
[----:B--2---:R2:W3:Y:S02]  /*14850*/  SYNCS.PHASECHK.TRANS64.TRYWAIT P1, [R6+URZ+0x30c10], R23 ;  /* 0x030c1017060075a7 */ /* 0x0044e4000802017f */
[----:B---3--:R-:W-:Y:S05]  /*14860*/  @!P1 NANOSLEEP.SYNCS 0x989680 ;  /* 0x009896800000995d */ /* 0x008fea0003900000 */
[----:B------:R-:W3:Y:S02]  /*14870*/  @!P1 SYNCS.PHASECHK.TRANS64 P1, [R6+URZ+0x30c10], R23 ;  /* 0x030c1017060095a7 */ /* 0x000ee4000802007f */
[----:B---3--:R-:W-:Y:S05]  /*14880*/  @!P1 BRA `(.L_x_1397) ;  /* 0xfffffffc00f09947 */ /* 0x008fea000383ffff */
[----:B------:R-:W-:Y:S05]  /*14890*/  BRA `(.L_x_1396) ;  /* 0xffffff2c00307947 */ /* 0x000fea000383ffff */
.L_x_1401:
[----:B------:R1:W1:Y:S02]  /*148a0*/  SYNCS.PHASECHK.TRANS64.TRYWAIT P1, [R6+URZ+0x30c30], R23 ;  /* 0x030c3017060075a7 */ /* 0x000264000802017f */
[----:B-1----:R-:W-:Y:S05]  /*148b0*/  @!P1 NANOSLEEP.SYNCS 0x989680 ;  /* 0x009896800000995d */ /* 0x002fea0003900000 */
[----:B------:R-:W1:Y:S02]  /*148c0*/  @!P1 SYNCS.PHASECHK.TRANS64 P1, [R6+URZ+0x30c30], R23 ;  /* 0x030c3017060095a7 */ /* 0x000e64000802007f */
[----:B-1----:R-:W-:Y:S05]  /*148d0*/  @!P1 BRA `(.L_x_1401) ;  /* 0xfffffffc00f09947 */ /* 0x002fea000383ffff */
[----:B------:R-:W-:Y:S05]  /*148e0*/  BRA `(.L_x_1400) ;  /* 0xffffff3000307947 */ /* 0x000fea000383ffff */
.L_x_1409:
[----:B--2---:R2:W3:Y:S02]  /*148f0*/  SYNCS.PHASECHK.TRANS64.TRYWAIT P0, [R6+URZ+0x30c10], R21 ;  /* 0x030c1015060075a7 */ /* 0x0044e4000800017f */
[----:B---3--:R-:W-:Y:S05]  /*14900*/  @!P0 NANOSLEEP.SYNCS 0x989680 ;  /* 0x009896800000895d */ /* 0x008fea0003900000 */
[----:B------:R-:W3:Y:S02]  /*14910*/  @!P0 SYNCS.PHASECHK.TRANS64 P0, [R6+URZ+0x30c10], R21 ;  /* 0x030c1015060085a7 */ /* 0x000ee4000800007f */
[----:B---3--:R-:W-:Y:S05]  /*14920*/  @!P0 BRA `(.L_x_1409) ;  /* 0xfffffffc00f08947 */ /* 0x008fea000383ffff */
[----:B------:R-:W-:Y:S05]  /*14930*/  BRA `(.L_x_1408) ;  /* 0xffffff7800887947 */ /* 0x000fea000383ffff */
.L_x_1413:
[----:B------:R1:W1:Y:S02]  /*14940*/  SYNCS.PHASECHK.TRANS64.TRYWAIT P0, [R6+URZ+0x30c30], R21 ;  /* 0x030c3015060075a7 */ /* 0x000264000800017f */
[----:B-1----:R-:W-:Y:S05]  /*14950*/  @!P0 NANOSLEEP.SYNCS 0x989680 ;  /* 0x009896800000895d */ /* 0x002fea0003900000 */
[----:B------:R-:W1:Y:S02]  /*14960*/  @!P0 SYNCS.PHASECHK.TRANS64 P0, [R6+URZ+0x30c30], R21 ;  /* 0x030c3015060085a7 */ /* 0x000e64000800007f */
[----:B-1----:R-:W-:Y:S05]  /*14970*/  @!P0 BRA `(.L_x_1413) ;  /* 0xfffffffc00f08947 */ /* 0x002fea000383ffff */
[----:B------:R-:W-:Y:S05]  /*14980*/  BRA `(.L_x_1412) ;  /* 0xffffff7c00887947 */ /* 0x000fea000383ffff */
.L_x_1447:
[----:B-1----:R1:W2:Y:S02]  /*14990*/  SYNCS.PHASECHK.TRANS64.TRYWAIT P0, [R16+URZ+0x30c20], R3 ;  /* 0x030c2003100075a7 */ /* 0x0022a4000800017f */
[----:B--2---:R-:W-:Y:S05]  /*149a0*/  @!P0 NANOSLEEP.SYNCS 0x989680 ;  /* 0x009896800000895d */ /* 0x004fea0003900000 */
[----:B------:R-:W2:Y:S02]  /*149b0*/  @!P0 SYNCS.PHASECHK.TRANS64 P0, [R16+URZ+0x30c20], R3 ;  /* 0x030c2003100085a7 */ /* 0x000ea4000800007f */
[----:B--2---:R-:W-:Y:S05]  /*149c0*/  @!P0 BRA `(.L_x_1447) ;  /* 0xfffffffc00f08947 */ /* 0x004fea000383ffff */
[----:B------:R-:W-:Y:S05]  /*149d0*/  BRA `(.L_x_1475) ;  /* 0xffffffe400307947 */ /* 0x000fea000383ffff */
.L_x_1451:
[----:B-1----:R1:W2:Y:S02]  /*149e0*/  SYNCS.PHASECHK.TRANS64.TRYWAIT P1, [R16+URZ+0x30c40], R21 ;  /* 0x030c4015100075a7 */ /* 0x0022a4000802017f */
[----:B--2---:R-:W-:Y:S05]  /*149f0*/  @!P1 NANOSLEEP.SYNCS 0x989680 ;  /* 0x009896800000995d */ /* 0x004fea0003900000 */
[----:B------:R-:W2:Y:S02]  /*14a00*/  @!P1 SYNCS.PHASECHK.TRANS64 P1, [R16+URZ+0x30c40], R21 ;  /* 0x030c4015100095a7 */ /* 0x000ea4000802007f */
[----:B--2---:R-:W-:Y:S05]  /*14a10*/  @!P1 BRA `(.L_x_1451) ;  /* 0xfffffffc00f09947 */ /* 0x004fea000383ffff */
[----:B------:R-:W-:Y:S05]  /*14a20*/  BRA `(.L_x_1476) ;  /* 0xffffffe800907947 */ /* 0x000fea000383ffff */
.L_x_1453:
[----:B--2---:R2:W3:Y:S02]  /*14a30*/  SYNCS.PHASECHK.TRANS64.TRYWAIT P1, [R16+URZ+0x30c28], R21 ;  /* 0x030c2815100075a7 */ /* 0x0044e4000802017f */
[----:B---3--:R-:W-:Y:S05]  /*14a40*/  @!P1 NANOSLEEP.SYNCS 0x989680 ;  /* 0x009896800000995d */ /* 0x008fea0003900000 */
[----:B------:R-:W3:Y:S02]  /*14a50*/  @!P1 SYNCS.PHASECHK.TRANS64 P1, [R16+URZ+0x30c28], R21 ;  /* 0x030c2815100095a7 */ /* 0x000ee4000802007f */
[----:B---3--:R-:W-:Y:S05]  /*14a60*/  @!P1 BRA `(.L_x_1453) ;  /* 0xfffffffc00f09947 */ /* 0x008fea000383ffff */
[----:B------:R-:W-:Y:S05]  /*14a70*/  BRA `(.L_x_1477) ;  /* 0xffffffec00087947 */ /* 0x000fea000383ffff */
.L_x_1455:
[----:B---3--:R3:W4:Y:S02]  /*14a80*/  SYNCS.PHASECHK.TRANS64.TRYWAIT P1, [R16+URZ+0x30c48], R21 ;  /* 0x030c4815100075a7 */ /* 0x008724000802017f */
[----:B----4-:R-:W-:Y:S05]  /*14a90*/  @!P1 NANOSLEEP.SYNCS 0x989680 ;  /* 0x009896800000995d */ /* 0x010fea0003900000 */
[----:B------:R-:W4:Y:S02]  /*14aa0*/  @!P1 SYNCS.PHASECHK.TRANS64 P1, [R16+URZ+0x30c48], R21 ;  /* 0x030c4815100095a7 */ /* 0x000f24000802007f */
[----:B----4-:R-:W-:Y:S05]  /*14ab0*/  @!P1 BRA `(.L_x_1455) ;  /* 0xfffffffc00f09947 */ /* 0x010fea000383ffff */
[----:B------:R-:W-:Y:S05]  /*14ac0*/  BRA `(.L_x_1478) ;  /* 0xffffffec00807947 */ /* 0x000fea000383ffff */
.L_x_1457:
[----:B------:R-:W-:-:S07]  /*14ad0*/  SHF.L.U32 R5, R11, 0x1f, RZ ;  /* 0x0000001f0b057819 */ /* 0x000fce00000006ff */
.L_x_1479:
[----:B------:R1:W1:Y:S02]  /*14ae0*/  SYNCS.PHASECHK.TRANS64.TRYWAIT P1, [R16+URZ+0x30c20], R5 ;  /* 0x030c2005100075a7 */ /* 0x000264000802017f */
[----:B-1----:R-:W-:Y:S05]  /*14af0*/  @!P1 NANOSLEEP.SYNCS 0x989680 ;  /* 0x009896800000995d */ /* 0x002fea0003900000 */
[----:B------:R-:W1:Y:S02]  /*14b00*/  @!P1 SYNCS.PHASECHK.TRANS64 P1, [R16+URZ+0x30c20], R5 ;  /* 0x030c2005100095a7 */ /* 0x000e64000802007f */
[----:B-1----:R-:W-:Y:S05]  /*14b10*/  @!P1 BRA `(.L_x_1479) ;  /* 0xfffffffc00f09947 */ /* 0x002fea000383ffff */
[----:B------:R-:W-:Y:S05]  /*14b20*/  BRA `(.L_x_1480) ;  /* 0xffffffec00e07947 */ /* 0x000fea000383ffff */
.L_x_1460:
[----:B-1----:R1:W2:Y:S02]  /*14b30*/  SYNCS.PHASECHK.TRANS64.TRYWAIT P1, [R16+URZ+0x30c40], R13 ;  /* 0x030c400d100075a7 */ /* 0x0022a4000802017f */
[----:B--2---:R-:W-:Y:S05]  /*14b40*/  @!P1 NANOSLEEP.SYNCS 0x989680 ;  /* 0x009896800000995d */ /* 0x004fea0003900000 */
[----:B------:R-:W2:Y:S02]  /*14b50*/  @!P1 SYNCS.PHASECHK.TRANS64 P1, [R16+URZ+0x30c40], R13 ;  /* 0x030c400d100095a7 */ /* 0x000ea4000802007f */
[----:B--2---:R-:W-:Y:S05]  /*14b60*/  @!P1 BRA `(.L_x_1460) ;  /* 0xfffffffc00f09947 */ /* 0x004fea000383ffff */
[----:B------:R-:W-:Y:S05]  /*14b70*/  BRA `(.L_x_1481) ;  /* 0xfffffff000787947 */ /* 0x000fea000383ffff */
.L_x_1462:
[----:B-1----:R1:W2:Y:S02]  /*14b80*/  SYNCS.PHASECHK.TRANS64.TRYWAIT P1, [R16+URZ+0x30c28], R13 ;  /* 0x030c280d100075a7 */ /* 0x0022a4000802017f */
[----:B--2---:R-:W-:Y:S05]  /*14b90*/  @!P1 NANOSLEEP.SYNCS 0x989680 ;  /* 0x009896800000995d */ /* 0x004fea0003900000 */
[----:B------:R-:W2:Y:S02]  /*14ba0*/  @!P1 SYNCS.PHASECHK.TRANS64 P1, [R16+URZ+0x30c28], R13 ;  /* 0x030c280d100095a7 */ /* 0x000ea4000802007f */
[----:B--2---:R-:W-:Y:S05]  /*14bb0*/  @!P1 BRA `(.L_x_1462) ;  /* 0xfffffffc00f09947 */ /* 0x004fea000383ffff */
[----:B------:R-:W-:Y:S05]  /*14bc0*/  BRA `(.L_x_1482) ;  /* 0xfffffff000e47947 */ /* 0x000fea000383ffff */
.L_x_1464:
[----:B--2---:R2:W1:Y:S02]  /*14bd0*/  SYNCS.PHASECHK.TRANS64.TRYWAIT P0, [R3+URZ+0x30c40], R0 ;  /* 0x030c4000030075a7 */ /* 0x004464000800017f */
[----:B-1----:R-:W-:Y:S05]  /*14be0*/  @!P0 NANOSLEEP.SYNCS 0x989680 ;  /* 0x009896800000895d */ /* 0x002fea0003900000 */
[----:B------:R-:W1:Y:S02]  /*14bf0*/  @!P0 SYNCS.PHASECHK.TRANS64 P0, [R3+URZ+0x30c40], R0 ;  /* 0x030c4000030085a7 */ /* 0x000e64000800007f */
[----:B-1----:R-:W-:Y:S05]  /*14c00*/  @!P0 BRA `(.L_x_1464) ;  /* 0xfffffffc00f08947 */ /* 0x002fea000383ffff */
[----:B------:R-:W-:Y:S05]  /*14c10*/  BRA `(.L_x_1483) ;  /* 0xfffffff400707947 */ /* 0x000fea000383ffff */
.L_x_1466:
[----:B------:R-:W-:Y:S01]  /*14c20*/  BSSY B0, `(.L_x_1484) ;  /* 0x0000006000007945 */ /* 0x000fe20003800000 */
[----:B------:R-:W-:-:S07]  /*14c30*/  MOV R15, 0xffffffff ;  /* 0xffffffff000f7802 */ /* 0x000fce0000000f00 */
[----:B------:R-:W-:Y:S05]  /*14c40*/  WARPSYNC.COLLECTIVE R15, `(.L_x_1485) ;  /* 0x000000000f0c7348 */ /* 0x000fea0003c00000 */
[----:B------:R-:W-:Y:S02]  /*14c50*/  ELECT P6, UR62, PT ;  /* 0x00000000003e782f */ /* 0x000fe400038c0000 */
[----:B------:R-:W-:Y:S01]  /*14c60*/  MOV R14, UR62 ;  /* 0x0000003e000e7c02 */ /* 0x000fe20008000f00 */
[----:B------:R-:W-:Y:S10]  /*14c70*/  ENDCOLLECTIVE ;  /* 0x000000000000791b */ /* 0x000ff40003800000 */
.L_x_1485:
[----:B------:R-:W-:Y:S05]  /*14c80*/  BSYNC B0 ;  /* 0x0000000000007941 */ /* 0x000fea0003800000 */
.L_x_1484:
[----:B------:R-:W-:Y:S05]  /*14c90*/  BRA `(.L_x_1486) ;  /* 0xfffffff800007947 */ /* 0x000fea000383ffff */
.L_x_1468:
[----:B-1----:R1:W2:Y:S02]  /*14ca0*/  SYNCS.PHASECHK.TRANS64.TRYWAIT P0, [R6+URZ], R5 ;  /* 0x00000005060075a7 */ /* 0x0022a4000800017f */
[----:B--2---:R-:W-:Y:S05]  /*14cb0*/  @!P0 NANOSLEEP.SYNCS 0x989680 ;  /* 0x009896800000895d */ /* 0x004fea0003900000 */
[----:B------:R-:W2:Y:S02]  /*14cc0*/  @!P0 SYNCS.PHASECHK.TRANS64 P0, [R6+URZ], R5 ;  /* 0x00000005060085a7 */ /* 0x000ea4000800007f */
[----:B--2---:R-:W-:Y:S05]  /*14cd0*/  @!P0 BRA `(.L_x_1468) ;  /* 0xfffffffc00f08947 */ /* 0x004fea000383ffff */
[----:B------:R-:W-:Y:S05]  /*14ce0*/  BRA `(.L_x_1487) ;  /* 0xfffffff800407947 */ /* 0x000fea000383ffff */
.L_x_1469:
[----:B--2---:R2:W3:Y:S02]  /*14cf0*/  SYNCS.PHASECHK.TRANS64.TRYWAIT P0, [R3+URZ], R0 ;  /* 0x00000000030075a7 */ /* 0x0044e4000800017f */
[----:B---3--:R-:W-:Y:S05]  /*14d00*/  @!P0 NANOSLEEP.SYNCS 0x989680 ;  /* 0x009896800000895d */ /* 0x008fea0003900000 */
[----:B------:R-:W3:Y:S02]  /*14d10*/  @!P0 SYNCS.PHASECHK.TRANS64 P0, [R3+URZ], R0 ;  /* 0x00000000030085a7 */ /* 0x000ee4000800007f */
[----:B---3--:R-:W-:Y:S05]  /*14d20*/  @!P0 BRA `(.L_x_1469) ;  /* 0xfffffffc00f08947 */ /* 0x008fea000383ffff */
[----:B------:R-:W-:Y:S05]  /*14d30*/  BRA `(.L_x_1488) ;  /* 0xfffffff800347947 */ /* 0x000fea000383ffff */
.L_x_1471:
[----:B--2---:R2:W3:Y:S02]  /*14d40*/  SYNCS.PHASECHK.TRANS64.TRYWAIT P0, [R2+URZ], R5 ;  /* 0x00000005020075a7 */ /* 0x0044e4000800017f */
[----:B---3--:R-:W-:Y:S05]  /*14d50*/  @!P0 NANOSLEEP.SYNCS 0x989680 ;  /* 0x009896800000895d */ /* 0x008fea0003900000 */
[----:B------:R-:W3:Y:S02]  /*14d60*/  @!P0 SYNCS.PHASECHK.TRANS64 P0, [R2+URZ], R5 ;  /* 0x00000005020085a7 */ /* 0x000ee4000800007f */
[----:B---3--:R-:W-:Y:S05]  /*14d70*/  @!P0 BRA `(.L_x_1471) ;  /* 0xfffffffc00f08947 */ /* 0x008fea000383ffff */
[----:B------:R-:W-:Y:S05]  /*14d80*/  BRA `(.L_x_1489) ;  /* 0xfffffff800387947 */ /* 0x000fea000383ffff */
.L_x_1490:
        /* <DEDUP_REMOVED lines=15> */
.L_x_3728:


//--------------------- .text._ZN7cutlass13device_kernelIN5flash11enable_sm90INS1_16FlashAttnBwdSm90INS1_25CollectiveMainloopBwdSm90ILi2ELi2ELi2EN4cute5tupleIJNS5_1CILi1EEES8_S8_EEENS6_IJNS7_ILi128EEESA_NS7_ILi64EEEEEENS_6half_tEfNS_4arch4Sm90ELb0ELb1ELb1ELb0ELb1ELb1ELb0ELb0ELi2ELi1ELi2ELi2ELb0EEENS1_24CollectiveEpilogueBwdGQAISC_fSF_Li256ELb0ELb1EEENS1_19SingleTileSchedulerILb0ELb0ELb0ELi128EEEEEEEEEvNT_6ParamsE --------------------------
	.section	.text._ZN7cutlass13device_kernelIN5flash11enable_sm90INS1_16FlashAttnBwdSm90INS1_25CollectiveMainloopBwdSm90ILi2ELi2ELi2EN4cute5tupleIJNS5_1CILi1EEES8_S8_EEENS6_IJNS7_ILi128EEESA_NS7_ILi64EEEEEENS_6half_tEfNS_4arch4Sm90ELb0ELb1ELb1ELb0ELb1ELb1ELb0ELb0ELi2ELi1ELi2ELi2ELb0EEENS1_24CollectiveEpilogueBwdGQAISC_fSF_Li256ELb0ELb1EEENS1_19SingleTileSchedulerILb0ELb0ELb0ELi128EEEEEEEEEvNT_6ParamsE,"ax",@progbits
	.align	128
.text._ZN7cutlass13device_kernelIN5flash11enable_sm90INS1_16FlashAttnBwdSm90INS1_25CollectiveMainloopBwdSm90ILi2ELi2ELi2EN4cute5tupleIJNS5_1CILi1EEES8_S8_EEENS6_IJNS7_ILi128EEESA_NS7_ILi64EEEEEENS_6half_tEfNS_4arch4Sm90ELb0ELb1ELb1ELb0ELb1ELb1ELb0ELb0ELi2ELi1ELi2ELi2ELb0EEENS1_24CollectiveEpilogueBwdGQAISC_fSF_Li256ELb0ELb1EEENS1_19SingleTileSchedulerILb0ELb0ELb0ELi128EEEEEEEEEvNT_6ParamsE:
        .type           _ZN7cutlass13device_kernelIN5flash11enable_sm90INS1_16FlashAttnBwdSm90INS1_25CollectiveMainloopBwdSm90ILi2ELi2ELi2EN4cute5tupleIJNS5_1CILi1EEES8_S8_EEENS6_IJNS7_ILi128EEESA_NS7_ILi64EEEEEENS_6half_tEfNS_4arch4Sm90ELb0ELb1ELb1ELb0ELb1ELb1ELb0ELb0ELi2ELi1ELi2ELi2ELb0EEENS1_24CollectiveEpilogueBwdGQAISC_fSF_Li256ELb0ELb1EEENS1_19SingleTileSchedulerILb0ELb0ELb0ELi128EEEEEEEEEvNT_6ParamsE,@function
        .size           _ZN7cutlass13device_kernelIN5flash11enable_sm90INS1_16FlashAttnBwdSm90INS1_25CollectiveMainloopBwdSm90ILi2ELi2ELi2EN4cute5tupleIJNS5_1CILi1EEES8_S8_EEENS6_IJNS7_ILi128EEESA_NS7_ILi64EEEEEENS_6half_tEfNS_4arch4Sm90ELb0ELb1ELb1ELb0ELb1ELb1ELb0ELb0ELi2ELi1ELi2ELi2ELb0EEENS1_24CollectiveEpilogueBwdGQAISC_fSF_Li256ELb0ELb1EEENS1_19SingleTileSchedulerILb0ELb0ELb0ELi128EEEEEEEEEvNT_6ParamsE,(.L_x_3729 - _ZN7cutlass13device_kernelIN5flash11enable_sm90INS1_16FlashAttnBwdSm90INS1_25CollectiveMainloopBwdSm90ILi2ELi2ELi2EN4cute5tupleIJNS5_1CILi1EEES8_S8_EEENS6_IJNS7_ILi128EEESA_NS7_ILi64EEEEEENS_6half_tEfNS_4arch4Sm90ELb0ELb1ELb1ELb0ELb1ELb1ELb0ELb0ELi2ELi1ELi2ELi2ELb0EEENS1_24CollectiveEpilogueBwdGQAISC_fSF_Li256ELb0ELb1EEENS1_19SingleTileSchedulerILb0ELb0ELb0ELi128EEEEEEEEEvNT_6ParamsE)
        .other          _ZN7cutlass13device_kernelIN5flash11enable_sm90INS1_16FlashAttnBwdSm90INS1_25CollectiveMainloopBwdSm90ILi2ELi2ELi2EN4cute5tupleIJNS5_1CILi1EEES8_S8_EEENS6_IJNS7_ILi128EEESA_NS7_ILi64EEEEEENS_6half_tEfNS_4arch4Sm90ELb0ELb1ELb1ELb0ELb1ELb1ELb0ELb0ELi2ELi1ELi2ELi2ELb0EEENS1_24CollectiveEpilogueBwdGQAISC_fSF_Li256ELb0ELb1EEENS1_19SingleTileSchedulerILb0ELb0ELb0ELi128EEEEEEEEEvNT_6ParamsE,@"STO_CUDA_ENTRY STV_DEFAULT"
_ZN7cutlass13device_kernelIN5flash11enable_sm90INS1_16FlashAttnBwdSm90INS1_25CollectiveMainloopBwdSm90ILi2ELi2ELi2EN4cute5tupleIJNS5_1CILi1EEES8_S8_EEENS6_IJNS7_ILi128EEESA_NS7_ILi64EEEEEENS_6half_tEfNS_4arch4Sm90ELb0ELb1ELb1ELb0ELb1ELb1ELb0ELb0ELi2ELi1ELi2ELi2ELb0EEENS1_24CollectiveEpilogueBwdGQAISC_fSF_Li256ELb0ELb1EEENS1_19SingleTileSchedulerILb0ELb0ELb0ELi128EEEEEEEEEvNT_6ParamsE:
        /* <DEDUP_REMOVED lines=24> */
.L_x_1492:
[----:B------:R-:W-:Y:S05]  /*0180*/  BSYNC B0 ;  /* 0x0000000000007941 */ /* 0x000fea0003800000 */
.L_x_1491:
        /* <DEDUP_REMOVED lines=37> */
.L_x_1493:
        /* <DEDUP_REMOVED lines=22> */
.L_x_1494:
[----:B------:R-:W-:Y:S01]  /*0540*/  PLOP3.LUT P0, PT, PT, PT, UP0, 0x80, 0x0 ;  /* 0x000000000000781c */ /* 0x000fe20003f0f008 */
[----:B------:R-:W-:Y:S01]  /*0550*/  NOP ;  /* 0x0000000000007918 */ /* 0x000fe20000000000 */
[----:B------:R-:W-:Y:S01]  /*0560*/  ULDC.64 UR38, c[0x0][0x208] ;  /* 0x0000820000267ab9 */ /* 0x000fe20000000a00 */
[----:B------:R-:W-:Y:S01]  /*0570*/  BSSY B6, `(.L_x_1495) ;  /* 0x0001545000067945 */ /* 0x000fe20003800000 */
[----:B-12-4-:R-:W-:Y:S09]  /*0580*/  BAR.SYNC.DEFER_BLOCKING 0x0 ;  /* 0x0000000000007b1d */ /* 0x016ff20000010000 */
[----:B------:R-:W-:Y:S05]  /*0590*/  @!P0 BRA `(.L_x_1496) ;  /* 0x0000011800e48947 */ /* 0x000fea0003800000 */
.L_x_1497:
        /* <DEDUP_REMOVED lines=71> */
.L_x_1499:
        /* <DEDUP_REMOVED lines=28> */
.L_x_1502:
        /* <DEDUP_REMOVED lines=15> */
.L_x_1501:
        /* <DEDUP_REMOVED lines=22> */
.L_x_1504:
        /* <DEDUP_REMOVED lines=15> */
.L_x_1503:
[----:B------:R-:W-:Y:S01]  /*0f10*/  SHF.R.S32.HI R6, RZ, 0x1f, R17 ;  /* 0x0000001fff067819 */ /* 0x000fe20000011411 */
[----:B------:R-:W-:-:S03]  /*0f20*/  UMOV UR4, 0xffffffff ;  /* 0xffffffff00047882 */ /* 0x000fc60000000000 */
[----:B------:R-:W-:-:S04]  /*0f30*/  LEA.HI R0, R6, R17, RZ, 0x7 ;  /* 0x0000001106007211 */ /* 0x000fc800078f38ff */
[----:B------:R-:W-:Y:S01]  /*0f40*/  SHF.R.S32.HI R18, RZ, 0x7, R0 ;  /* 0x00000007ff127819 */ /* 0x000fe20000011400 */
[----:B------:R-:W-:Y:S06]  /*0f50*/  BRA.DIV UR4, `(.L_x_1505) ;  /* 0x0000014a04a07947 */ /* 0x000fec000b800000 */
[----:B------:R1:W2:Y:S02]  /*0f60*/  SHFL.IDX PT, R14, R18, RZ, 0x1f ;  /* 0x00001fff120e7589 */ /* 0x0002a400000e0000 */
.L_x_1642:
        /* <DEDUP_REMOVED lines=24> */
.L_x_1506:
        /* <DEDUP_REMOVED lines=165> */
.L_x_1519:
[----:B------:R-:W-:-:S06]  /*1b40*/  ULOP3.LUT UR4, UR36, 0x1, URZ, 0xfc, !UPT ;  /* 0x0000000124047892 */ /* 0x000fcc000f8efc3f */
[----:B------:R-:W-:-:S05]  /*1b50*/  IMAD.U32 R5, RZ, RZ, UR4 ;  /* 0x00000004ff057e24 */ /* 0x000fca000f8e00ff */
[----:B------:R-:W-:-:S13]  /*1b60*/  ISETP.NE.AND P6, PT, R5, 0x3, PT ;  /* 0x000000030500780c */ /* 0x000fda0003fc5270 */
[----:B------:R-:W-:Y:S05]  /*1b70*/  @!P6 BRA `(.L_x_1509) ;  /* 0x000000000004e947 */ /* 0x000fea0003800000 */
[----:B------:R-:W-:Y:S01]  /*1b80*/  BPT.TRAP 0x1 ;  /* 0x000000040000795c */ /* 0x000fe20000300000 */
.L_x_1509:
[----:B------:R-:W-:Y:S01]  /*1b90*/  IMAD R6, R0, 0x8, R16 ;  /* 0x0000000800067824 */ /* 0x000fe200078e0210 */
[----:B------:R-:W-:-:S04]  /*1ba0*/  SHF.L.U32 R23, R4, 0x1f, RZ ;  /* 0x0000001f04177819 */ /* 0x000fc800000006ff */
[----:B------:R1:W2:Y:S01]  /*1bb0*/  SYNCS.PHASECHK.TRANS64.TRYWAIT P0, [R6+URZ+0x30c10], R23 ;  /* 0x030c1017060075a7 */ /* 0x0002a2000800017f */
[----:B------:R-:W-:Y:S05]  /*1bc0*/  @!P6 BRA `(.L_x_1510) ;  /* 0x000000000004e947 */ /* 0x000fea0003800000 */
[----:B------:R-:W-:Y:S01]  /*1bd0*/  BPT.TRAP 0x1 ;  /* 0x000000040000795c */ /* 0x000fe20000300000 */
.L_x_1510:
[----:B------:R-:W-:-:S04]  /*1be0*/  IADD3 R5, R16, 0x10000, RZ ;  /* 0x0001000010057810 */ /* 0x000fc80007ffe0ff */
[----:B------:R-:W-:-:S04]  /*1bf0*/  SHF.R.U32.HI R5, RZ, 0x4, R5 ;  /* 0x00000004ff057819 */ /* 0x000fc80000011605 */
[----:B------:R-:W-:Y:S01]  /*1c00*/  LOP3.LUT R5, R5, 0x3fff, RZ, 0xc0, !PT ;  /* 0x00003fff05057812 */ /* 0x000fe200078ec0ff */
[----:B--2---:R-:W-:Y:S06]  /*1c10*/  @P0 BRA `(.L_x_1511) ;  /* 0x0000000000080947 */ /* 0x004fec0003800000 */
[----:B------:R-:W2:Y:S02]  /*1c20*/  SYNCS.PHASECHK.TRANS64.TRYWAIT P0, [R6+URZ+0x30c10], R23 ;  /* 0x030c1017060075a7 */ /* 0x000ea4000800017f */
[----:B--2---:R-:W-:Y:S05]  /*1c30*/  @!P0 BRA `(.L_x_1512) ;  /* 0x0000013c009c8947 */ /* 0x004fea0003800000 */
.L_x_1511:
        /* <DEDUP_REMOVED lines=65> */
.L_x_1513:
[----:B------:R1:W1:Y:S01]  /*2050*/  SYNCS.PHASECHK.TRANS64.TRYWAIT P0, [R6+URZ+0x30c30], R23 ;  /* 0x030c3017060075a7 */ /* 0x000262000800017f */
[----:B------:R-:W-:Y:S05]  /*2060*/  @!P6 BRA `(.L_x_1514) ;  /* 0x000000000004e947 */ /* 0x000fea0003800000 */
[----:B------:R-:W-:Y:S01]  /*2070*/  BPT.TRAP 0x1 ;  /* 0x000000040000795c */ /* 0x000fe20000300000 */
.L_x_1514:
[----:B-1----:R-:W-:Y:S05]  /*2080*/  @P0 BRA `(.L_x_1515) ;  /* 0x0000000000080947 */ /* 0x002fea0003800000 */
[----:B------:R-:W1:Y:S02]  /*2090*/  SYNCS.PHASECHK.TRANS64.TRYWAIT P0, [R6+URZ+0x30c30], R23 ;  /* 0x030c3017060075a7 */ /* 0x000e64000800017f */
[----:B-1----:R-:W-:Y:S05]  /*20a0*/  @!P0 BRA `(.L_x_1516) ;  /* 0x0000013800948947 */ /* 0x002fea0003800000 */
.L_x_1515:
        /* <DEDUP_REMOVED lines=1124> */
.L_x_1517:
        /* <DEDUP_REMOVED lines=68> */
.L_x_1518:
        /* <DEDUP_REMOVED lines=12> */
.L_x_1508:
        /* <DEDUP_REMOVED lines=22> */
[----:B------:R-:W-:Y:S01]  /*6d50*/  IMAD.MOV.U32 R21, RZ, RZ, 0x40000040 ;  /* 0x40000040ff157424 */ /* 0x000fe200078e00ff */
[----:B------:R-:W1:Y:S01]  /*6d60*/  S2R R11, SR_TID.X ;  /* 0x00000000000b7919 */ /* 0x000e620000002100 */
[----:B-----5:R-:W-:Y:S01]  /*6d70*/  VIADD R9, R5, 0xffffff80 ;  /* 0xffffff8005097836 */ /* 0x020fe20000000000 */
[----:B-1----:R-:W-:Y:S01]  /*6d80*/  IADD3 R17, R11, -0x80, RZ ;  /* 0xffffff800b117810 */ /* 0x002fe20007ffe0ff */
[----:B--2---:R-:W-:-:S03]  /*6d90*/  IMAD.MOV.U32 R14, RZ, RZ, R10 ;  /* 0x000000ffff0e7224 */ /* 0x004fc600078e000a */
[----:B------:R-:W-:-:S04]  /*6da0*/  SHF.R.S32.HI R10, RZ, 0x1f, R9 ;  /* 0x0000001fff0a7819 */ /* 0x000fc80000011409 */
[----:B------:R-:W-:Y:S02]  /*6db0*/  LEA.HI R5, R10, R9, RZ, 0x5 ;  /* 0x000000090a057211 */ /* 0x000fe400078f28ff */
[----:B---3--:R-:W-:Y:S01]  /*6dc0*/  LEA.HI R13, R13, R15, RZ, 0x5 ;  /* 0x0000000f0d0d7211 */ /* 0x008fe200078f28ff */
[----:B------:R-:W-:Y:S01]  /*6dd0*/  VIADD R15, R11, 0xffffff80 ;  /* 0xffffff800b0f7836 */ /* 0x000fe20000000000 */
[----:B------:R-:W-:Y:S02]  /*6de0*/  LOP3.LUT R6, R5, 0xffffffe0, RZ, 0xc0, !PT ;  /* 0xffffffe005067812 */ /* 0x000fe400078ec0ff */
[----:B----4-:R-:W-:Y:S02]  /*6df0*/  SHF.R.S32.HI R11, RZ, 0x2, R12 ;  /* 0x00000002ff0b7819 */ /* 0x010fe4000001140c */
[----:B------:R-:W-:Y:S01]  /*6e00*/  SHF.R.S32.HI R15, RZ, 0x1f, R15 ;  /* 0x0000001fff0f7819 */ /* 0x000fe2000001140f */
[----:B------:R-:W-:Y:S01]  /*6e10*/  IMAD.IADD R7, R9, 0x1, -R6 ;  /* 0x0000000109077824 */ /* 0x000fe200078e0a06 */
[----:B------:R-:W-:-:S02]  /*6e20*/  SHF.R.S32.HI R12, RZ, 0x1f, R12 ;  /* 0x0000001fff0c7819 */ /* 0x000fc4000001140c */
[----:B------:R-:W-:Y:S02]  /*6e30*/  SHF.R.S32.HI R13, RZ, 0x5, R13 ;  /* 0x00000005ff0d7819 */ /* 0x000fe4000001140d */
[----:B------:R-:W-:Y:S01]  /*6e40*/  LEA.HI R15, R15, R17, RZ, 0x7 ;  /* 0x000000110f0f7211 */ /* 0x000fe200078f38ff */
[----:B------:R-:W-:Y:S01]  /*6e50*/  IMAD.MOV.U32 R17, RZ, RZ, R14 ;  /* 0x000000ffff117224 */ /* 0x000fe200078e000e */
[----:B------:R-:W-:Y:S01]  /*6e60*/  LEA.HI R12, R12, R11, RZ, 0x3 ;  /* 0x0000000b0c0c7211 */ /* 0x000fe200078f18ff */
[----:B------:R-:W-:Y:S01]  /*6e70*/  IMAD R6, R13, -0x10, R8 ;  /* 0xfffffff00d067824 */ /* 0x000fe200078e0208 */
[----:B------:R-:W-:Y:S02]  /*6e80*/  SHF.R.S32.HI R15, RZ, 0x7, R15 ;  /* 0x00000007ff0f7819 */ /* 0x000fe4000001140f */
[----:B------:R-:W-:Y:S02]  /*6e90*/  LOP3.LUT R12, R12, 0xfffffff8, RZ, 0xc0, !PT ;  /* 0xfffffff80c0c7812 */ /* 0x000fe400078ec0ff */
[----:B------:R-:W-:-:S02]  /*6ea0*/  SHF.R.S32.HI R8, RZ, 0x1f, R7 ;  /* 0x0000001fff087819 */ /* 0x000fc40000011407 */
[----:B------:R-:W-:Y:S02]  /*6eb0*/  LEA.HI R5, R15, R15, RZ, 0x1 ;  /* 0x0000000f0f057211 */ /* 0x000fe400078f08ff */
[----:B------:R-:W-:Y:S02]  /*6ec0*/  LEA.HI R13, R10, R9, RZ, 0x2 ;  /* 0x000000090a0d7211 */ /* 0x000fe400078f10ff */
[----:B------:R-:W-:Y:S02]  /*6ed0*/  IADD3 R6, R6, R12, -R11 ;  /* 0x0000000c06067210 */ /* 0x000fe40007ffe80b */
[CC--:B------:R-:W-:Y:S02]  /*6ee0*/  LEA.HI R12, R8.reuse, R7.reuse, RZ, 0x2 ;  /* 0x00000007080c7211 */ /* 0x0c0fe400078f10ff */
[----:B------:R-:W-:Y:S02]  /*6ef0*/  LEA.HI R10, R8, R7, RZ, 0x3 ;  /* 0x00000007080a7211 */ /* 0x000fe400078f18ff */
[----:B------:R-:W-:-:S02]  /*6f00*/  LOP3.LUT R5, R5, 0xfffffffe, RZ, 0xc0, !PT ;  /* 0xfffffffe05057812 */ /* 0x000fc400078ec0ff */
[----:B------:R-:W-:Y:S02]  /*6f10*/  LOP3.LUT R14, R13, 0xfffffffc, RZ, 0xc0, !PT ;  /* 0xfffffffc0d0e7812 */ /* 0x000fe400078ec0ff */
[----:B------:R-:W-:Y:S02]  /*6f20*/  SHF.R.S32.HI R13, RZ, 0x2, R12 ;  /* 0x00000002ff0d7819 */ /* 0x000fe4000001140c */
[----:B------:R-:W-:Y:S01]  /*6f30*/  SHF.R.S32.HI R11, RZ, 0x3, R10 ;  /* 0x00000003ff0b7819 */ /* 0x000fe2000001140a */
[----:B------:R-:W-:Y:S01]  /*6f40*/  IMAD.IADD R7, R9, 0x1, -R14 ;  /* 0x0000000109077824 */ /* 0x000fe200078e0a0e */
[----:B------:R-:W-:Y:S01]  /*6f50*/  IADD3 R5, R15, -R5, RZ ;  /* 0x800000050f057210 */ /* 0x000fe20007ffe0ff */
[----:B------:R-:W-:Y:S01]  /*6f60*/  VIADD R9, R13, 0x10 ;  /* 0x000000100d097836 */ /* 0x000fe20000000000 */
[----:B------:R-:W-:Y:S02]  /*6f70*/  SHF.R.S32.HI R10, RZ, 0x1f, R10 ;  /* 0x0000001fff0a7819 */ /* 0x000fe4000001140a */
[----:B------:R-:W-:Y:S01]  /*6f80*/  LEA.HI R12, R12, R13, RZ, 0x1 ;  /* 0x0000000d0c0c7211 */ /* 0x000fe200078f08ff */
[----:B------:R-:W-:Y:S01]  /*6f90*/  IMAD R8, R5, -0x40, R6 ;  /* 0xffffffc005087824 */ /* 0x000fe200078e0206 */
[----:B------:R-:W-:-:S02]  /*6fa0*/  LEA.HI R10, R10, R11, RZ, 0x4 ;  /* 0x0000000b0a0a7211 */ /* 0x000fc400078f20ff */
[----:B------:R-:W-:Y:S02]  /*6fb0*/  IADD3 R5, R13, 0x8, RZ ;  /* 0x000000080d057810 */ /* 0x000fe40007ffe0ff */
[----:B------:R-:W-:Y:S02]  /*6fc0*/  LOP3.LUT R10, R10, 0x1ffffff0, RZ, 0xc0, !PT ;  /* 0x1ffffff00a0a7812 */ /* 0x000fe400078ec0ff */
[----:B------:R-:W-:Y:S02]  /*6fd0*/  LOP3.LUT R12, R12, 0xfffffffe, RZ, 0xc0, !PT ;  /* 0xfffffffe0c0c7812 */ /* 0x000fe400078ec0ff */
[----:B------:R-:W-:Y:S01]  /*6fe0*/  LEA.HI R14, R9, R9, RZ, 0x1 ;  /* 0x00000009090e7211 */ /* 0x000fe200078f08ff */
[----:B------:R-:W-:Y:S01]  /*6ff0*/  IMAD.IADD R11, R11, 0x1, -R10 ;  /* 0x000000010b0b7824 */ /* 0x000fe200078e0a0a */
[----:B------:R-:W-:Y:S02]  /*7000*/  LEA.HI R6, R5, R5, RZ, 0x1 ;  /* 0x0000000505067211 */ /* 0x000fe400078f08ff */
[C---:B------:R-:W-:Y:S01]  /*7010*/  IADD3 R12, R13.reuse, -R12, RZ ;  /* 0x8000000c0d0c7210 */ /* 0x040fe20007ffe0ff */
[----:B------:R-:W-:Y:S01]  /*7020*/  VIADD R13, R13, 0x18 ;  /* 0x000000180d0d7836 */ /* 0x000fe20000000000 */
[----:B------:R-:W-:-:S02]  /*7030*/  LOP3.LUT R18, R14, 0xfffffffe, RZ, 0xc0, !PT ;  /* 0xfffffffe0e127812 */ /* 0x000fc400078ec0ff */
[----:B------:R-:W-:Y:S01]  /*7040*/  LOP3.LUT R10, R6, 0xfffffffe, RZ, 0xc0, !PT ;  /* 0xfffffffe060a7812 */ /* 0x000fe200078ec0ff */
[----:B------:R-:W-:Y:S02]  /*7050*/  IMAD R11, R11, 0x8, R12 ;  /* 0x000000080b0b7824 */ /* 0x000fe400078e020c */
[----:B------:R-:W-:Y:S01]  /*7060*/  IMAD.IADD R18, R9, 0x1, -R18 ;  /* 0x0000000109127824 */ /* 0x000fe200078e0a12 */
[----:B------:R-:W-:Y:S02]  /*7070*/  IADD3 R10, R5, -R10, RZ ;  /* 0x8000000a050a7210 */ /* 0x000fe40007ffe0ff */
[----:B------:R-:W-:Y:S01]  /*7080*/  LEA.HI R9, R13, R13, RZ, 0x1 ;  /* 0x0000000d0d097211 */ /* 0x000fe200078f08ff */
[----:B------:R1:W-:Y:S01]  /*7090*/  STL [R1+0x58], R11 ;  /* 0x0000580b01007387 */ /* 0x0003e20000100800 */
[--C-:B------:R-:W-:Y:S02]  /*70a0*/  SHF.R.S32.HI R5, RZ, 0x1, R6.reuse ;  /* 0x00000001ff057819 */ /* 0x100fe40000011406 */
[----:B------:R-:W-:-:S02]  /*70b0*/  SHF.R.S32.HI R6, RZ, 0x1f, R6 ;  /* 0x0000001fff067819 */ /* 0x000fc40000011406 */
[----:B------:R-:W-:Y:S02]  /*70c0*/  LOP3.LUT R12, R9, 0xfffffffe, RZ, 0xc0, !PT ;  /* 0xfffffffe090c7812 */ /* 0x000fe400078ec0ff */
[----:B------:R-:W-:Y:S02]  /*70d0*/  LEA.HI R6, R6, R5, RZ, 0x4 ;  /* 0x0000000506067211 */ /* 0x000fe400078f20ff */
[----:B------:R-:W-:Y:S01]  /*70e0*/  SHF.R.S32.HI R15, RZ, 0x1, R9 ;  /* 0x00000001ff0f7819 */ /* 0x000fe20000011409 */
[----:B------:R-:W-:Y:S01]  /*70f0*/  IMAD.IADD R13, R13, 0x1, -R12 ;  /* 0x000000010d0d7824 */ /* 0x000fe200078e0a0c */
[--C-:B-1----:R-:W-:Y:S02]  /*7100*/  SHF.R.S32.HI R11, RZ, 0x1, R14.reuse ;  /* 0x00000001ff0b7819 */ /* 0x102fe4000001140e */
[----:B------:R-:W-:Y:S02]  /*7110*/  SHF.R.S32.HI R14, RZ, 0x1f, R14 ;  /* 0x0000001fff0e7819 */ /* 0x000fe4000001140e */
[----:B------:R-:W-:-:S02]  /*7120*/  LOP3.LUT R12, R6, 0x1ffffff0, RZ, 0xc0, !PT ;  /* 0x1ffffff0060c7812 */ /* 0x000fc400078ec0ff */
[----:B------:R-:W-:Y:S02]  /*7130*/  LEA.HI R14, R14, R11, RZ, 0x4 ;  /* 0x0000000b0e0e7211 */ /* 0x000fe400078f20ff */
[----:B------:R-:W-:Y:S01]  /*7140*/  SHF.R.S32.HI R20, RZ, 0x1f, R9 ;  /* 0x0000001fff147819 */ /* 0x000fe20000011409 */
[----:B------:R-:W-:Y:S01]  /*7150*/  IMAD.IADD R9, R5, 0x1, -R12 ;  /* 0x0000000105097824 */ /* 0x000fe200078e0a0c */
[----:B------:R-:W-:Y:S02]  /*7160*/  LEA R6, R17, R16, 0xd ;  /* 0x0000001011067211 */ /* 0x000fe400078e68ff */
[----:B------:R-:W-:Y:S02]  /*7170*/  LOP3.LUT R14, R14, 0x1ffffff0, RZ, 0xc0, !PT ;  /* 0x1ffffff00e0e7812 */ /* 0x000fe400078ec0ff */
[----:B------:R-:W-:Y:S01]  /*7180*/  LEA.HI R20, R20, R15, RZ, 0x4 ;  /* 0x0000000f14147211 */ /* 0x000fe200078f20ff */
[C---:B------:R-:W-:Y:S01]  /*7190*/  VIADD R12, R6.reuse, 0x4000 ;  /* 0x00004000060c7836 */ /* 0x040fe20000000000 */
[----:B------:R-:W-:Y:S01]  /*71a0*/  LEA R9, R9, R10, 0x3 ;  /* 0x0000000a09097211 */ /* 0x000fe200078e18ff */
[----:B------:R-:W-:Y:S01]  /*71b0*/  VIADD R5, R6, 0x20c00 ;  /* 0x00020c0006057836 */ /* 0x000fe20000000000 */
[----:B------:R-:W-:Y:S01]  /*71c0*/  LOP3.LUT R20, R20, 0x1ffffff0, RZ, 0xc0, !PT ;  /* 0x1ffffff014147812 */ /* 0x000fe200078ec0ff */
[----:B------:R-:W-:Y:S01]  /*71d0*/  IMAD.IADD R11, R11, 0x1, -R14 ;  /* 0x000000010b0b7824 */ /* 0x000fe200078e0a0e */
[----:B------:R-:W-:Y:S01]  /*71e0*/  SHF.R.U32.HI R6, RZ, 0x4, R6 ;  /* 0x00000004ff067819 */ /* 0x000fe20000011606 */
[----:B------:R1:W-:Y:S01]  /*71f0*/  STL [R1+0x50], R9 ;  /* 0x0000500901007387 */ /* 0x0003e20000100800 */
[----:B------:R-:W-:-:S02]  /*7200*/  SHF.R.U32.HI R12, RZ, 0x4, R12 ;  /* 0x00000004ff0c7819 */ /* 0x000fc4000001160c */
[----:B------:R-:W-:Y:S02]  /*7210*/  SHF.R.U32.HI R5, RZ, 0x4, R5 ;  /* 0x00000004ff057819 */ /* 0x000fe40000011605 */
[----:B------:R-:W-:Y:S01]  /*7220*/  IADD3 R20, R15, -R20, RZ ;  /* 0x800000140f147210 */ /* 0x000fe20007ffe0ff */
[----:B------:R-:W-:Y:S01]  /*7230*/  IMAD.MOV.U32 R15, RZ, RZ, 0x40000040 ;  /* 0x40000040ff0f7424 */ /* 0x000fe200078e00ff */
[----:B------:R-:W-:Y:S02]  /*7240*/  LOP3.LUT R6, R6, 0x3fff, RZ, 0xc0, !PT ;  /* 0x00003fff06067812 */ /* 0x000fe400078ec0ff */
[----:B------:R-:W-:Y:S01]  /*7250*/  LOP3.LUT R12, R12, 0x3fff, RZ, 0xc0, !PT ;  /* 0x00003fff0c0c7812 */ /* 0x000fe200078ec0ff */
[----:B-1----:R-:W-:Y:S01]  /*7260*/  IMAD R9, R11, 0x8, R18 ;  /* 0x000000080b097824 */ /* 0x002fe200078e0212 */
[----:B------:R-:W-:Y:S01]  /*7270*/  LOP3.LUT R5, R5, 0x3fff, RZ, 0xc0, !PT ;  /* 0x00003fff05057812 */ /* 0x000fe200078ec0ff */
[----:B------:R-:W-:Y:S01]  /*7280*/  IMAD R10, R20, 0x8, R13 ;  /* 0x00000008140a7824 */ /* 0x000fe200078e020d */
[----:B------:R-:W-:Y:S01]  /*7290*/  MOV R11, 0x40000040 ;  /* 0x40000040000b7802 */ /* 0x000fe20000000f00 */
[----:B------:R-:W-:Y:S01]  /*72a0*/  IMAD.MOV.U32 R13, RZ, RZ, 0x40000040 ;  /* 0x40000040ff0d7424 */ /* 0x000fe200078e00ff */
[----:B------:R1:W-:Y:S01]  /*72b0*/  STL [R1+0x4c], R9 ;  /* 0x00004c0901007387 */ /* 0x0003e20000100800 */
[----:B------:R-:W-:-:S03]  /*72c0*/  LOP3.LUT R5, R5, 0x10000, RZ, 0xfc, !PT ;  /* 0x0001000005057812 */ /* 0x000fc600078efcff */
[----:B------:R2:W-:Y:S01]  /*72d0*/  STL [R1+0x44], R10 ;  /* 0x0000440a01007387 */ /* 0x0005e20000100800 */
[----:B-1----:R-:W-:Y:S02]  /*72e0*/  LOP3.LUT R9, R6, 0x10000, RZ, 0xfc, !PT ;  /* 0x0001000006097812 */ /* 0x002fe400078efcff */
[----:B------:R-:W-:Y:S02]  /*72f0*/  LOP3.LUT R6, R12, 0x10000, RZ, 0xfc, !PT ;  /* 0x000100000c067812 */ /* 0x000fe400078efcff */
[C---:B------:R-:W-:Y:S01]  /*7300*/  IADD3 R22, R9.reuse, 0x2, RZ ;  /* 0x0000000209167810 */ /* 0x040fe20007ffe0ff */
[C---:B------:R-:W-:Y:S01]  /*7310*/  VIADD R20, R9.reuse, 0x4 ;  /* 0x0000000409147836 */ /* 0x040fe20000000000 */
[----:B------:R1:W-:Y:S01]  /*7320*/  STL [R1+0x3c], R9 ;  /* 0x00003c0901007387 */ /* 0x0003e20000100800 */
[----:B------:R-:W-:Y:S01]  /*7330*/  VIADD R18, R9, 0x6 ;  /* 0x0000000609127836 */ /* 0x000fe20000000000 */
[C---:B------:R-:W-:Y:S01]  /*7340*/  IADD3 R14, R6.reuse, 0x2, RZ ;  /* 0x00000002060e7810 */ /* 0x040fe20007ffe0ff */
[C---:B--2---:R-:W-:Y:S01]  /*7350*/  VIADD R10, R6.reuse, 0x6 ;  /* 0x00000006060a7836 */ /* 0x044fe20000000000 */
[----:B------:R2:W-:Y:S01]  /*7360*/  STL [R1+0x5c], R5 ;  /* 0x00005c0501007387 */ /* 0x0005e20000100800 */
[----:B------:R-:W-:-:S03]  /*7370*/  VIADD R12, R6, 0x4 ;  /* 0x00000004060c7836 */ /* 0x000fc60000000000 */
[----:B------:R3:W-:Y:S01]  /*7380*/  STL [R1+0x38], R6 ;  /* 0x0000380601007387 */ /* 0x0007e20000100800 */
[----:B-1----:R-:W-:-:S03]  /*7390*/  VIADD R9, R7, 0x8 ;  /* 0x0000000807097836 */ /* 0x002fc60000000000 */
[----:B------:R1:W-:Y:S01]  /*73a0*/  STL.64 [R1+0x30], R22 ;  /* 0x0000301601007387 */ /* 0x0003e20000100a00 */
[C---:B------:R-:W-:Y:S01]  /*73b0*/  VIADD R9, R7.reuse, 0x14 ;  /* 0x0000001407097836 */ /* 0x040fe20000000000 */
[C---:B--2---:R-:W-:Y:S02]  /*73c0*/  IADD3 R5, R7.reuse, 0x4, RZ ;  /* 0x0000000407057810 */ /* 0x044fe40007ffe0ff */
[----:B------:R1:W-:Y:S01]  /*73d0*/  STL.64 [R1+0x28], R20 ;  /* 0x0000281401007387 */ /* 0x0003e20000100a00 */
[C---:B------:R-:W-:Y:S01]  /*73e0*/  IADD3 R5, R7.reuse, 0x10, RZ ;  /* 0x0000001007057810 */ /* 0x040fe20007ffe0ff */
[C---:B---3--:R-:W-:Y:S01]  /*73f0*/  VIADD R6, R7.reuse, 0xc ;  /* 0x0000000c07067836 */ /* 0x048fe20000000000 */
[C---:B------:R-:W-:Y:S01]  /*7400*/  IADD3 R5, R7.reuse, 0x1c, RZ ;  /* 0x0000001c07057810 */ /* 0x040fe20007ffe0ff */
[----:B------:R1:W-:Y:S01]  /*7410*/  STL.64 [R1+0x20], R18 ;  /* 0x0000201201007387 */ /* 0x0003e20000100a00 */
[----:B------:R-:W-:-:S03]  /*7420*/  VIADD R6, R7, 0x18 ;  /* 0x0000001807067836 */ /* 0x000fc60000000000 */
[----:B------:R1:W-:Y:S04]  /*7430*/  STL.64 [R1+0x8], R10 ;  /* 0x0000080a01007387 */ /* 0x0003e80000100a00 */
[----:B------:R1:W-:Y:S04]  /*7440*/  STL.64 [R1+0x18], R14 ;  /* 0x0000180e01007387 */ /* 0x0003e80000100a00 */
[----:B------:R1:W-:Y:S02]  /*7450*/  STL.64 [R1+0x10], R12 ;  /* 0x0000100c01007387 */ /* 0x0003e40000100a00 */
.L_x_1531:
[----:B------:R-:W-:-:S06]  /*7460*/  ULOP3.LUT UR4, UR36, 0x1, URZ, 0xfc, !UPT ;  /* 0x0000000124047892 */ /* 0x000fcc000f8efc3f */
[----:B------:R-:W-:-:S05]  /*7470*/  IMAD.U32 R5, RZ, RZ, UR4 ;  /* 0x00000004ff057e24 */ /* 0x000fca000f8e00ff */
[----:B------:R-:W-:-:S13]  /*7480*/  ISETP.NE.AND P0, PT, R5, 0x3, PT ;  /* 0x000000030500780c */ /* 0x000fda0003f05270 */
[----:B------:R-:W-:Y:S05]  /*7490*/  @!P0 BRA `(.L_x_1521) ;  /* 0x0000000000048947 */ /* 0x000fea0003800000 */
[----:B------:R-:W-:Y:S01]  /*74a0*/  BPT.TRAP 0x1 ;  /* 0x000000040000795c */ /* 0x000fe20000300000 */
.L_x_1521:
[----:B------:R-:W-:Y:S01]  /*74b0*/  IMAD R6, R0, 0x8, R16 ;  /* 0x0000000800067824 */ /* 0x000fe200078e0210 */
[----:B-1----:R-:W-:-:S04]  /*74c0*/  SHF.L.U32 R23, R4, 0x1f, RZ ;  /* 0x0000001f04177819 */ /* 0x002fc800000006ff */
[----:B------:R1:W2:Y:S01]  /*74d0*/  SYNCS.PHASECHK.TRANS64.TRYWAIT P1, [R6+URZ+0x30c10], R23 ;  /* 0x030c1017060075a7 */ /* 0x0002a2000802017f */
[----:B------:R-:W-:Y:S05]  /*74e0*/  @!P0 BRA `(.L_x_1522) ;  /* 0x0000000000048947 */ /* 0x000fea0003800000 */
[----:B------:R-:W-:Y:S01]  /*74f0*/  BPT.TRAP 0x1 ;  /* 0x000000040000795c */ /* 0x000fe20000300000 */
.L_x_1522:
[----:B------:R-:W-:-:S04]  /*7500*/  IADD3 R5, R16, 0x10000, RZ ;  /* 0x0001000010057810 */ /* 0x000fc80007ffe0ff */
[----:B------:R-:W-:-:S04]  /*7510*/  SHF.R.U32.HI R5, RZ, 0x4, R5 ;  /* 0x00000004ff057819 */ /* 0x000fc80000011605 */
[----:B------:R-:W-:-:S04]  /*7520*/  LOP3.LUT R5, R5, 0x3fff, RZ, 0xc0, !PT ;  /* 0x00003fff05057812 */ /* 0x000fc800078ec0ff */
[----:B------:R-:W-:Y:S01]  /*7530*/  LOP3.LUT R9, R5, 0x10000, RZ, 0xfc, !PT ;  /* 0x0001000005097812 */ /* 0x000fe200078efcff */
[----:B--2---:R-:W-:Y:S06]  /*7540*/  @P1 BRA `(.L_x_1523) ;  /* 0x0000000000081947 */ /* 0x004fec0003800000 */
[----:B------:R-:W2:Y:S02]  /*7550*/  SYNCS.PHASECHK.TRANS64.TRYWAIT P1, [R6+URZ+0x30c10], R23 ;  /* 0x030c1017060075a7 */ /* 0x000ea4000802017f */
[----:B--2---:R-:W-:Y:S05]  /*7560*/  @!P1 BRA `(.L_x_1524) ;  /* 0x000000e400789947 */ /* 0x004fea0003800000 */
.L_x_1523:
        /* <DEDUP_REMOVED lines=38> */
[C---:B------:R-:W-:Y:S02]  /*77d0*/  IMAD R18, R0.reuse, 0x80, R11 ;  /* 0x0000008000127824 */ /* 0x040fe400078e020b */
[----:B------:R-:W-:Y:S01]  /*77e0*/  IMAD R14, R0, 0x80, R13 ;  /* 0x00000080000e7824 */ /* 0x000fe200078e020d */
[C---:B------:R-:W-:Y:S01]  /*77f0*/  LEA R9, R3.reuse, R10, 0x1 ;  /* 0x0000000a03097211 */ /* 0x040fe200078e08ff */
[C---:B------:R-:W-:Y:S01]  /*7800*/  IMAD R11, R3.reuse, 0x2, R12 ;  /* 0x00000002030b7824 */ /* 0x040fe200078e020c */
[C---:B------:R-:W-:Y:S01]  /*7810*/  LEA R21, R3.reuse, R18, 0x1 ;  /* 0x0000001203157211 */ /* 0x040fe200078e08ff */
[----:B------:R-:W-:Y:S02]  /*7820*/  IMAD R19, R3, 0x2, R14 ;  /* 0x0000000203137824 */ /* 0x000fe400078e020e */
[----:B------:R-:W-:-:S02]  /*7830*/  IMAD R17, R9, 0x4, R16 ;  /* 0x0000000409117824 */ /* 0x000fc400078e0210 */
        /* <DEDUP_REMOVED lines=18> */
.L_x_1525:
[----:B------:R1:W1:Y:S01]  /*7960*/  SYNCS.PHASECHK.TRANS64.TRYWAIT P1, [R6+URZ+0x30c30], R23 ;  /* 0x030c3017060075a7 */ /* 0x000262000802017f */
[----:B------:R-:W-:Y:S05]  /*7970*/  @!P0 BRA `(.L_x_1526) ;  /* 0x0000000000048947 */ /* 0x000fea0003800000 */
[----:B------:R-:W-:Y:S01]  /*7980*/  BPT.TRAP 0x1 ;  /* 0x000000040000795c */ /* 0x000fe20000300000 */
.L_x_1526:
[----:B-1----:R-:W-:Y:S05]  /*7990*/  @P1 BRA `(.L_x_1527) ;  /* 0x0000000000081947 */ /* 0x002fea0003800000 */
[----:B------:R-:W1:Y:S02]  /*79a0*/  SYNCS.PHASECHK.TRANS64.TRYWAIT P1, [R6+URZ+0x30c30], R23 ;  /* 0x030c3017060075a7 */ /* 0x000e64000802017f */
[----:B-1----:R-:W-:Y:S05]  /*79b0*/  @!P1 BRA `(.L_x_1528) ;  /* 0x000000e000789947 */ /* 0x002fea0003800000 */
.L_x_1527:
        /* <DEDUP_REMOVED lines=17> */
[----:B------:R-:W-:Y:S01]  /*7ad0*/  FMUL.FTZ R205, R83, UR8 ;  /* 0x0000000853cd7c20 */ /* 0x000fe20008410000 */
[----:B------:R-:W-:Y:S01]  /*7ae0*/  IMAD R25, R0, 0x400, R25 ;  /* 0x0000040000197824 */ /* 0x000fe200078e0219 */
        /* <DEDUP_REMOVED lines=65> */
[C---:B------:R-:W-:Y:S01]  /*7f00*/  IADD3 R227, R7.reuse, 0x4, RZ ;  /* 0x0000000407e37810 */ /* 0x040fe20007ffe0ff */
        /* <DEDUP_REMOVED lines=13> */
[C---:B------:R-:W-:Y:S01]  /*7fe0*/  VIADD R213, R7.reuse, 0xc ;  /* 0x0000000c07d57836 */ /* 0x040fe20000000000 */
[C---:B------:R-:W-:Y:S01]  /*7ff0*/  ISETP.GT.AND P2, PT, R8.reuse, RZ, PT ;  /* 0x000000ff0800720c */ /* 0x040fe20003f44270 */
[----:B------:R-:W4:Y:S01]  /*8000*/  MUFU.TANH R22, R22 ;  /* 0x0000001600167308 */ /* 0x000f220000002400 */
[----:B------:R1:W-:Y:S01]  /*8010*/  STL [R1+0x70], R2 ;  /* 0x0000700201007387 */ /* 0x0003e20000100800 */
[----:B------:R-:W-:Y:S01]  /*8020*/  ISETP.GT.AND P1, PT, R8, 0x8, PT ;  /* 0x000000080800780c */ /* 0x000fe20003f24270 */
[----:B------:R-:W-:-:S05]  /*8030*/  VIADD R222, R7, 0x14 ;  /* 0x0000001407de7836 */ /* 0x000fca0000000000 */
[----:B------:R-:W4:Y:S01]  /*8040*/  MUFU.TANH R204, R204 ;  /* 0x000000cc00cc7308 */ /* 0x000f220000002400 */
[----:B-1----:R-:W2:Y:S01]  /*8050*/  LDL.64 R2, [R1+0x18] ;  /* 0x0000180001027983 */ /* 0x002ea20000100a00 */
[----:B------:R-:W-:Y:S01]  /*8060*/  WARPGROUP.ARRIVE ;  /* 0x00000000000079c5 */ /* 0x000fe20000000000 */
[----:B------:R-:W-:-:S05]  /*8070*/  IADD3 R220, R7, 0x10, RZ ;  /* 0x0000001007dc7810 */ /* 0x000fca0007ffe0ff */
        /* <DEDUP_REMOVED lines=14> */
[----:B------:R-:W-:-:S05]  /*8160*/  VIADD R214, R7, 0x18 ;  /* 0x0000001807d67836 */ /* 0x000fca0000000000 */
        /* <DEDUP_REMOVED lines=78> */
[----:B------:R-:W-:Y:S01]  /*8650*/  MUFU.TANH R230, R230 ;  /* 0x000000e600e67308 */ /* 0x000fe20000002400 */
        /* <DEDUP_REMOVED lines=8> */
[----:B------:R-:W-:Y:S07]  /*86e0*/  SHFL.IDX PT, R217, R13, R222, 0x1f ;  /* 0x00001fde0dd97589 */ /* 0x000fee00000e0000 */
[----:B------:R3:W-:Y:S01]  /*86f0*/  MUFU.TANH R159, R105 ;  /* 0x00000069009f7308 */ /* 0x0007e20000002400 */
[----:B----4-:R-:W-:-:S07]  /*8700*/  FSEL R103, R207, -INF , P2 ;  /* 0xff800000cf677808 */ /* 0x010fce0001000000 */
        /* <DEDUP_REMOVED lines=13> */
[----:B------:R-:W-:Y:S01]  /*87e0*/  LEA R209, R0, R209, 0xa ;  /* 0x000000d100d17211 */ /* 0x000fe200078e50ff */
[----:B------:R-:W-:-:S03]  /*87f0*/  FFMA.FTZ R17, R17, UR5, -R106 ;  /* 0x0000000511117c23 */ /* 0x000fc6000801086a */
[----:B------:R-:W4:Y:S01]  /*8800*/  MUFU.TANH R93, R93 ;  /* 0x0000005d005d7308 */ /* 0x000f220000002400 */
[----:B------:R-:W-:Y:S01]  /*8810*/  FFMA.FTZ R106, R105, UR5, -R106 ;  /* 0x00000005696a7c23 */ /* 0x000fe2000801086a */
[----:B------:R-:W-:Y:S02]  /*8820*/  R2UR UR4, R209 ;  /* 0x00000000d10472ca */ /* 0x000fe400000e0000 */
[----:B-1----:R-:W-:-:S04]  /*8830*/  FSEL R108, R235, -INF , P2 ;  /* 0xff800000eb6c7808 */ /* 0x002fc80001000000 */
[----:B------:R-:W1:Y:S01]  /*8840*/  MUFU.TANH R237, R237 ;  /* 0x000000ed00ed7308 */ /* 0x000e620000002400 */
[----:B------:R-:W-:Y:S01]  /*8850*/  FSEL R105, R230, -INF , P2 ;  /* 0xff800000e6697808 */ /* 0x000fe20001000000 */
[----:B------:R-:W1:Y:S01]  /*8860*/  SHFL.IDX PT, R209, R13, R214, 0x1f ;  /* 0x00001fd60dd17589 */ /* 0x000e6200000e0000 */
[----:B--2---:R-:W-:-:S05]  /*8870*/  FSEL R109, R89, -INF , P1 ;  /* 0xff800000596d7808 */ /* 0x004fca0000800000 */
[----:B------:R-:W2:Y:S01]  /*8880*/  MUFU.TANH R94, R94 ;  /* 0x0000005e005e7308 */ /* 0x000ea20000002400 */
[----:B------:R-:W-:Y:S01]  /*8890*/  FFMA.FTZ R105, R105, UR5, -R122 ;  /* 0x0000000569697c23 */ /* 0x000fe2000801087a */
[----:B------:R-:W-:-:S06]  /*88a0*/  FFMA.FTZ R108, R108, UR5, -R107 ;  /* 0x000000056c6c7c23 */ /* 0x000fcc000801086b */
[----:B------:R4:W-:Y:S01]  /*88b0*/  MUFU.TANH R2, R132 ;  /* 0x0000008400027308 */ /* 0x0009e20000002400 */
[----:B------:R-:W-:Y:S01]  /*88c0*/  FFMA.FTZ R122, R109, UR5, -R122 ;  /* 0x000000056d7a7c23 */ /* 0x000fe2000801087a */
[----:B---3--:R-:W-:-:S06]  /*88d0*/  FSEL R109, R91, -INF , P2 ;  /* 0xff8000005b6d7808 */ /* 0x008fcc0001000000 */
[----:B------:R3:W2:Y:S01]  /*88e0*/  MUFU.TANH R156, R110 ;  /* 0x0000006e009c7308 */ /* 0x0006a20000002400 */
[----:B----4-:R-:W4:Y:S04]  /*88f0*/  SHFL.IDX PT, R132, R15, R229, 0x1f ;  /* 0x00001fe50f847589 */ /* 0x010f2800000e0000 */
[----:B------:R-:W-:Y:S01]  /*8900*/  SHFL.IDX PT, R136, R15, R7, 0x1f ;  /* 0x00001f070f887589 */ /* 0x000fe200000e0000 */
[----:B---3--:R-:W-:Y:S02]  /*8910*/  FSEL R110, R225, -INF , P1 ;  /* 0xff800000e16e7808 */ /* 0x008fe40000800000 */
[----:B------:R3:W-:Y:S01]  /*8920*/  MUFU.TANH R154, R111 ;  /* 0x0000006f009a7308 */ /* 0x0007e20000002400 */
[----:B------:R-:W-:Y:S02]  /*8930*/  SHFL.IDX PT, R134, R15, R227, 0x1f ;  /* 0x00001fe30f867589 */ /* 0x000fe400000e0000 */
[----:B------:R-:W-:Y:S01]  /*8940*/  FFMA.FTZ R107, R110, UR5, -R107 ;  /* 0x000000056e6b7c23 */ /* 0x000fe2000801086b */
[----:B------:R-:W-:-:S04]  /*8950*/  FSEL R110, R164, -INF , P2 ;  /* 0xff800000a46e7808 */ /* 0x000fc80001000000 */
[----:B------:R1:W-:Y:S01]  /*8960*/  MUFU.TANH R141, R125 ;  /* 0x0000007d008d7308 */ /* 0x0003e20000002400 */
[----:B---3--:R-:W-:Y:S04]  /*8970*/  SHFL.IDX PT, R111, R13, R227, 0x1f ;  /* 0x00001fe30d6f7589 */ /* 0x008fe800000e0000 */
[----:B------:R-:W3:Y:S03]  /*8980*/  SHFL.IDX PT, R13, R13, R129, 0x1f ;  /* 0x00001f810d0d7589 */ /* 0x000ee600000e0000 */
[----:B------:R2:W-:Y:S01]  /*8990*/  MUFU.TANH R142, R126 ;  /* 0x0000007e008e7308 */ /* 0x0005e20000002400 */
[----:B-1----:R-:W-:Y:S01]  /*89a0*/  FSEL R125, R163, -INF , P1 ;  /* 0xff800000a37d7808 */ /* 0x002fe20000800000 */
[----:B------:R-:W-:Y:S01]  /*89b0*/  FFMA.FTZ R109, R109, UR5, -R212 ;  /* 0x000000056d6d7c23 */ /* 0x000fe200080108d4 */
[----:B------:R-:W-:Y:S01]  /*89c0*/  FFMA.FTZ R110, R110, UR5, -R124 ;  /* 0x000000056e6e7c23 */ /* 0x000fe2000801087c */
[----:B------:R-:W-:-:S04]  /*89d0*/  FSEL R210, R93, -INF , P2 ;  /* 0xff8000005dd27808 */ /* 0x000fc80001000000 */
[----:B------:R-:W1:Y:S01]  /*89e0*/  MUFU.TANH R231, R231 ;  /* 0x000000e700e77308 */ /* 0x000e620000002400 */
[----:B--2---:R-:W-:Y:S01]  /*89f0*/  FSEL R126, R92, -INF , P1 ;  /* 0xff8000005c7e7808 */ /* 0x004fe20000800000 */
[----:B------:R-:W-:Y:S01]  /*8a00*/  FFMA.FTZ R212, R125, UR5, -R212 ;  /* 0x000000057dd47c23 */ /* 0x000fe200080108d4 */
[----:B------:R-:W-:-:S05]  /*8a10*/  FSEL R234, R237, -INF , P2 ;  /* 0xff800000edea7808 */ /* 0x000fca0001000000 */
[----:B------:R2:W-:Y:S01]  /*8a20*/  MUFU.TANH R5, R130 ;  /* 0x0000008200057308 */ /* 0x0005e20000002400 */
[----:B------:R-:W-:Y:S01]  /*8a30*/  FFMA.FTZ R124, R126, UR5, -R124 ;  /* 0x000000057e7c7c23 */ /* 0x000fe2000801087c */
[----:B------:R-:W-:Y:S02]  /*8a40*/  FSEL R125, R162, -INF , P1 ;  /* 0xff800000a27d7808 */ /* 0x000fe40000800000 */
[----:B------:R-:W-:Y:S02]  /*8a50*/  FSEL R216, R161, -INF , P2 ;  /* 0xff800000a1d87808 */ /* 0x000fe40001000000 */
[----:B------:R-:W-:Y:S02]  /*8a60*/  FSEL R133, R153, -INF , P2 ;  /* 0xff80000099857808 */ /* 0x000fe40001000000 */
[----:B------:R4:W-:Y:S01]  /*8a70*/  MUFU.TANH R6, R128 ;  /* 0x0000008000067308 */ /* 0x0009e20000002400 */
[----:B--2---:R-:W2:Y:S01]  /*8a80*/  SHFL.IDX PT, R130, R15, R213, 0x1f ;  /* 0x00001fd50f827589 */ /* 0x004ea200000e0000 */
[----:B------:R-:W-:Y:S01]  /*8a90*/  FSEL R126, R94, -INF , P1 ;  /* 0xff8000005e7e7808 */ /* 0x000fe20000800000 */
[----:B------:R-:W-:Y:S01]  /*8aa0*/  FFMA.FTZ R210, R210, UR5, -R217 ;  /* 0x00000005d2d27c23 */ /* 0x000fe200080108d9 */
[----:B------:R-:W-:Y:S01]  /*8ab0*/  FFMA.FTZ R234, R234, UR5, -R211 ;  /* 0x00000005eaea7c23 */ /* 0x000fe200080108d3 */
[----:B------:R-:W-:Y:S01]  /*8ac0*/  FFMA.FTZ R217, R125, UR5, -R217 ;  /* 0x000000057dd97c23 */ /* 0x000fe200080108d9 */
[----:B------:R-:W-:Y:S01]  /*8ad0*/  FSEL R12, R160, -INF , P1 ;  /* 0xff800000a00c7808 */ /* 0x000fe20000800000 */
[----:B------:R-:W-:Y:S01]  /*8ae0*/  FFMA.FTZ R211, R126, UR5, -R211 ;  /* 0x000000057ed37c23 */ /* 0x000fe200080108d3 */
[----:B------:R-:W-:Y:S01]  /*8af0*/  SHFL.IDX PT, R125, R15, R222, 0x1f ;  /* 0x00001fde0f7d7589 */ /* 0x000fe200000e0000 */
[----:B------:R-:W-:Y:S01]  /*8b00*/  FSEL R126, R152, -INF , P1 ;  /* 0xff800000987e7808 */ /* 0x000fe20000800000 */
[----:B------:R-:W2:Y:S02]  /*8b10*/  MUFU.TANH R236, R236 ;  /* 0x000000ec00ec7308 */ /* 0x000ea40000002400 */
[----:B----4-:R-:W4:Y:S01]  /*8b20*/  SHFL.IDX PT, R128, R15, R220, 0x1f ;  /* 0x00001fdc0f807589 */ /* 0x010f2200000e0000 */
[----:B------:R-:W-:Y:S01]  /*8b30*/  FFMA.FTZ R216, R216, UR5, -R209 ;  /* 0x00000005d8d87c23 */ /* 0x000fe200080108d1 */
[----:B------:R-:W-:-:S02]  /*8b40*/  FFMA.FTZ R133, R133, UR5, -R132 ;  /* 0x0000000585857c23 */ /* 0x000fc40008010884 */
[----:B------:R-:W-:Y:S02]  /*8b50*/  SHFL.IDX PT, R215, R15, R214, 0x1f ;  /* 0x00001fd60fd77589 */ /* 0x000fe400000e0000 */
[----:B------:R-:W4:Y:S02]  /*8b60*/  MUFU.TANH R112, R112 ;  /* 0x0000007000707308 */ /* 0x000f240000002400 */
[----:B------:R-:W4:Y:S01]  /*8b70*/  SHFL.IDX PT, R218, R224, R7, 0x1f ;  /* 0x00001f07e0da7589 */ /* 0x000f2200000e0000 */
[----:B------:R-:W-:Y:S01]  /*8b80*/  FFMA.FTZ R209, R12, UR5, -R209 ;  /* 0x000000050cd17c23 */ /* 0x000fe200080108d1 */
[----:B------:R-:W-:Y:S02]  /*8b90*/  FSEL R139, R159, -INF , P2 ;  /* 0xff8000009f8b7808 */ /* 0x000fe40001000000 */
[----:B------:R-:W-:Y:S01]  /*8ba0*/  SHFL.IDX PT, R221, R224, R227, 0x1f ;  /* 0x00001fe3e0dd7589 */ /* 0x000fe200000e0000 */
[----:B------:R-:W-:Y:S01]  /*8bb0*/  FSEL R138, R158, -INF , P1 ;  /* 0xff8000009e8a7808 */ /* 0x000fe20000800000 */
[----:B------:R-:W-:Y:S01]  /*8bc0*/  FFMA.FTZ R132, R126, UR5, -R132 ;  /* 0x000000057e847c23 */ /* 0x000fe20008010884 */
[----:B------:R-:W-:Y:S01]  /*8bd0*/  FSEL R137, R157, -INF , P2 ;  /* 0xff8000009d897808 */ /* 0x000fe20001000000 */
[----:B------:R2:W4:Y:S01]  /*8be0*/  SHFL.IDX PT, R126, R15, R129, 0x1f ;  /* 0x00001f810f7e7589 */ /* 0x00052200000e0000 */
[----:B------:R-:W-:Y:S01]  /*8bf0*/  FSEL R12, R156, -INF , P1 ;  /* 0xff8000009c0c7808 */ /* 0x000fe20000800000 */
[----:B------:R1:W4:Y:S02]  /*8c00*/  MUFU.TANH R144, R123 ;  /* 0x0000007b00907308 */ /* 0x0003240000002400 */
[----:B------:R4:W4:Y:S01]  /*8c10*/  SHFL.IDX PT, R223, R224, R213, 0x1f ;  /* 0x00001fd5e0df7589 */ /* 0x00092200000e0000 */
[--C-:B---3--:R-:W-:Y:S01]  /*8c20*/  FFMA.FTZ R139, R139, UR5, -R13.reuse ;  /* 0x000000058b8b7c23 */ /* 0x108fe2000801080d */
[----:B------:R-:W-:Y:S01]  /*8c30*/  FFMA.FTZ R138, R138, UR5, -R13 ;  /* 0x000000058a8a7c23 */ /* 0x000fe2000801080d */
[----:B------:R-:W-:Y:S01]  /*8c40*/  FSEL R135, R155, -INF , P2 ;  /* 0xff8000009b877808 */ /* 0x000fe20001000000 */
[----:B------:R-:W-:-:S02]  /*8c50*/  FFMA.FTZ R137, R137, UR5, -R136 ;  /* 0x0000000589897c23 */ /* 0x000fc40008010888 */
[----:B------:R3:W-:Y:S01]  /*8c60*/  MUFU.TANH R3, R131 ;  /* 0x0000008300037308 */ /* 0x0007e20000002400 */
[----:B-1----:R-:W-:Y:S01]  /*8c70*/  FSEL R123, R231, -INF , P2 ;  /* 0xff800000e77b7808 */ /* 0x002fe20001000000 */
[----:B------:R-:W-:Y:S01]  /*8c80*/  FFMA.FTZ R136, R12, UR5, -R136 ;  /* 0x000000050c887c23 */ /* 0x000fe20008010888 */
[----:B------:R-:W-:Y:S01]  /*8c90*/  FSEL R13, R154, -INF , P1 ;  /* 0xff8000009a0d7808 */ /* 0x000fe20000800000 */
[--C-:B------:R-:W-:Y:S01]  /*8ca0*/  FFMA.FTZ R135, R135, UR5, -R134.reuse ;  /* 0x0000000587877c23 */ /* 0x100fe20008010886 */
[----:B------:R-:W-:Y:S01]  /*8cb0*/  FSEL R219, R146, -INF , P1 ;  /* 0xff80000092db7808 */ /* 0x000fe20000800000 */
[----:B------:R-:W-:Y:S01]  /*8cc0*/  FFMA.FTZ R123, R123, UR5, -R111 ;  /* 0x000000057b7b7c23 */ /* 0x000fe2000801086f */
[----:B------:R-:W-:Y:S01]  /*8cd0*/  SHFL.IDX PT, R232, R14, R227, 0x1f ;  /* 0x00001fe30ee87589 */ /* 0x000fe200000e0000 */
[----:B------:R1:W-:Y:S01]  /*8ce0*/  MUFU.EX2 R12, R122 ;  /* 0x0000007a000c7308 */ /* 0x0003e20000000800 */
[----:B---3--:R-:W-:Y:S01]  /*8cf0*/  FSEL R131, R151, -INF , P2 ;  /* 0xff80000097837808 */ /* 0x008fe20001000000 */
[----:B------:R-:W-:Y:S01]  /*8d00*/  FFMA.FTZ R134, R13, UR5, -R134 ;  /* 0x000000050d867c23 */ /* 0x000fe20008010886 */
[----:B------:R-:W3:Y:S01]  /*8d10*/  SHFL.IDX PT, R222, R224, R222, 0x1f ;  /* 0x00001fdee0de7589 */ /* 0x000ee200000e0000 */
[----:B--2---:R-:W-:-:S04]  /*8d20*/  FSEL R129, R236, -INF , P2 ;  /* 0xff800000ec817808 */ /* 0x004fc80001000000 */
[----:B------:R-:W2:Y:S01]  /*8d30*/  MUFU.TANH R90, R90 ;  /* 0x0000005a005a7308 */ /* 0x000ea20000002400 */
[----:B-1----:R-:W-:Y:S01]  /*8d40*/  FSEL R122, R150, -INF , P1 ;  /* 0xff800000967a7808 */ /* 0x002fe20000800000 */
[--C-:B------:R-:W-:Y:S01]  /*8d50*/  FFMA.FTZ R131, R131, UR5, -R130.reuse ;  /* 0x0000000583837c23 */ /* 0x100fe20008010882 */
[----:B------:R-:W-:Y:S01]  /*8d60*/  FSEL R15, R148, -INF , P1 ;  /* 0xff800000940f7808 */ /* 0x000fe20000800000 */
[----:B------:R-:W-:Y:S02]  /*8d70*/  SHFL.IDX PT, R233, R14, R7, 0x1f ;  /* 0x00001f070ee97589 */ /* 0x000fe400000e0000 */
[----:B------:R-:W-:Y:S02]  /*8d80*/  FFMA.FTZ R130, R122, UR5, -R130 ;  /* 0x000000057a827c23 */ /* 0x000fe40008010882 */
[----:B------:R1:W-:Y:S01]  /*8d90*/  MUFU.EX2 R13, R123 ;  /* 0x0000007b000d7308 */ /* 0x0003e20000000800 */
[----:B----4-:R-:W-:Y:S01]  /*8da0*/  FSEL R122, R112, -INF , P1 ;  /* 0xff800000707a7808 */ /* 0x010fe20000800000 */
[--C-:B------:R-:W-:Y:S01]  /*8db0*/  FFMA.FTZ R129, R129, UR5, -R128.reuse ;  /* 0x0000000581817c23 */ /* 0x100fe20008010880 */
[----:B------:R4:W2:Y:S05]  /*8dc0*/  SHFL.IDX PT, R227, R224, R220, 0x1f ;  /* 0x00001fdce0e37589 */ /* 0x0008aa00000e0000 */
[----:B------:R-:W2:Y:S01]  /*8dd0*/  MUFU.TANH R140, R127 ;  /* 0x0000007f008c7308 */ /* 0x000ea20000002400 */
[----:B-1----:R-:W-:Y:S01]  /*8de0*/  FSEL R123, R149, -INF , P2 ;  /* 0xff800000957b7808 */ /* 0x002fe20001000000 */
[----:B------:R-:W-:Y:S01]  /*8df0*/  FFMA.FTZ R128, R122, UR5, -R128 ;  /* 0x000000057a807c23 */ /* 0x000fe20008010880 */
[----:B------:R-:W-:-:S05]  /*8e00*/  FSEL R122, R145, -INF , P2 ;  /* 0xff800000917a7808 */ /* 0x000fca0001000000 */
[----:B------:R-:W-:Y:S01]  /*8e10*/  MUFU.EX2 R98, R98 ;  /* 0x0000006200627308 */ /* 0x000fe20000000800 */
[--C-:B------:R-:W-:Y:S01]  /*8e20*/  FFMA.FTZ R123, R123, UR5, -R125.reuse ;  /* 0x000000057b7b7c23 */ /* 0x100fe2000801087d */
[----:B------:R-:W-:Y:S01]  /*8e30*/  FFMA.FTZ R125, R15, UR5, -R125 ;  /* 0x000000050f7d7c23 */ /* 0x000fe2000801087d */
[----:B------:R-:W-:Y:S01]  /*8e40*/  FSEL R213, R144, -INF , P1 ;  /* 0xff80000090d57808 */ /* 0x000fe20000800000 */
[--C-:B----4-:R-:W-:Y:S01]  /*8e50*/  FADD.FTZ R220, R24, -R218.reuse ;  /* 0x800000da18dc7221 */ /* 0x110fe20000010000 */
[----:B------:R-:W-:-:S03]  /*8e60*/  FADD.FTZ R218, R26, -R218 ;  /* 0x800000da1ada7221 */ /* 0x000fc60000010000 */
[----:B------:R-:W1:Y:S01]  /*8e70*/  MUFU.EX2 R119, R119 ;  /* 0x0000007700777308 */ /* 0x000e620000000800 */
[----:B------:R-:W-:Y:S01]  /*8e80*/  SHFL.IDX PT, R214, R224, R229, 0x1f ;  /* 0x00001fe5e0d67589 */ /* 0x000fe200000e0000 */
[----:B------:R-:W-:Y:S01]  /*8e90*/  IADD3 R26, R7, 0x1c, RZ ;  /* 0x0000001c071a7810 */ /* 0x000fe20007ffe0ff */
[----:B------:R-:W-:-:S05]  /*8ea0*/  FFMA.FTZ R122, R122, UR5, -R126 ;  /* 0x000000057a7a7c23 */ /* 0x000fca000801087e */
[----:B------:R-:W-:Y:S01]  /*8eb0*/  MUFU.TANH R114, R114 ;  /* 0x0000007200727308 */ /* 0x000fe20000002400 */
[----:B------:R-:W4:Y:S01]  /*8ec0*/  SHFL.IDX PT, R229, R14, R229, 0x1f ;  /* 0x00001fe50ee57589 */ /* 0x000f2200000e0000 */
[----:B------:R-:W-:-:S06]  /*8ed0*/  FFMA.FTZ R126, R213, UR5, -R126 ;  /* 0x00000005d57e7c23 */ /* 0x000fcc000801087e */
[----:B------:R-:W1:Y:S01]  /*8ee0*/  MUFU.EX2 R99, R99 ;  /* 0x0000006300637308 */ /* 0x000e620000000800 */
[----:B------:R-:W-:-:S07]  /*8ef0*/  FADD.FTZ R213, R29, -R223 ;  /* 0x800000df1dd57221 */ /* 0x000fce0000010000 */
[----:B------:R-:W1:Y:S08]  /*8f00*/  MUFU.TANH R113, R113 ;  /* 0x0000007100717308 */ /* 0x000e700000002400 */
[----:B------:R-:W1:Y:S08]  /*8f10*/  MUFU.TANH R115, R115 ;  /* 0x0000007300737308 */ /* 0x000e700000002400 */
[----:B------:R-:W1:Y:S01]  /*8f20*/  MUFU.EX2 R96, R96 ;  /* 0x0000006000607308 */ /* 0x000e620000000800 */
[----:B------:R-:W-:-:S07]  /*8f30*/  FFMA.FTZ R21, -R21, R21, 1 ;  /* 0x3f80000015157423 */ /* 0x000fce0000010115 */
[----:B------:R-:W-:Y:S08]  /*8f40*/  MUFU.TANH R116, R116 ;  /* 0x0000007400747308 */ /* 0x000ff00000002400 */
[----:B------:R-:W1:Y:S08]  /*8f50*/  MUFU.TANH R118, R118 ;  /* 0x0000007600767308 */ /* 0x000e700000002400 */
[----:B------:R-:W1:Y:S01]  /*8f60*/  MUFU.EX2 R95, R95 ;  /* 0x0000005f005f7308 */ /* 0x000e620000000800 */
[----:B------:R-:W-:-:S07]  /*8f70*/  FFMA.FTZ R22, -R22, R22, 1 ;  /* 0x3f80000016167423 */ /* 0x000fce0000010116 */
[----:B------:R-:W-:Y:S08]  /*8f80*/  MUFU.TANH R117, R117 ;  /* 0x0000007500757308 */ /* 0x000ff00000002400 */
[----:B------:R-:W1:Y:S08]  /*8f90*/  MUFU.TANH R121, R121 ;  /* 0x0000007900797308 */ /* 0x000e700000002400 */
[----:B------:R-:W1:Y:S08]  /*8fa0*/  MUFU.EX2 R97, R97 ;  /* 0x0000006100617308 */ /* 0x000e700000000800 */
[----:B------:R-:W1:Y:S01]  /*8fb0*/  MUFU.EX2 R104, R104 ;  /* 0x0000006800687308 */ /* 0x000e620000000800 */
[----:B------:R-:W-:Y:S01]  /*8fc0*/  FFMA.FTZ R205, -R205, R205, 1 ;  /* 0x3f800000cdcd7423 */ /* 0x000fe200000101cd */
[----:B------:R-:W-:Y:S01]  /*8fd0*/  FFMA.FTZ R23, -R23, R23, 1 ;  /* 0x3f80000017177423 */ /* 0x000fe20000010117 */
[----:B------:R-:W-:Y:S01]  /*8fe0*/  FFMA.FTZ R208, -R208, R208, 1 ;  /* 0x3f800000d0d07423 */ /* 0x000fe200000101d0 */
[----:B------:R-:W-:Y:S04]  /*8ff0*/  LDS R10, [R10+0x400] ;  /* 0x000400000a0a7984 */ /* 0x000fe80000000800 */
[----:B------:R3:W-:Y:S02]  /*9000*/  MUFU.EX2 R15, R124 ;  /* 0x0000007c000f7308 */ /* 0x0007e40000000800 */
[----:B---3--:R-:W-:Y:S01]  /*9010*/  FFMA.FTZ R124, R219, UR5, -R215 ;  /* 0x00000005db7c7c23 */ /* 0x008fe200080108d7 */
[----:B------:R-:W-:Y:S01]  /*9020*/  FADD.FTZ R219, R25, -R221 ;  /* 0x800000dd19db7221 */ /* 0x000fe20000010000 */
[----:B------:R-:W-:-:S04]  /*9030*/  VIADD R25, R7, 0x18 ;  /* 0x0000001807197836 */ /* 0x000fc80000000000 */
[----:B------:R3:W-:Y:S01]  /*9040*/  MUFU.EX2 R24, R212 ;  /* 0x000000d400187308 */ /* 0x0007e20000000800 */
[----:B------:R-:W-:Y:S01]  /*9050*/  FADD.FTZ R221, R27, -R221 ;  /* 0x800000dd1bdd7221 */ /* 0x000fe20000010000 */
[----:B------:R-:W-:Y:S02]  /*9060*/  VIADD R27, R7, 0xc ;  /* 0x0000000c071b7836 */ /* 0x000fe40000000000 */
[----:B---3--:R-:W-:Y:S02]  /*9070*/  FADD.FTZ R212, R31, -R223 ;  /* 0x800000df1fd47221 */ /* 0x008fe40000010000 */
[----:B------:R-:W-:Y:S04]  /*9080*/  SHFL.IDX PT, R223, R224, R25, 0x1f ;  /* 0x00001f19e0df7589 */ /* 0x000fe800000e0000 */
[----:B------:R3:W1:Y:S01]  /*9090*/  SHFL.IDX PT, R224, R224, R26, 0x1f ;  /* 0x00001f1ae0e07589 */ /* 0x00066200000e0000 */
[--C-:B------:R-:W-:Y:S01]  /*90a0*/  FADD.FTZ R33, R33, -R222.reuse ;  /* 0x800000de21217221 */ /* 0x100fe20000010000 */
[----:B------:R-:W-:-:S02]  /*90b0*/  FADD.FTZ R35, R35, -R222 ;  /* 0x800000de23237221 */ /* 0x000fc40000010000 */
[----:B------:R4:W1:Y:S01]  /*90c0*/  SHFL.IDX PT, R222, R14, R27, 0x1f ;  /* 0x00001f1b0ede7589 */ /* 0x00086200000e0000 */
[----:B--2---:R-:W-:Y:S01]  /*90d0*/  FSEL R127, R90, -INF , P1 ;  /* 0xff8000005a7f7808 */ /* 0x004fe20000800000 */
[--C-:B------:R-:W-:Y:S01]  /*90e0*/  FADD.FTZ R32, R32, -R227.reuse ;  /* 0x800000e320207221 */ /* 0x100fe20000010000 */
[----:B------:R-:W-:Y:S01]  /*90f0*/  FADD.FTZ R34, R34, -R227 ;  /* 0x800000e322227221 */ /* 0x000fe20000010000 */
[----:B------:R-:W-:Y:S01]  /*9100*/  FSEL R227, R5, -INF , P1 ;  /* 0xff80000005e37808 */ /* 0x000fe20000800000 */
[----:B---3--:R2:W-:Y:S01]  /*9110*/  MUFU.EX2 R26, R211 ;  /* 0x000000d3001a7308 */ /* 0x0085e20000000800 */
[----:B------:R-:W-:Y:S01]  /*9120*/  FFMA.FTZ R111, R127, UR5, -R111 ;  /* 0x000000057f6f7c23 */ /* 0x000fe2000801086f */
[----:B------:R-:W-:Y:S02]  /*9130*/  FSEL R127, R147, -INF , P2 ;  /* 0xff800000937f7808 */ /* 0x000fe40001000000 */
[----:B--2---:R-:W-:-:S04]  /*9140*/  FSEL R211, R6, -INF , P2 ;  /* 0xff80000006d37808 */ /* 0x004fc80001000000 */
[----:B----4-:R2:W-:Y:S01]  /*9150*/  MUFU.EX2 R27, R210 ;  /* 0x000000d2001b7308 */ /* 0x0105e20000000800 */
[----:B------:R-:W-:Y:S01]  /*9160*/  FFMA.FTZ R127, R127, UR5, -R215 ;  /* 0x000000057f7f7c23 */ /* 0x000fe200080108d7 */
[----:B------:R-:W-:Y:S01]  /*9170*/  FFMA.FTZ R211, R211, UR5, -R229 ;  /* 0x00000005d3d37c23 */ /* 0x000fe200080108e5 */
[----:B------:R-:W-:-:S05]  /*9180*/  FADD.FTZ R215, R28, -R214 ;  /* 0x800000d61cd77221 */ /* 0x000fca0000010000 */
[----:B------:R3:W-:Y:S01]  /*9190*/  MUFU.EX2 R25, R234 ;  /* 0x000000ea00197308 */ /* 0x0007e20000000800 */
[----:B--2---:R-:W-:Y:S01]  /*91a0*/  FFMA.FTZ R210, R227, UR5, -R229 ;  /* 0x00000005e3d27c23 */ /* 0x004fe200080108e5 */
[----:B------:R-:W-:Y:S01]  /*91b0*/  FFMA.FTZ R227, -R18, R18, 1 ;  /* 0x3f80000012e37423 */ /* 0x000fe20000010112 */
[----:B------:R-:W-:Y:S01]  /*91c0*/  FMUL.FTZ R229, R120, R220 ;  /* 0x000000dc78e57220 */ /* 0x000fe20000410000 */
[----:B------:R-:W-:Y:S01]  /*91d0*/  FSEL R28, R141, -INF , P2 ;  /* 0xff8000008d1c7808 */ /* 0x000fe20001000000 */
[----:B-1----:R-:W-:Y:S01]  /*91e0*/  FADD.FTZ R220, R39, -R224 ;  /* 0x800000e027dc7221 */ /* 0x002fe20000010000 */
[----:B------:R-:W-:Y:S02]  /*91f0*/  FSEL R31, R140, -INF , P1 ;  /* 0xff8000008c1f7808 */ /* 0x000fe40000800000 */
[----:B------:R1:W-:Y:S01]  /*9200*/  MUFU.EX2 R18, R217 ;  /* 0x000000d900127308 */ /* 0x0003e20000000800 */
[----:B---3--:R-:W-:Y:S02]  /*9210*/  VIADD R234, R7, 0x10 ;  /* 0x0000001007ea7836 */ /* 0x008fe40000000000 */
[--C-:B------:R-:W-:Y:S01]  /*9220*/  FADD.FTZ R36, R36, -R223.reuse ;  /* 0x800000df24247221 */ /* 0x100fe20000010000 */
[----:B------:R-:W-:Y:S01]  /*9230*/  FADD.FTZ R38, R38, -R223 ;  /* 0x800000df26267221 */ /* 0x000fe20000010000 */
[----:B------:R-:W-:Y:S01]  /*9240*/  FADD.FTZ R214, R30, -R214 ;  /* 0x800000d61ed67221 */ /* 0x000fe20000010000 */
[----:B------:R-:W-:Y:S01]  /*9250*/  FFMA.FTZ R39, -R20, R20, 1 ;  /* 0x3f80000014277423 */ /* 0x000fe20000010114 */
[----:B------:R2:W3:Y:S01]  /*9260*/  SHFL.IDX PT, R223, R14, R234, 0x1f ;  /* 0x00001fea0edf7589 */ /* 0x0004e200000e0000 */
[----:B-1----:R-:W-:Y:S01]  /*9270*/  FADD.FTZ R217, R37, -R224 ;  /* 0x800000e025d97221 */ /* 0x002fe20000010000 */
[----:B------:R-:W-:Y:S01]  /*9280*/  FMUL.FTZ R37, R227, R229 ;  /* 0x000000e5e3257220 */ /* 0x000fe20000410000 */
[----:B------:R-:W-:-:S02]  /*9290*/  FSEL R227, R4, -INF , P2 ;  /* 0xff80000004e37808 */ /* 0x000fc40001000000 */
[----:B------:R-:W-:Y:S01]  /*92a0*/  FSEL R224, R3, -INF , P1 ;  /* 0xff80000003e07808 */ /* 0x000fe20000800000 */
[----:B------:R-:W-:Y:S01]  /*92b0*/  FFMA.FTZ R20, -R19, R19, 1 ;  /* 0x3f80000013147423 */ /* 0x000fe20000010113 */
[----:B------:R-:W-:Y:S01]  /*92c0*/  FSEL R29, R143, -INF , P2 ;  /* 0xff8000008f1d7808 */ /* 0x000fe20001000000 */
[--C-:B------:R-:W-:Y:S01]  /*92d0*/  FFMA.FTZ R28, R28, UR5, -R232.reuse ;  /* 0x000000051c1c7c23 */ /* 0x100fe200080108e8 */
[----:B------:R-:W-:Y:S01]  /*92e0*/  FSEL R30, R142, -INF , P1 ;  /* 0xff8000008e1e7808 */ /* 0x000fe20000800000 */
[----:B------:R-:W-:Y:S01]  /*92f0*/  FFMA.FTZ R31, R31, UR5, -R232 ;  /* 0x000000051f1f7c23 */ /* 0x000fe200080108e8 */
[----:B--2---:R-:W-:Y:S01]  /*9300*/  IADD3 R234, R7, 0x14, RZ ;  /* 0x0000001407ea7810 */ /* 0x004fe20007ffe0ff */
[----:B------:R1:W-:Y:S01]  /*9310*/  MUFU.EX2 R19, R216 ;  /* 0x000000d800137308 */ /* 0x0003e20000000800 */
[----:B------:R-:W-:Y:S01]  /*9320*/  FMUL.FTZ R232, R119, R219 ;  /* 0x000000db77e87220 */ /* 0x000fe20000410000 */
[--C-:B------:R-:W-:Y:S01]  /*9330*/  FFMA.FTZ R219, R227, UR5, -R222.reuse ;  /* 0x00000005e3db7c23 */ /* 0x100fe200080108de */
[--C-:B------:R-:W-:Y:S01]  /*9340*/  FFMA.FTZ R29, R29, UR5, -R233.reuse ;  /* 0x000000051d1d7c23 */ /* 0x100fe200080108e9 */
[----:B------:R-:W-:Y:S01]  /*9350*/  FFMA.FTZ R30, R30, UR5, -R233 ;  /* 0x000000051e1e7c23 */ /* 0x000fe200080108e9 */
[----:B------:R2:W4:Y:S01]  /*9360*/  SHFL.IDX PT, R229, R14, R234, 0x1f ;  /* 0x00001fea0ee57589 */ /* 0x00052200000e0000 */
[----:B-1----:R-:W-:Y:S01]  /*9370*/  FMUL.FTZ R216, R98, R218 ;  /* 0x000000da62d87220 */ /* 0x002fe20000410000 */
[----:B------:R-:W-:-:S02]  /*9380*/  FFMA.FTZ R218, R224, UR5, -R222 ;  /* 0x00000005e0da7c23 */ /* 0x000fc400080108de */
[----:B------:R-:W-:Y:S01]  /*9390*/  LDS R222, [R9+0x400] ;  /* 0x0004000009de7984 */ /* 0x000fe20000000800 */
[C---:B------:R-:W-:Y:S02]  /*93a0*/  VIADD R233, R7.reuse, 0x18 ;  /* 0x0000001807e97836 */ /* 0x040fe40000000000 */
[----:B--2---:R-:W-:-:S03]  /*93b0*/  VIADD R234, R7, 0x1c ;  /* 0x0000001c07ea7836 */ /* 0x004fc60000000000 */
[----:B------:R-:W1:Y:S01]  /*93c0*/  SHFL.IDX PT, R224, R14, R233, 0x1f ;  /* 0x00001fe90ee07589 */ /* 0x000e6200000e0000 */
[----:B------:R-:W-:Y:S01]  /*93d0*/  FMUL.FTZ R39, R39, R216 ;  /* 0x000000d827277220 */ /* 0x000fe20000410000 */
[----:B------:R-:W-:Y:S02]  /*93e0*/  FMUL.FTZ R216, R20, R232 ;  /* 0x000000e814d87220 */ /* 0x000fe40000410000 */
[----:B------:R2:W-:Y:S01]  /*93f0*/  MUFU.EX2 R20, R209 ;  /* 0x000000d100147308 */ /* 0x0005e20000000800 */
[----:B------:R3:W1:Y:S01]  /*9400*/  SHFL.IDX PT, R227, R14, R234, 0x1f ;  /* 0x00001fea0ee37589 */ /* 0x00066200000e0000 */
[----:B------:R-:W-:Y:S01]  /*9410*/  FMUL.FTZ R232, R99, R221 ;  /* 0x000000dd63e87220 */ /* 0x000fe20000410000 */
[----:B--2---:R-:W-:Y:S02]  /*9420*/  FSEL R209, R114, -INF , P1 ;  /* 0xff80000072d17808 */ /* 0x004fe40000800000 */
[----:B---3--:R-:W-:-:S03]  /*9430*/  FSEL R14, R2, -INF , P2 ;  /* 0xff800000020e7808 */ /* 0x008fc60001000000 */
        /* <DEDUP_REMOVED lines=8> */
[--C-:B----4-:R-:W-:Y:S01]  /*94c0*/  FFMA.FTZ R223, R223, UR5, -R229.reuse ;  /* 0x00000005dfdf7c23 */ /* 0x110fe200080108e5 */
[----:B------:R-:W-:Y:S01]  /*94d0*/  FFMA.FTZ R215, R21, UR5, -R229 ;  /* 0x0000000515d77c23 */ /* 0x000fe200080108e5 */
[----:B------:R-:W-:-:S05]  /*94e0*/  FSEL R229, R118, -INF , P1 ;  /* 0xff80000076e57808 */ /* 0x000fca0000800000 */
[----:B------:R3:W-:Y:S01]  /*94f0*/  MUFU.EX2 R14, R138 ;  /* 0x0000008a000e7308 */ /* 0x0007e20000000800 */
[----:B------:R-:W-:Y:S01]  /*9500*/  FMUL.FTZ R233, R95, R214 ;  /* 0x000000d65fe97220 */ /* 0x000fe20000410000 */
[----:B---3--:R-:W-:Y:S01]  /*9510*/  FMUL.FTZ R138, R22, R232 ;  /* 0x000000e8168a7220 */ /* 0x008fe20000410000 */
[----:B------:R-:W-:-:S05]  /*9520*/  FSEL R232, R116, -INF , P2 ;  /* 0xff80000074e87808 */ /* 0x000fca0001000000 */
[----:B------:R-:W3:Y:S01]  /*9530*/  MUFU.EX2 R100, R100 ;  /* 0x0000006400647308 */ /* 0x000ee20000000800 */
[----:B------:R-:W-:Y:S01]  /*9540*/  FFMA.FTZ R22, -R204, R204, 1 ;  /* 0x3f800000cc167423 */ /* 0x000fe200000101cc */
[--C-:B-1----:R-:W-:Y:S01]  /*9550*/  FFMA.FTZ R204, R229, UR5, -R224.reuse ;  /* 0x00000005e5cc7c23 */ /* 0x102fe200080108e0 */
[----:B------:R-:W-:Y:S01]  /*9560*/  FSEL R229, R121, -INF , P1 ;  /* 0xff80000079e57808 */ /* 0x000fe20000800000 */
[----:B------:R-:W-:Y:S01]  /*9570*/  FFMA.FTZ R214, R232, UR5, -R224 ;  /* 0x00000005e8d67c23 */ /* 0x000fe200080108e0 */
[----:B------:R-:W-:-:S03]  /*9580*/  FSEL R224, R117, -INF , P2 ;  /* 0xff80000075e07808 */ /* 0x000fc60001000000 */
[----:B------:R-:W1:Y:S01]  /*9590*/  MUFU.EX2 R101, R101 ;  /* 0x0000006500657308 */ /* 0x000e620000000800 */
[----:B------:R-:W-:Y:S01]  /*95a0*/  FMUL.FTZ R232, R97, R213 ;  /* 0x000000d561e87220 */ /* 0x000fe20000410000 */
[--C-:B------:R-:W-:Y:S01]  /*95b0*/  FFMA.FTZ R224, R224, UR5, -R227.reuse ;  /* 0x00000005e0e07c23 */ /* 0x100fe200080108e3 */
[----:B------:R-:W-:-:S05]  /*95c0*/  FFMA.FTZ R213, R229, UR5, -R227 ;  /* 0x00000005e5d57c23 */ /* 0x000fca00080108e3 */
[----:B------:R4:W-:Y:S01]  /*95d0*/  MUFU.EX2 R21, R137 ;  /* 0x0000008900157308 */ /* 0x0009e20000000800 */
[----:B------:R-:W-:Y:S01]  /*95e0*/  FFMA.FTZ R227, -R207, R207, 1 ;  /* 0x3f800000cfe37423 */ /* 0x000fe200000101cf */
[----:B------:R-:W-:Y:S01]  /*95f0*/  FMUL.FTZ R207, R104, R212 ;  /* 0x000000d468cf7220 */ /* 0x000fe20000410000 */
[----:B----4-:R-:W-:Y:S01]  /*9600*/  FMUL.FTZ R137, R22, R233 ;  /* 0x000000e916897220 */ /* 0x010fe20000410000 */
[----:B------:R-:W-:-:S04]  /*9610*/  VIADD R233, R7, 0x8 ;  /* 0x0000000807e97836 */ /* 0x000fc80000000000 */
[----:B------:R-:W4:Y:S01]  /*9620*/  MUFU.EX2 R102, R102 ;  /* 0x0000006600667308 */ /* 0x000f220000000800 */
[----:B--2---:R-:W-:Y:S01]  /*9630*/  FMUL.FTZ R33, R103, R33 ;  /* 0x0000002167217220 */ /* 0x004fe20000410000 */
[----:B------:R2:W4:Y:S01]  /*9640*/  SHFL.IDX PT, R212, R222, R233, 0x1f ;  /* 0x00001fe9ded47589 */ /* 0x00052200000e0000 */
[----:B---3--:R-:W-:Y:S01]  /*9650*/  FMUL.FTZ R34, R100, R34 ;  /* 0x0000002264227220 */ /* 0x008fe20000410000 */
[----:B------:R-:W-:Y:S01]  /*9660*/  FMUL.FTZ R207, R205, R207 ;  /* 0x000000cfcdcf7220 */ /* 0x000fe20000410000 */
[----:B------:R-:W-:-:S03]  /*9670*/  FMUL.FTZ R205, R227, R33 ;  /* 0x00000021e3cd7220 */ /* 0x000fc60000410000 */
[----:B------:R3:W-:Y:S01]  /*9680*/  MUFU.EX2 R22, R136 ;  /* 0x0000008800167308 */ /* 0x0007e20000000800 */
[----:B------:R-:W-:Y:S01]  /*9690*/  FFMA.FTZ R228, -R228, R228, 1 ;  /* 0x3f800000e4e47423 */ /* 0x000fe200000101e4 */
[----:B--2---:R-:W-:Y:S02]  /*96a0*/  VIADD R233, R7, 0xc ;  /* 0x0000000c07e97836 */ /* 0x004fe40000000000 */
[----:B-1----:R-:W-:Y:S01]  /*96b0*/  FMUL.FTZ R35, R101, R35 ;  /* 0x0000002365237220 */ /* 0x002fe20000410000 */
[----:B------:R-:W-:Y:S01]  /*96c0*/  IADD3 R227, R7, 0x10, RZ ;  /* 0x0000001007e37810 */ /* 0x000fe20007ffe0ff */
[----:B---3--:R-:W-:Y:S02]  /*96d0*/  FMUL.FTZ R136, R23, R232 ;  /* 0x000000e817887220 */ /* 0x008fe40000410000 */
[----:B------:R1:W-:Y:S01]  /*96e0*/  SHFL.IDX PT, R232, R222, R233, 0x1f ;  /* 0x00001fe9dee87589 */ /* 0x0003e200000e0000 */
[----:B------:R2:W-:Y:S01]  /*96f0*/  MUFU.EX2 R23, R135 ;  /* 0x0000008700177308 */ /* 0x0005e20000000800 */
[----:B-1----:R-:W-:-:S02]  /*9700*/  VIADD R233, R7, 0x18 ;  /* 0x0000001807e97836 */ /* 0x002fc40000000000 */
[----:B--2---:R-:W-:Y:S01]  /*9710*/  FMUL.FTZ R135, R208, R34 ;  /* 0x00000022d0877220 */ /* 0x004fe20000410000 */
[----:B------:R-:W-:Y:S01]  /*9720*/  FFMA.FTZ R34, -R88, R88, 1 ;  /* 0x3f80000058227423 */ /* 0x000fe20000010158 */
[----:B------:R-:W-:-:S03]  /*9730*/  FMUL.FTZ R88, R228, R35 ;  /* 0x00000023e4587220 */ /* 0x000fc60000410000 */
[----:B------:R-:W1:Y:S01]  /*9740*/  MUFU.EX2 R17, R17 ;  /* 0x0000001100117308 */ /* 0x000e620000000800 */
[----:B------:R-:W2:Y:S04]  /*9750*/  SHFL.IDX PT, R208, R222, R7, 0x1f ;  /* 0x00001f07ded07589 */ /* 0x000ea800000e0000 */
[----:B------:R-:W-:Y:S04]  /*9760*/  SHFL.IDX PT, R228, R222, R227, 0x1f ;  /* 0x00001fe3dee47589 */ /* 0x000fe800000e0000 */
[----:B------:R-:W3:Y:S01]  /*9770*/  SHFL.IDX PT, R227, R222, R233, 0x1f ;  /* 0x00001fe9dee37589 */ /* 0x000ee200000e0000 */
[----:B------:R-:W2:Y:S01]  /*9780*/  MUFU.EX2 R107, R107 ;  /* 0x0000006b006b7308 */ /* 0x000ea20000000800 */
[----:B----4-:R-:W-:Y:S01]  /*9790*/  FMUL.FTZ R32, R102, R32 ;  /* 0x0000002066207220 */ /* 0x010fe20000410000 */
[----:B------:R-:W-:Y:S01]  /*97a0*/  FFMA.FTZ R206, -R206, R206, 1 ;  /* 0x3f800000cece7423 */ /* 0x000fe200000101ce */
[----:B------:R-:W-:-:S03]  /*97b0*/  IADD3 R229, R7, 0x4, RZ ;  /* 0x0000000407e57810 */ /* 0x000fc60007ffe0ff */
[----:B------:R-:W-:Y:S02]  /*97c0*/  FMUL.FTZ R206, R206, R32 ;  /* 0x00000020cece7220 */ /* 0x000fe40000410000 */
[----:B------:R-:W4:Y:S01]  /*97d0*/  MUFU.EX2 R110, R110 ;  /* 0x0000006e006e7308 */ /* 0x000f220000000800 */
[----:B-1----:R-:W-:-:S07]  /*97e0*/  FMUL.FTZ R36, R17, R36 ;  /* 0x0000002411247220 */ /* 0x002fce0000410000 */
[----:B------:R-:W1:Y:S08]  /*97f0*/  MUFU.EX2 R109, R109 ;  /* 0x0000006d006d7308 */ /* 0x000e700000000800 */
[----:B------:R2:W-:Y:S02]  /*9800*/  MUFU.EX2 R32, R134 ;  /* 0x0000008600207308 */ /* 0x0005e40000000800 */
[----:B--2---:R2:W1:Y:S06]  /*9810*/  SHFL.IDX PT, R134, R222, R229, 0x1f ;  /* 0x00001fe5de867589 */ /* 0x00446c00000e0000 */
[----:B------:R3:W-:Y:S01]  /*9820*/  MUFU.EX2 R33, R133 ;  /* 0x0000008500217308 */ /* 0x0007e20000000800 */
[----:B------:R-:W-:Y:S01]  /*9830*/  FADD.FTZ R44, R44, -R212 ;  /* 0x800000d42c2c7221 */ /* 0x000fe20000010000 */
[----:B--2---:R-:W-:-:S02]  /*9840*/  VIADD R229, R7, 0x14 ;  /* 0x0000001407e57836 */ /* 0x004fc40000000000 */
[----:B---3--:R-:W-:Y:S01]  /*9850*/  FMUL.FTZ R133, R34, R36 ;  /* 0x0000002422857220 */ /* 0x008fe20000410000 */
[----:B------:R-:W-:Y:S01]  /*9860*/  FFMA.FTZ R225, -R225, R225, 1 ;  /* 0x3f800000e1e17423 */ /* 0x000fe200000101e1 */
[----:B------:R-:W-:Y:S02]  /*9870*/  FMUL.FTZ R220, R107, R220 ;  /* 0x000000dc6bdc7220 */ /* 0x000fe40000410000 */
[----:B------:R-:W2:Y:S01]  /*9880*/  SHFL.IDX PT, R229, R222, R229, 0x1f ;  /* 0x00001fe5dee57589 */ /* 0x000ea200000e0000 */
[----:B------:R-:W-:Y:S01]  /*9890*/  FADD.FTZ R46, R46, -R212 ;  /* 0x800000d42e2e7221 */ /* 0x000fe20000010000 */
[----:B------:R3:W-:Y:S01]  /*98a0*/  MUFU.EX2 R36, R130 ;  /* 0x0000008200247308 */ /* 0x0007e20000000800 */
[--C-:B------:R-:W-:Y:S01]  /*98b0*/  FADD.FTZ R40, R40, -R208.reuse ;  /* 0x800000d028287221 */ /* 0x100fe20000010000 */
[----:B------:R-:W-:Y:S01]  /*98c0*/  FADD.FTZ R42, R42, -R208 ;  /* 0x800000d02a2a7221 */ /* 0x000fe20000010000 */
[----:B------:R-:W-:Y:S01]  /*98d0*/  FADD.FTZ R208, R52, -R227 ;  /* 0x800000e334d07221 */ /* 0x000fe20000010000 */
[----:B------:R-:W-:Y:S01]  /*98e0*/  FFMA.FTZ R52, -R164, R164, 1 ;  /* 0x3f800000a4347423 */ /* 0x000fe200000101a4 */
[----:B----4-:R-:W-:Y:S01]  /*98f0*/  FMUL.FTZ R44, R110, R44 ;  /* 0x0000002c6e2c7220 */ /* 0x010fe20000410000 */
[----:B------:R-:W-:Y:S01]  /*9900*/  FFMA.FTZ R92, -R92, R92, 1 ;  /* 0x3f8000005c5c7423 */ /* 0x000fe2000001015c */
[----:B---3--:R-:W-:Y:S01]  /*9910*/  FADD.FTZ R130, R45, -R232 ;  /* 0x800000e82d827221 */ /* 0x008fe20000010000 */
[----:B------:R3:W-:Y:S01]  /*9920*/  MUFU.EX2 R35, R131 ;  /* 0x0000008300237308 */ /* 0x0007e20000000800 */
[----:B------:R-:W-:Y:S01]  /*9930*/  FFMA.FTZ R91, -R91, R91, 1 ;  /* 0x3f8000005b5b7423 */ /* 0x000fe2000001015b */
[----:B------:R-:W-:Y:S01]  /*9940*/  FMUL.FTZ R46, R15, R46 ;  /* 0x0000002e0f2e7220 */ /* 0x000fe20000410000 */
[----:B-1----:R-:W-:Y:S01]  /*9950*/  FMUL.FTZ R130, R109, R130 ;  /* 0x000000826d827220 */ /* 0x002fe20000410000 */
[----:B------:R-:W1:Y:S01]  /*9960*/  SHFL.IDX PT, R222, R222, R234, 0x1f ;  /* 0x00001feadede7589 */ /* 0x000e6200000e0000 */
[----:B------:R-:W-:-:S03]  /*9970*/  FMUL.FTZ R52, R52, R44 ;  /* 0x0000002c34347220 */ /* 0x000fc60000410000 */
[----:B------:R-:W4:Y:S01]  /*9980*/  MUFU.EX2 R105, R105 ;  /* 0x0000006900697308 */ /* 0x000f220000000800 */
[----:B---3--:R-:W-:Y:S01]  /*9990*/  FMUL.FTZ R131, R225, R220 ;  /* 0x000000dce1837220 */ /* 0x008fe20000410000 */
[----:B------:R-:W-:Y:S02]  /*99a0*/  VIADD R220, R7, 0x8 ;  /* 0x0000000807dc7836 */ /* 0x000fe40000000000 */
[----:B------:R-:W-:Y:S01]  /*99b0*/  FMUL.FTZ R44, R92, R46 ;  /* 0x0000002e5c2c7220 */ /* 0x000fe20000410000 */
[----:B------:R-:W-:-:S03]  /*99c0*/  FMUL.FTZ R46, R91, R130 ;  /* 0x000000825b2e7220 */ /* 0x000fc60000410000 */
[----:B------:R-:W3:Y:S01]  /*99d0*/  MUFU.EX2 R106, R106 ;  /* 0x0000006a006a7308 */ /* 0x000ee20000000800 */
[----:B------:R-:W1:Y:S01]  /*99e0*/  SHFL.IDX PT, R91, R10, R220, 0x1f ;  /* 0x00001fdc0a5b7589 */ /* 0x000e6200000e0000 */
[--C-:B------:R-:W-:Y:S01]  /*99f0*/  FADD.FTZ R41, R41, -R134.reuse ;  /* 0x8000008629297221 */ /* 0x100fe20000010000 */
[----:B------:R-:W-:-:S05]  /*9a00*/  FADD.FTZ R43, R43, -R134 ;  /* 0x800000862b2b7221 */ /* 0x000fca0000010000 */
[----:B------:R-:W1:Y:S01]  /*9a10*/  MUFU.EX2 R108, R108 ;  /* 0x0000006c006c7308 */ /* 0x000e620000000800 */
[----:B--2---:R-:W-:Y:S01]  /*9a20*/  FADD.FTZ R134, R49, -R229 ;  /* 0x800000e531867221 */ /* 0x004fe20000010000 */
[----:B------:R-:W-:-:S06]  /*9a30*/  FFMA.FTZ R45, -R230, R230, 1 ;  /* 0x3f800000e62d7423 */ /* 0x000fcc00000101e6 */
[----:B------:R-:W2:Y:S01]  /*9a40*/  MUFU.EX2 R111, R111 ;  /* 0x0000006f006f7308 */ /* 0x000ea20000000800 */
[----:B----4-:R-:W-:Y:S01]  /*9a50*/  FMUL.FTZ R49, R105, R40 ;  /* 0x0000002869317220 */ /* 0x010fe20000410000 */
[----:B------:R-:W-:Y:S01]  /*9a60*/  FMUL.FTZ R41, R13, R41 ;  /* 0x000000290d297220 */ /* 0x000fe20000410000 */
[----:B------:R-:W-:Y:S01]  /*9a70*/  FFMA.FTZ R226, -R226, R226, 1 ;  /* 0x3f800000e2e27423 */ /* 0x000fe200000101e2 */
[----:B------:R-:W-:Y:S01]  /*9a80*/  FADD.FTZ R47, R47, -R232 ;  /* 0x800000e82f2f7221 */ /* 0x000fe20000010000 */
[----:B------:R-:W-:Y:S01]  /*9a90*/  FMUL.FTZ R45, R45, R49 ;  /* 0x000000312d2d7220 */ /* 0x000fe20000410000 */
[----:B------:R-:W-:Y:S01]  /*9aa0*/  FFMA.FTZ R49, -R231, R231, 1 ;  /* 0x3f800000e7317423 */ /* 0x000fe200000101e7 */
[----:B---3--:R-:W-:Y:S01]  /*9ab0*/  FMUL.FTZ R38, R106, R38 ;  /* 0x000000266a267220 */ /* 0x008fe20000410000 */
[--C-:B------:R-:W-:Y:S01]  /*9ac0*/  FADD.FTZ R48, R48, -R228.reuse ;  /* 0x800000e430307221 */ /* 0x100fe20000010000 */
[----:B------:R-:W-:Y:S01]  /*9ad0*/  FADD.FTZ R50, R50, -R228 ;  /* 0x800000e432327221 */ /* 0x000fe20000010000 */
[----:B------:R3:W4:Y:S01]  /*9ae0*/  MUFU.EX2 R34, R132 ;  /* 0x0000008400227308 */ /* 0x0007220000000800 */
[--C-:B-1----:R-:W-:Y:S01]  /*9af0*/  FADD.FTZ R40, R53, -R222.reuse ;  /* 0x800000de35287221 */ /* 0x102fe20000010000 */
[----:B------:R-:W-:Y:S01]  /*9b00*/  FMUL.FTZ R49, R49, R41 ;  /* 0x0000002931317220 */ /* 0x000fe20000410000 */
[----:B------:R-:W-:Y:S01]  /*9b10*/  FMUL.FTZ R217, R108, R217 ;  /* 0x000000d96cd97220 */ /* 0x000fe20000410000 */
[----:B------:R-:W-:Y:S01]  /*9b20*/  FMUL.FTZ R38, R226, R38 ;  /* 0x00000026e2267220 */ /* 0x000fe20000410000 */
[----:B------:R-:W-:Y:S01]  /*9b30*/  FFMA.FTZ R90, -R90, R90, 1 ;  /* 0x3f8000005a5a7423 */ /* 0x000fe2000001015a */
[----:B------:R-:W-:Y:S01]  /*9b40*/  FFMA.FTZ R53, -R163, R163, 1 ;  /* 0x3f800000a3357423 */ /* 0x000fe200000101a3 */
[----:B------:R-:W-:Y:S01]  /*9b50*/  FFMA.FTZ R237, -R237, R237, 1 ;  /* 0x3f800000eded7423 */ /* 0x000fe200000101ed */
[----:B------:R-:W-:Y:S01]  /*9b60*/  FFMA.FTZ R93, -R93, R93, 1 ;  /* 0x3f8000005d5d7423 */ /* 0x000fe2000001015d */
[----:B---3--:R-:W-:Y:S01]  /*9b70*/  FFMA.FTZ R132, -R235, R235, 1 ;  /* 0x3f800000eb847423 */ /* 0x008fe200000101eb */
[----:B------:R-:W-:Y:S01]  /*9b80*/  FMUL.FTZ R47, R24, R47 ;  /* 0x0000002f182f7220 */ /* 0x000fe20000410000 */
[----:B------:R-:W-:Y:S01]  /*9b90*/  FMUL.FTZ R48, R25, R48 ;  /* 0x0000003019307220 */ /* 0x000fe20000410000 */
[----:B------:R-:W-:Y:S01]  /*9ba0*/  FMUL.FTZ R41, R26, R50 ;  /* 0x000000321a297220 */ /* 0x000fe20000410000 */
[----:B--2---:R-:W-:Y:S01]  /*9bb0*/  FMUL.FTZ R43, R111, R43 ;  /* 0x0000002b6f2b7220 */ /* 0x004fe20000410000 */
[----:B------:R-:W-:Y:S01]  /*9bc0*/  FFMA.FTZ R94, -R94, R94, 1 ;  /* 0x3f8000005e5e7423 */ /* 0x000fe2000001015e */
[----:B------:R-:W-:Y:S01]  /*9bd0*/  FMUL.FTZ R134, R27, R134 ;  /* 0x000000861b867220 */ /* 0x000fe20000410000 */
[C---:B------:R-:W-:Y:S01]  /*9be0*/  IADD3 R225, R7.reuse, 0x4, RZ ;  /* 0x0000000407e17810 */ /* 0x040fe20007ffe0ff */
[--C-:B------:R-:W-:Y:S01]  /*9bf0*/  FADD.FTZ R60, R60, -R91.reuse ;  /* 0x8000005b3c3c7221 */ /* 0x100fe20000010000 */
[C---:B------:R-:W-:Y:S01]  /*9c00*/  IADD3 R226, R7.reuse, 0x10, RZ ;  /* 0x0000001007e27810 */ /* 0x040fe20007ffe0ff */
        /* <DEDUP_REMOVED lines=8> */
[----:B------:R-:W-:Y:S01]  /*9c90*/  FMUL.FTZ R48, R93, R134 ;  /* 0x000000865d307220 */ /* 0x000fe20000410000 */
[----:B------:R-:W-:Y:S01]  /*9ca0*/  VIADD R217, R7, 0xc ;  /* 0x0000000c07d97836 */ /* 0x000fe20000000000 */
        /* <DEDUP_REMOVED lines=398> */
.L_x_1529:
        /* <DEDUP_REMOVED lines=13> */
[C---:B--2---:R-:W-:Y:S02]  /*b660*/  VIADD R5, R9.reuse, 0x9 ;  /* 0x0000000909057836 */ /* 0x044fe40000000000 */
        /* <DEDUP_REMOVED lines=54> */
.L_x_1530:
        /* <DEDUP_REMOVED lines=12> */
.L_x_1520:
[----:B------:R-:W-:-:S06]  /*ba90*/  UISETP.GE.AND UP0, UPT, UR40, UR37, UPT ;  /* 0x000000252800728c */ /* 0x000fcc000bf06270 */
[----:B------:R-:W-:-:S13]  /*baa0*/  PLOP3.LUT P0, PT, PT, PT, UP0, 0x80, 0x0 ;  /* 0x000000000000781c */ /* 0x000fda0003f0f008 */
[----:B------:R-:W-:Y:S05]  /*bab0*/  @P0 BRA `(.L_x_1532) ;  /* 0x0000005800080947 */ /* 0x000fea0003800000 */
[----:B------:R-:W2:Y:S01]  /*bac0*/  LDL.LU R21, [R1+0x48] ;  /* 0x0000480001157983 */ /* 0x000ea20000300800 */
[----:B------:R-:W3:Y:S01]  /*bad0*/  LDC R22, c[0x0][0x290] ;  /* 0x0000a400ff167b82 */ /* 0x000ee20000000800 */
[----:B------:R-:W-:Y:S01]  /*bae0*/  MOV R19, 0x40000040 ;  /* 0x4000004000137802 */ /* 0x000fe20000000f00 */
[----:B------:R-:W4:Y:S01]  /*baf0*/  S2R R5, SR_TID.X ;  /* 0x0000000000057919 */ /* 0x000f220000002100 */
[----:B------:R-:W5:Y:S01]  /*bb00*/  S2R R6, SR_TID.X ;  /* 0x0000000000067919 */ /* 0x000f620000002100 */
[----:B----4-:R-:W-:Y:S01]  /*bb10*/  IADD3 R5, R5, -0x80, RZ ;  /* 0xffffff8005057810 */ /* 0x010fe20007ffe0ff */
[----:B-----5:R-:W-:-:S03]  /*bb20*/  VIADD R9, R6, 0xffffff80 ;  /* 0xffffff8006097836 */ /* 0x020fc60000000000 */
[----:B------:R-:W-:Y:S02]  /*bb30*/  SHF.R.S32.HI R6, RZ, 0x1f, R5 ;  /* 0x0000001fff067819 */ /* 0x000fe40000011405 */
[----:B------:R-:W-:Y:S02]  /*bb40*/  SHF.R.S32.HI R8, RZ, 0x1f, R9 ;  /* 0x0000001fff087819 */ /* 0x000fe40000011409 */
[----:B------:R-:W-:Y:S02]  /*bb50*/  LEA.HI R7, R6, R5, RZ, 0x5 ;  /* 0x0000000506077211 */ /* 0x000fe400078f28ff */
[----:B------:R-:W-:Y:S02]  /*bb60*/  LEA.HI R11, R8, R9, RZ, 0x7 ;  /* 0x00000009080b7211 */ /* 0x000fe400078f38ff */
[----:B------:R-:W-:Y:S02]  /*bb70*/  LOP3.LUT R8, R7, 0xffffffe0, RZ, 0xc0, !PT ;  /* 0xffffffe007087812 */ /* 0x000fe400078ec0ff */
[----:B------:R-:W-:-:S02]  /*bb80*/  LEA.HI R6, R6, R5, RZ, 0x2 ;  /* 0x0000000506067211 */ /* 0x000fc400078f10ff */
[----:B------:R-:W-:Y:S01]  /*bb90*/  LOP3.LUT R10, R11, 0xffffff80, RZ, 0xc0, !PT ;  /* 0xffffff800b0a7812 */ /* 0x000fe200078ec0ff */
[----:B------:R-:W-:Y:S01]  /*bba0*/  IMAD.IADD R8, R5, 0x1, -R8 ;  /* 0x0000000105087824 */ /* 0x000fe200078e0a08 */
[----:B------:R-:W-:Y:S02]  /*bbb0*/  LOP3.LUT R6, R6, 0xfffffffc, RZ, 0xc0, !PT ;  /* 0xfffffffc06067812 */ /* 0x000fe400078ec0ff */
[----:B------:R-:W-:Y:S01]  /*bbc0*/  SHF.R.S32.HI R20, RZ, 0x7, R11 ;  /* 0x00000007ff147819 */ /* 0x000fe2000001140b */
[----:B------:R-:W-:Y:S01]  /*bbd0*/  IMAD.IADD R9, R9, 0x1, -R10 ;  /* 0x0000000109097824 */ /* 0x000fe200078e0a0a */
[----:B------:R-:W-:Y:S02]  /*bbe0*/  SHF.R.S32.HI R7, RZ, 0x1f, R8 ;  /* 0x0000001fff077819 */ /* 0x000fe40000011408 */
[----:B------:R-:W-:Y:S02]  /*bbf0*/  IADD3 R10, R5, -R6, RZ ;  /* 0x80000006050a7210 */ /* 0x000fe40007ffe0ff */
        /* <DEDUP_REMOVED lines=9> */
[--C-:B------:R-:W-:Y:S01]  /*bc90*/  SHF.R.S32.HI R9, RZ, 0x2, R12.reuse ;  /* 0x00000002ff097819 */ /* 0x100fe2000001140c */
[----:B------:R-:W-:Y:S01]  /*bca0*/  VIADD R13, R8, 0x10 ;  /* 0x00000010080d7836 */ /* 0x000fe20000000000 */
[----:B------:R-:W-:Y:S02]  /*bcb0*/  SHF.R.S32.HI R12, RZ, 0x1f, R12 ;  /* 0x0000001fff0c7819 */ /* 0x000fe4000001140c */
[----:B------:R-:W-:Y:S02]  /*bcc0*/  LEA.HI R11, R20, R20, RZ, 0x1 ;  /* 0x00000014140b7211 */ /* 0x000fe400078f08ff */
[----:B------:R-:W-:-:S02]  /*bcd0*/  LOP3.LUT R5, R5, 0x1ffffff0, RZ, 0xc0, !PT ;  /* 0x1ffffff005057812 */ /* 0x000fc400078ec0ff */
[----:B------:R-:W-:Y:S02]  /*bce0*/  LEA.HI R7, R7, R8, RZ, 0x1 ;  /* 0x0000000807077211 */ /* 0x000fe400078f08ff */
[----:B------:R-:W-:Y:S01]  /*bcf0*/  LEA.HI R12, R12, R9, RZ, 0x3 ;  /* 0x000000090c0c7211 */ /* 0x000fe200078f18ff */
[----:B------:R-:W-:Y:S01]  /*bd00*/  IMAD.IADD R6, R6, 0x1, -R5 ;  /* 0x0000000106067824 */ /* 0x000fe200078e0a05 */
[----:B------:R-:W-:Y:S02]  /*bd10*/  LOP3.LUT R11, R11, 0x3fffffe, RZ, 0xc0, !PT ;  /* 0x03fffffe0b0b7812 */ /* 0x000fe400078ec0ff */
[----:B------:R-:W-:Y:S02]  /*bd20*/  LOP3.LUT R7, R7, 0xfffffffe, RZ, 0xc0, !PT ;  /* 0xfffffffe07077812 */ /* 0x000fe400078ec0ff */
[----:B------:R-:W-:Y:S01]  /*bd30*/  IADD3 R5, R8, 0x8, RZ ;  /* 0x0000000808057810 */ /* 0x000fe20007ffe0ff */
[----:B------:R-:W-:Y:S01]  /*bd40*/  IMAD.IADD R20, R20, 0x1, -R11 ;  /* 0x0000000114147824 */ /* 0x000fe200078e0a0b */
[----:B------:R-:W-:-:S02]  /*bd50*/  LOP3.LUT R12, R12, 0xfffffff8, RZ, 0xc0, !PT ;  /* 0xfffffff80c0c7812 */ /* 0x000fc400078ec0ff */
[----:B-1----:R-:W-:Y:S02]  /*bd60*/  SHF.R.S32.HI R18, RZ, 0x5, R14 ;  /* 0x00000005ff127819 */ /* 0x002fe4000001140e */
[----:B------:R-:W-:Y:S02]  /*bd70*/  IADD3 R7, R8, -R7, RZ ;  /* 0x8000000708077210 */ /* 0x000fe40007ffe0ff */
[----:B------:R-:W-:Y:S02]  /*bd80*/  LEA.HI R11, R5, R5, RZ, 0x1 ;  /* 0x00000005050b7211 */ /* 0x000fe400078f08ff */
[----:B------:R-:W-:Y:S02]  /*bd90*/  LEA.HI R14, R13, R13, RZ, 0x1 ;  /* 0x0000000d0d0e7211 */ /* 0x000fe400078f08ff */
[----:B------:R-:W-:Y:S02]  /*bda0*/  IADD3 R15, R9, -R12, RZ ;  /* 0x8000000c090f7210 */ /* 0x000fe40007ffe0ff */
[----:B------:R-:W3:Y:S01]  /*bdb0*/  S2R R9, SR_CTAID.X ;  /* 0x0000000000097919 */ /* 0x000ee20000002500 */
[----:B------:R-:W-:-:S02]  /*bdc0*/  LEA R7, R6, R7, 0x3 ;  /* 0x0000000706077211 */ /* 0x000fc400078e18ff */
[----:B------:R-:W-:Y:S01]  /*bdd0*/  LOP3.LUT R12, R11, 0xfffffffe, RZ, 0xc0, !PT ;  /* 0xfffffffe0b0c7812 */ /* 0x000fe200078ec0ff */
[----:B------:R-:W-:Y:S01]  /*bde0*/  IMAD R17, R18, 0x10, R15 ;  /* 0x0000001012117824 */ /* 0x000fe200078e020f */
[----:B------:R-:W-:Y:S01]  /*bdf0*/  LOP3.LUT R6, R14, 0xfffffffe, RZ, 0xc0, !PT ;  /* 0xfffffffe0e067812 */ /* 0x000fe200078ec0ff */
[----:B------:R1:W-:Y:S01]  /*be00*/  STL [R1+0x64], R7 ;  /* 0x0000640701007387 */ /* 0x0003e20000100800 */
[----:B------:R-:W-:Y:S01]  /*be10*/  IADD3 R8, R8, 0x18, RZ ;  /* 0x0000001808087810 */ /* 0x000fe20007ffe0ff */
[----:B------:R-:W-:Y:S01]  /*be20*/  IMAD.IADD R12, R5, 0x1, -R12 ;  /* 0x00000001050c7824 */ /* 0x000fe200078e0a0c */
[--C-:B------:R-:W-:Y:S01]  /*be30*/  SHF.R.S32.HI R5, RZ, 0x1, R11.reuse ;  /* 0x00000001ff057819 */ /* 0x100fe2000001140b */
[----:B------:R-:W-:Y:S01]  /*be40*/  IMAD.IADD R13, R13, 0x1, -R6 ;  /* 0x000000010d0d7824 */ /* 0x000fe200078e0a06 */
[----:B------:R-:W-:Y:S02]  /*be50*/  SHF.R.S32.HI R6, RZ, 0x1f, R11 ;  /* 0x0000001fff067819 */ /* 0x000fe4000001140b */
[----:B------:R-:W-:-:S02]  /*be60*/  LEA.HI R11, R8, R8, RZ, 0x1 ;  /* 0x00000008080b7211 */ /* 0x000fc400078f08ff */
[----:B------:R-:W-:Y:S02]  /*be70*/  LEA.HI R6, R6, R5, RZ, 0x4 ;  /* 0x0000000506067211 */ /* 0x000fe400078f20ff */
[--C-:B-1----:R-:W-:Y:S02]  /*be80*/  SHF.R.S32.HI R7, RZ, 0x1, R14.reuse ;  /* 0x00000001ff077819 */ /* 0x102fe4000001140e */
[----:B------:R-:W-:Y:S02]  /*be90*/  SHF.R.S32.HI R14, RZ, 0x1f, R14 ;  /* 0x0000001fff0e7819 */ /* 0x000fe4000001140e */
[--C-:B------:R-:W-:Y:S02]  /*bea0*/  SHF.R.S32.HI R15, RZ, 0x1, R11.reuse ;  /* 0x00000001ff0f7819 */ /* 0x100fe4000001140b */
[----:B------:R-:W-:Y:S02]  /*beb0*/  SHF.R.S32.HI R18, RZ, 0x1f, R11 ;  /* 0x0000001fff127819 */ /* 0x000fe4000001140b */
[----:B------:R-:W-:-:S02]  /*bec0*/  LEA.HI R14, R14, R7, RZ, 0x4 ;  /* 0x000000070e0e7211 */ /* 0x000fc400078f20ff */
[----:B------:R-:W-:Y:S02]  /*bed0*/  LOP3.LUT R6, R6, 0x1ffffff0, RZ, 0xc0, !PT ;  /* 0x1ffffff006067812 */ /* 0x000fe400078ec0ff */
[----:B------:R-:W-:Y:S02]  /*bee0*/  LEA.HI R18, R18, R15, RZ, 0x4 ;  /* 0x0000000f12127211 */ /* 0x000fe400078f20ff */
        /* <DEDUP_REMOVED lines=8> */
[----:B---3--:R-:W-:Y:S01]  /*bf70*/  IMAD R7, R9, -0x80, R22 ;  /* 0xffffff8009077824 */ /* 0x008fe200078e0216 */
[----:B------:R-:W-:Y:S01]  /*bf80*/  LEA R8, R14, R13, 0x3 ;  /* 0x0000000d0e087211 */ /* 0x000fe200078e18ff */
[----:B------:R-:W-:Y:S01]  /*bf90*/  IMAD.MOV.U32 R15, RZ, RZ, 0x40000040 ;  /* 0x40000040ff0f7424 */ /* 0x000fe200078e00ff */
[----:B------:R-:W-:Y:S01]  /*bfa0*/  STL [R1+0x60], R5 ;  /* 0x0000600501007387 */ /* 0x000fe20000100800 */
[----:B------:R-:W-:-:S02]  /*bfb0*/  LEA R6, R18, R11, 0x3 ;  /* 0x0000000b12067211 */ /* 0x000fc400078e18ff */
[----:B------:R-:W-:Y:S01]  /*bfc0*/  LEA R20, R20, R17, 0x6 ;  /* 0x0000001114147211 */ /* 0x000fe200078e30ff */
[----:B------:R1:W-:Y:S01]  /*bfd0*/  STL [R1+0x5c], R8 ;  /* 0x00005c0801007387 */ /* 0x0003e20000100800 */
[----:B------:R-:W-:-:S03]  /*bfe0*/  MOV R13, 0x40000040 ;  /* 0x40000040000d7802 */ /* 0x000fc60000000f00 */
[----:B------:R3:W-:Y:S01]  /*bff0*/  STL [R1+0x58], R6 ;  /* 0x0000580601007387 */ /* 0x0007e20000100800 */
[--C-:B------:R-:W-:Y:S02]  /*c000*/  IMAD R9, R9, -0x80, -R20.reuse ;  /* 0xffffff8009097824 */ /* 0x100fe400078e0a14 */
[----:B-1----:R-:W-:Y:S02]  /*c010*/  IMAD.IADD R8, R7, 0x1, -R20 ;  /* 0x0000000107087824 */ /* 0x002fe400078e0a14 */
[----:B--2---:R-:W-:-:S04]  /*c020*/  IMAD R5, R21, 0x2000, R16 ;  /* 0x0000200015057824 */ /* 0x004fc800078e0210 */
[C---:B------:R-:W-:Y:S01]  /*c030*/  VIADD R7, R5.reuse, 0x20c00 ;  /* 0x00020c0005077836 */ /* 0x040fe20000000000 */
[----:B---3--:R-:W-:Y:S02]  /*c040*/  IADD3 R6, R5, 0x4000, RZ ;  /* 0x0000400005067810 */ /* 0x008fe40007ffe0ff */
        /* <DEDUP_REMOVED lines=11> */
[----:B------:R1:W-:Y:S01]  /*c100*/  STL [R1+0x34], R6 ;  /* 0x0000340601007387 */ /* 0x0003e20000100800 */
[----:B------:R-:W-:-:S02]  /*c110*/  IADD3 R18, R6, 0x2, RZ ;  /* 0x0000000206127810 */ /* 0x000fc40007ffe0ff */
[C---:B------:R-:W-:Y:S01]  /*c120*/  IADD3 R11, R10.reuse, 0x8, RZ ;  /* 0x000000080a0b7810 */ /* 0x040fe20007ffe0ff */
[----:B------:R2:W-:Y:S01]  /*c130*/  STL [R1+0x50], R5 ;  /* 0x0000500501007387 */ /* 0x0005e20000100800 */
[----:B------:R-:W-:-:S03]  /*c140*/  VIADD R11, R10, 0x14 ;  /* 0x000000140a0b7836 */ /* 0x000fc60000000000 */
[----:B------:R3:W-:Y:S01]  /*c150*/  STL.64 [R1+0x38], R12 ;  /* 0x0000380c01007387 */ /* 0x0007e20000100a00 */
[C---:B-1----:R-:W-:Y:S01]  /*c160*/  VIADD R6, R10.reuse, 0xc ;  /* 0x0000000c0a067836 */ /* 0x042fe20000000000 */
[C---:B------:R-:W-:Y:S02]  /*c170*/  IADD3 R6, R10.reuse, 0x18, RZ ;  /* 0x000000180a067810 */ /* 0x040fe40007ffe0ff */
[----:B------:R3:W-:Y:S01]  /*c180*/  STL.64 [R1+0x48], R18 ;  /* 0x0000481201007387 */ /* 0x0007e20000100a00 */
[C---:B--2---:R-:W-:Y:S01]  /*c190*/  VIADD R5, R10.reuse, 0x4 ;  /* 0x000000040a057836 */ /* 0x044fe20000000000 */
[C---:B------:R-:W-:Y:S02]  /*c1a0*/  IADD3 R5, R10.reuse, 0x10, RZ ;  /* 0x000000100a057810 */ /* 0x040fe40007ffe0ff */
[----:B------:R3:W-:Y:S01]  /*c1b0*/  STL.64 [R1+0x40], R14 ;  /* 0x0000400e01007387 */ /* 0x0007e20000100a00 */
[----:B------:R-:W-:-:S07]  /*c1c0*/  VIADD R5, R10, 0x1c ;  /* 0x0000001c0a057836 */ /* 0x000fce0000000000 */
.L_x_1543:
[----:B------:R-:W-:-:S05]  /*c1d0*/  IMAD.U32 R5, RZ, RZ, UR36 ;  /* 0x00000024ff057e24 */ /* 0x000fca000f8e00ff */
[----:B------:R-:W-:-:S04]  /*c1e0*/  LOP3.LUT R5, R5, 0x1, RZ, 0xfc, !PT ;  /* 0x0000000105057812 */ /* 0x000fc800078efcff */
[----:B------:R-:W-:-:S13]  /*c1f0*/  ISETP.NE.AND P6, PT, R5, 0x3, PT ;  /* 0x000000030500780c */ /* 0x000fda0003fc5270 */
[----:B------:R-:W-:Y:S05]  /*c200*/  @!P6 BRA `(.L_x_1533) ;  /* 0x000000000004e947 */ /* 0x000fea0003800000 */
[----:B------:R-:W-:Y:S01]  /*c210*/  BPT.TRAP 0x1 ;  /* 0x000000040000795c */ /* 0x000fe20000300000 */
.L_x_1533:
[----:B------:R-:W-:Y:S02]  /*c220*/  LEA R6, R0, R16, 0x3 ;  /* 0x0000001000067211 */ /* 0x000fe400078e18ff */
[----:B---3--:R-:W-:-:S04]  /*c230*/  SHF.L.U32 R19, R4, 0x1f, RZ ;  /* 0x0000001f04137819 */ /* 0x008fc800000006ff */
[----:B------:R1:W2:Y:S01]  /*c240*/  SYNCS.PHASECHK.TRANS64.TRYWAIT P0, [R6+URZ+0x30c10], R19 ;  /* 0x030c1013060075a7 */ /* 0x0002a2000800017f */
[----:B------:R-:W-:Y:S05]  /*c250*/  @!P6 BRA `(.L_x_1534) ;  /* 0x000000000004e947 */ /* 0x000fea0003800000 */
[----:B------:R-:W-:Y:S01]  /*c260*/  BPT.TRAP 0x1 ;  /* 0x000000040000795c */ /* 0x000fe20000300000 */
.L_x_1534:
[----:B------:R-:W-:-:S05]  /*c270*/  VIADD R5, R16, 0x10000 ;  /* 0x0001000010057836 */ /* 0x000fca0000000000 */
[----:B------:R-:W-:-:S04]  /*c280*/  SHF.R.U32.HI R5, RZ, 0x4, R5 ;  /* 0x00000004ff057819 */ /* 0x000fc80000011605 */
[----:B------:R-:W-:-:S04]  /*c290*/  LOP3.LUT R5, R5, 0x3fff, RZ, 0xc0, !PT ;  /* 0x00003fff05057812 */ /* 0x000fc800078ec0ff */
[----:B------:R-:W-:Y:S01]  /*c2a0*/  LOP3.LUT R11, R5, 0x10000, RZ, 0xfc, !PT ;  /* 0x00010000050b7812 */ /* 0x000fe200078efcff */
[----:B--2---:R-:W-:Y:S06]  /*c2b0*/  @P0 BRA `(.L_x_1535) ;  /* 0x0000000000080947 */ /* 0x004fec0003800000 */
[----:B------:R-:W2:Y:S02]  /*c2c0*/  SYNCS.PHASECHK.TRANS64.TRYWAIT P0, [R6+URZ+0x30c10], R19 ;  /* 0x030c1013060075a7 */ /* 0x000ea4000800017f */
[----:B--2---:R-:W-:Y:S05]  /*c2d0*/  @!P0 BRA `(.L_x_1536) ;  /* 0x0000009800448947 */ /* 0x004fea0003800000 */
.L_x_1535:
[----:B------:R-:W-:Y:S01]  /*c2e0*/  LEA R11, R0, R11, 0xa ;  /* 0x0000000b000b7211 */ /* 0x000fe200078e50ff */
        /* <DEDUP_REMOVED lines=11> */
[----:B------:R-:W-:Y:S01]  /*c3a0*/  VIADD R12, R7, 0x2 ;  /* 0x00000002070c7836 */ /* 0x000fe20000000000 */
[----:B------:R-:W-:Y:S01]  /*c3b0*/  MOV R13, 0x40000040 ;  /* 0x40000040000d7802 */ /* 0x000fe20000000f00 */
        /* <DEDUP_REMOVED lines=17> */
[----:B------:R-:W-:Y:S01]  /*c4d0*/  VIADD R12, R7, 0x6 ;  /* 0x00000006070c7836 */ /* 0x000fe20000000000 */
[----:B------:R-:W-:-:S04]  /*c4e0*/  MOV R13, 0x40000040 ;  /* 0x40000040000d7802 */ /* 0x000fc80000000f00 */
[----:B------:R-:W-:Y:S02]  /*c4f0*/  R2UR UR4, R12 ;  /* 0x000000000c0472ca */ /* 0x000fe400000e0000 */
[----:B------:R-:W-:Y:S01]  /*c500*/  R2UR UR5, R13 ;  /* 0x000000000d0572ca */ /* 0x000fe200000e0000 */
[----:B------:R-:W-:Y:S02]  /*c510*/  WARPGROUP.DEPBAR.LE gsb0, 0x0 ;  /* 0x00008000000079c5 */ /* 0x000fe40000010000 */
[----:B------:R-:W-:-:S06]  /*c520*/  WARPGROUP.ARRIVE ;  /* 0x00000000000079c5 */ /* 0x000fcc0000000000 */
[----:B------:R-:W-:Y:S01]  /*c530*/  HGMMA.64x128x16.F32 R72, gdesc[UR8], R72, gsb0 ;  /* 0x01e00000084879f0 */ /* 0x000fe20008000848 */
[----:B---3--:R-:W-:-:S04]  /*c540*/  IMAD R12, R0, 0x80, R18 ;  /* 0x00000080000c7824 */ /* 0x008fc800078e0212 */
[----:B------:R-:W-:Y:S01]  /*c550*/  IMAD R227, R3, 0x2, R12 ;  /* 0x0000000203e37824 */ /* 0x000fe200078e020c */
[C---:B----4-:R-:W-:Y:S01]  /*c560*/  LEA R14, R0.reuse, R14, 0x7 ;  /* 0x0000000e000e7211 */ /* 0x050fe200078e38ff */
[----:B-----5:R-:W-:-:S03]  /*c570*/  IMAD R18, R0, 0x80, R17 ;  /* 0x0000008000127824 */ /* 0x020fc600078e0211 */
[C---:B------:R-:W-:Y:S02]  /*c580*/  LEA R17, R3.reuse, R14, 0x1 ;  /* 0x0000000e03117211 */ /* 0x040fe400078e08ff */
[----:B--2---:R-:W-:Y:S01]  /*c590*/  LEA R20, R0, R15, 0x7 ;  /* 0x0000000f00147211 */ /* 0x004fe200078e38ff */
[----:B------:R-:W-:Y:S01]  /*c5a0*/  IMAD R13, R3, 0x2, R18 ;  /* 0x00000002030d7824 */ /* 0x000fe200078e0212 */
[----:B------:R-:W-:Y:S01]  /*c5b0*/  LEA R12, R17, R16, 0x2 ;  /* 0x00000010110c7211 */ /* 0x000fe200078e10ff */
[--C-:B------:R-:W-:Y:S01]  /*c5c0*/  IMAD R18, R227, 0x4, R16.reuse ;  /* 0x00000004e3127824 */ /* 0x100fe200078e0210 */
        /* <DEDUP_REMOVED lines=18> */
.L_x_1537:
[----:B------:R1:W1:Y:S01]  /*c6f0*/  SYNCS.PHASECHK.TRANS64.TRYWAIT P0, [R6+URZ+0x30c30], R19 ;  /* 0x030c3013060075a7 */ /* 0x000262000800017f */
[----:B------:R-:W-:Y:S05]  /*c700*/  @!P6 BRA `(.L_x_1538) ;  /* 0x000000000004e947 */ /* 0x000fea0003800000 */
[----:B------:R-:W-:Y:S01]  /*c710*/  BPT.TRAP 0x1 ;  /* 0x000000040000795c */ /* 0x000fe20000300000 */
.L_x_1538:
[----:B-1----:R-:W-:Y:S05]  /*c720*/  @P0 BRA `(.L_x_1539) ;  /* 0x0000000000080947 */ /* 0x002fea0003800000 */
[----:B------:R-:W1:Y:S02]  /*c730*/  SYNCS.PHASECHK.TRANS64.TRYWAIT P0, [R6+URZ+0x30c30], R19 ;  /* 0x030c3013060075a7 */ /* 0x000e64000800017f */
[----:B-1----:R-:W-:Y:S05]  /*c740*/  @!P0 BRA `(.L_x_1540) ;  /* 0x00000094003c8947 */ /* 0x002fea0003800000 */
.L_x_1539:
        /* <DEDUP_REMOVED lines=16> */
[----:B-1----:R-:W-:Y:S01]  /*c850*/  MUFU.TANH R200, R75 ;  /* 0x0000004b00c87308 */ /* 0x002fe20000002400 */
        /* <DEDUP_REMOVED lines=80> */
[----:B--2---:R-:W1:Y:S01]  /*cd60*/  LDC R2, c[0x0][0x74c] ;  /* 0x0001d300ff027b82 */ /* 0x004e620000000800 */
[----:B------:R-:W-:Y:S01]  /*cd70*/  FMUL.FTZ R138, R90, UR9 ;  /* 0x000000095a8a7c20 */ /* 0x000fe20008410000 */
[----:B------:R-:W-:Y:S01]  /*cd80*/  FMUL.FTZ R89, R94, UR9 ;  /* 0x000000095e597c20 */ /* 0x000fe20008410000 */
[----:B------:R-:W-:Y:S01]  /*cd90*/  FMUL.FTZ R90, R95, UR9 ;  /* 0x000000095f5a7c20 */ /* 0x000fe20008410000 */
[----:B------:R-:W-:Y:S01]  /*cda0*/  HGMMA.64x128x16.F32 R24, gdesc[UR4], RZ, !UPT, gsb0 ;  /* 0x01e00000041879f0 */ /* 0x000fe2000c0008ff */
[----:B------:R-:W-:Y:S01]  /*cdb0*/  UIADD3 UR4, UR6, 0x2, URZ ;  /* 0x0000000206047890 */ /* 0x000fe2000fffe03f */
[----:B------:R-:W2:Y:S01]  /*cdc0*/  MUFU.TANH R136, R136 ;  /* 0x0000008800887308 */ /* 0x000ea20000002400 */
[----:B------:R-:W-:Y:S01]  /*cdd0*/  FMUL.FTZ R205, R92, UR9 ;  /* 0x000000095ccd7c20 */ /* 0x000fe20008410000 */
[----:B------:R-:W2:Y:S01]  /*cde0*/  LDC.64 R94, c[0x0][0x748] ;  /* 0x0001d200ff5e7b82 */ /* 0x000ea20000000a00 */
[----:B------:R-:W-:Y:S01]  /*cdf0*/  FMUL.FTZ R92, R97, UR9 ;  /* 0x00000009615c7c20 */ /* 0x000fe20008410000 */
[----:B------:R-:W-:Y:S01]  /*ce00*/  FMUL.FTZ R100, R100, UR9 ;  /* 0x0000000964647c20 */ /* 0x000fe20008410000 */
[----:B------:R-:W-:Y:S01]  /*ce10*/  FMUL.FTZ R101, R101, UR9 ;  /* 0x0000000965657c20 */ /* 0x000fe20008410000 */
        /* <DEDUP_REMOVED lines=29> */
[----:B---3--:R-:W-:Y:S01]  /*cff0*/  R2UR UR12, R4 ;  /* 0x00000000040c72ca */ /* 0x008fe200000e0000 */
[----:B------:R-:W-:-:S02]  /*d000*/  WARPGROUP.DEPBAR.LE gsb0, 0x0 ;  /* 0x00008000000079c5 */ /* 0x000fc40000010000 */
[----:B------:R-:W-:Y:S01]  /*d010*/  R2UR UR13, R5 ;  /* 0x00000000050d72ca */ /* 0x000fe200000e0000 */
[----:B------:R-:W-:Y:S01]  /*d020*/  IMAD.IADD R96, R8, 0x1, R96 ;  /* 0x0000000108607824 */ /* 0x000fe200078e0260 */
[----:B------:R-:W3:Y:S01]  /*d030*/  LDL.64 R4, [R1+0x38] ;  /* 0x0000380001047983 */ /* 0x000ee20000100a00 */
[----:B------:R-:W-:Y:S01]  /*d040*/  WARPGROUP.ARRIVE ;  /* 0x00000000000079c5 */ /* 0x000fe20000000000 */
[----:B------:R-:W-:Y:S01]  /*d050*/  IADD3 R2, -R2, 0x8, RZ ;  /* 0x0000000802027810 */ /* 0x000fe20007ffe1ff */
[----:B------:R-:W-:Y:S01]  /*d060*/  UIADD3 UR6, UR6, 0x6, URZ ;  /* 0x0000000606067890 */ /* 0x000fe2000fffe03f */
[----:B------:R-:W1:Y:S01]  /*d070*/  MUFU.TANH R167, R205 ;  /* 0x000000cd00a77308 */ /* 0x000e620000002400 */
[----:B------:R-:W-:Y:S01]  /*d080*/  UMOV UR7, 0x40000040 ;  /* 0x4000004000077882 */ /* 0x000fe20000000000 */
[----:B------:R-:W-:-:S05]  /*d090*/  FMUL.FTZ R93, R98, UR9 ;  /* 0x00000009625d7c20 */ /* 0x000fca0008410000 */
[----:B------:R-:W-:Y:S01]  /*d0a0*/  HGMMA.64x128x16.F32 R24, gdesc[UR12], R24, gsb0 ;  /* 0x01e000000c1879f0 */ /* 0x000fe20008000818 */
[----:B----4-:R-:W-:Y:S01]  /*d0b0*/  R2UR UR12, R6 ;  /* 0x00000000060c72ca */ /* 0x010fe200000e0000 */
[----:B------:R-:W-:Y:S01]  /*d0c0*/  IMAD.IADD R221, R2, 0x1, -R96 ;  /* 0x0000000102dd7824 */ /* 0x000fe200078e0a60 */
[----:B------:R-:W-:Y:S01]  /*d0d0*/  R2UR UR13, R7 ;  /* 0x00000000070d72ca */ /* 0x000fe200000e0000 */
[----:B------:R-:W-:Y:S01]  /*d0e0*/  UMOV UR14, UR4 ;  /* 0x00000004000e7c82 */ /* 0x000fe20008000000 */
[----:B------:R-:W-:Y:S01]  /*d0f0*/  UMOV UR15, 0x40000040 ;  /* 0x40000040000f7882 */ /* 0x000fe20000000000 */
[----:B------:R4:W-:Y:S01]  /*d100*/  MUFU.TANH R7, R126 ;  /* 0x0000007e00077308 */ /* 0x0009e20000002400 */
[----:B--2---:R-:W-:-:S07]  /*d110*/  IADD3 R95, RZ, -R96, -R95 ;  /* 0x80000060ff5f7210 */ /* 0x004fce0007ffe85f */
[----:B------:R-:W2:Y:S01]  /*d120*/  MUFU.TANH R88, R88 ;  /* 0x0000005800587308 */ /* 0x000ea20000002400 */
[----:B----4-:R-:W-:Y:S02]  /*d130*/  IADD3 R126, -R96, R94, RZ ;  /* 0x0000005e607e7210 */ /* 0x010fe40007ffe1ff */
[----:B------:R-:W-:Y:S02]  /*d140*/  IADD3 R94, R94, 0x8, -R96 ;  /* 0x000000085e5e7810 */ /* 0x000fe40007ffe860 */
[----:B------:R-:W-:Y:S02]  /*d150*/  SEL R126, R126, 0x80, !P2 ;  /* 0x000000807e7e7807 */ /* 0x000fe40005000000 */
[----:B------:R-:W-:Y:S01]  /*d160*/  SEL R221, R221, 0x80, P3 ;  /* 0x00000080dddd7807 */ /* 0x000fe20001800000 */
[----:B------:R-:W4:Y:S01]  /*d170*/  MUFU.TANH R91, R91 ;  /* 0x0000005b005b7308 */ /* 0x000f220000002400 */
[----:B------:R-:W-:Y:S02]  /*d180*/  SEL R218, R95, 0x80, P1 ;  /* 0x000000805fda7807 */ /* 0x000fe40000800000 */
[----:B------:R-:W-:-:S02]  /*d190*/  ISETP.GE.AND P3, PT, R126, RZ, PT ;  /* 0x000000ff7e00720c */ /* 0x000fc40003f66270 */
[----:B------:R-:W-:-:S03]  /*d1a0*/  ISETP.GE.AND P4, PT, R126, 0x1, PT ;  /* 0x000000017e00780c */ /* 0x000fc60003f86270 */
[----:B------:R-:W4:Y:S08]  /*d1b0*/  MUFU.TANH R92, R92 ;  /* 0x0000005c005c7308 */ /* 0x000f300000002400 */
[----:B------:R-:W-:Y:S08]  /*d1c0*/  MUFU.TANH R169, R138 ;  /* 0x0000008a00a97308 */ /* 0x000ff00000002400 */
[----:B------:R-:W4:Y:S08]  /*d1d0*/  MUFU.TANH R165, R100 ;  /* 0x0000006400a57308 */ /* 0x000f300000002400 */
[----:B------:R-:W4:Y:S08]  /*d1e0*/  MUFU.TANH R164, R101 ;  /* 0x0000006500a47308 */ /* 0x000f300000002400 */
[----:B------:R-:W4:Y:S08]  /*d1f0*/  MUFU.TANH R89, R89 ;  /* 0x0000005900597308 */ /* 0x000f300000002400 */
[----:B------:R-:W4:Y:S08]  /*d200*/  MUFU.TANH R90, R90 ;  /* 0x0000005a005a7308 */ /* 0x000f300000002400 */
[----:B------:R-:W-:Y:S08]  /*d210*/  MUFU.TANH R145, R120 ;  /* 0x0000007800917308 */ /* 0x000ff00000002400 */
[----:B------:R-:W-:Y:S08]  /*d220*/  MUFU.TANH R143, R122 ;  /* 0x0000007a008f7308 */ /* 0x000ff00000002400 */
[----:B------:R-:W-:Y:S08]  /*d230*/  MUFU.TANH R142, R123 ;  /* 0x0000007b008e7308 */ /* 0x000ff00000002400 */
[----:B------:R-:W4:Y:S08]  /*d240*/  MUFU.TANH R93, R93 ;  /* 0x0000005d005d7308 */ /* 0x000f300000002400 */
[----:B------:R-:W4:Y:S08]  /*d250*/  MUFU.TANH R166, R99 ;  /* 0x0000006300a67308 */ /* 0x000f300000002400 */
[----:B------:R-:W4:Y:S08]  /*d260*/  MUFU.TANH R163, R102 ;  /* 0x0000006600a37308 */ /* 0x000f300000002400 */
[----:B------:R-:W4:Y:S01]  /*d270*/  MUFU.TANH R162, R103 ;  /* 0x0000006700a27308 */ /* 0x000f220000002400 */
[----:B------:R-:W-:-:S02]  /*d280*/  WARPGROUP.DEPBAR.LE gsb0, 0x0 ;  /* 0x00008000000079c5 */ /* 0x000fc40000010000 */
[----:B------:R-:W-:-:S05]  /*d290*/  WARPGROUP.ARRIVE ;  /* 0x00000000000079c5 */ /* 0x000fca0000000000 */
[----:B------:R-:W-:Y:S01]  /*d2a0*/  MUFU.TANH R156, R109 ;  /* 0x0000006d009c7308 */ /* 0x000fe20000002400 */
[----:B------:R-:W-:Y:S01]  /*d2b0*/  HGMMA.64x128x16.F32 R24, gdesc[UR12], R24, gsb0 ;  /* 0x01e000000c1879f0 */ /* 0x000fe20008000818 */
[----:B------:R-:W-:Y:S02]  /*d2c0*/  ISETP.GE.AND P1, PT, R126, 0x9, PT ;  /* 0x000000097e00780c */ /* 0x000fe40003f26270 */
[----:B------:R-:W-:-:S04]  /*d2d0*/  ISETP.GT.OR P3, PT, R218, RZ, !P3 ;  /* 0x000000ffda00720c */ /* 0x000fc80005f64670 */
[----:B------:R-:W4:Y:S01]  /*d2e0*/  MUFU.TANH R161, R104 ;  /* 0x0000006800a17308 */ /* 0x000f220000002400 */
[C---:B------:R-:W-:Y:S02]  /*d2f0*/  ISETP.GT.OR P4, PT, R218.reuse, 0x1, !P4 ;  /* 0x00000001da00780c */ /* 0x040fe40006784670 */
[----:B------:R-:W-:Y:S02]  /*d300*/  ISETP.GT.OR P1, PT, R218, 0x9, !P1 ;  /* 0x00000009da00780c */ /* 0x000fe40004f24670 */
[----:B------:R-:W-:Y:S02]  /*d310*/  FSEL R216, R19, -INF , !P3 ;  /* 0xff80000013d87808 */ /* 0x000fe40005800000 */
[----:B------:R-:W-:Y:S01]  /*d320*/  FSEL R219, R230, -INF , !P4 ;  /* 0xff800000e6db7808 */ /* 0x000fe20006000000 */
[----:B------:R-:W4:Y:S01]  /*d330*/  MUFU.TANH R160, R105 ;  /* 0x0000006900a07308 */ /* 0x000f220000002400 */
[C---:B------:R-:W-:Y:S02]  /*d340*/  ISETP.GE.AND P2, PT, R126.reuse, 0x10, PT ;  /* 0x000000107e00780c */ /* 0x040fe40003f46270 */
[----:B------:R-:W-:-:S02]  /*d350*/  ISETP.GE.AND P3, PT, R126, 0x11, PT ;  /* 0x000000117e00780c */ /* 0x000fc40003f66270 */
[C---:B------:R-:W-:Y:S02]  /*d360*/  ISETP.GE.AND P5, PT, R126.reuse, 0x18, PT ;  /* 0x000000187e00780c */ /* 0x040fe40003fa6270 */
[----:B------:R-:W-:Y:S01]  /*d370*/  ISETP.GE.AND P4, PT, R126, 0x19, PT ;  /* 0x000000197e00780c */ /* 0x000fe20003f86270 */
[----:B------:R-:W-:Y:S01]  /*d380*/  MUFU.TANH R153, R112 ;  /* 0x0000007000997308 */ /* 0x000fe20000002400 */
[----:B------:R-:W-:Y:S02]  /*d390*/  FSEL R220, R236, -INF , !P1 ;  /* 0xff800000ecdc7808 */ /* 0x000fe40004800000 */
[C---:B------:R-:W-:Y:S02]  /*d3a0*/  ISETP.GT.OR P2, PT, R218.reuse, 0x10, !P2 ;  /* 0x00000010da00780c */ /* 0x040fe40005744670 */
[C---:B------:R-:W-:Y:S02]  /*d3b0*/  ISETP.GT.OR P3, PT, R218.reuse, 0x11, !P3 ;  /* 0x00000011da00780c */ /* 0x040fe40005f64670 */
[C---:B------:R-:W-:Y:S01]  /*d3c0*/  ISETP.GT.OR P5, PT, R218.reuse, 0x18, !P5 ;  /* 0x00000018da00780c */ /* 0x040fe20006fa4670 */
[----:B------:R-:W-:Y:S01]  /*d3d0*/  MUFU.TANH R141, R124 ;  /* 0x0000007c008d7308 */ /* 0x000fe20000002400 */
[----:B------:R-:W-:-:S02]  /*d3e0*/  ISETP.GT.OR P4, PT, R218, 0x19, !P4 ;  /* 0x00000019da00780c */ /* 0x000fc40006784670 */
[----:B------:R-:W-:Y:S02]  /*d3f0*/  FSEL R215, R233, -INF , !P2 ;  /* 0xff800000e9d77808 */ /* 0x000fe40005000000 */
[----:B------:R-:W-:Y:S02]  /*d400*/  FSEL R211, R21, -INF , !P3 ;  /* 0xff80000015d37808 */ /* 0x000fe40005800000 */
[----:B------:R-:W-:Y:S01]  /*d410*/  FSEL R208, R23, -INF , !P5 ;  /* 0xff80000017d07808 */ /* 0x000fe20006800000 */
[----:B------:R-:W4:Y:S01]  /*d420*/  MUFU.TANH R157, R108 ;  /* 0x0000006c009d7308 */ /* 0x000f220000002400 */
[----:B------:R-:W-:Y:S01]  /*d430*/  FSEL R206, R202, -INF , !P4 ;  /* 0xff800000cace7808 */ /* 0x000fe20006000000 */
[----:B------:R-:W-:Y:S01]  /*d440*/  FMUL.FTZ R110, R110, UR9 ;  /* 0x000000096e6e7c20 */ /* 0x000fe20008410000 */
[----:B------:R-:W-:-:S05]  /*d450*/  FMUL.FTZ R111, R111, UR9 ;  /* 0x000000096f6f7c20 */ /* 0x000fca0008410000 */
[----:B------:R-:W4:Y:S01]  /*d460*/  MUFU.TANH R152, R113 ;  /* 0x0000007100987308 */ /* 0x000f220000002400 */
[----:B------:R-:W-:-:S07]  /*d470*/  FMUL.FTZ R119, R119, UR9 ;  /* 0x0000000977777c20 */ /* 0x000fce0008410000 */
[----:B------:R-:W-:Y:S01]  /*d480*/  MUFU.TANH R144, R121 ;  /* 0x0000007900907308 */ /* 0x000fe20000002400 */
[----:B------:R-:W-:-:S07]  /*d490*/  FMUL.FTZ R115, R115, UR9 ;  /* 0x0000000973737c20 */ /* 0x000fce0008410000 */
[----:B------:R-:W-:Y:S08]  /*d4a0*/  MUFU.TANH R140, R125 ;  /* 0x0000007d008c7308 */ /* 0x000ff00000002400 */
[----:B------:R-:W4:Y:S08]  /*d4b0*/  MUFU.TANH R150, R116 ;  /* 0x0000007400967308 */ /* 0x000f300000002400 */
[----:B------:R-:W4:Y:S01]  /*d4c0*/  MUFU.TANH R148, R117 ;  /* 0x0000007500947308 */ /* 0x000f220000002400 */
[----:B------:R-:W-:-:S07]  /*d4d0*/  FMUL.FTZ R118, R118, UR9 ;  /* 0x0000000976767c20 */ /* 0x000fce0008410000 */
[----:B------:R-:W-:Y:S08]  /*d4e0*/  MUFU.TANH R158, R107 ;  /* 0x0000006b009e7308 */ /* 0x000ff00000002400 */
[----:B------:R-:W-:Y:S08]  /*d4f0*/  MUFU.TANH R151, R114 ;  /* 0x0000007200977308 */ /* 0x000ff00000002400 */
[----:B------:R-:W4:Y:S01]  /*d500*/  MUFU.TANH R159, R106 ;  /* 0x0000006a009f7308 */ /* 0x000f220000002400 */
[----:B------:R-:W-:-:S02]  /*d510*/  WARPGROUP.DEPBAR.LE gsb0, 0x0 ;  /* 0x00008000000079c5 */ /* 0x000fc40000010000 */
[----:B------:R-:W1:Y:S01]  /*d520*/  LDS R227, [R227+0x400] ;  /* 0x00040000e3e37984 */ /* 0x000e620000000800 */
        /* <DEDUP_REMOVED lines=9> */
[C---:B------:R-:W-:Y:S01]  /*d5c0*/  ISETP.GE.AND P0, PT, R128.reuse, RZ, PT ;  /* 0x000000ff8000720c */ /* 0x040fe20003f06270 */
[----:B------:R-:W-:Y:S01]  /*d5d0*/  HGMMA.64x128x16.F32 R24, gdesc[UR4], R24, gsb0 ;  /* 0x01e00000041879f0 */ /* 0x000fe20008000818 */
[C---:B------:R-:W-:Y:S01]  /*d5e0*/  ISETP.GT.OR P1, PT, R221.reuse, 0x1, !P1 ;  /* 0x00000001dd00780c */ /* 0x040fe20004f24670 */
[----:B------:R-:W3:Y:S01]  /*d5f0*/  MUFU.TANH R155, R110 ;  /* 0x0000006e009b7308 */ /* 0x000ee20000002400 */
[----:B------:R-:W-:Y:S01]  /*d600*/  ISETP.GT.OR P0, PT, R221, RZ, !P0 ;  /* 0x000000ffdd00720c */ /* 0x000fe20004704670 */
[----:B------:R-:W-:Y:S01]  /*d610*/  FMUL.FTZ R127, R127, UR9 ;  /* 0x000000097f7f7c20 */ /* 0x000fe20008410000 */
[----:B------:R-:W-:-:S05]  /*d620*/  ISETP.GE.AND P2, PT, R128, 0x8, PT ;  /* 0x000000088000780c */ /* 0x000fca0003f46270 */
[----:B------:R-:W3:Y:S01]  /*d630*/  MUFU.TANH R154, R111 ;  /* 0x0000006f009a7308 */ /* 0x000ee20000002400 */
[----:B------:R-:W-:-:S07]  /*d640*/  ISETP.GE.AND P3, PT, R128, 0x9, PT ;  /* 0x000000098000780c */ /* 0x000fce0003f66270 */
[----:B------:R3:W-:Y:S01]  /*d650*/  MUFU.TANH R146, R119 ;  /* 0x0000007700927308 */ /* 0x0007e20000002400 */
[----:B------:R-:W-:-:S07]  /*d660*/  ISETP.GE.AND P5, PT, R128, 0x10, PT ;  /* 0x000000108000780c */ /* 0x000fce0003fa6270 */
[----:B------:R-:W3:Y:S01]  /*d670*/  MUFU.TANH R149, R115 ;  /* 0x0000007300957308 */ /* 0x000ee20000002400 */
[----:B------:R-:W-:-:S07]  /*d680*/  ISETP.GE.AND P4, PT, R128, 0x11, PT ;  /* 0x000000118000780c */ /* 0x000fce0003f86270 */
[----:B------:R-:W3:Y:S01]  /*d690*/  MUFU.TANH R147, R118 ;  /* 0x0000007600937308 */ /* 0x000ee20000002400 */
[----:B------:R-:W-:Y:S01]  /*d6a0*/  FSEL R214, R20, -INF , !P0 ;  /* 0xff80000014d67808 */ /* 0x000fe20004000000 */
[----:B------:R-:W-:Y:S01]  /*d6b0*/  FMUL.FTZ R130, R130, UR9 ;  /* 0x0000000982827c20 */ /* 0x000fe20008410000 */
[----:B------:R-:W-:Y:S01]  /*d6c0*/  FSEL R228, R200, -INF , !P1 ;  /* 0xff800000c8e47808 */ /* 0x000fe20004800000 */
[----:B------:R-:W-:Y:S01]  /*d6d0*/  FMUL.FTZ R212, R131, UR9 ;  /* 0x0000000983d47c20 */ /* 0x000fe20008410000 */
[C---:B------:R-:W-:Y:S01]  /*d6e0*/  ISETP.GE.AND P0, PT, R128.reuse, 0x18, PT ;  /* 0x000000188000780c */ /* 0x040fe20003f06270 */
[----:B------:R-:W-:Y:S01]  /*d6f0*/  FMUL.FTZ R129, R129, UR9 ;  /* 0x0000000981817c20 */ /* 0x000fe20008410000 */
[----:B------:R-:W-:Y:S02]  /*d700*/  ISETP.GE.AND P1, PT, R128, 0x19, PT ;  /* 0x000000198000780c */ /* 0x000fe40003f26270 */
[----:B------:R-:W-:Y:S02]  /*d710*/  LEA R137, R0, R137, 0xa ;  /* 0x0000008900897211 */ /* 0x000fe400078e50ff */
[C---:B------:R-:W-:Y:S01]  /*d720*/  IADD3 R223, R10.reuse, 0x4, RZ ;  /* 0x000000040adf7810 */ /* 0x040fe20007ffe0ff */
[----:B-1----:R-:W1:Y:S01]  /*d730*/  SHFL.IDX PT, R225, R227, R10, 0x1f ;  /* 0x00001f0ae3e17589 */ /* 0x002e6200000e0000 */
[C---:B------:R-:W-:Y:S01]  /*d740*/  ISETP.GT.OR P2, PT, R221.reuse, 0x8, !P2 ;  /* 0x00000008dd00780c */ /* 0x040fe20005744670 */
[----:B------:R-:W-:Y:S01]  /*d750*/  VIADD R231, R10, 0x8 ;  /* 0x000000080ae77836 */ /* 0x000fe20000000000 */
[C---:B------:R-:W-:Y:S01]  /*d760*/  ISETP.GT.OR P3, PT, R221.reuse, 0x9, !P3 ;  /* 0x00000009dd00780c */ /* 0x040fe20005f64670 */
[----:B------:R-:W-:Y:S01]  /*d770*/  ULDC UR4, c[0x0][0x744] ;  /* 0x0001d10000047ab9 */ /* 0x000fe20000000800 */
[----:B------:R-:W-:-:S02]  /*d780*/  ISETP.GT.OR P5, PT, R221, 0x10, !P5 ;  /* 0x00000010dd00780c */ /* 0x000fc40006fa4670 */
[C---:B------:R-:W-:Y:S02]  /*d790*/  ISETP.GT.OR P4, PT, R221.reuse, 0x11, !P4 ;  /* 0x00000011dd00780c */ /* 0x040fe40006784670 */
[C---:B------:R-:W-:Y:S02]  /*d7a0*/  ISETP.GT.OR P0, PT, R221.reuse, 0x18, !P0 ;  /* 0x00000018dd00780c */ /* 0x040fe40004704670 */
[----:B------:R-:W-:Y:S02]  /*d7b0*/  ISETP.GT.OR P1, PT, R221, 0x19, !P1 ;  /* 0x00000019dd00780c */ /* 0x000fe40004f24670 */
        /* <DEDUP_REMOVED lines=12> */
[C---:B------:R-:W-:Y:S02]  /*d880*/  ISETP.GT.OR P2, PT, R218.reuse, 0x20, !P2 ;  /* 0x00000020da00780c */ /* 0x040fe40005744670 */
[C---:B------:R-:W-:Y:S02]  /*d890*/  ISETP.GT.OR P3, PT, R218.reuse, 0x21, !P3 ;  /* 0x00000021da00780c */ /* 0x040fe40005f64670 */
[----:B------:R-:W-:-:S02]  /*d8a0*/  ISETP.GT.OR P5, PT, R218, 0x28, !P5 ;  /* 0x00000028da00780c */ /* 0x000fc40006fa4670 */
[C---:B------:R-:W-:Y:S02]  /*d8b0*/  ISETP.GT.OR P4, PT, R218.reuse, 0x29, !P4 ;  /* 0x00000029da00780c */ /* 0x040fe40006784670 */
[C---:B------:R-:W-:Y:S02]  /*d8c0*/  ISETP.GT.OR P0, PT, R218.reuse, 0x30, !P0 ;  /* 0x00000030da00780c */ /* 0x040fe40004704670 */
[----:B------:R-:W-:Y:S02]  /*d8d0*/  ISETP.GT.OR P1, PT, R218, 0x31, !P1 ;  /* 0x00000031da00780c */ /* 0x000fe40004f24670 */
[----:B------:R-:W-:Y:S02]  /*d8e0*/  FSEL R204, R171, -INF , !P2 ;  /* 0xff800000abcc7808 */ /* 0x000fe40005000000 */
[----:B------:R-:W-:Y:S02]  /*d8f0*/  FSEL R122, R170, -INF , !P3 ;  /* 0xff800000aa7a7808 */ /* 0x000fe40005800000 */
[----:B------:R-:W-:-:S02]  /*d900*/  FSEL R123, R167, -INF , !P5 ;  /* 0xff800000a77b7808 */ /* 0x000fc40006800000 */
[----:B--2---:R-:W-:Y:S02]  /*d910*/  FSEL R120, R88, -INF , !P4 ;  /* 0xff80000058787808 */ /* 0x004fe40006000000 */
[C---:B------:R-:W-:Y:S02]  /*d920*/  ISETP.GE.AND P2, PT, R126.reuse, 0x38, PT ;  /* 0x000000387e00780c */ /* 0x040fe40003f46270 */
[----:B------:R-:W-:Y:S02]  /*d930*/  ISETP.GE.AND P3, PT, R126, 0x39, PT ;  /* 0x000000397e00780c */ /* 0x000fe40003f66270 */
[C---:B------:R-:W-:Y:S02]  /*d940*/  ISETP.GE.AND P5, PT, R128.reuse, 0x20, PT ;  /* 0x000000208000780c */ /* 0x040fe40003fa6270 */
[----:B------:R-:W-:Y:S02]  /*d950*/  ISETP.GE.AND P4, PT, R128, 0x21, PT ;  /* 0x000000218000780c */ /* 0x000fe40003f86270 */
[----:B----4-:R-:W-:-:S02]  /*d960*/  FSEL R103, R91, -INF , !P0 ;  /* 0xff8000005b677808 */ /* 0x010fc40004000000 */
[----:B------:R-:W-:Y:S02]  /*d970*/  FSEL R109, R92, -INF , !P1 ;  /* 0xff8000005c6d7808 */ /* 0x000fe40004800000 */
[C---:B------:R-:W-:Y:S02]  /*d980*/  ISETP.GE.AND P0, PT, R128.reuse, 0x28, PT ;  /* 0x000000288000780c */ /* 0x040fe40003f06270 */
[----:B------:R-:W-:Y:S02]  /*d990*/  ISETP.GE.AND P1, PT, R128, 0x29, PT ;  /* 0x000000298000780c */ /* 0x000fe40003f26270 */
[C---:B------:R-:W-:Y:S02]  /*d9a0*/  ISETP.GT.OR P2, PT, R218.reuse, 0x38, !P2 ;  /* 0x00000038da00780c */ /* 0x040fe40005744670 */
[----:B------:R-:W-:Y:S02]  /*d9b0*/  ISETP.GT.OR P3, PT, R218, 0x39, !P3 ;  /* 0x00000039da00780c */ /* 0x000fe40005f64670 */
        /* <DEDUP_REMOVED lines=19> */
[----:B------:R-:W-:Y:S02]  /*daf0*/  ISETP.GT.OR P4, PT, R221, 0x39, !P4 ;  /* 0x00000039dd00780c */ /* 0x000fe40006784670 */
        /* <DEDUP_REMOVED lines=11> */
[----:B---3--:R-:W-:Y:S02]  /*dbb0*/  FSEL R119, R160, -INF , !P1 ;  /* 0xff800000a0777808 */ /* 0x008fe40004800000 */
        /* <DEDUP_REMOVED lines=31> */
[----:B------:R-:W-:Y:S02]  /*ddb0*/  ISETP.GE.AND P3, PT, R128, 0x59, PT ;  /* 0x000000598000780c */ /* 0x000fe40003f66270 */
[C---:B------:R-:W-:Y:S02]  /*ddc0*/  ISETP.GE.AND P5, PT, R126.reuse, 0x60, PT ;  /* 0x000000607e00780c */ /* 0x040fe40003fa6270 */
[----:B------:R-:W-:Y:S02]  /*ddd0*/  ISETP.GE.AND P4, PT, R126, 0x61, PT ;  /* 0x000000617e00780c */ /* 0x000fe40003f86270 */
[----:B------:R-:W-:-:S02]  /*dde0*/  FSEL R100, R151, -INF , !P0 ;  /* 0xff80000097647808 */ /* 0x000fc40004000000 */
        /* <DEDUP_REMOVED lines=8> */
[----:B------:R-:W-:Y:S01]  /*de70*/  ISETP.GT.OR P1, PT, R218, 0x69, !P1 ;  /* 0x00000069da00780c */ /* 0x000fe20004f24670 */
[----:B------:R2:W3:Y:S01]  /*de80*/  MUFU.TANH R6, R127 ;  /* 0x0000007f00067308 */ /* 0x0004e20000002400 */
[----:B------:R-:W-:Y:S02]  /*de90*/  FSEL R98, R147, -INF , !P2 ;  /* 0xff80000093627808 */ /* 0x000fe40005000000 */
[----:B------:R-:W-:Y:S02]  /*dea0*/  FSEL R118, R146, -INF , !P3 ;  /* 0xff80000092767808 */ /* 0x000fe40005800000 */
[----:B------:R-:W-:-:S02]  /*deb0*/  FSEL R113, R145, -INF , !P5 ;  /* 0xff80000091717808 */ /* 0x000fc40006800000 */
[----:B------:R-:W-:Y:S02]  /*dec0*/  FSEL R108, R144, -INF , !P4 ;  /* 0xff800000906c7808 */ /* 0x000fe40006000000 */
[C---:B------:R-:W-:Y:S02]  /*ded0*/  ISETP.GE.AND P2, PT, R126.reuse, 0x70, PT ;  /* 0x000000707e00780c */ /* 0x040fe40003f46270 */
[C---:B------:R-:W-:Y:S02]  /*dee0*/  ISETP.GE.AND P3, PT, R126.reuse, 0x71, PT ;  /* 0x000000717e00780c */ /* 0x040fe40003f66270 */
[C---:B------:R-:W-:Y:S02]  /*def0*/  ISETP.GE.AND P5, PT, R126.reuse, 0x78, PT ;  /* 0x000000787e00780c */ /* 0x040fe40003fa6270 */
[----:B------:R-:W-:Y:S01]  /*df00*/  ISETP.GE.AND P4, PT, R126, 0x79, PT ;  /* 0x000000797e00780c */ /* 0x000fe20003f86270 */
[----:B------:R4:W1:Y:S01]  /*df10*/  MUFU.TANH R2, R130 ;  /* 0x0000008200027308 */ /* 0x0008620000002400 */
[----:B------:R-:W-:-:S02]  /*df20*/  FSEL R126, R141, -INF , !P0 ;  /* 0xff8000008d7e7808 */ /* 0x000fc40004000000 */
[----:B--2---:R-:W-:Y:S02]  /*df30*/  FSEL R127, R140, -INF , !P1 ;  /* 0xff8000008c7f7808 */ /* 0x004fe40004800000 */
[C---:B------:R-:W-:Y:S02]  /*df40*/  ISETP.GE.AND P0, PT, R128.reuse, 0x60, PT ;  /* 0x000000608000780c */ /* 0x040fe40003f06270 */
[----:B------:R-:W-:Y:S02]  /*df50*/  ISETP.GE.AND P1, PT, R128, 0x61, PT ;  /* 0x000000618000780c */ /* 0x000fe40003f26270 */
[----:B------:R-:W-:Y:S02]  /*df60*/  ISETP.GT.OR P2, PT, R218, 0x70, !P2 ;  /* 0x00000070da00780c */ /* 0x000fe40005744670 */
[C---:B------:R-:W-:Y:S02]  /*df70*/  ISETP.GT.OR P0, PT, R221.reuse, 0x60, !P0 ;  /* 0x00000060dd00780c */ /* 0x040fe40004704670 */
[----:B------:R-:W-:-:S02]  /*df80*/  ISETP.GT.OR P1, PT, R221, 0x61, !P1 ;  /* 0x00000061dd00780c */ /* 0x000fc40004f24670 */
[----:B----4-:R-:W-:Y:S02]  /*df90*/  FSEL R130, R5, -INF , !P2 ;  /* 0xff80000005827808 */ /* 0x010fe40005000000 */
[----:B------:R-:W-:Y:S02]  /*dfa0*/  FSEL R131, R143, -INF , !P0 ;  /* 0xff8000008f837808 */ /* 0x000fe40004000000 */
[----:B------:R-:W-:Y:S02]  /*dfb0*/  FSEL R138, R142, -INF , !P1 ;  /* 0xff8000008e8a7808 */ /* 0x000fe40004800000 */
[C---:B------:R-:W-:Y:S02]  /*dfc0*/  ISETP.GE.AND P2, PT, R128.reuse, 0x68, PT ;  /* 0x000000688000780c */ /* 0x040fe40003f46270 */
[C---:B------:R-:W-:Y:S02]  /*dfd0*/  ISETP.GE.AND P0, PT, R128.reuse, 0x69, PT ;  /* 0x000000698000780c */ /* 0x040fe40003f06270 */
[----:B------:R-:W-:-:S02]  /*dfe0*/  ISETP.GE.AND P1, PT, R128, 0x70, PT ;  /* 0x000000708000780c */ /* 0x000fc40003f26270 */
[C---:B------:R-:W-:Y:S02]  /*dff0*/  ISETP.GT.OR P2, PT, R221.reuse, 0x68, !P2 ;  /* 0x00000068dd00780c */ /* 0x040fe40005744670 */
[C---:B------:R-:W-:Y:S02]  /*e000*/  ISETP.GT.OR P0, PT, R221.reuse, 0x69, !P0 ;  /* 0x00000069dd00780c */ /* 0x040fe40004704670 */
[----:B------:R-:W-:Y:S01]  /*e010*/  ISETP.GT.OR P1, PT, R221, 0x70, !P1 ;  /* 0x00000070dd00780c */ /* 0x000fe20004f24670 */
[----:B------:R2:W-:Y:S01]  /*e020*/  MUFU.TANH R4, R129 ;  /* 0x0000008100047308 */ /* 0x0005e20000002400 */
[----:B------:R-:W-:Y:S02]  /*e030*/  R2UR UR8, R137 ;  /* 0x00000000890872ca */ /* 0x000fe400000e0000 */
[----:B---3--:R-:W-:Y:S02]  /*e040*/  FSEL R139, R6, -INF , !P0 ;  /* 0xff800000068b7808 */ /* 0x008fe40004000000 */
[----:B-1----:R-:W-:-:S02]  /*e050*/  FSEL R137, R2, -INF , !P1 ;  /* 0xff80000002897808 */ /* 0x002fc40004800000 */
[C---:B------:R-:W-:Y:S02]  /*e060*/  ISETP.GE.AND P0, PT, R128.reuse, 0x78, PT ;  /* 0x000000788000780c */ /* 0x040fe40003f06270 */
[----:B--2---:R-:W-:Y:S02]  /*e070*/  FSEL R129, R7, -INF , !P2 ;  /* 0xff80000007817808 */ /* 0x004fe40005000000 */
[C---:B------:R-:W-:Y:S02]  /*e080*/  ISETP.GE.AND P2, PT, R128.reuse, 0x71, PT ;  /* 0x000000718000780c */ /* 0x040fe40003f46270 */
[----:B------:R-:W-:Y:S02]  /*e090*/  ISETP.GE.AND P1, PT, R128, 0x79, PT ;  /* 0x000000798000780c */ /* 0x000fe40003f26270 */
[----:B------:R1:W-:Y:S02]  /*e0a0*/  MUFU.TANH R128, R212 ;  /* 0x000000d400807308 */ /* 0x0003e40000002400 */
[----:B-1----:R-:W1:Y:S01]  /*e0b0*/  SHFL.IDX PT, R212, R227, R223, 0x1f ;  /* 0x00001fdfe3d47589 */ /* 0x002e6200000e0000 */
[----:B------:R-:W-:-:S02]  /*e0c0*/  ISETP.GT.OR P3, PT, R218, 0x71, !P3 ;  /* 0x00000071da00780c */ /* 0x000fc40005f64670 */
[C---:B------:R-:W-:Y:S02]  /*e0d0*/  ISETP.GT.OR P5, PT, R218.reuse, 0x78, !P5 ;  /* 0x00000078da00780c */ /* 0x040fe40006fa4670 */
[----:B------:R-:W-:Y:S02]  /*e0e0*/  ISETP.GT.OR P4, PT, R218, 0x79, !P4 ;  /* 0x00000079da00780c */ /* 0x000fe40006784670 */
[----:B------:R-:W2:Y:S01]  /*e0f0*/  SHFL.IDX PT, R218, R18, R10, 0x1f ;  /* 0x00001f0a12da7589 */ /* 0x000ea200000e0000 */
[----:B------:R-:W-:Y:S01]  /*e100*/  IADD3 R232, R10, 0xc, RZ ;  /* 0x0000000c0ae87810 */ /* 0x000fe20007ffe0ff */
[----:B------:R-:W-:Y:S02]  /*e110*/  WARPGROUP.DEPBAR.LE gsb0, 0x0 ;  /* 0x00008000000079c5 */ /* 0x000fe40000010000 */
[----:B------:R-:W-:Y:S01]  /*e120*/  FADD.FTZ R229, R24, -R225 ;  /* 0x800000e118e57221 */ /* 0x000fe20000010000 */
[C---:B------:R-:W-:Y:S01]  /*e130*/  ISETP.GT.OR P2, PT, R221.reuse, 0x71, !P2 ;  /* 0x00000071dd00780c */ /* 0x040fe20005744670 */
[----:B------:R-:W3:Y:S01]  /*e140*/  SHFL.IDX PT, R24, R227, R231, 0x1f ;  /* 0x00001fe7e3187589 */ /* 0x000ee200000e0000 */
[----:B------:R-:W-:-:S02]  /*e150*/  ISETP.GT.OR P0, PT, R221, 0x78, !P0 ;  /* 0x00000078dd00780c */ /* 0x000fc40004704670 */
[----:B------:R-:W-:Y:S01]  /*e160*/  ISETP.GT.OR P1, PT, R221, 0x79, !P1 ;  /* 0x00000079dd00780c */ /* 0x000fe20004f24670 */
[----:B------:R-:W-:Y:S01]  /*e170*/  LDS R17, [R17+0x400] ;  /* 0x0004000011117984 */ /* 0x000fe20000000800 */
[----:B------:R-:W-:Y:S01]  /*e180*/  FMUL.FTZ R132, R132, UR9 ;  /* 0x0000000984847c20 */ /* 0x000fe20008410000 */
[----:B------:R-:W-:Y:S01]  /*e190*/  FMUL.FTZ R134, R134, UR9 ;  /* 0x0000000986867c20 */ /* 0x000fe20008410000 */
[----:B------:R-:W-:Y:S01]  /*e1a0*/  FMUL.FTZ R133, R133, UR9 ;  /* 0x0000000985857c20 */ /* 0x000fe20008410000 */
[----:B------:R-:W-:Y:S01]  /*e1b0*/  FMUL.FTZ R135, R135, UR9 ;  /* 0x0000000987877c20 */ /* 0x000fe20008410000 */
[----:B------:R-:W-:Y:S01]  /*e1c0*/  FFMA.FTZ R235, -R235, R235, 1 ;  /* 0x3f800000ebeb7423 */ /* 0x000fe200000101eb */
[----:B------:R-:W-:Y:S01]  /*e1d0*/  FFMA.FTZ R236, -R236, R236, 1 ;  /* 0x3f800000ecec7423 */ /* 0x000fe200000101ec */
[--C-:B-1----:R-:W-:Y:S01]  /*e1e0*/  FADD.FTZ R226, R25, -R212.reuse ;  /* 0x800000d419e27221 */ /* 0x102fe20000010000 */
[----:B------:R-:W-:Y:S01]  /*e1f0*/  FFMA.FTZ R90, -R90, R90, 1 ;  /* 0x3f8000005a5a7423 */ /* 0x000fe2000001015a */
[----:B------:R-:W-:Y:S04]  /*e200*/  SHFL.IDX PT, R25, R18, R223, 0x1f ;  /* 0x00001fdf12197589 */ /* 0x000fe800000e0000 */
[----:B------:R-:W1:Y:S01]  /*e210*/  SHFL.IDX PT, R223, R227, R232, 0x1f ;  /* 0x00001fe8e3df7589 */ /* 0x000e6200000e0000 */
[----:B------:R-:W-:Y:S01]  /*e220*/  FADD.FTZ R212, R27, -R212 ;  /* 0x800000d41bd47221 */ /* 0x000fe20000010000 */
[----:B--2---:R-:W-:Y:S01]  /*e230*/  FFMA.FTZ R216, R216, UR4, -R218 ;  /* 0x00000004d8d87c23 */ /* 0x004fe200080108da */
[----:B------:R-:W-:-:S02]  /*e240*/  VIADD R27, R10, 0x10 ;  /* 0x000000100a1b7836 */ /* 0x000fc40000000000 */
[----:B------:R-:W-:Y:S01]  /*e250*/  FADD.FTZ R225, R26, -R225 ;  /* 0x800000e11ae17221 */ /* 0x000fe20000010000 */
[----:B------:R-:W-:Y:S01]  /*e260*/  IADD3 R221, R10, 0x14, RZ ;  /* 0x000000140add7810 */ /* 0x000fe20007ffe0ff */
[----:B------:R-:W-:Y:S01]  /*e270*/  FFMA.FTZ R26, R214, UR4, -R218 ;  /* 0x00000004d61a7c23 */ /* 0x000fe200080108da */
[----:B------:R-:W-:Y:S01]  /*e280*/  FFMA.FTZ R91, -R91, R91, 1 ;  /* 0x3f8000005b5b7423 */ /* 0x000fe2000001015b */
[----:B------:R2:W4:Y:S01]  /*e290*/  MUFU.EX2 R214, R216 ;  /* 0x000000d800d67308 */ /* 0x0005220000000800 */
[----:B------:R-:W4:Y:S01]  /*e2a0*/  SHFL.IDX PT, R231, R18, R231, 0x1f ;  /* 0x00001fe712e77589 */ /* 0x000f2200000e0000 */
[--C-:B---3--:R-:W-:Y:S01]  /*e2b0*/  FADD.FTZ R218, R30, -R24.reuse ;  /* 0x800000181eda7221 */ /* 0x108fe20000010000 */
[----:B------:R-:W-:Y:S01]  /*e2c0*/  FFMA.FTZ R93, -R93, R93, 1 ;  /* 0x3f8000005d5d7423 */ /* 0x000fe2000001015d */
[----:B------:R-:W-:Y:S01]  /*e2d0*/  FFMA.FTZ R89, -R89, R89, 1 ;  /* 0x3f80000059597423 */ /* 0x000fe20000010159 */
[----:B------:R-:W-:Y:S01]  /*e2e0*/  FFMA.FTZ R88, -R88, R88, 1 ;  /* 0x3f80000058587423 */ /* 0x000fe20000010158 */
[----:B------:R-:W-:Y:S01]  /*e2f0*/  FFMA.FTZ R92, -R92, R92, 1 ;  /* 0x3f8000005c5c7423 */ /* 0x000fe2000001015c */
[----:B------:R-:W-:Y:S01]  /*e300*/  LDS R15, [R15+0x400] ;  /* 0x000400000f0f7984 */ /* 0x000fe20000000800 */
[----:B--2---:R-:W-:-:S03]  /*e310*/  FADD.FTZ R216, R28, -R24 ;  /* 0x800000181cd87221 */ /* 0x004fc60000010000 */
[----:B------:R-:W2:Y:S04]  /*e320*/  SHFL.IDX PT, R28, R227, R27, 0x1f ;  /* 0x00001f1be31c7589 */ /* 0x000ea800000e0000 */
[----:B------:R1:W-:Y:S04]  /*e330*/  SHFL.IDX PT, R27, R227, R221, 0x1f ;  /* 0x00001fdde31b7589 */ /* 0x0003e800000e0000 */
[----:B------:R-:W3:Y:S01]  /*e340*/  SHFL.IDX PT, R30, R18, R232, 0x1f ;  /* 0x00001fe8121e7589 */ /* 0x000ee200000e0000 */
[----:B-1----:R-:W-:Y:S01]  /*e350*/  FADD.FTZ R221, R29, -R223 ;  /* 0x800000df1ddd7221 */ /* 0x002fe20000010000 */
[----:B------:R-:W-:-:S02]  /*e360*/  VIADD R29, R10, 0x18 ;  /* 0x000000180a1d7836 */ /* 0x000fc40000000000 */
[----:B------:R-:W-:Y:S01]  /*e370*/  FADD.FTZ R223, R31, -R223 ;  /* 0x800000df1fdf7221 */ /* 0x000fe20000010000 */
[----:B------:R-:W-:-:S03]  /*e380*/  VIADD R31, R10, 0x10 ;  /* 0x000000100a1f7836 */ /* 0x000fc60000000000 */
[----:B------:R-:W1:Y:S04]  /*e390*/  SHFL.IDX PT, R29, R227, R29, 0x1f ;  /* 0x00001f1de31d7589 */ /* 0x000e6800000e0000 */
[----:B------:R-:W1:Y:S01]  /*e3a0*/  SHFL.IDX PT, R31, R18, R31, 0x1f ;  /* 0x00001f1f121f7589 */ /* 0x000e6200000e0000 */
[----:B------:R4:W-:Y:S01]  /*e3b0*/  MUFU.EX2 R24, R26 ;  /* 0x0000001a00187308 */ /* 0x0009e20000000800 */
        /* <DEDUP_REMOVED lines=8> */
[----:B------:R-:W-:Y:S01]  /*e440*/  IADD3 R32, R10, 0x14, RZ ;  /* 0x000000140a207810 */ /* 0x000fe20007ffe0ff */
[--C-:B-1----:R-:W-:Y:S01]  /*e450*/  FADD.FTZ R217, R36, -R29.reuse ;  /* 0x8000001d24d97221 */ /* 0x102fe20000010000 */
[----:B------:R-:W-:Y:S01]  /*e460*/  FADD.FTZ R220, R38, -R29 ;  /* 0x8000001d26dc7221 */ /* 0x000fe20000010000 */
[----:B------:R-:W-:Y:S01]  /*e470*/  FMUL.FTZ R229, R214, R229 ;  /* 0x000000e5d6e57220 */ /* 0x000fe20000410000 */
[--C-:B------:R-:W-:Y:S01]  /*e480*/  FFMA.FTZ R29, R215, UR4, -R31.reuse ;  /* 0x00000004d71d7c23 */ /* 0x100fe2000801081f */
[----:B------:R-:W-:Y:S01]  /*e490*/  FFMA.FTZ R31, R213, UR4, -R31 ;  /* 0x00000004d51f7c23 */ /* 0x000fe2000801081f */
[----:B------:R-:W-:Y:S01]  /*e4a0*/  FFMA.FTZ R213, -R19, R19, 1 ;  /* 0x3f80000013d57423 */ /* 0x000fe20000010113 */
[C---:B------:R-:W-:Y:S01]  /*e4b0*/  IADD3 R232, R10.reuse, 0x1c, RZ ;  /* 0x0000001c0ae87810 */ /* 0x040fe20007ffe0ff */
[----:B------:R-:W1:Y:S01]  /*e4c0*/  SHFL.IDX PT, R32, R18, R32, 0x1f ;  /* 0x00001f2012207589 */ /* 0x000e6200000e0000 */
[----:B------:R-:W-:-:S02]  /*e4d0*/  VIADD R34, R10, 0x18 ;  /* 0x000000180a227836 */ /* 0x000fc40000000000 */
[----:B------:R-:W-:Y:S01]  /*e4e0*/  FMUL.FTZ R213, R213, R229 ;  /* 0x000000e5d5d57220 */ /* 0x000fe20000410000 */
[----:B------:R-:W-:Y:S01]  /*e4f0*/  IADD3 R229, R10, 0x1c, RZ ;  /* 0x0000001c0ae57810 */ /* 0x000fe20007ffe0ff */
[----:B------:R2:W-:Y:S01]  /*e500*/  SHFL.IDX PT, R232, R227, R232, 0x1f ;  /* 0x00001fe8e3e87589 */ /* 0x0005e200000e0000 */
[----:B------:R-:W3:Y:S01]  /*e510*/  MUFU.EX2 R219, R219 ;  /* 0x000000db00db7308 */ /* 0x000ee20000000800 */
[--C-:B--2---:R-:W-:Y:S02]  /*e520*/  FADD.FTZ R227, R33, -R27.reuse ;  /* 0x8000001b21e37221 */ /* 0x104fe40000010000 */
[----:B------:R-:W2:Y:S04]  /*e530*/  SHFL.IDX PT, R33, R18, R34, 0x1f ;  /* 0x00001f2212217589 */ /* 0x000ea800000e0000 */
[----:B------:R-:W4:Y:S01]  /*e540*/  SHFL.IDX PT, R34, R18, R229, 0x1f ;  /* 0x00001fe512227589 */ /* 0x000f2200000e0000 */
[----:B------:R-:W-:Y:S01]  /*e550*/  FADD.FTZ R228, R35, -R27 ;  /* 0x8000001b23e47221 */ /* 0x000fe20000010000 */
[--C-:B-1----:R-:W-:Y:S01]  /*e560*/  FFMA.FTZ R211, R211, UR4, -R32.reuse ;  /* 0x00000004d3d37c23 */ /* 0x102fe20008010820 */
[----:B------:R-:W-:Y:S01]  /*e570*/  FFMA.FTZ R32, R210, UR4, -R32 ;  /* 0x00000004d2207c23 */ /* 0x000fe20008010820 */
[----:B------:R-:W1:Y:S01]  /*e580*/  SHFL.IDX PT, R35, R12, R10, 0x1f ;  /* 0x00001f0a0c237589 */ /* 0x000e6200000e0000 */
[----:B------:R-:W-:-:S02]  /*e590*/  VIADD R215, R10, 0x4 ;  /* 0x000000040ad77836 */ /* 0x000fc40000000000 */
[----:B------:R-:W-:Y:S01]  /*e5a0*/  FFMA.FTZ R210, -R20, R20, 1 ;  /* 0x3f80000014d27423 */ /* 0x000fe20000010114 */
[----:B------:R2:W-:Y:S01]  /*e5b0*/  MUFU.EX2 R19, R31 ;  /* 0x0000001f00137308 */ /* 0x0005e20000000800 */
[----:B---3--:R-:W-:-:S07]  /*e5c0*/  FMUL.FTZ R226, R219, R226 ;  /* 0x000000e2dbe27220 */ /* 0x008fce0000410000 */
[----:B------:R3:W-:Y:S01]  /*e5d0*/  MUFU.EX2 R20, R32 ;  /* 0x0000002000147308 */ /* 0x0007e20000000800 */
[--C-:B--2---:R-:W-:Y:S01]  /*e5e0*/  FFMA.FTZ R31, R208, UR4, -R33.reuse ;  /* 0x00000004d01f7c23 */ /* 0x104fe20008010821 */
[----:B------:R-:W-:Y:S01]  /*e5f0*/  FFMA.FTZ R208, -R230, R230, 1 ;  /* 0x3f800000e6d07423 */ /* 0x000fe200000101e6 */
[----:B---3--:R-:W-:Y:S01]  /*e600*/  FFMA.FTZ R32, R209, UR4, -R33 ;  /* 0x00000004d1207c23 */ /* 0x008fe20008010821 */
[--C-:B----4-:R-:W-:Y:S02]  /*e610*/  FFMA.FTZ R33, R206, UR4, -R34.reuse ;  /* 0x00000004ce217c23 */ /* 0x110fe40008010822 */
[----:B------:R-:W2:Y:S01]  /*e620*/  SHFL.IDX PT, R206, R12, R215, 0x1f ;  /* 0x00001fd70cce7589 */ /* 0x000ea200000e0000 */
[----:B------:R-:W-:Y:S01]  /*e630*/  FMUL.FTZ R208, R208, R226 ;  /* 0x000000e2d0d07220 */ /* 0x000fe20000410000 */
[C---:B------:R-:W-:Y:S01]  /*e640*/  IADD3 R226, R10.reuse, 0x8, RZ ;  /* 0x000000080ae27810 */ /* 0x040fe20007ffe0ff */
[----:B------:R-:W-:Y:S01]  /*e650*/  VIADD R209, R10, 0xc ;  /* 0x0000000c0ad17836 */ /* 0x000fe20000000000 */
[----:B------:R3:W-:Y:S01]  /*e660*/  MUFU.EX2 R18, R211 ;  /* 0x000000d300127308 */ /* 0x0007e20000000800 */
[----:B------:R-:W-:-:S02]  /*e670*/  FFMA.FTZ R34, R207, UR4, -R34 ;  /* 0x00000004cf227c23 */ /* 0x000fc40008010822 */
[----:B------:R-:W4:Y:S05]  /*e680*/  SHFL.IDX PT, R207, R12, R226, 0x1f ;  /* 0x00001fe20ccf7589 */ /* 0x000f2a00000e0000 */
[----:B------:R1:W-:Y:S01]  /*e690*/  MUFU.EX2 R27, R231 ;  /* 0x000000e7001b7308 */ /* 0x0003e20000000800 */
[----:B---3--:R-:W-:-:S05]  /*e6a0*/  VIADD R211, R10, 0x14 ;  /* 0x000000140ad37836 */ /* 0x008fca0000000000 */
[----:B------:R-:W-:Y:S01]  /*e6b0*/  SHFL.IDX PT, R38, R12, R211, 0x1f ;  /* 0x00001fd30c267589 */ /* 0x000fe200000e0000 */
[----:B-1----:R-:W-:-:S03]  /*e6c0*/  FADD.FTZ R231, R37, -R232 ;  /* 0x800000e825e77221 */ /* 0x002fc60000010000 */
[----:B------:R-:W1:Y:S01]  /*e6d0*/  SHFL.IDX PT, R37, R12, R209, 0x1f ;  /* 0x00001fd10c257589 */ /* 0x000e6200000e0000 */
[----:B------:R-:W-:Y:S01]  /*e6e0*/  FMUL.FTZ R225, R24, R225 ;  /* 0x000000e118e17220 */ /* 0x000fe20000410000 */
[--C-:B------:R-:W-:Y:S01]  /*e6f0*/  FFMA.FTZ R204, R204, UR4, -R35.reuse ;  /* 0x00000004cccc7c23 */ /* 0x100fe20008010823 */
[----:B------:R-:W-:Y:S01]  /*e700*/  IADD3 R230, R10, 0x18, RZ ;  /* 0x000000180ae67810 */ /* 0x000fe20007ffe0ff */
[----:B------:R-:W-:Y:S01]  /*e710*/  FFMA.FTZ R36, R205, UR4, -R35 ;  /* 0x00000004cd247c23 */ /* 0x000fe20008010823 */
[----:B------:R-:W-:Y:S01]  /*e720*/  FMUL.FTZ R210, R210, R225 ;  /* 0x000000e1d2d27220 */ /* 0x000fe20000410000 */
[----:B------:R2:W-:Y:S01]  /*e730*/  MUFU.EX2 R35, R204 ;  /* 0x000000cc00237308 */ /* 0x0005e20000000800 */
[----:B------:R-:W-:Y:S01]  /*e740*/  IADD3 R225, R10, 0x10, RZ ;  /* 0x000000100ae17810 */ /* 0x000fe20007ffe0ff */
[----:B------:R-:W-:Y:S01]  /*e750*/  FADD.FTZ R232, R39, -R232 ;  /* 0x800000e827e87221 */ /* 0x000fe20000010000 */
[--C-:B--2---:R-:W-:Y:S01]  /*e760*/  FFMA.FTZ R204, R122, UR4, -R206.reuse ;  /* 0x000000047acc7c23 */ /* 0x104fe200080108ce */
[----:B------:R-:W-:Y:S01]  /*e770*/  FFMA.FTZ R206, R124, UR4, -R206 ;  /* 0x000000047cce7c23 */ /* 0x000fe200080108ce */
[----:B------:R-:W2:Y:S04]  /*e780*/  SHFL.IDX PT, R122, R12, R230, 0x1f ;  /* 0x00001fe60c7a7589 */ /* 0x000ea800000e0000 */
[----:B------:R-:W3:Y:S04]  /*e790*/  SHFL.IDX PT, R124, R12, R229, 0x1f ;  /* 0x00001fe50c7c7589 */ /* 0x000ee800000e0000 */
[----:B------:R2:W3:Y:S01]  /*e7a0*/  SHFL.IDX PT, R39, R12, R225, 0x1f ;  /* 0x00001fe10c277589 */ /* 0x0004e200000e0000 */
[--C-:B----4-:R-:W-:Y:S01]  /*e7b0*/  FFMA.FTZ R123, R123, UR4, -R207.reuse ;  /* 0x000000047b7b7c23 */ /* 0x110fe200080108cf */
[----:B------:R-:W-:Y:S01]  /*e7c0*/  FFMA.FTZ R125, R125, UR4, -R207 ;  /* 0x000000047d7d7c23 */ /* 0x000fe200080108cf */
[--C-:B-1----:R-:W-:Y:S01]  /*e7d0*/  FFMA.FTZ R120, R120, UR4, -R37.reuse ;  /* 0x0000000478787c23 */ /* 0x102fe20008010825 */
[----:B------:R-:W-:Y:S01]  /*e7e0*/  FFMA.FTZ R121, R121, UR4, -R37 ;  /* 0x0000000479797c23 */ /* 0x000fe20008010825 */
[----:B------:R-:W-:Y:S01]  /*e7f0*/  SHFL.IDX PT, R207, R11, R226, 0x1f ;  /* 0x00001fe20bcf7589 */ /* 0x000fe200000e0000 */
[----:B------:R1:W-:Y:S08]  /*e800*/  MUFU.EX2 R37, R206 ;  /* 0x000000ce00257308 */ /* 0x0003f00000000800 */
[----:B--2---:R2:W-:Y:S01]  /*e810*/  MUFU.EX2 R12, R204 ;  /* 0x000000cc000c7308 */ /* 0x0045e20000000800 */
[----:B-1----:R-:W-:-:S02]  /*e820*/  FFMA.FTZ R206, R97, UR4, -R38 ;  /* 0x0000000461ce7c23 */ /* 0x002fc40008010826 */
[----:B------:R-:W1:Y:S04]  /*e830*/  SHFL.IDX PT, R97, R11, R209, 0x1f ;  /* 0x00001fd10b617589 */ /* 0x000e6800000e0000 */
[----:B--2---:R-:W2:Y:S04]  /*e840*/  SHFL.IDX PT, R204, R11, R215, 0x1f ;  /* 0x00001fd70bcc7589 */ /* 0x004ea800000e0000 */
[----:B------:R-:W4:Y:S01]  /*e850*/  SHFL.IDX PT, R205, R11, R10, 0x1f ;  /* 0x00001f0a0bcd7589 */ /* 0x000f2200000e0000 */
[--C-:B------:R-:W-:Y:S01]  /*e860*/  FFMA.FTZ R112, R112, UR4, -R122.reuse ;  /* 0x0000000470707c23 */ /* 0x100fe2000801087a */
[----:B------:R-:W-:Y:S01]  /*e870*/  FFMA.FTZ R107, R107, UR4, -R122 ;  /* 0x000000046b6b7c23 */ /* 0x000fe2000801087a */
[--C-:B---3--:R-:W-:Y:S01]  /*e880*/  FFMA.FTZ R122, R95, UR4, -R124.reuse ;  /* 0x000000045f7a7c23 */ /* 0x108fe2000801087c */
[----:B------:R-:W-:-:S02]  /*e890*/  FFMA.FTZ R124, R96, UR4, -R124 ;  /* 0x00000004607c7c23 */ /* 0x000fc4000801087c */
[----:B------:R-:W3:Y:S01]  /*e8a0*/  SHFL.IDX PT, R96, R11, R225, 0x1f ;  /* 0x00001fe10b607589 */ /* 0x000ee200000e0000 */
[----:B------:R-:W-:Y:S01]  /*e8b0*/  FFMA.FTZ R109, R109, UR4, -R38 ;  /* 0x000000046d6d7c23 */ /* 0x000fe20008010826 */
[----:B------:R-:W-:Y:S01]  /*e8c0*/  FFMA.FTZ R103, R103, UR4, -R39 ;  /* 0x0000000467677c23 */ /* 0x000fe20008010827 */
[--C-:B-1----:R-:W-:Y:S01]  /*e8d0*/  FFMA.FTZ R105, R105, UR4, -R97.reuse ;  /* 0x0000000469697c23 */ /* 0x102fe20008010861 */
[----:B------:R-:W-:Y:S01]  /*e8e0*/  FFMA.FTZ R104, R104, UR4, -R97 ;  /* 0x0000000468687c23 */ /* 0x000fe20008010861 */
[--C-:B--2---:R-:W-:Y:S01]  /*e8f0*/  FFMA.FTZ R119, R119, UR4, -R204.reuse ;  /* 0x0000000477777c23 */ /* 0x104fe200080108cc */
[----:B------:R-:W-:Y:S02]  /*e900*/  FFMA.FTZ R204, R94, UR4, -R204 ;  /* 0x000000045ecc7c23 */ /* 0x000fe400080108cc */
[----:B------:R1:W-:Y:S02]  /*e910*/  MUFU.EX2 R94, R120 ;  /* 0x00000078005e7308 */ /* 0x0003e40000000800 */
[----:B-1----:R-:W-:-:S02]  /*e920*/  FFMA.FTZ R120, R99, UR4, -R207 ;  /* 0x0000000463787c23 */ /* 0x002fc400080108cf */
[----:B------:R-:W1:Y:S04]  /*e930*/  SHFL.IDX PT, R99, R14, R10, 0x1f ;  /* 0x00001f0a0e637589 */ /* 0x000e6800000e0000 */
[----:B------:R2:W-:Y:S01]  /*e940*/  MUFU.EX2 R97, R109 ;  /* 0x0000006d00617308 */ /* 0x0005e20000000800 */
[----:B------:R-:W-:Y:S01]  /*e950*/  FFMA.FTZ R114, R114, UR4, -R39 ;  /* 0x0000000472727c23 */ /* 0x000fe20008010827 */
[--C-:B----4-:R-:W-:Y:S01]  /*e960*/  FFMA.FTZ R117, R117, UR4, -R205.reuse ;  /* 0x0000000475757c23 */ /* 0x110fe200080108cd */
[----:B--2---:R-:W2:Y:S05]  /*e970*/  SHFL.IDX PT, R109, R14, R225, 0x1f ;  /* 0x00001fe10e6d7589 */ /* 0x004eaa00000e0000 */
[----:B------:R4:W-:Y:S01]  /*e980*/  MUFU.EX2 R95, R103 ;  /* 0x00000067005f7308 */ /* 0x0009e20000000800 */
[----:B------:R-:W-:-:S02]  /*e990*/  FFMA.FTZ R106, R106, UR4, -R205 ;  /* 0x000000046a6a7c23 */ /* 0x000fc400080108cd */
[----:B------:R-:W-:Y:S04]  /*e9a0*/  SHFL.IDX PT, R205, R11, R229, 0x1f ;  /* 0x00001fe50bcd7589 */ /* 0x000fe800000e0000 */
[----:B----4-:R-:W4:Y:S01]  /*e9b0*/  SHFL.IDX PT, R103, R14, R209, 0x1f ;  /* 0x00001fd10e677589 */ /* 0x010f2200000e0000 */
[----:B------:R-:W2:Y:S01]  /*e9c0*/  MUFU.EX2 R25, R25 ;  /* 0x0000001900197308 */ /* 0x000ea20000000800 */
[----:B---3--:R-:W-:-:S07]  /*e9d0*/  FFMA.FTZ R101, R101, UR4, -R96 ;  /* 0x0000000465657c23 */ /* 0x008fce0008010860 */
[----:B------:R3:W-:Y:S01]  /*e9e0*/  MUFU.EX2 R38, R123 ;  /* 0x0000007b00267308 */ /* 0x0007e20000000800 */
[----:B------:R-:W-:-:S07]  /*e9f0*/  FFMA.FTZ R100, R100, UR4, -R96 ;  /* 0x0000000464647c23 */ /* 0x000fce0008010860 */
[----:B------:R1:W-:Y:S01]  /*ea00*/  MUFU.EX2 R39, R125 ;  /* 0x0000007d00277308 */ /* 0x0003e20000000800 */
[----:B---3--:R-:W-:Y:S04]  /*ea10*/  SHFL.IDX PT, R123, R11, R230, 0x1f ;  /* 0x00001fe60b7b7589 */ /* 0x008fe800000e0000 */
[----:B-1----:R1:W-:Y:S03]  /*ea20*/  SHFL.IDX PT, R125, R11, R211, 0x1f ;  /* 0x00001fd30b7d7589 */ /* 0x0023e600000e0000 */
[----:B------:R3:W-:Y:S08]  /*ea30*/  MUFU.EX2 R96, R114 ;  /* 0x0000007200607308 */ /* 0x0007f00000000800 */
[----:B-1----:R1:W-:Y:S01]  /*ea40*/  MUFU.EX2 R11, R121 ;  /* 0x00000079000b7308 */ /* 0x0023e20000000800 */
[----:B---3--:R-:W-:Y:S04]  /*ea50*/  SHFL.IDX PT, R114, R14, R211, 0x1f ;  /* 0x00001fd30e727589 */ /* 0x008fe800000e0000 */
[----:B-1----:R-:W1:Y:S01]  /*ea60*/  SHFL.IDX PT, R121, R14, R215, 0x1f ;  /* 0x00001fd70e797589 */ /* 0x002e6200000e0000 */
[----:B------:R-:W-:Y:S01]  /*ea70*/  FFMA.FTZ R111, R111, UR4, -R207 ;  /* 0x000000046f6f7c23 */ /* 0x000fe200080108cf */
[--C-:B------:R-:W-:Y:S01]  /*ea80*/  FFMA.FTZ R113, R113, UR4, -R99.reuse ;  /* 0x0000000471717c23 */ /* 0x100fe20008010863 */
[----:B------:R-:W-:Y:S01]  /*ea90*/  FFMA.FTZ R131, R131, UR4, -R99 ;  /* 0x0000000483837c23 */ /* 0x000fe20008010863 */
[----:B------:R-:W3:Y:S01]  /*eaa0*/  SHFL.IDX PT, R207, R14, R226, 0x1f ;  /* 0x00001fe20ecf7589 */ /* 0x000ee200000e0000 */
[----:B------:R4:W-:Y:S01]  /*eab0*/  MUFU.EX2 R99, R112 ;  /* 0x0000007000637308 */ /* 0x0009e20000000800 */
[--C-:B--2---:R-:W-:Y:S01]  /*eac0*/  FFMA.FTZ R130, R130, UR4, -R109.reuse ;  /* 0x0000000482827c23 */ /* 0x104fe2000801086d */
[----:B------:R-:W-:Y:S01]  /*ead0*/  FFMA.FTZ R137, R137, UR4, -R109 ;  /* 0x0000000489897c23 */ /* 0x000fe2000801086d */
[----:B------:R-:W-:Y:S01]  /*eae0*/  FMUL.FTZ R216, R25, R216 ;  /* 0x000000d819d87220 */ /* 0x000fe20000410000 */
[----:B------:R-:W-:Y:S01]  /*eaf0*/  FFMA.FTZ R109, -R237, R237, 1 ;  /* 0x3f800000ed6d7423 */ /* 0x000fe200000101ed */
[----:B----4-:R-:W-:-:S03]  /*eb00*/  FFMA.FTZ R127, R127, UR4, -R103 ;  /* 0x000000047f7f7c23 */ /* 0x010fc60008010867 */
[----:B------:R-:W2:Y:S01]  /*eb10*/  MUFU.EX2 R26, R26 ;  /* 0x0000001a001a7308 */ /* 0x000ea20000000800 */
[----:B------:R-:W4:Y:S01]  /*eb20*/  SHFL.IDX PT, R112, R14, R230, 0x1f ;  /* 0x00001fe60e707589 */ /* 0x000f2200000e0000 */
[----:B------:R-:W-:Y:S01]  /*eb30*/  FFMA.FTZ R139, R139, UR4, -R103 ;  /* 0x000000048b8b7c23 */ /* 0x000fe20008010867 */
[----:B------:R-:W-:Y:S02]  /*eb40*/  FMUL.FTZ R109, R109, R216 ;  /* 0x000000d86d6d7220 */ /* 0x000fe40000410000 */
[----:B------:R3:W4:Y:S03]  /*eb50*/  SHFL.IDX PT, R103, R14, R229, 0x1f ;  /* 0x00001fe50e677589 */ /* 0x00072600000e0000 */
[----:B------:R-:W2:Y:S01]  /*eb60*/  MUFU.TANH R132, R132 ;  /* 0x0000008400847308 */ /* 0x000ea20000002400 */
[----:B------:R-:W4:Y:S07]  /*eb70*/  SHFL.IDX PT, R216, R17, R10, 0x1f ;  /* 0x00001f0a11d87589 */ /* 0x000f2e00000e0000 */
[----:B------:R-:W4:Y:S01]  /*eb80*/  MUFU.TANH R134, R134 ;  /* 0x0000008600867308 */ /* 0x000f220000002400 */
[--C-:B-1----:R-:W-:Y:S01]  /*eb90*/  FFMA.FTZ R108, R108, UR4, -R121.reuse ;  /* 0x000000046c6c7c23 */ /* 0x102fe20008010879 */
[----:B------:R-:W-:Y:S01]  /*eba0*/  FFMA.FTZ R138, R138, UR4, -R121 ;  /* 0x000000048a8a7c23 */ /* 0x000fe20008010879 */
[----:B------:R-:W-:-:S05]  /*ebb0*/  FFMA.FTZ R102, R102, UR4, -R125 ;  /* 0x0000000466667c23 */ /* 0x000fca000801087d */
[----:B------:R-:W-:Y:S01]  /*ebc0*/  MUFU.TANH R133, R133 ;  /* 0x0000008500857308 */ /* 0x000fe20000002400 */
[----:B------:R-:W-:Y:S01]  /*ebd0*/  FFMA.FTZ R115, R115, UR4, -R125 ;  /* 0x0000000473737c23 */ /* 0x000fe2000801087d */
[----:B------:R-:W-:-:S06]  /*ebe0*/  FSEL R121, R4, -INF , !P3 ;  /* 0xff80000004797808 */ /* 0x000fcc0005800000 */
[----:B------:R-:W1:Y:S01]  /*ebf0*/  MUFU.TANH R135, R135 ;  /* 0x0000008700877308 */ /* 0x000e620000002400 */
[----:B------:R-:W-:-:S07]  /*ec00*/  FSEL R125, R128, -INF , !P2 ;  /* 0xff800000807d7808 */ /* 0x000fce0005000000 */
[----:B------:R-:W1:Y:S08]  /*ec10*/  MUFU.EX2 R28, R28 ;  /* 0x0000001c001c7308 */ /* 0x000e700000000800 */
[----:B------:R-:W1:Y:S01]  /*ec20*/  MUFU.EX2 R29, R29 ;  /* 0x0000001d001d7308 */ /* 0x000e620000000800 */
[----:B------:R-:W-:-:S07]  /*ec30*/  FFMA.FTZ R121, R121, UR4, -R114 ;  /* 0x0000000479797c23 */ /* 0x000fce0008010872 */
[----:B------:R-:W1:Y:S01]  /*ec40*/  MUFU.EX2 R32, R32 ;  /* 0x0000002000207308 */ /* 0x000e620000000800 */
[--C-:B------:R-:W-:Y:S01]  /*ec50*/  FFMA.FTZ R110, R110, UR4, -R205.reuse ;  /* 0x000000046e6e7c23 */ /* 0x100fe200080108cd */
[----:B------:R-:W-:Y:S01]  /*ec60*/  FFMA.FTZ R118, R118, UR4, -R205 ;  /* 0x0000000476767c23 */ /* 0x000fe200080108cd */
[----:B---3--:R-:W-:-:S05]  /*ec70*/  FFMA.FTZ R14, -R200, R200, 1 ;  /* 0x3f800000c80e7423 */ /* 0x008fca00000101c8 */
[----:B------:R-:W3:Y:S01]  /*ec80*/  MUFU.EX2 R30, R30 ;  /* 0x0000001e001e7308 */ /* 0x000ee20000000800 */
[----:B--2---:R-:W-:Y:S01]  /*ec90*/  FMUL.FTZ R212, R26, R212 ;  /* 0x000000d41ad47220 */ /* 0x004fe20000410000 */
[----:B------:R-:W-:Y:S01]  /*eca0*/  FFMA.FTZ R114, R125, UR4, -R114 ;  /* 0x000000047d727c23 */ /* 0x000fe20008010872 */
[----:B------:R-:W-:-:S05]  /*ecb0*/  FSEL R125, R132, -INF , !P5 ;  /* 0xff800000847d7808 */ /* 0x000fca0006800000 */
[----:B------:R-:W2:Y:S01]  /*ecc0*/  MUFU.EX2 R31, R31 ;  /* 0x0000001f001f7308 */ /* 0x000ea20000000800 */
[----:B----4-:R-:W-:Y:S01]  /*ecd0*/  FSEL R205, R134, -INF , !P0 ;  /* 0xff80000086cd7808 */ /* 0x010fe20004000000 */
[----:B------:R-:W-:Y:S01]  /*ece0*/  FMUL.FTZ R218, R27, R218 ;  /* 0x000000da1bda7220 */ /* 0x000fe20000410000 */
[--C-:B------:R-:W-:Y:S01]  /*ecf0*/  FFMA.FTZ R116, R116, UR4, -R123.reuse ;  /* 0x0000000474747c23 */ /* 0x100fe2000801087b */
[----:B------:R-:W-:Y:S01]  /*ed00*/  FFMA.FTZ R123, R98, UR4, -R123 ;  /* 0x00000004627b7c23 */ /* 0x000fe2000801087b */
[----:B------:R-:W-:Y:S01]  /*ed10*/  FMUL.FTZ R14, R14, R212 ;  /* 0x000000d40e0e7220 */ /* 0x000fe20000410000 */
[--C-:B------:R-:W-:Y:S01]  /*ed20*/  FFMA.FTZ R126, R126, UR4, -R207.reuse ;  /* 0x000000047e7e7c23 */ /* 0x100fe200080108cf */
[----:B------:R-:W-:Y:S01]  /*ed30*/  FFMA.FTZ R129, R129, UR4, -R207 ;  /* 0x0000000481817c23 */ /* 0x000fe200080108cf */
[----:B------:R4:W-:Y:S01]  /*ed40*/  MUFU.EX2 R98, R206 ;  /* 0x000000ce00627308 */ /* 0x0009e20000000800 */
[----:B------:R-:W-:Y:S01]  /*ed50*/  FFMA.FTZ R212, -R21, R21, 1 ;  /* 0x3f80000015d47423 */ /* 0x000fe20000010115 */
[--C-:B------:R-:W-:Y:S01]  /*ed60*/  FFMA.FTZ R125, R125, UR4, -R112.reuse ;  /* 0x000000047d7d7c23 */ /* 0x100fe20008010870 */
[----:B------:R-:W-:Y:S01]  /*ed70*/  FFMA.FTZ R205, R205, UR4, -R112 ;  /* 0x00000004cdcd7c23 */ /* 0x000fe20008010870 */
[----:B-1----:R-:W-:Y:S01]  /*ed80*/  FSEL R207, R135, -INF , !P1 ;  /* 0xff80000087cf7808 */ /* 0x002fe20004800000 */
[----:B------:R-:W-:Y:S01]  /*ed90*/  FFMA.FTZ R21, -R22, R22, 1 ;  /* 0x3f80000016157423 */ /* 0x000fe20000010116 */
[----:B------:R-:W-:Y:S01]  /*eda0*/  FMUL.FTZ R112, R235, R218 ;  /* 0x000000daeb707220 */ /* 0x000fe20000410000 */
[----:B------:R-:W-:Y:S01]  /*edb0*/  FMUL.FTZ R221, R28, R221 ;  /* 0x000000dd1cdd7220 */ /* 0x000fe20000410000 */
[----:B------:R-:W-:Y:S01]  /*edc0*/  FMUL.FTZ R22, R18, R227 ;  /* 0x000000e312167220 */ /* 0x000fe20000410000 */
[----:B----4-:R-:W-:Y:S01]  /*edd0*/  FSEL R206, R133, -INF , !P4 ;  /* 0xff80000085ce7808 */ /* 0x010fe20006000000 */
[----:B------:R-:W-:Y:S01]  /*ede0*/  FFMA.FTZ R209, -R233, R233, 1 ;  /* 0x3f800000e9d17423 */ /* 0x000fe200000101e9 */
[----:B------:R-:W-:Y:S01]  /*edf0*/  FFMA.FTZ R211, -R234, R234, 1 ;  /* 0x3f800000ead37423 */ /* 0x000fe200000101ea */
[----:B------:R-:W-:Y:S01]  /*ee00*/  FMUL.FTZ R222, R29, R222 ;  /* 0x000000de1dde7220 */ /* 0x000fe20000410000 */
[----:B------:R-:W1:Y:S01]  /*ee10*/  SHFL.IDX PT, R218, R17, R215, 0x1f ;  /* 0x00001fd711da7589 */ /* 0x000e6200000e0000 */
[C---:B------:R-:W-:Y:S01]  /*ee20*/  VIADD R227, R10.reuse, 0x8 ;  /* 0x000000080ae37836 */ /* 0x040fe20000000000 */
[----:B------:R-:W-:Y:S01]  /*ee30*/  IADD3 R234, R10, 0xc, RZ ;  /* 0x0000000c0aea7810 */ /* 0x000fe20007ffe0ff */
[----:B------:R-:W-:Y:S01]  /*ee40*/  FMUL.FTZ R226, R32, R220 ;  /* 0x000000dc20e27220 */ /* 0x000fe20000410000 */
[--C-:B------:R-:W-:Y:S01]  /*ee50*/  FFMA.FTZ R206, R206, UR4, -R103.reuse ;  /* 0x00000004cece7c23 */ /* 0x100fe20008010867 */
[----:B------:R-:W-:Y:S01]  /*ee60*/  FFMA.FTZ R207, R207, UR4, -R103 ;  /* 0x00000004cfcf7c23 */ /* 0x000fe20008010867 */
[----:B------:R-:W4:Y:S01]  /*ee70*/  SHFL.IDX PT, R220, R17, R229, 0x1f ;  /* 0x00001fe511dc7589 */ /* 0x000f2200000e0000 */
[----:B------:R-:W-:Y:S01]  /*ee80*/  FMUL.FTZ R103, R236, R221 ;  /* 0x000000ddec677220 */ /* 0x000fe20000410000 */
[----:B---3--:R-:W-:Y:S01]  /*ee90*/  FMUL.FTZ R223, R30, R223 ;  /* 0x000000df1edf7220 */ /* 0x008fe20000410000 */
[----:B------:R-:W-:Y:S01]  /*eea0*/  FMUL.FTZ R209, R209, R222 ;  /* 0x000000ded1d17220 */ /* 0x000fe20000410000 */
[----:B------:R-:W3:Y:S01]  /*eeb0*/  SHFL.IDX PT, R221, R17, R227, 0x1f ;  /* 0x00001fe311dd7589 */ /* 0x000ee200000e0000 */
[----:B--2---:R-:W-:Y:S01]  /*eec0*/  FMUL.FTZ R222, R31, R217 ;  /* 0x000000d91fde7220 */ /* 0x004fe20000410000 */
[----:B------:R-:W-:-:S02]  /*eed0*/  VIADD R233, R10, 0x10 ;  /* 0x000000100ae97836 */ /* 0x000fc40000000000 */
[--C-:B------:R-:W-:Y:S01]  /*eee0*/  FADD.FTZ R40, R40, -R216.reuse ;  /* 0x800000d828287221 */ /* 0x100fe20000010000 */
[----:B------:R-:W-:Y:S01]  /*eef0*/  FADD.FTZ R42, R42, -R216 ;  /* 0x800000d82a2a7221 */ /* 0x000fe20000010000 */
[----:B------:R-:W2:Y:S01]  /*ef00*/  SHFL.IDX PT, R217, R17, R234, 0x1f ;  /* 0x00001fea11d97589 */ /* 0x000ea200000e0000 */
[----:B------:R-:W-:-:S03]  /*ef10*/  FMUL.FTZ R224, R19, R224 ;  /* 0x000000e013e07220 */ /* 0x000fc60000410000 */
[----:B------:R1:W-:Y:S01]  /*ef20*/  LDS R216, [R13+0x400] ;  /* 0x000400000dd87984 */ /* 0x0003e20000000800 */
[----:B------:R-:W-:Y:S01]  /*ef30*/  FMUL.FTZ R211, R211, R223 ;  /* 0x000000dfd3d37220 */ /* 0x000fe20000410000 */
[----:B------:R-:W-:Y:S01]  /*ef40*/  FMUL.FTZ R22, R212, R22 ;  /* 0x00000016d4167220 */ /* 0x000fe20000410000 */
[----:B------:R-:W-:Y:S01]  /*ef50*/  FFMA.FTZ R212, -R23, R23, 1 ;  /* 0x3f80000017d47423 */ /* 0x000fe20000010117 */
[----:B------:R-:W-:Y:S01]  /*ef60*/  IADD3 R235, R10, 0x14, RZ ;  /* 0x000000140aeb7810 */ /* 0x000fe20007ffe0ff */
[----:B------:R-:W2:Y:S01]  /*ef70*/  SHFL.IDX PT, R223, R17, R233, 0x1f ;  /* 0x00001fe911df7589 */ /* 0x000ea200000e0000 */
[----:B------:R-:W2:Y:S01]  /*ef80*/  MUFU.EX2 R36, R36 ;  /* 0x0000002400247308 */ /* 0x000ea20000000800 */
[----:B------:R-:W-:Y:S01]  /*ef90*/  FMUL.FTZ R21, R21, R224 ;  /* 0x000000e015157220 */ /* 0x000fe20000410000 */
[----:B------:R-:W-:Y:S01]  /*efa0*/  FMUL.FTZ R212, R212, R222 ;  /* 0x000000ded4d47220 */ /* 0x000fe20000410000 */
[----:B------:R-:W2:Y:S04]  /*efb0*/  SHFL.IDX PT, R224, R17, R235, 0x1f ;  /* 0x00001feb11e07589 */ /* 0x000ea800000e0000 */
[----:B------:R-:W2:Y:S01]  /*efc0*/  SHFL.IDX PT, R222, R17, R230, 0x1f ;  /* 0x00001fe611de7589 */ /* 0x000ea200000e0000 */
[----:B-1----:R-:W-:Y:S01]  /*efd0*/  FFMA.FTZ R13, -R171, R171, 1 ;  /* 0x3f800000ab0d7423 */ /* 0x002fe200000101ab */
[----:B------:R-:W-:Y:S01]  /*efe0*/  FMUL.FTZ R40, R35, R40 ;  /* 0x0000002823287220 */ /* 0x000fe20000410000 */
[--C-:B------:R-:W-:Y:S01]  /*eff0*/  FADD.FTZ R41, R41, -R218.reuse ;  /* 0x800000da29297221 */ /* 0x100fe20000010000 */
[----:B------:R-:W-:Y:S01]  /*f000*/  FADD.FTZ R43, R43, -R218 ;  /* 0x800000da2b2b7221 */ /* 0x000fe20000010000 */
[--C-:B----4-:R-:W-:Y:S01]  /*f010*/  FADD.FTZ R53, R53, -R220.reuse ;  /* 0x800000dc35357221 */ /* 0x110fe20000010000 */
[----:B------:R-:W-:Y:S01]  /*f020*/  FADD.FTZ R55, R55, -R220 ;  /* 0x800000dc37377221 */ /* 0x000fe20000010000 */
[----:B------:R-:W-:Y:S01]  /*f030*/  FMUL.FTZ R13, R13, R40 ;  /* 0x000000280d0d7220 */ /* 0x000fe20000410000 */
[----:B------:R-:W-:Y:S01]  /*f040*/  FFMA.FTZ R40, -R170, R170, 1 ;  /* 0x3f800000aa287423 */ /* 0x000fe200000101aa */
[----:B------:R-:W-:Y:S01]  /*f050*/  FMUL.FTZ R220, R12, R41 ;  /* 0x000000290cdc7220 */ /* 0x000fe20000410000 */
[--C-:B---3--:R-:W-:Y:S01]  /*f060*/  FADD.FTZ R44, R44, -R221.reuse ;  /* 0x800000dd2c2c7221 */ /* 0x108fe20000010000 */
[----:B------:R-:W-:Y:S01]  /*f070*/  FADD.FTZ R46, R46, -R221 ;  /* 0x800000dd2e2e7221 */ /* 0x000fe20000010000 */
[--C-:B--2---:R-:W-:Y:S01]  /*f080*/  FADD.FTZ R45, R45, -R217.reuse ;  /* 0x800000d92d2d7221 */ /* 0x104fe20000010000 */
[----:B------:R-:W-:Y:S01]  /*f090*/  FADD.FTZ R47, R47, -R217 ;  /* 0x800000d92f2f7221 */ /* 0x000fe20000010000 */
[----:B------:R-:W-:Y:S01]  /*f0a0*/  FFMA.FTZ R217, -R169, R169, 1 ;  /* 0x3f800000a9d97423 */ /* 0x000fe200000101a9 */
[----:B------:R-:W-:Y:S01]  /*f0b0*/  FMUL.FTZ R218, R36, R42 ;  /* 0x0000002a24da7220 */ /* 0x000fe20000410000 */
[----:B------:R-:W-:Y:S01]  /*f0c0*/  FMUL.FTZ R221, R37, R43 ;  /* 0x0000002b25dd7220 */ /* 0x000fe20000410000 */
[----:B------:R-:W-:Y:S01]  /*f0d0*/  FMUL.FTZ R43, R40, R220 ;  /* 0x000000dc282b7220 */ /* 0x000fe20000410000 */
[----:B------:R-:W-:Y:S01]  /*f0e0*/  FFMA.FTZ R40, -R167, R167, 1 ;  /* 0x3f800000a7287423 */ /* 0x000fe200000101a7 */
[----:B------:R-:W-:Y:S01]  /*f0f0*/  FMUL.FTZ R44, R38, R44 ;  /* 0x0000002c262c7220 */ /* 0x000fe20000410000 */
[--C-:B------:R-:W-:Y:S01]  /*f100*/  FADD.FTZ R48, R48, -R223.reuse ;  /* 0x800000df30307221 */ /* 0x100fe20000010000 */
[----:B------:R-:W-:Y:S01]  /*f110*/  FADD.FTZ R50, R50, -R223 ;  /* 0x800000df32327221 */ /* 0x000fe20000010000 */
        /* <DEDUP_REMOVED lines=8> */
[----:B------:R-:W-:Y:S01]  /*f1a0*/  FADD.FTZ R51, R51, -R224 ;  /* 0x800000e033337221 */ /* 0x000fe20000010000 */
[----:B------:R-:W-:Y:S01]  /*f1b0*/  FADD.FTZ R52, R52, -R222 ;  /* 0x800000de34347221 */ /* 0x000fe20000010000 */
[----:B------:R-:W-:Y:S01]  /*f1c0*/  FADD.FTZ R49, R49, -R224 ;  /* 0x800000e031317221 */ /* 0x000fe20000010000 */
        /* <DEDUP_REMOVED lines=9> */
[----:B------:R-:W-:-:S02]  /*f260*/  VIADD R228, R10, 0x4 ;  /* 0x000000040ae47836 */ /* 0x000fc40000000000 */
[----:B------:R-:W-:Y:S01]  /*f270*/  FFMA.FTZ R51, -R165, R165, 1 ;  /* 0x3f800000a5337423 */ /* 0x000fe200000101a5 */
[----:B------:R-:W-:Y:S01]  /*f280*/  FMUL.FTZ R44, R89, R46 ;  /* 0x0000002e592c7220 */ /* 0x000fe20000410000 */
[----:B------:R-:W-:Y:S01]  /*f290*/  SHFL.IDX PT, R40, R216, R227, 0x1f ;  /* 0x00001fe3d8287589 */ /* 0x000fe200000e0000 */
[----:B------:R-:W1:Y:S01]  /*f2a0*/  MUFU.EX2 R122, R122 ;  /* 0x0000007a007a7308 */ /* 0x000e620000000800 */
[----:B------:R-:W-:Y:S02]  /*f2b0*/  FMUL.FTZ R46, R88, R217 ;  /* 0x000000d9582e7220 */ /* 0x000fe40000410000 */
[----:B------:R-:W2:Y:S01]  /*f2c0*/  SHFL.IDX PT, R89, R216, R10, 0x1f ;  /* 0x00001f0ad8597589 */ /* 0x000ea200000e0000 */
[----:B------:R-:W-:Y:S01]  /*f2d0*/  FMUL.FTZ R49, R92, R49 ;  /* 0x000000315c317220 */ /* 0x000fe20000410000 */
[----:B------:R-:W-:Y:S01]  /*f2e0*/  FMUL.FTZ R52, R90, R91 ;  /* 0x0000005b5a347220 */ /* 0x000fe20000410000 */
[----:B------:R-:W-:Y:S01]  /*f2f0*/  FMUL.FTZ R51, R51, R93 ;  /* 0x0000005d33337220 */ /* 0x000fe20000410000 */
[----:B------:R-:W3:Y:S01]  /*f300*/  SHFL.IDX PT, R88, R216, R228, 0x1f ;  /* 0x00001fe4d8587589 */ /* 0x000ee200000e0000 */
[----:B------:R-:W4:Y:S03]  /*f310*/  MUFU.EX2 R124, R124 ;  /* 0x0000007c007c7308 */ /* 0x000f260000000800 */
[----:B------:R-:W-:Y:S04]  /*f320*/  SHFL.IDX PT, R92, R216, R234, 0x1f ;  /* 0x00001fead85c7589 */ /* 0x000fe800000e0000 */
[----:B------:R-:W-:Y:S04]  /*f330*/  SHFL.IDX PT, R93, R216, R233, 0x1f ;  /* 0x00001fe9d85d7589 */ /* 0x000fe800000e0000 */
[----:B------:R-:W-:Y:S04]  /*f340*/  SHFL.IDX PT, R91, R216, R235, 0x1f ;  /* 0x00001febd85b7589 */ /* 0x000fe800000e0000 */
[----:B------:R-:W-:Y:S04]  /*f350*/  SHFL.IDX PT, R90, R216, R230, 0x1f ;  /* 0x00001fe6d85a7589 */ /* 0x000fe800000e0000 */
[----:B------:R-:W3:Y:S01]  /*f360*/  SHFL.IDX PT, R216, R216, R229, 0x1f ;  /* 0x00001fe5d8d87589 */ /* 0x000ee200000e0000 */
[----:B------:R-:W3:Y:S01]  /*f370*/  MUFU.EX2 R111, R111 ;  /* 0x0000006f006f7308 */ /* 0x000ee20000000800 */
[----:B------:R-:W-:Y:S01]  /*f380*/  FFMA.FTZ R42, -R168, R168, 1 ;  /* 0x3f800000a82a7423 */ /* 0x000fe200000101a8 */
[----:B------:R-:W-:Y:S01]  /*f390*/  FFMA.FTZ R217, -R164, R164, 1 ;  /* 0x3f800000a4d97423 */ /* 0x000fe200000101a4 */
[----:B------:R-:W3:Y:S02]  /*f3a0*/  LDL.LU R200, [R1+0x110] ;  /* 0x0001100001c87983 */ /* 0x000ee40000300800 */
[----:B------:R-:W-:Y:S01]  /*f3b0*/  FMUL.FTZ R42, R42, R221 ;  /* 0x000000dd2a2a7220 */ /* 0x000fe20000410000 */
[----:B-1----:R-:W-:-:S02]  /*f3c0*/  FMUL.FTZ R221, R122, R53 ;  /* 0x000000357add7220 */ /* 0x002fc40000410000 */
[----:B------:R-:W1:Y:S01]  /*f3d0*/  MUFU.EX2 R204, R204 ;  /* 0x000000cc00cc7308 */ /* 0x000e620000000800 */
[----:B------:R-:W-:Y:S01]  /*f3e0*/  FADD.FTZ R54, R54, -R222 ;  /* 0x800000de36367221 */ /* 0x000fe20000010000 */
[----:B----4-:R-:W-:Y:S01]  /*f3f0*/  FMUL.FTZ R222, R124, R55 ;  /* 0x000000377cde7220 */ /* 0x010fe20000410000 */
[----:B------:R-:W-:-:S05]  /*f400*/  FMUL.FTZ R55, R217, R221 ;  /* 0x000000ddd9377220 */ /* 0x000fca0000410000 */
[----:B------:R-:W4:Y:S01]  /*f410*/  MUFU.EX2 R119, R119 ;  /* 0x0000007700777308 */ /* 0x000f220000000800 */
[----:B--2---:R-:W-:Y:S01]  /*f420*/  FADD.FTZ R217, R56, -R89 ;  /* 0x8000005938d97221 */ /* 0x004fe20000010000 */
[----:B------:R-:W-:-:S06]  /*f430*/  FADD.FTZ R56, R60, -R40 ;  /* 0x800000283c387221 */ /* 0x000fcc0000010000 */
[----:B------:R-:W2:Y:S01]  /*f440*/  MUFU.EX2 R101, R101 ;  /* 0x0000006500657308 */ /* 0x000ea20000000800 */
[----:B------:R-:W-:Y:S01]  /*f450*/  FADD.FTZ R40, R62, -R40 ;  /* 0x800000283e287221 */ /* 0x000fe20000010000 */
[--C-:B---3--:R-:W-:Y:S01]  /*f460*/  FADD.FTZ R57, R57, -R88.reuse ;  /* 0x8000005839397221 */ /* 0x108fe20000010000 */
[----:B------:R-:W-:-:S05]  /*f470*/  FADD.FTZ R59, R59, -R88 ;  /* 0x800000583b3b7221 */ /* 0x000fca0000010000 */
[----:B------:R-:W3:Y:S01]  /*f480*/  MUFU.EX2 R120, R120 ;  /* 0x0000007800787308 */ /* 0x000ee20000000800 */
[--C-:B------:R-:W-:Y:S01]  /*f490*/  FADD.FTZ R88, R69, -R216.reuse ;  /* 0x800000d845587221 */ /* 0x100fe20000010000 */
[----:B------:R-:W-:-:S06]  /*f4a0*/  FADD.FTZ R216, R71, -R216 ;  /* 0x800000d847d87221 */ /* 0x000fcc0000010000 */
[----:B------:R-:W3:Y:S01]  /*f4b0*/  MUFU.EX2 R104, R104 ;  /* 0x0000006800687308 */ /* 0x000ee20000000800 */
[----:B------:R-:W-:Y:S01]  /*f4c0*/  FFMA.FTZ R71, -R155, R155, 1 ;  /* 0x3f8000009b477423 */ /* 0x000fe2000001019b */
[----:B------:R-:W-:-:S06]  /*f4d0*/  FMUL.FTZ R40, R111, R40 ;  /* 0x000000286f287220 */ /* 0x000fcc0000410000 */
[----:B------:R-:W3:Y:S01]  /*f4e0*/  MUFU.EX2 R107, R107 ;  /* 0x0000006b006b7308 */ /* 0x000ee20000000800 */
[----:B------:R-:W-:Y:S01]  /*f4f0*/  FADD.FTZ R64, R64, -R93 ;  /* 0x8000005d40407221 */ /* 0x000fe20000010000 */
[----:B------:R-:W-:Y:S01]  /*f500*/  FMUL.FTZ R71, R71, R40 ;  /* 0x0000002847477220 */ /* 0x000fe20000410000 */
[----:B------:R-:W-:Y:S01]  /*f510*/  FADD.FTZ R61, R61, -R92 ;  /* 0x8000005c3d3d7221 */ /* 0x000fe20000010000 */
[----:B------:R-:W-:-:S04]  /*f520*/  FFMA.FTZ R69, -R158, R158, 1 ;  /* 0x3f8000009e457423 */ /* 0x000fc8000001019e */
[----:B------:R-:W3:Y:S01]  /*f530*/  MUFU.EX2 R105, R105 ;  /* 0x0000006900697308 */ /* 0x000ee20000000800 */
[----:B-1----:R-:W-:Y:S01]  /*f540*/  FMUL.FTZ R59, R204, R59 ;  /* 0x0000003bcc3b7220 */ /* 0x002fe20000410000 */
[----:B------:R-:W-:Y:S01]  /*f550*/  FFMA.FTZ R40, -R153, R153, 1 ;  /* 0x3f80000099287423 */ /* 0x000fe20000010199 */
[----:B------:R-:W-:Y:S01]  /*f560*/  FADD.FTZ R92, R63, -R92 ;  /* 0x8000005c3f5c7221 */ /* 0x000fe20000010000 */
[----:B------:R-:W-:Y:S01]  /*f570*/  FFMA.FTZ R62, -R160, R160, 1 ;  /* 0x3f800000a03e7423 */ /* 0x000fe200000101a0 */
[----:B----4-:R-:W-:-:S03]  /*f580*/  FMUL.FTZ R57, R119, R57 ;  /* 0x0000003977397220 */ /* 0x010fc60000410000 */
[----:B------:R-:W1:Y:S01]  /*f590*/  MUFU.EX2 R100, R100 ;  /* 0x0000006400647308 */ /* 0x000e620000000800 */
[----:B--2---:R-:W-:Y:S01]  /*f5a0*/  FMUL.FTZ R64, R101, R64 ;  /* 0x0000004065407220 */ /* 0x004fe20000410000 */
[----:B------:R-:W2:Y:S01]  /*f5b0*/  LDL.LU R201, [R1+0x10c] ;  /* 0x00010c0001c97983 */ /* 0x000ea20000300800 */
[----:B------:R-:W-:Y:S01]  /*f5c0*/  FFMA.FTZ R215, -R202, R202, 1 ;  /* 0x3f800000cad77423 */ /* 0x000fe200000101ca */
[----:B------:R-:W-:Y:S01]  /*f5d0*/  FFMA.FTZ R225, -R203, R203, 1 ;  /* 0x3f800000cbe17423 */ /* 0x000fe200000101cb */
[----:B------:R-:W-:Y:S01]  /*f5e0*/  FMUL.FTZ R69, R69, R59 ;  /* 0x0000003b45457220 */ /* 0x000fe20000410000 */
[----:B------:R-:W2:Y:S02]  /*f5f0*/  LDL.LU R202, [R1+0x108] ;  /* 0x0001080001ca7983 */ /* 0x000ea40000300800 */
[----:B------:R-:W4:Y:S01]  /*f600*/  MUFU.EX2 R106, R106 ;  /* 0x0000006a006a7308 */ /* 0x000f220000000800 */
[--C-:B------:R-:W-:Y:S01]  /*f610*/  FADD.FTZ R65, R65, -R91.reuse ;  /* 0x8000005b41417221 */ /* 0x100fe20000010000 */
[----:B------:R-:W2:Y:S01]  /*f620*/  LDL.LU R203, [R1+0x104] ;  /* 0x0001040001cb7983 */ /* 0x000ea20000300800 */
[----:B------:R-:W-:Y:S01]  /*f630*/  FADD.FTZ R67, R67, -R91 ;  /* 0x8000005b43437221 */ /* 0x000fe20000010000 */
[----:B------:R-:W-:-:S04]  /*f640*/  FMUL.FTZ R62, R62, R57 ;  /* 0x000000393e3e7220 */ /* 0x000fc80000410000 */
[----:B------:R-:W4:Y:S01]  /*f650*/  MUFU.EX2 R102, R102 ;  /* 0x0000006600667308 */ /* 0x000f220000000800 */
[----:B------:R1:W5:Y:S01]  /*f660*/  LDL.LU R171, [R1+0x100] ;  /* 0x0001000001ab7983 */ /* 0x0003620000300800 */
[----:B------:R-:W-:Y:S01]  /*f670*/  FFMA.FTZ R59, -R157, R157, 1 ;  /* 0x3f8000009d3b7423 */ /* 0x000fe2000001019d */
[----:B---3--:R-:W-:Y:S01]  /*f680*/  FMUL.FTZ R56, R120, R56 ;  /* 0x0000003878387220 */ /* 0x008fe20000410000 */
[----:B------:R-:W-:Y:S01]  /*f690*/  FMUL.FTZ R92, R104, R92 ;  /* 0x0000005c685c7220 */ /* 0x000fe20000410000 */
[----:B------:R-:W-:Y:S01]  /*f6a0*/  FMUL.FTZ R64, R40, R64 ;  /* 0x0000004028407220 */ /* 0x000fe20000410000 */
[----:B------:R3:W5:Y:S02]  /*f6b0*/  LDL.LU R170, [R1+0xfc] ;  /* 0x0000fc0001aa7983 */ /* 0x0007640000300800 */
[----:B------:R-:W4:Y:S01]  /*f6c0*/  MUFU.EX2 R116, R116 ;  /* 0x0000007400747308 */ /* 0x000f220000000800 */
[----:B------:R-:W-:Y:S01]  /*f6d0*/  FADD.FTZ R58, R58, -R89 ;  /* 0x800000593a3a7221 */ /* 0x000fe20000010000 */
[----:B------:R-:W-:Y:S01]  /*f6e0*/  FFMA.FTZ R57, -R154, R154, 1 ;  /* 0x3f8000009a397423 */ /* 0x000fe2000001019a */
[----:B------:R-:W4:Y:S01]  /*f6f0*/  SHFL.IDX PT, R40, R15, R228, 0x1f ;  /* 0x00001fe40f287589 */ /* 0x000f2200000e0000 */
[----:B------:R-:W-:Y:S01]  /*f700*/  FMUL.FTZ R220, R107, R54 ;  /* 0x000000366bdc7220 */ /* 0x000fe20000410000 */
[----:B------:R-:W-:-:S02]  /*f710*/  FFMA.FTZ R218, -R163, R163, 1 ;  /* 0x3f800000a3da7423 */ /* 0x000fc400000101a3 */
[----:B------:R-:W4:Y:S01]  /*f720*/  SHFL.IDX PT, R91, R15, R235, 0x1f ;  /* 0x00001feb0f5b7589 */ /* 0x000f2200000e0000 */
[----:B------:R-:W4:Y:S01]  /*f730*/  MUFU.EX2 R115, R115 ;  /* 0x0000007300737308 */ /* 0x000f220000000800 */
[----:B------:R-:W-:Y:S02]  /*f740*/  FMUL.FTZ R59, R59, R56 ;  /* 0x000000383b3b7220 */ /* 0x000fe40000410000 */
[----:B------:R3:W5:Y:S01]  /*f750*/  LDL.LU R169, [R1+0xf8] ;  /* 0x0000f80001a97983 */ /* 0x0007620000300800 */
[----:B------:R-:W-:-:S03]  /*f760*/  FMUL.FTZ R56, R57, R92 ;  /* 0x0000005c39387220 */ /* 0x000fc60000410000 */
[----:B------:R-:W4:Y:S01]  /*f770*/  SHFL.IDX PT, R89, R15, R10, 0x1f ;  /* 0x00001f0a0f597589 */ /* 0x000f2200000e0000 */
[----:B------:R-:W4:Y:S03]  /*f780*/  MUFU.EX2 R110, R110 ;  /* 0x0000006e006e7308 */ /* 0x000f260000000800 */
[----:B------:R3:W5:Y:S01]  /*f790*/  LDL.LU R168, [R1+0xf4] ;  /* 0x0000f40001a87983 */ /* 0x0007620000300800 */
[----:B------:R-:W-:Y:S01]  /*f7a0*/  FADD.FTZ R66, R66, -R93 ;  /* 0x8000005d42427221 */ /* 0x000fe20000010000 */
[----:B------:R-:W-:Y:S02]  /*f7b0*/  FADD.FTZ R63, R68, -R90 ;  /* 0x8000005a443f7221 */ /* 0x000fe40000010000 */
[----:B------:R3:W5:Y:S01]  /*f7c0*/  LDL.LU R167, [R1+0xf0] ;  /* 0x0000f00001a77983 */ /* 0x0007620000300800 */
[----:B------:R-:W4:Y:S01]  /*f7d0*/  MUFU.EX2 R117, R117 ;  /* 0x0000007500757308 */ /* 0x000f220000000800 */
[----:B------:R-:W-:-:S02]  /*f7e0*/  FMUL.FTZ R53, R218, R220 ;  /* 0x000000dcda357220 */ /* 0x000fc40000410000 */
[----:B------:R3:W5:Y:S01]  /*f7f0*/  LDL.LU R166, [R1+0xec] ;  /* 0x0000ec0001a67983 */ /* 0x0007620000300800 */
[----:B------:R-:W-:Y:S01]  /*f800*/  FADD.FTZ R90, R70, -R90 ;  /* 0x8000005a465a7221 */ /* 0x000fe20000010000 */
[----:B------:R-:W-:Y:S02]  /*f810*/  FFMA.FTZ R54, -R162, R162, 1 ;  /* 0x3f800000a2367423 */ /* 0x000fe400000101a2 */
[----:B------:R3:W5:Y:S01]  /*f820*/  LDL.LU R165, [R1+0xe8] ;  /* 0x0000e80001a57983 */ /* 0x0007620000300800 */
[----:B------:R-:W4:Y:S01]  /*f830*/  MUFU.EX2 R123, R123 ;  /* 0x0000007b007b7308 */ /* 0x000f220000000800 */
[----:B------:R-:W-:Y:S02]  /*f840*/  FFMA.FTZ R70, -R156, R156, 1 ;  /* 0x3f8000009c467423 */ /* 0x000fe4000001019c */
[----:B------:R-:W4:Y:S01]  /*f850*/  SHFL.IDX PT, R92, R15, R230, 0x1f ;  /* 0x00001fe60f5c7589 */ /* 0x000f2200000e0000 */
[----:B------:R-:W-:Y:S01]  /*f860*/  FMUL.FTZ R61, R105, R61 ;  /* 0x0000003d693d7220 */ /* 0x000fe20000410000 */
[----:B------:R-:W-:-:S02]  /*f870*/  FFMA.FTZ R68, -R161, R161, 1 ;  /* 0x3f800000a1447423 */ /* 0x000fc400000101a1 */
[----:B------:R3:W5:Y:S01]  /*f880*/  LDL.LU R164, [R1+0xe4] ;  /* 0x0000e40001a47983 */ /* 0x0007620000300800 */
[----:B------:R-:W4:Y:S03]  /*f890*/  MUFU.EX2 R118, R118 ;  /* 0x0000007600767308 */ /* 0x000f260000000800 */
[----:B------:R-:W4:Y:S01]  /*f8a0*/  SHFL.IDX PT, R93, R15, R227, 0x1f ;  /* 0x00001fe30f5d7589 */ /* 0x000f2200000e0000 */
[----:B------:R-:W-:Y:S01]  /*f8b0*/  FFMA.FTZ R57, -R151, R151, 1 ;  /* 0x3f80000097397423 */ /* 0x000fe20000010197 */
[----:B-1----:R-:W-:Y:S02]  /*f8c0*/  FMUL.FTZ R66, R100, R66 ;  /* 0x0000004264427220 */ /* 0x002fe40000410000 */
[----:B------:R3:W5:Y:S01]  /*f8d0*/  LDL.LU R163, [R1+0xe0] ;  /* 0x0000e00001a37983 */ /* 0x0007620000300800 */
[----:B------:R-:W-:-:S03]  /*f8e0*/  FFMA.FTZ R60, -R159, R159, 1 ;  /* 0x3f8000009f3c7423 */ /* 0x000fc6000001019f */
[----:B------:R-:W1:Y:S01]  /*f8f0*/  SHFL.IDX PT, R220, R15, R229, 0x1f ;  /* 0x00001fe50fdc7589 */ /* 0x000e6200000e0000 */
[----:B------:R-:W-:-:S03]  /*f900*/  FMUL.FTZ R70, R70, R61 ;  /* 0x0000003d46467220 */ /* 0x000fc60000410000 */
[----:B------:R3:W5:Y:S04]  /*f910*/  LDL.LU R162, [R1+0xdc] ;  /* 0x0000dc0001a27983 */ /* 0x0007680000300800 */
[----:B------:R-:W1:Y:S01]  /*f920*/  SHFL.IDX PT, R218, R15, R233, 0x1f ;  /* 0x00001fe90fda7589 */ /* 0x000e6200000e0000 */
[----:B----4-:R-:W-:-:S03]  /*f930*/  FMUL.FTZ R58, R106, R58 ;  /* 0x0000003a6a3a7220 */ /* 0x010fc60000410000 */
[----:B------:R3:W5:Y:S01]  /*f940*/  LDL.LU R161, [R1+0xd8] ;  /* 0x0000d80001a17983 */ /* 0x0007620000300800 */
[----:B------:R-:W4:Y:S01]  /*f950*/  MUFU.EX2 R138, R138 ;  /* 0x0000008a008a7308 */ /* 0x000f220000000800 */
[----:B------:R-:W-:Y:S02]  /*f960*/  FMUL.FTZ R61, R102, R65 ;  /* 0x00000041663d7220 */ /* 0x000fe40000410000 */
[----:B------:R3:W5:Y:S01]  /*f970*/  LDL.LU R160, [R1+0xd4] ;  /* 0x0000d40001a07983 */ /* 0x0007620000300800 */
[----:B------:R-:W-:-:S03]  /*f980*/  FMUL.FTZ R65, R57, R66 ;  /* 0x0000004239417220 */ /* 0x000fc60000410000 */
[----:B------:R3:W5:Y:S01]  /*f990*/  LDL.LU R159, [R1+0xd0] ;  /* 0x0000d000019f7983 */ /* 0x0007620000300800 */
[----:B------:R-:W-:Y:S01]  /*f9a0*/  FFMA.FTZ R66, -R150, R150, 1 ;  /* 0x3f80000096427423 */ /* 0x000fe20000010196 */
[----:B------:R-:W-:Y:S02]  /*f9b0*/  FMUL.FTZ R63, R116, R63 ;  /* 0x0000003f743f7220 */ /* 0x000fe40000410000 */
[----:B------:R3:W5:Y:S01]  /*f9c0*/  LDL.LU R158, [R1+0xcc] ;  /* 0x0000cc00019e7983 */ /* 0x0007620000300800 */
[----:B------:R-:W-:-:S03]  /*f9d0*/  FMUL.FTZ R60, R60, R58 ;  /* 0x0000003a3c3c7220 */ /* 0x000fc60000410000 */
[----:B------:R3:W5:Y:S01]  /*f9e0*/  LDL.LU R157, [R1+0xc8] ;  /* 0x0000c800019d7983 */ /* 0x0007620000300800 */
[----:B------:R-:W-:-:S03]  /*f9f0*/  FFMA.FTZ R58, -R152, R152, 1 ;  /* 0x3f800000983a7423 */ /* 0x000fc60000010198 */
[----:B------:R3:W5:Y:S01]  /*fa00*/  LDL.LU R156, [R1+0xc4] ;  /* 0x0000c400019c7983 */ /* 0x0007620000300800 */
[----:B------:R-:W-:Y:S01]  /*fa10*/  FFMA.FTZ R57, -R149, R149, 1 ;  /* 0x3f80000095397423 */ /* 0x000fe20000010195 */
        /* <DEDUP_REMOVED lines=18> */
[----:B------:R-:W-:-:S02]  /*fb40*/  FMUL.FTZ R216, R118, R216 ;  /* 0x000000d876d87220 */ /* 0x000fc40000410000 */
[----:B------:R3:W5:Y:S01]  /*fb50*/  LDL.LU R148, [R1+0xa4] ;  /* 0x0000a40001947983 */ /* 0x0007620000300800 */
[--C-:B------:R-:W-:Y:S01]  /*fb60*/  FADD.FTZ R73, R73, -R40.reuse ;  /* 0x8000002849497221 */ /* 0x100fe20000010000 */
[--C-:B------:R-:W-:Y:S01]  /*fb70*/  FADD.FTZ R81, R81, -R91.reuse ;  /* 0x8000005b51517221 */ /* 0x100fe20000010000 */
[----:B------:R-:W-:Y:S01]  /*fb80*/  FADD.FTZ R83, R83, -R91 ;  /* 0x8000005b53537221 */ /* 0x000fe20000010000 */
[----:B------:R3:W5:Y:S01]  /*fb90*/  LDL.LU R147, [R1+0xa0] ;  /* 0x0000a00001937983 */ /* 0x0007620000300800 */
[----:B------:R-:W-:Y:S01]  /*fba0*/  FFMA.FTZ R88, -R145, R145, 1 ;  /* 0x3f80000091587423 */ /* 0x000fe20000010191 */
[----:B------:R-:W-:Y:S01]  /*fbb0*/  FMUL.FTZ R68, R68, R217 ;  /* 0x000000d944447220 */ /* 0x000fe20000410000 */
[--C-:B------:R-:W-:Y:S01]  /*fbc0*/  FADD.FTZ R72, R72, -R89.reuse ;  /* 0x8000005948487221 */ /* 0x100fe20000010000 */
[----:B------:R3:W5:Y:S01]  /*fbd0*/  LDL.LU R146, [R1+0x9c] ;  /* 0x00009c0001927983 */ /* 0x0007620000300800 */
[----:B------:R-:W-:Y:S01]  /*fbe0*/  FADD.FTZ R74, R74, -R89 ;  /* 0x800000594a4a7221 */ /* 0x000fe20000010000 */
[----:B------:R-:W-:Y:S01]  /*fbf0*/  FADD.FTZ R40, R75, -R40 ;  /* 0x800000284b287221 */ /* 0x000fe20000010000 */
[----:B------:R-:W-:Y:S01]  /*fc00*/  FFMA.FTZ R91, -R144, R144, 1 ;  /* 0x3f800000905b7423 */ /* 0x000fe20000010190 */
[----:B------:R3:W5:Y:S01]  /*fc10*/  LDL.LU R145, [R1+0x98] ;  /* 0x0000980001917983 */ /* 0x0007620000300800 */
[----:B------:R-:W-:Y:S01]  /*fc20*/  FMUL.FTZ R67, R67, R90 ;  /* 0x0000005a43437220 */ /* 0x000fe20000410000 */
[----:B------:R-:W-:Y:S01]  /*fc30*/  FFMA.FTZ R89, -R143, R143, 1 ;  /* 0x3f8000008f597423 */ /* 0x000fe2000001018f */
[----:B------:R-:W-:Y:S01]  /*fc40*/  FFMA.FTZ R90, -R142, R142, 1 ;  /* 0x3f8000008e5a7423 */ /* 0x000fe2000001018e */
[----:B------:R4:W3:Y:S01]  /*fc50*/  SHFL.IDX PT, R217, R15, R234, 0x1f ;  /* 0x00001fea0fd97589 */ /* 0x0008e200000e0000 */
[----:B------:R-:W-:-:S03]  /*fc60*/  FMUL.FTZ R61, R61, R216 ;  /* 0x000000d83d3d7220 */ /* 0x000fc60000410000 */
[----:B------:R1:W5:Y:S01]  /*fc70*/  LDL.LU R144, [R1+0x94] ;  /* 0x0000940001907983 */ /* 0x0003620000300800 */
[--C-:B------:R-:W-:Y:S01]  /*fc80*/  FADD.FTZ R84, R84, -R92.reuse ;  /* 0x8000005c54547221 */ /* 0x100fe20000010000 */
[----:B------:R-:W-:Y:S02]  /*fc90*/  FADD.FTZ R86, R86, -R92 ;  /* 0x8000005c56567221 */ /* 0x000fe40000010000 */
[----:B------:R1:W5:Y:S01]  /*fca0*/  LDL.LU R143, [R1+0x90] ;  /* 0x00009000018f7983 */ /* 0x0003620000300800 */
[----:B----4-:R4:W-:Y:S01]  /*fcb0*/  MUFU.EX2 R15, R121 ;  /* 0x00000079000f7308 */ /* 0x0109e20000000800 */
[----:B------:R-:W-:Y:S02]  /*fcc0*/  FMUL.FTZ R40, R138, R40 ;  /* 0x000000288a287220 */ /* 0x000fe40000410000 */
[----:B------:R1:W5:Y:S01]  /*fcd0*/  LDL.LU R142, [R1+0x8c] ;  /* 0x00008c00018e7983 */ /* 0x0003620000300800 */
[----:B------:R-:W-:Y:S01]  /*fce0*/  FFMA.FTZ R216, -R140, R140, 1 ;  /* 0x3f8000008cd87423 */ /* 0x000fe2000001018c */
[--C-:B------:R-:W-:Y:S01]  /*fcf0*/  FADD.FTZ R76, R76, -R93.reuse ;  /* 0x8000005d4c4c7221 */ /* 0x100fe20000010000 */
[----:B------:R-:W-:Y:S01]  /*fd00*/  FADD.FTZ R78, R78, -R93 ;  /* 0x8000005d4e4e7221 */ /* 0x000fe20000010000 */
[----:B------:R-:W-:Y:S01]  /*fd10*/  FFMA.FTZ R92, -R7, R7, 1 ;  /* 0x3f800000075c7423 */ /* 0x000fe20000010107 */
[----:B----4-:R-:W-:-:S02]  /*fd20*/  FFMA.FTZ R121, -R141, R141, 1 ;  /* 0x3f8000008d797423 */ /* 0x010fc4000001018d */
        /* <DEDUP_REMOVED lines=12> */
[----:B------:R-:W-:-:S03]  /*fdf0*/  FFMA.FTZ R40, -R2, R2, 1 ;  /* 0x3f80000002287423 */ /* 0x000fc60000010102 */
[----:B------:R4:W5:Y:S04]  /*fe00*/  LDL.LU R5, [R1+0x78] ;  /* 0x0000780001057983 */ /* 0x0009680000300800 */
[----:B------:R4:W5:Y:S04]  /*fe10*/  LDL.LU R4, [R1+0x74] ;  /* 0x0000740001047983 */ /* 0x0009680000300800 */
[----:B------:R4:W5:Y:S04]  /*fe20*/  LDL.LU R2, [R1+0x70] ;  /* 0x0000700001027983 */ /* 0x0009680000300800 */
[----:B------:R-:W4:Y:S01]  /*fe30*/  LDL R221, [R1+0x54] ;  /* 0x0000540001dd7983 */ /* 0x000f220000100800 */
[----:B------:R-:W1:Y:S08]  /*fe40*/  MUFU.EX2 R131, R131 ;  /* 0x0000008300837308 */ /* 0x000e700000000800 */
        /* <DEDUP_REMOVED lines=16> */
[----:B------:R-:W-:Y:S01]  /*ff50*/  FMUL.FTZ R76, R126, R76 ;  /* 0x0000004c7e4c7220 */ /* 0x000fe20000410000 */
[----:B---3--:R-:W-:Y:S01]  /*ff60*/  FMUL.FTZ R82, R137, R82 ;  /* 0x0000005289527220 */ /* 0x008fe20000410000 */
        /* <DEDUP_REMOVED lines=229> */
.L_x_1541:
        /* <DEDUP_REMOVED lines=70> */
.L_x_1542:
        /* <DEDUP_REMOVED lines=12> */
.L_x_1532:
        /* <DEDUP_REMOVED lines=34> */
.L_x_1500:
[----:B------:R-:W-:Y:S05]  /*11500*/  @P0 BRA `(.L_x_1498) ;  /* 0x00000044002c0947 */ /* 0x000fea0003800000 */
[----:B------:R-:W2:Y:S01]  /*11510*/  LDC R17, c[0x0][0x850] ;  /* 0x00021400ff117b82 */ /* 0x000ea20000000800 */
[----:B------:R-:W3:Y:S01]  /*11520*/  S2R R14, SR_TID.X ;  /* 0x00000000000e7919 */ /* 0x000ee20000002100 */
[----:B------:R-:W-:Y:S01]  /*11530*/  MOV R4, 0x400 ;  /* 0x0000040000047802 */ /* 0x000fe20000000f00 */
[----:B------:R-:W-:Y:S01]  /*11540*/  ULDC.64 UR4, c[0x0][0x818] ;  /* 0x0002060000047ab9 */ /* 0x000fe20000000a00 */
[----:B------:R-:W-:Y:S01]  /*11550*/  ULDC.64 UR6, c[0x0][0x840] ;  /* 0x0002100000067ab9 */ /* 0x000fe20000000a00 */
[----:B------:R-:W4:Y:S01]  /*11560*/  S2R R10, SR_CTAID.Y ;  /* 0x00000000000a7919 */ /* 0x000f220000002600 */
[----:B------:R-:W5:Y:S01]  /*11570*/  S2R R9, SR_CgaCtaId ;  /* 0x0000000000097919 */ /* 0x000f620000008800 */
[----:B------:R-:W1:Y:S01]  /*11580*/  S2R R12, SR_CTAID.X ;  /* 0x00000000000c7919 */ /* 0x000e620000002500 */
[----:B------:R-:W1:Y:S01]  /*11590*/  S2R R21, SR_CTAID.Z ;  /* 0x0000000000157919 */ /* 0x000e620000002700 */
[----:B--2---:R-:W-:Y:S01]  /*115a0*/  ISETP.NE.AND P0, PT, R17, 0x1, PT ;  /* 0x000000011100780c */ /* 0x004fe20003f05270 */
[----:B---3--:R-:W-:-:S12]  /*115b0*/  VIADD R19, R14, 0xffffff80 ;  /* 0xffffff800e137836 */ /* 0x008fd80000000000 */
[----:B------:R-:W2:Y:S01]  /*115c0*/  @P0 LDC R3, c[0x0][0x854] ;  /* 0x00021500ff030b82 */ /* 0x000ea20000000800 */
[----:B------:R-:W-:Y:S02]  /*115d0*/  SHF.R.S32.HI R2, RZ, 0x1f, R19 ;  /* 0x0000001fff027819 */ /* 0x000fe40000011413 */
[----:B----4-:R-:W-:Y:S02]  /*115e0*/  MOV R7, R10 ;  /* 0x0000000a00077202 */ /* 0x010fe40000000f00 */
[----:B-----5:R-:W-:Y:S02]  /*115f0*/  LEA R23, R9, R4, 0x18 ;  /* 0x0000000409177211 */ /* 0x020fe400078ec0ff */
[----:B------:R-:W-:Y:S01]  /*11600*/  LEA.HI R2, R2, R19, RZ, 0x7 ;  /* 0x0000001302027211 */ /* 0x000fe200078f38ff */
[----:B------:R-:W3:Y:S01]  /*11610*/  @P0 LDC R5, c[0x0][0x858] ;  /* 0x00021600ff050b82 */ /* 0x000ee20000000800 */
[----:B-1----:R-:W-:Y:S02]  /*11620*/  IMAD.SHL.U32 R4, R12, 0x2000, RZ ;  /* 0x000020000c047824 */ /* 0x002fe400078e00ff */
[----:B--2---:R-:W-:-:S05]  /*11630*/  @P0 IMAD.HI.U32 R0, R10, R3, RZ ;  /* 0x000000030a000227 */ /* 0x004fca00078e00ff */
[----:B---3--:R-:W-:Y:S02]  /*11640*/  @P0 SHF.R.U32.HI R7, RZ, R5, R0 ;  /* 0x00000005ff070219 */ /* 0x008fe40000011600 */
[C---:B------:R-:W-:Y:S02]  /*11650*/  LOP3.LUT R0, R2.reuse, 0xfffff80, RZ, 0xc0, !PT ;  /* 0x0fffff8002007812 */ /* 0x040fe400078ec0ff */
[----:B------:R-:W-:Y:S02]  /*11660*/  SHF.R.S32.HI R11, RZ, 0x1f, R7 ;  /* 0x0000001fff0b7819 */ /* 0x000fe40000011407 */
[----:B------:R-:W-:Y:S01]  /*11670*/  SHF.R.S32.HI R5, RZ, 0x1f, R4 ;  /* 0x0000001fff057819 */ /* 0x000fe20000011404 */
[----:B------:R-:W-:Y:S01]  /*11680*/  IMAD.IADD R0, R19, 0x1, -R0 ;  /* 0x0000000113007824 */ /* 0x000fe200078e0a00 */
[----:B------:R-:W-:Y:S01]  /*11690*/  SHF.L.U32 R2, R2, 0x5, RZ ;  /* 0x0000000502027819 */ /* 0x000fe200000006ff */
[C---:B------:R-:W-:Y:S02]  /*116a0*/  IMAD R6, R11.reuse, UR4, RZ ;  /* 0x000000040b067c24 */ /* 0x040fe4000f8e02ff */
[----:B------:R-:W-:Y:S01]  /*116b0*/  IMAD R8, R11, UR6, RZ ;  /* 0x000000060b087c24 */ /* 0x000fe2000f8e02ff */
[----:B------:R-:W-:Y:S01]  /*116c0*/  LOP3.LUT R9, R2, 0x3ffff000, RZ, 0xc0, !PT ;  /* 0x3ffff00002097812 */ /* 0x000fe200078ec0ff */
[----:B------:R-:W-:-:S03]  /*116d0*/  IMAD.WIDE.U32 R2, R7, UR4, R4 ;  /* 0x0000000407027c25 */ /* 0x000fc6000f8e0004 */
[----:B------:R-:W-:Y:S01]  /*116e0*/  LEA R0, R0, R9, 0x2 ;  /* 0x0000000900007211 */ /* 0x000fe200078e10ff */
[C---:B------:R-:W-:Y:S01]  /*116f0*/  IMAD R13, R7.reuse, UR5, R6 ;  /* 0x00000005070d7c24 */ /* 0x040fe2000f8e0206 */
[----:B------:R-:W-:Y:S01]  /*11700*/  SHF.R.S32.HI R6, RZ, 0x1f, R21 ;  /* 0x0000001fff067819 */ /* 0x000fe20000011415 */
        /* <DEDUP_REMOVED lines=8> */
[C---:B------:R-:W-:Y:S02]  /*11790*/  IMAD R13, R21.reuse, UR5, R8 ;  /* 0x00000005150d7c24 */ /* 0x040fe4000f8e0208 */
[----:B------:R-:W-:-:S04]  /*117a0*/  IMAD.WIDE.U32 R2, R21, UR4, R2 ;  /* 0x0000000415027c25 */ /* 0x000fc8000f8e0002 */
[----:B------:R-:W-:Y:S01]  /*117b0*/  IMAD R9, R21, UR7, R6 ;  /* 0x0000000715097c24 */ /* 0x000fe2000f8e0206 */
[----:B------:R-:W-:Y:S01]  /*117c0*/  IADD3 R13, R3, R13, RZ ;  /* 0x0000000d030d7210 */ /* 0x000fe20007ffe0ff */
[----:B------:R-:W-:Y:S01]  /*117d0*/  IMAD.WIDE.U32 R4, R21, UR6, R4 ;  /* 0x0000000615047c25 */ /* 0x000fe2000f8e0004 */
[----:B------:R-:W-:Y:S05]  /*117e0*/  WARPSYNC.ALL ;  /* 0x0000000000007948 */ /* 0x000fea0003800000 */
[----:B------:R-:W-:Y:S02]  /*117f0*/  IMAD R0, R0, 0x4, R23 ;  /* 0x0000000400007824 */ /* 0x000fe400078e0217 */
[----:B------:R-:W-:Y:S01]  /*11800*/  IMAD.IADD R9, R5, 0x1, R9 ;  /* 0x0000000105097824 */ /* 0x000fe200078e0209 */
[----:B------:R-:W-:Y:S01]  /*11810*/  BAR.SYNC.DEFER_BLOCKING 0x1, 0x100 ;  /* 0x0044000000007b1d */ /* 0x000fe20000010000 */
[----:B------:R-:W-:-:S02]  /*11820*/  ISETP.NE.AND P0, PT, R19, RZ, PT ;  /* 0x000000ff1300720c */ /* 0x000fc40003f05270 */
[----:B------:R-:W-:-:S03]  /*11830*/  ISETP.NE.AND P1, PT, R14, 0x80, PT ;  /* 0x000000800e00780c */ /* 0x000fc60003f25270 */
        /* <DEDUP_REMOVED lines=10> */
[----:B------:R-:W-:Y:S02]  /*118e0*/  IADD3 R6, P2, P3, R8, R6, R7 ;  /* 0x0000000608067210 */ /* 0x000fe40007b5e007 */
[----:B------:R-:W-:Y:S01]  /*118f0*/  SHF.R.S32.HI R8, RZ, 0x1f, R8 ;  /* 0x0000001fff087819 */ /* 0x000fe20000011408 */
[----:B------:R3:W-:Y:S03]  /*11900*/  STS.128 [R0], R172 ;  /* 0x000000ac00007388 */ /* 0x0007e60000000c00 */
[----:B------:R-:W-:Y:S01]  /*11910*/  IADD3.X R11, R8, R12, R11, P2, P3 ;  /* 0x0000000c080b7210 */ /* 0x000fe200017e640b */
[----:B------:R-:W-:Y:S01]  /*11920*/  IMAD.MOV R8, RZ, RZ, -R7 ;  /* 0x000000ffff087224 */ /* 0x000fe200078e0a07 */
[C---:B------:R-:W-:Y:S01]  /*11930*/  SHF.L.U32 R12, R6.reuse, 0x2, RZ ;  /* 0x00000002060c7819 */ /* 0x040fe200000006ff */
[----:B------:R3:W-:Y:S01]  /*11940*/  STS.128 [R0+0x800], R176 ;  /* 0x000800b000007388 */ /* 0x0007e20000000c00 */
[----:B------:R-:W-:Y:S01]  /*11950*/  SHF.L.U64.HI R11, R6, 0x2, R11 ;  /* 0x00000002060b7819 */ /* 0x000fe2000001020b */
[----:B------:R-:W-:Y:S01]  /*11960*/  IMAD R17, R17, R8, R10 ;  /* 0x0000000811117224 */ /* 0x000fe200078e020a */
        /* <DEDUP_REMOVED lines=11> */
.L_x_1546:
[----:B------:R-:W2:Y:S04]  /*11a20*/  LDG.E.STRONG.GPU R8, desc[UR38][R6.64] ;  /* 0x0000002606087981 */ /* 0x000ea8000c1ef900 */
[----:B--2---:R-:W-:Y:S01]  /*11a30*/  CCTL.IVALL ;  /* 0x00000000ff00798f */ /* 0x004fe20002000000 */
[----:B------:R-:W-:Y:S05]  /*11a40*/  YIELD ;  /* 0x0000000000007946 */ /* 0x000fea0003800000 */
[----:B------:R-:W-:-:S13]  /*11a50*/  ISETP.NE.AND P0, PT, R8, R17, PT ;  /* 0x000000110800720c */ /* 0x000fda0003f05270 */
[----:B------:R-:W-:Y:S05]  /*11a60*/  @P0 BRA `(.L_x_1546) ;  /* 0xfffffffc00ec0947 */ /* 0x000fea000383ffff */
.L_x_1545:
[----:B------:R-:W-:Y:S05]  /*11a70*/  BSYNC B0 ;  /* 0x0000000000007941 */ /* 0x000fea0003800000 */
.L_x_1544:
[----:B------:R-:W-:Y:S01]  /*11a80*/  UMOV UR4, 0xffffffff ;  /* 0xffffffff00047882 */ /* 0x000fe20000000000 */
[----:B------:R-:W-:Y:S02]  /*11a90*/  LEA.HI.X R13, R2, R15, R13, 0x2, P2 ;  /* 0x0000000f020d7211 */ /* 0x000fe400010f140d */
[----:B------:R-:W-:Y:S01]  /*11aa0*/  LEA.HI.X R9, R4, R19, R9, 0x2, P3 ;  /* 0x0000001304097211 */ /* 0x000fe200018f1409 */
[----:B------:R-:W-:Y:S06]  /*11ab0*/  BRA.DIV UR4, `(.L_x_1547) ;  /* 0x0000004204747947 */ /* 0x000fec000b800000 */
[----:B------:R-:W-:Y:S01]  /*11ac0*/  NOP ;  /* 0x0000000000007918 */ /* 0x000fe20000000000 */
.L_x_1645:
        /* <DEDUP_REMOVED lines=17> */
.L_x_1550:
[----:B------:R-:W-:Y:S01]  /*11be0*/  @P0 ELECT P2, URZ, PT ;  /* 0x00000000003f082f */ /* 0x000fe20003840000 */
[----:B------:R1:W-:-:S12]  /*11bf0*/  UBLKRED.G.S.ADD.F32.RN [UR4], [UR6], UR7, desc[UR8] ;  /* 0x00000804060073bb */ /* 0x0003d800080a1407 */
[----:B------:R-:W-:Y:S02]  /*11c00*/  @P2 PLOP3.LUT P0, PT, P2, PT, PT, 0x8, 0x0 ;  /* 0x000000000000281c */ /* 0x000fe4000170e170 */
[----:B------:R-:W-:-:S11]  /*11c10*/  PLOP3.LUT P2, PT, PT, PT, PT, 0x8, 0x0 ;  /* 0x000000000000781c */ /* 0x000fd60003f4e170 */
[----:B-1----:R-:W-:Y:S05]  /*11c20*/  @P0 BRA.U.ANY `(.L_x_1550) ;  /* 0xfffffffd00ec0947 */ /* 0x002fea000393ffff */
[----:B------:R0:W-:Y:S01]  /*11c30*/  UTMACMDFLUSH ;  /* 0x00000000000079b7 */ /* 0x0001e20000000000 */
[----:B------:R-:W-:-:S04]  /*11c40*/  DEPBAR.LE SB0, 0x0 ;  /* 0x000080000000791a */ /* 0x000fc80000000000 */
.L_x_1549:
[----:B------:R-:W-:Y:S05]  /*11c50*/  BSYNC B0 ;  /* 0x0000000000007941 */ /* 0x000fea0003800000 */
.L_x_1548:
        /* <DEDUP_REMOVED lines=12> */
[----:B------:R-:W-:-:S05]  /*11d20*/  MOV R3, 0x1 ;  /* 0x0000000100037802 */ /* 0x000fca0000000f00 */
[----:B------:R1:W-:Y:S02]  /*11d30*/  REDG.E.ADD.S32.STRONG.GPU desc[UR38][R6.64], R3 ;  /* 0x000000030600798e */ /* 0x0003e4000c10e3a6 */
.L_x_1552:
[----:B------:R-:W-:Y:S05]  /*11d40*/  BSYNC B0 ;  /* 0x0000000000007941 */ /* 0x000fea0003800000 */
.L_x_1551:
[----:B------:R-:W-:Y:S06]  /*11d50*/  BAR.SYNC.DEFER_BLOCKING 0x1, 0x100 ;  /* 0x0044000000007b1d */ /* 0x000fec0000010000 */
[----:B------:R-:W-:Y:S01]  /*11d60*/  ULDC.64 UR4, c[0x0][0x860] ;  /* 0x0002180000047ab9 */ /* 0x000fe20000000a00 */
[----:B------:R-:W-:Y:S01]  /*11d70*/  BSSY B0, `(.L_x_1553) ;  /* 0x0000011000007945 */ /* 0x000fe20003800000 */
[----:B------:R-:W-:-:S04]  /*11d80*/  IADD3 R2, P0, R12, UR4, RZ ;  /* 0x000000040c027c10 */ /* 0x000fc8000ff1e0ff */
[----:B-1----:R-:W-:Y:S01]  /*11d90*/  IADD3.X R3, R11, UR5, RZ, P0, !PT ;  /* 0x000000050b037c10 */ /* 0x002fe200087fe4ff */
        /* <DEDUP_REMOVED lines=9> */
.L_x_1555:
[----:B-1-3--:R-:W2:Y:S04]  /*11e30*/  LDG.E.STRONG.GPU R0, desc[UR38][R2.64] ;  /* 0x0000002602007981 */ /* 0x00aea8000c1ef900 */
[----:B--2---:R-:W-:Y:S01]  /*11e40*/  CCTL.IVALL ;  /* 0x00000000ff00798f */ /* 0x004fe20002000000 */
[----:B------:R-:W-:Y:S05]  /*11e50*/  YIELD ;  /* 0x0000000000007946 */ /* 0x000fea0003800000 */
[----:B------:R-:W-:-:S13]  /*11e60*/  ISETP.NE.AND P0, PT, R0, R17, PT ;  /* 0x000000110000720c */ /* 0x000fda0003f05270 */
[----:B------:R-:W-:Y:S05]  /*11e70*/  @P0 BRA `(.L_x_1555) ;  /* 0xfffffffc00ec0947 */ /* 0x000fea000383ffff */
.L_x_1554:
[----:B------:R-:W-:Y:S05]  /*11e80*/  BSYNC B0 ;  /* 0x0000000000007941 */ /* 0x000fea0003800000 */
.L_x_1553:
[----:B------:R-:W-:-:S03]  /*11e90*/  UMOV UR4, 0xffffffff ;  /* 0xffffffff00047882 */ /* 0x000fc60000000000 */
[----:B------:R-:W-:Y:S05]  /*11ea0*/  BRA.DIV UR4, `(.L_x_1556) ;  /* 0x0000003e04947947 */ /* 0x000fea000b800000 */
[----:B------:R-:W-:Y:S01]  /*11eb0*/  NOP ;  /* 0x0000000000007918 */ /* 0x000fe20000000000 */
.L_x_1648:
        /* <DEDUP_REMOVED lines=17> */
.L_x_1559:
[----:B------:R-:W-:Y:S01]  /*11fd0*/  @P0 ELECT P2, URZ, PT ;  /* 0x00000000003f082f */ /* 0x000fe20003840000 */
[----:B------:R2:W-:-:S12]  /*11fe0*/  UBLKRED.G.S.ADD.F32.RN [UR4], [UR6], UR7, desc[UR8] ;  /* 0x00000804060073bb */ /* 0x0005d800080a1407 */
[----:B------:R-:W-:Y:S02]  /*11ff0*/  @P2 PLOP3.LUT P0, PT, P2, PT, PT, 0x8, 0x0 ;  /* 0x000000000000281c */ /* 0x000fe4000170e170 */
[----:B------:R-:W-:-:S11]  /*12000*/  PLOP3.LUT P2, PT, PT, PT, PT, 0x8, 0x0 ;  /* 0x000000000000781c */ /* 0x000fd60003f4e170 */
[----:B--2---:R-:W-:Y:S05]  /*12010*/  @P0 BRA.U.ANY `(.L_x_1559) ;  /* 0xfffffffd00ec0947 */ /* 0x004fea000393ffff */
[----:B------:R0:W-:Y:S01]  /*12020*/  UTMACMDFLUSH ;  /* 0x00000000000079b7 */ /* 0x0001e20000000000 */
[----:B------:R-:W-:-:S04]  /*12030*/  DEPBAR.LE SB0, 0x0 ;  /* 0x000080000000791a */ /* 0x000fc80000000000 */
.L_x_1558:
[----:B------:R-:W-:Y:S05]  /*12040*/  BSYNC B0 ;  /* 0x0000000000007941 */ /* 0x000fea0003800000 */
.L_x_1557:
        /* <DEDUP_REMOVED lines=11> */
[----:B012345:R-:W-:Y:S04]  /*12100*/  CCTL.IVALL ;  /* 0x00000000ff00798f */ /* 0x03ffe80002000000 */
[----:B------:R2:W-:Y:S01]  /*12110*/  REDG.E.ADD.S32.STRONG.GPU desc[UR38][R2.64], R5 ;  /* 0x000000050200798e */ /* 0x0005e2000c10e3a6 */
[----:B------:R-:W-:Y:S05]  /*12120*/  BRA `(.L_x_1498) ;  /* 0x0000003800247947 */ /* 0x000fea0003800000 */
.L_x_1496:
        /* <DEDUP_REMOVED lines=34> */
.L_x_1561:
[----:B------:R-:W-:-:S07]  /*12350*/  MOV R9, UR5 ;  /* 0x0000000500097c02 */ /* 0x000fce0008000f00 */
.L_x_1562:
[----:B------:R-:W-:Y:S01]  /*12360*/  ULEA UR6, UR22, UR6, 0x7 ;  /* 0x0000000616067291 */ /* 0x000fe2000f8e383f */
[----:B------:R-:W-:Y:S01]  /*12370*/  ULDC UR4, c[0x0][0x290] ;  /* 0x0000a40000047ab9 */ /* 0x000fe20000000800 */
[----:B------:R-:W-:Y:S01]  /*12380*/  ULDC UR7, c[0x0][0x74c] ;  /* 0x0001d30000077ab9 */ /* 0x000fe20000000800 */
[----:B------:R-:W-:Y:S01]  /*12390*/  ULDC UR14, c[0x0][0x288] ;  /* 0x0000a200000e7ab9 */ /* 0x000fe20000000800 */
[----:B------:R-:W-:Y:S01]  /*123a0*/  UIADD3 UR10, -UR7, UR6, -UR4 ;  /* 0x00000006070a7290 */ /* 0x000fe2000fffe904 */
[----:B------:R-:W-:-:S03]  /*123b0*/  ELECT P0, URZ, PT ;  /* 0x00000000003f782f */ /* 0x000fc60003800000 */
[----:B------:R-:W-:Y:S01]  /*123c0*/  USHF.R.S32.HI UR12, URZ, 0x1f, UR10 ;  /* 0x0000001f3f0c7899 */ /* 0x000fe2000801140a */
[----:B------:R-:W-:Y:S02]  /*123d0*/  ULDC.64 UR6, c[0x0][0x2d8] ;  /* 0x0000b60000067ab9 */ /* 0x000fe40000000a00 */
[----:B------:R-:W-:Y:S02]  /*123e0*/  UIMAD UR4, UR11, UR6, URZ ;  /* 0x000000060b0472a4 */ /* 0x000fe4000f8e023f */
[----:B------:R-:W-:Y:S02]  /*123f0*/  ULEA.HI UR10, UR12, UR10, URZ, 0x7 ;  /* 0x0000000a0c0a7291 */ /* 0x000fe4000f8f383f */
[----:B------:R-:W-:Y:S02]  /*12400*/  UIMAD.WIDE.U32 UR8, UR16, UR6, URZ ;  /* 0x00000006100872a5 */ /* 0x000fe4000f8e003f */
[----:B------:R-:W-:Y:S02]  /*12410*/  UIMAD UR4, UR16, UR7, UR4 ;  /* 0x00000007100472a4 */ /* 0x000fe4000f8e0204 */
[----:B------:R-:W-:-:S02]  /*12420*/  USHF.R.S32.HI UR6, URZ, 0x1f, UR15 ;  /* 0x0000001f3f067899 */ /* 0x000fc4000801140f */
[----:B------:R-:W-:Y:S01]  /*12430*/  USHF.R.S32.HI UR7, URZ, 0x7, UR10 ;  /* 0x000000073f077899 */ /* 0x000fe2000801140a */
[----:B------:R-:W-:Y:S01]  /*12440*/  ULDC.64 UR12, c[0x0][0x2e0] ;  /* 0x0000b800000c7ab9 */ /* 0x000fe20000000a00 */
[----:B------:R-:W-:Y:S02]  /*12450*/  UIADD3 UR9, UR9, UR4, URZ ;  /* 0x0000000409097290 */ /* 0x000fe4000fffe03f */
[----:B------:R-:W-:Y:S02]  /*12460*/  UIMAD UR6, UR6, UR12, URZ ;  /* 0x0000000c060672a4 */ /* 0x000fe4000f8e023f */
[----:B------:R-:W-:Y:S02]  /*12470*/  UISETP.LT.AND UP0, UPT, URZ, UR7, UPT ;  /* 0x000000073f00728c */ /* 0x000fe4000bf01270 */
[----:B------:R-:W-:Y:S02]  /*12480*/  UIMAD UR4, UR15, UR13, UR6 ;  /* 0x0000000d0f0472a4 */ /* 0x000fe4000f8e0206 */
[----:B------:R-:W-:-:S02]  /*12490*/  USEL UR6, URZ, UR7, !UP0 ;  /* 0x000000073f067287 */ /* 0x000fc4000c000000 */
[----:B------:R-:W-:Y:S02]  /*124a0*/  UIMAD UR10, UR15, UR14, URZ ;  /* 0x0000000e0f0a72a4 */ /* 0x000fe4000f8e023f */
[----:B------:R-:W-:Y:S02]  /*124b0*/  UIMAD.WIDE.U32 UR8, UR15, UR12, UR8 ;  /* 0x0000000c0f0872a5 */ /* 0x000fe4000f8e0008 */
[----:B------:R-:W-:Y:S01]  /*124c0*/  ISETP.GT.AND P1, PT, R9, UR6, PT ;  /* 0x0000000609007c0c */ /* 0x000fe2000bf24270 */
[----:B------:R-:W-:-:S04]  /*124d0*/  UIADD3 UR7, UP0, UR10, UR16, URZ ;  /* 0x000000100a077290 */ /* 0x000fc8000ff1e03f */
        /* <DEDUP_REMOVED lines=22> */
.L_x_1567:
[----:B------:R-:W2:Y:S04]  /*12640*/  LDG.E.STRONG.GPU R0, desc[UR38][R2.64] ;  /* 0x0000002602007981 */ /* 0x000ea8000c1ef900 */
[----:B--2---:R-:W-:Y:S01]  /*12650*/  CCTL.IVALL ;  /* 0x00000000ff00798f */ /* 0x004fe20002000000 */
[----:B------:R-:W-:Y:S05]  /*12660*/  YIELD ;  /* 0x0000000000007946 */ /* 0x000fea0003800000 */
[----:B------:R-:W-:-:S13]  /*12670*/  ISETP.NE.AND P1, PT, R0, UR22, PT ;  /* 0x0000001600007c0c */ /* 0x000fda000bf25270 */
[----:B------:R-:W-:Y:S05]  /*12680*/  @P1 BRA `(.L_x_1567) ;  /* 0xfffffffc00ec1947 */ /* 0x000fea000383ffff */
.L_x_1566:
[----:B------:R-:W-:Y:S05]  /*12690*/  BSYNC B0 ;  /* 0x0000000000007941 */ /* 0x000fea0003800000 */
.L_x_1565:
[----:B------:R-:W-:-:S03]  /*126a0*/  UMOV UR4, 0xffffffff ;  /* 0xffffffff00047882 */ /* 0x000fc60000000000 */
[----:B------:R-:W-:Y:S05]  /*126b0*/  BRA.DIV UR4, `(.L_x_1568) ;  /* 0x0000003604ac7947 */ /* 0x000fea000b800000 */
[----:B------:R-:W-:Y:S01]  /*126c0*/  NOP ;  /* 0x0000000000007918 */ /* 0x000fe20000000000 */
.L_x_1651:
        /* <DEDUP_REMOVED lines=22> */
.L_x_1570:
[----:B------:R-:W-:Y:S05]  /*12830*/  BSYNC B0 ;  /* 0x0000000000007941 */ /* 0x000fea0003800000 */
.L_x_1569:
        /* <DEDUP_REMOVED lines=20> */
.L_x_1572:
[----:B------:R-:W-:Y:S05]  /*12980*/  BSYNC B0 ;  /* 0x0000000000007941 */ /* 0x000fea0003800000 */
.L_x_1571:
[----:B------:R-:W-:Y:S06]  /*12990*/  BAR.ARV 0xa, 0xa0 ;  /* 0x0282800000007b1d */ /* 0x000fec0000002000 */
[----:B------:R-:W-:Y:S04]  /*129a0*/  BSSY B0, `(.L_x_1573) ;  /* 0x0000003000007945 */ /* 0x000fe80003800000 */
[----:B------:R-:W-:Y:S05]  /*129b0*/  @!P0 BRA `(.L_x_1574) ;  /* 0x0000000000048947 */ /* 0x000fea0003800000 */
[----:B------:R-:W-:-:S04]  /*129c0*/  DEPBAR.LE SB0, 0x0 ;  /* 0x000080000000791a */ /* 0x000fc80000000000 */
.L_x_1574:
[----:B------:R-:W-:Y:S05]  /*129d0*/  BSYNC B0 ;  /* 0x0000000000007941 */ /* 0x000fea0003800000 */
.L_x_1573:
        /* <DEDUP_REMOVED lines=19> */
.L_x_1576:
[----:B------:R-:W-:Y:S05]  /*12b10*/  BSYNC B0 ;  /* 0x0000000000007941 */ /* 0x000fea0003800000 */
.L_x_1575:
[----:B------:R-:W-:Y:S01]  /*12b20*/  UIADD3 UR13, UR6, 0x1, URZ ;  /* 0x00000001060d7890 */ /* 0x000fe2000fffe03f */
[----:B------:R-:W-:Y:S11]  /*12b30*/  BRA `(.L_x_1577) ;  /* 0x0000000000047947 */ /* 0x000ff60003800000 */
.L_x_1564:
[----:B------:R-:W-:-:S05]  /*12b40*/  UMOV UR13, UR6 ;  /* 0x00000006000d7c82 */ /* 0x000fca0008000000 */
.L_x_1577:
        /* <DEDUP_REMOVED lines=11> */
.L_x_1602:
        /* <DEDUP_REMOVED lines=11> */
.L_x_1580:
[----:B------:R-:W2:Y:S04]  /*12cb0*/  LDG.E.STRONG.GPU R0, desc[UR38][R2.64] ;  /* 0x0000002602007981 */ /* 0x000ea8000c1ef900 */
[----:B--2---:R-:W-:Y:S01]  /*12cc0*/  CCTL.IVALL ;  /* 0x00000000ff00798f */ /* 0x004fe20002000000 */
[----:B------:R-:W-:Y:S05]  /*12cd0*/  YIELD ;  /* 0x0000000000007946 */ /* 0x000fea0003800000 */
[----:B------:R-:W-:-:S13]  /*12ce0*/  ISETP.NE.AND P1, PT, R0, UR22, PT ;  /* 0x0000001600007c0c */ /* 0x000fda000bf25270 */
[----:B------:R-:W-:Y:S05]  /*12cf0*/  @P1 BRA `(.L_x_1580) ;  /* 0xfffffffc00ec1947 */ /* 0x000fea000383ffff */
.L_x_1579:
[----:B------:R-:W-:Y:S05]  /*12d00*/  BSYNC B0 ;  /* 0x0000000000007941 */ /* 0x000fea0003800000 */
.L_x_1578:
[----:B------:R-:W-:-:S03]  /*12d10*/  UMOV UR16, 0xffffffff ;  /* 0xffffffff00107882 */ /* 0x000fc60000000000 */
[----:B------:R-:W-:Y:S05]  /*12d20*/  BRA.DIV UR16, `(.L_x_1581) ;  /* 0x00000032102c7947 */ /* 0x000fea000b800000 */
[----:B------:R-:W-:Y:S01]  /*12d30*/  NOP ;  /* 0x0000000000007918 */ /* 0x000fe20000000000 */
.L_x_1654:
        /* <DEDUP_REMOVED lines=19> */
.L_x_1583:
[----:B------:R-:W-:Y:S05]  /*12e70*/  BSYNC B0 ;  /* 0x0000000000007941 */ /* 0x000fea0003800000 */
.L_x_1582:
        /* <DEDUP_REMOVED lines=15> */
.L_x_1585:
[----:B------:R-:W-:Y:S05]  /*12f70*/  BSYNC B0 ;  /* 0x0000000000007941 */ /* 0x000fea0003800000 */
.L_x_1584:
[----:B------:R-:W-:Y:S06]  /*12f80*/  BAR.ARV 0xa, 0xa0 ;  /* 0x0282800000007b1d */ /* 0x000fec0000002000 */
[----:B------:R-:W-:Y:S04]  /*12f90*/  BSSY B0, `(.L_x_1586) ;  /* 0x0000003000007945 */ /* 0x000fe80003800000 */
[----:B------:R-:W-:Y:S05]  /*12fa0*/  @!P0 BRA `(.L_x_1587) ;  /* 0x0000000000048947 */ /* 0x000fea0003800000 */
[----:B------:R-:W-:-:S04]  /*12fb0*/  DEPBAR.LE SB0, 0x0 ;  /* 0x000080000000791a */ /* 0x000fc80000000000 */
.L_x_1587:
[----:B------:R-:W-:Y:S05]  /*12fc0*/  BSYNC B0 ;  /* 0x0000000000007941 */ /* 0x000fea0003800000 */
.L_x_1586:
        /* <DEDUP_REMOVED lines=19> */
.L_x_1589:
[----:B------:R-:W-:Y:S05]  /*13100*/  BSYNC B0 ;  /* 0x0000000000007941 */ /* 0x000fea0003800000 */
.L_x_1588:
        /* <DEDUP_REMOVED lines=9> */
.L_x_1592:
[----:B------:R-:W2:Y:S04]  /*131a0*/  LDG.E.STRONG.GPU R0, desc[UR38][R2.64] ;  /* 0x0000002602007981 */ /* 0x000ea8000c1ef900 */
[----:B--2---:R-:W-:Y:S01]  /*131b0*/  CCTL.IVALL ;  /* 0x00000000ff00798f */ /* 0x004fe20002000000 */
[----:B------:R-:W-:Y:S05]  /*131c0*/  YIELD ;  /* 0x0000000000007946 */ /* 0x000fea0003800000 */
[----:B------:R-:W-:-:S13]  /*131d0*/  ISETP.NE.AND P1, PT, R0, UR22, PT ;  /* 0x0000001600007c0c */ /* 0x000fda000bf25270 */
[----:B------:R-:W-:Y:S05]  /*131e0*/  @P1 BRA `(.L_x_1592) ;  /* 0xfffffffc00ec1947 */ /* 0x000fea000383ffff */
.L_x_1591:
[----:B------:R-:W-:Y:S05]  /*131f0*/  BSYNC B0 ;  /* 0x0000000000007941 */ /* 0x000fea0003800000 */
.L_x_1590:
[----:B------:R-:W-:-:S03]  /*13200*/  UMOV UR14, 0xffffffff ;  /* 0xffffffff000e7882 */ /* 0x000fc60000000000 */
[----:B------:R-:W-:Y:S05]  /*13210*/  BRA.DIV UR14, `(.L_x_1593) ;  /* 0x0000002e0e0c7947 */ /* 0x000fea000b800000 */
[----:B------:R-:W-:Y:S01]  /*13220*/  NOP ;  /* 0x0000000000007918 */ /* 0x000fe20000000000 */
.L_x_1657:
        /* <DEDUP_REMOVED lines=15> */
.L_x_1595:
[----:B------:R-:W-:Y:S05]  /*13320*/  BSYNC B0 ;  /* 0x0000000000007941 */ /* 0x000fea0003800000 */
.L_x_1594:
        /* <DEDUP_REMOVED lines=15> */
.L_x_1597:
[----:B------:R-:W-:Y:S05]  /*13420*/  BSYNC B0 ;  /* 0x0000000000007941 */ /* 0x000fea0003800000 */
.L_x_1596:
[----:B------:R-:W-:Y:S06]  /*13430*/  BAR.ARV 0xa, 0xa0 ;  /* 0x0282800000007b1d */ /* 0x000fec0000002000 */
[----:B------:R-:W-:Y:S04]  /*13440*/  BSSY B0, `(.L_x_1598) ;  /* 0x0000003000007945 */ /* 0x000fe80003800000 */
[----:B------:R-:W-:Y:S05]  /*13450*/  @!P0 BRA `(.L_x_1599) ;  /* 0x0000000000048947 */ /* 0x000fea0003800000 */
[----:B------:R-:W-:-:S04]  /*13460*/  DEPBAR.LE SB0, 0x0 ;  /* 0x000080000000791a */ /* 0x000fc80000000000 */
.L_x_1599:
[----:B------:R-:W-:Y:S05]  /*13470*/  BSYNC B0 ;  /* 0x0000000000007941 */ /* 0x000fea0003800000 */
.L_x_1598:
        /* <DEDUP_REMOVED lines=19> */
.L_x_1601:
[----:B------:R-:W-:Y:S05]  /*135b0*/  BSYNC B0 ;  /* 0x0000000000007941 */ /* 0x000fea0003800000 */
.L_x_1600:
[----:B------:R-:W-:Y:S02]  /*135c0*/  UIADD3 UR6, UR6, 0x2, URZ ;  /* 0x0000000206067890 */ /* 0x000fe4000fffe03f */
[----:B------:R-:W-:-:S04]  /*135d0*/  UIADD3 UR4, UR4, 0x4000, URZ ;  /* 0x0000400004047890 */ /* 0x000fc8000fffe03f */
[----:B------:R-:W-:-:S13]  /*135e0*/  ISETP.LE.AND P1, PT, R9, UR6, PT ;  /* 0x0000000609007c0c */ /* 0x000fda000bf23270 */
[----:B------:R-:W-:Y:S05]  /*135f0*/  @!P1 BRA `(.L_x_1602) ;  /* 0xfffffff400809947 */ /* 0x000fea000383ffff */
.L_x_1563:
        /* <DEDUP_REMOVED lines=41> */
.L_x_1605:
[----:B------:R-:W-:Y:S05]  /*13890*/  BSYNC B0 ;  /* 0x0000000000007941 */ /* 0x000fea0003800000 */
.L_x_1604:
[----:B------:R-:W-:Y:S05]  /*138a0*/  BRA `(.L_x_1606) ;  /* 0x0000000000047947 */ /* 0x000fea0003800000 */
.L_x_1603:
[----:B------:R-:W-:-:S05]  /*138b0*/  UMOV UR4, UR6 ;  /* 0x0000000600047c82 */ /* 0x000fca0008000000 */
.L_x_1606:
        /* <DEDUP_REMOVED lines=11> */
.L_x_1611:
        /* <DEDUP_REMOVED lines=24> */
.L_x_1608:
[----:B------:R-:W-:Y:S05]  /*13af0*/  BSYNC B0 ;  /* 0x0000000000007941 */ /* 0x000fea0003800000 */
.L_x_1607:
        /* <DEDUP_REMOVED lines=24> */
.L_x_1610:
[----:B------:R-:W-:Y:S05]  /*13c80*/  BSYNC B0 ;  /* 0x0000000000007941 */ /* 0x000fea0003800000 */
.L_x_1609:
[----:B------:R-:W-:Y:S02]  /*13c90*/  UIADD3 UR11, UR11, 0x2, URZ ;  /* 0x000000020b0b7890 */ /* 0x000fe4000fffe03f */
[----:B------:R-:W-:Y:S02]  /*13ca0*/  ULEA UR8, UR18, UR8, 0x1 ;  /* 0x0000000812087291 */ /* 0x000fe4000f8e083f */
[----:B------:R-:W-:Y:S02]  /*13cb0*/  ULEA UR9, UR18, UR9, 0x1 ;  /* 0x0000000912097291 */ /* 0x000fe4000f8e083f */
[----:B------:R-:W-:-:S13]  /*13cc0*/  ISETP.NE.AND P0, PT, RZ, UR11, PT ;  /* 0x0000000bff007c0c */ /* 0x000fda000bf05270 */
[----:B------:R-:W-:Y:S05]  /*13cd0*/  @!P0 BRA `(.L_x_1498) ;  /* 0x0000001c00388947 */ /* 0x000fea0003800000 */
[----:B------:R-:W-:Y:S05]  /*13ce0*/  BRA `(.L_x_1611) ;  /* 0xfffffffc00207947 */ /* 0x000fea000383ffff */
.L_x_1560:
        /* <DEDUP_REMOVED lines=33> */
.L_x_1613:
        /* <DEDUP_REMOVED lines=42> */
.L_x_1658:
        /* <DEDUP_REMOVED lines=15> */
.L_x_1616:
        /* <DEDUP_REMOVED lines=75> */
.L_x_1627:
[----:B--234-:R-:W-:-:S04]  /*14740*/  SHF.L.U32 R21, R11, 0x1f, RZ ;  /* 0x0000001f0b157819 */ /* 0x01cfc800000006ff */
[----:B------:R-:W1:Y:S02]  /*14750*/  SYNCS.PHASECHK.TRANS64.TRYWAIT P1, [R16+URZ+0x30c40], R21 ;  /* 0x030c4015100075a7 */ /* 0x000e64000802017f */
[----:B-1----:R-:W-:Y:S05]  /*14760*/  @!P1 BRA `(.L_x_1619) ;  /* 0x0000001400e89947 */ /* 0x002fea0003800000 */
.L_x_1659:
[----:B------:R-:W-:Y:S05]  /*14770*/  @P0 BRA `(.L_x_1620) ;  /* 0x0000000000140947 */ /* 0x000fea0003800000 */
[----:B------:R-:W-:Y:S02]  /*14780*/  ISETP.NE.AND P1, PT, R6, RZ, PT ;  /* 0x000000ff0600720c */ /* 0x000fe40003f25270 */
[----:B------:R-:W-:-:S04]  /*14790*/  MOV R3, 0x4200 ;  /* 0x0000420000037802 */ /* 0x000fc80000000f00 */
[----:B------:R2:W-:Y:S07]  /*147a0*/  SYNCS.ARRIVE.TRANS64 RZ, [R16+URZ+0x30c30], R3 ;  /* 0x030c300310ff79a7 */ /* 0x0005ee000800003f */
[----:B------:R-:W-:Y:S05]  /*147b0*/  @!P1 BRA `(.L_x_1620) ;  /* 0x0000000000049947 */ /* 0x000fea0003800000 */
[----:B------:R-:W-:Y:S01]  /*147c0*/  BPT.TRAP 0x1 ;  /* 0x000000040000795c */ /* 0x000fe20000300000 */
.L_x_1620:
        /* <DEDUP_REMOVED lines=29> */
.L_x_1660:
[----:B------:R-:W-:Y:S05]  /*149a0*/  @P0 BRA `(.L_x_1622) ;  /* 0x0000000000140947 */ /* 0x000fea0003800000 */
[----:B------:R-:W-:Y:S01]  /*149b0*/  ISETP.NE.AND P1, PT, R6, RZ, PT ;  /* 0x000000ff0600720c */ /* 0x000fe20003f25270 */
[----:B------:R-:W-:-:S04]  /*149c0*/  IMAD.MOV.U32 R2, RZ, RZ, 0x4200 ;  /* 0x00004200ff027424 */ /* 0x000fc800078e00ff */
[----:B------:R3:W-:Y:S08]  /*149d0*/  SYNCS.ARRIVE.TRANS64 RZ, [R16+URZ+0x30c18], R2 ;  /* 0x030c180210ff79a7 */ /* 0x0007f0000800003f */
[----:B------:R-:W-:Y:S05]  /*149e0*/  @!P1 BRA `(.L_x_1622) ;  /* 0x0000000000049947 */ /* 0x000fea0003800000 */
[----:B------:R-:W-:Y:S01]  /*149f0*/  BPT.TRAP 0x1 ;  /* 0x000000040000795c */ /* 0x000fe20000300000 */
.L_x_1622:
        /* <DEDUP_REMOVED lines=29> */
.L_x_1661:
[----:B------:R-:W-:Y:S05]  /*14bd0*/  @P0 BRA `(.L_x_1624) ;  /* 0x0000000000140947 */ /* 0x000fea0003800000 */
[----:B------:R-:W-:Y:S01]  /*14be0*/  ISETP.NE.AND P1, PT, R6, RZ, PT ;  /* 0x000000ff0600720c */ /* 0x000fe20003f25270 */
[----:B-123--:R-:W-:-:S04]  /*14bf0*/  IMAD.MOV.U32 R21, RZ, RZ, 0x4200 ;  /* 0x00004200ff157424 */ /* 0x00efc800078e00ff */
[----:B------:R4:W-:Y:S08]  /*14c00*/  SYNCS.ARRIVE.TRANS64 RZ, [R16+URZ+0x30c38], R21 ;  /* 0x030c381510ff79a7 */ /* 0x0009f0000800003f */
[----:B------:R-:W-:Y:S05]  /*14c10*/  @!P1 BRA `(.L_x_1624) ;  /* 0x0000000000049947 */ /* 0x000fea0003800000 */
[----:B------:R-:W-:Y:S01]  /*14c20*/  BPT.TRAP 0x1 ;  /* 0x000000040000795c */ /* 0x000fe20000300000 */
.L_x_1624:
        /* <DEDUP_REMOVED lines=24> */
.L_x_1663:
[----:B------:R-:W-:Y:S05]  /*14db0*/  @P0 BRA `(.L_x_1626) ;  /* 0x0000000000140947 */ /* 0x000fea0003800000 */
[----:B------:R-:W-:Y:S01]  /*14dc0*/  ISETP.NE.AND P1, PT, R6, RZ, PT ;  /* 0x000000ff0600720c */ /* 0x000fe20003f25270 */
[----:B------:R-:W-:-:S04]  /*14dd0*/  IMAD.MOV.U32 R5, RZ, RZ, 0x4200 ;  /* 0x00004200ff057424 */ /* 0x000fc800078e00ff */
[----:B------:R1:W-:Y:S08]  /*14de0*/  SYNCS.ARRIVE.TRANS64 RZ, [R16+URZ+0x30c10], R5 ;  /* 0x030c100510ff79a7 */ /* 0x0003f0000800003f */
[----:B------:R-:W-:Y:S05]  /*14df0*/  @!P1 BRA `(.L_x_1626) ;  /* 0x0000000000049947 */ /* 0x000fea0003800000 */
[----:B------:R-:W-:Y:S01]  /*14e00*/  BPT.TRAP 0x1 ;  /* 0x000000040000795c */ /* 0x000fe20000300000 */
.L_x_1626:
        /* <DEDUP_REMOVED lines=30> */
.L_x_1618:
[----:B------:R-:W2:Y:S02]  /*14ff0*/  LDL.LU R4, [R1+0x4] ;  /* 0x0000040001047983 */ /* 0x000ea40000300800 */
[----:B--2---:R-:W-:Y:S02]  /*15000*/  ISETP.NE.AND P1, PT, R4, RZ, PT ;  /* 0x000000ff0400720c */ /* 0x004fe40003f25270 */
[----:B------:R2:W5:Y:S11]  /*15010*/  LDL R4, [R1] ;  /* 0x0000000001047983 */ /* 0x0005760000100800 */
[----:B--2---:R-:W-:Y:S05]  /*15020*/  @!P1 BRA `(.L_x_1617) ;  /* 0x0000000400109947 */ /* 0x004fea0003800000 */
[----:B------:R-:W-:-:S04]  /*15030*/  SHF.L.U32 R13, R11, 0x1f, RZ ;  /* 0x0000001f0b0d7819 */ /* 0x000fc800000006ff */
[----:B------:R-:W1:Y:S02]  /*15040*/  SYNCS.PHASECHK.TRANS64.TRYWAIT P1, [R16+URZ+0x30c40], R13 ;  /* 0x030c400d100075a7 */ /* 0x000e64000802017f */
[----:B-1----:R-:W-:Y:S05]  /*15050*/  @!P1 BRA `(.L_x_1628) ;  /* 0x0000001000009947 */ /* 0x002fea0003800000 */
.L_x_1664:
[----:B------:R-:W-:Y:S05]  /*15060*/  @P0 BRA `(.L_x_1629) ;  /* 0x0000000000140947 */ /* 0x000fea0003800000 */
[----:B------:R-:W-:Y:S01]  /*15070*/  ISETP.NE.AND P1, PT, R6, RZ, PT ;  /* 0x000000ff0600720c */ /* 0x000fe20003f25270 */
[----:B------:R-:W-:-:S04]  /*15080*/  IMAD.MOV.U32 R5, RZ, RZ, 0x4200 ;  /* 0x00004200ff057424 */ /* 0x000fc800078e00ff */
[----:B------:R2:W-:Y:S08]  /*15090*/  SYNCS.ARRIVE.TRANS64 RZ, [R16+URZ+0x30c30], R5 ;  /* 0x030c300510ff79a7 */ /* 0x0005f0000800003f */
[----:B------:R-:W-:Y:S05]  /*150a0*/  @!P1 BRA `(.L_x_1629) ;  /* 0x0000000000049947 */ /* 0x000fea0003800000 */
[----:B------:R-:W-:Y:S01]  /*150b0*/  BPT.TRAP 0x1 ;  /* 0x000000040000795c */ /* 0x000fe20000300000 */
.L_x_1629:
        /* <DEDUP_REMOVED lines=26> */
.L_x_1665:
[----:B------:R-:W-:Y:S05]  /*15260*/  @P0 BRA `(.L_x_1631) ;  /* 0x0000000000140947 */ /* 0x000fea0003800000 */
[----:B------:R-:W-:Y:S02]  /*15270*/  ISETP.NE.AND P0, PT, R6, RZ, PT ;  /* 0x000000ff0600720c */ /* 0x000fe40003f05270 */
[----:B------:R-:W-:-:S04]  /*15280*/  MOV R5, 0x4200 ;  /* 0x0000420000057802 */ /* 0x000fc80000000f00 */
[----:B------:R2:W-:Y:S07]  /*15290*/  SYNCS.ARRIVE.TRANS64 RZ, [R16+URZ+0x30c18], R5 ;  /* 0x030c180510ff79a7 */ /* 0x0005ee000800003f */
[----:B------:R-:W-:Y:S05]  /*152a0*/  @!P0 BRA `(.L_x_1631) ;  /* 0x0000000000048947 */ /* 0x000fea0003800000 */
[----:B------:R-:W-:Y:S01]  /*152b0*/  BPT.TRAP 0x1 ;  /* 0x000000040000795c */ /* 0x000fe20000300000 */
.L_x_1631:
        /* <DEDUP_REMOVED lines=27> */
.L_x_1617:
[----:B------:R-:W2:Y:S01]  /*15470*/  S2R R0, SR_TID.X ;  /* 0x0000000000007919 */ /* 0x000ea20000002100 */
[----:B------:R-:W-:Y:S01]  /*15480*/  IMAD R3, R19, 0x8, R16 ;  /* 0x0000000813037824 */ /* 0x000fe200078e0210 */
[----:B--2---:R-:W-:Y:S02]  /*15490*/  LOP3.LUT R2, R0, 0x7f, RZ, 0xc0, !PT ;  /* 0x0000007f00027812 */ /* 0x004fe400078ec0ff */
[----:B------:R-:W-:Y:S02]  /*154a0*/  SHF.L.U32 R0, R11, 0x1f, RZ ;  /* 0x0000001f0b007819 */ /* 0x000fe400000006ff */
[----:B------:R-:W-:Y:S02]  /*154b0*/  ISETP.NE.AND P1, PT, R2, RZ, PT ;  /* 0x000000ff0200720c */ /* 0x000fe40003f25270 */
[----:B------:R-:W2:Y:S02]  /*154c0*/  SYNCS.PHASECHK.TRANS64.TRYWAIT P0, [R3+URZ+0x30c40], R0 ;  /* 0x030c4000030075a7 */ /* 0x000ea4000800017f */
[----:B--2---:R-:W-:Y:S09]  /*154d0*/  @!P0 BRA `(.L_x_1632) ;  /* 0x0000000c00088947 */ /* 0x004ff20003800000 */
.L_x_1666:
[----:B------:R-:W-:Y:S05]  /*154e0*/  @P1 BRA `(.L_x_1633) ;  /* 0x0000000000181947 */ /* 0x000fea0003800000 */
[----:B------:R-:W1:Y:S01]  /*154f0*/  S2R R2, SR_TID.X ;  /* 0x0000000000027919 */ /* 0x000e620000002100 */
[----:B--2---:R-:W-:-:S04]  /*15500*/  MOV R0, 0x4200 ;  /* 0x0000420000007802 */ /* 0x004fc80000000f00 */
[----:B------:R2:W-:Y:S01]  /*15510*/  SYNCS.ARRIVE.TRANS64 RZ, [R3+URZ+0x30c30], R0 ;  /* 0x030c300003ff79a7 */ /* 0x0005e2000800003f */
[----:B-1----:R-:W-:-:S13]  /*15520*/  LOP3.LUT P0, RZ, R2, 0x1f, RZ, 0xc0, !PT ;  /* 0x0000001f02ff7812 */ /* 0x002fda000780c0ff */
[----:B--2---:R-:W-:Y:S05]  /*15530*/  @!P0 BRA `(.L_x_1633) ;  /* 0x0000000000048947 */ /* 0x004fea0003800000 */
[----:B------:R-:W-:Y:S01]  /*15540*/  BPT.TRAP 0x1 ;  /* 0x000000040000795c */ /* 0x000fe20000300000 */
.L_x_1633:
        /* <DEDUP_REMOVED lines=33> */
.L_x_1614:
[----:B------:R-:W-:Y:S05]  /*15760*/  BSYNC B0 ;  /* 0x0000000000007941 */ /* 0x000fea0003800000 */
.L_x_1612:
[----:B------:R-:W-:-:S03]  /*15770*/  UMOV UR8, 0xffffffff ;  /* 0xffffffff00087882 */ /* 0x000fc60000000000 */
[----:B------:R-:W-:Y:S05]  /*15780*/  BRA.DIV UR8, `(.L_x_1634) ;  /* 0x0000000a08707947 */ /* 0x000fea000b800000 */
[----:B------:R-:W-:-:S13]  /*15790*/  ELECT P6, URZ, PT ;  /* 0x00000000003f782f */ /* 0x000fda00038c0000 */
.L_x_1669:
[----:B------:R-:W-:Y:S05]  /*157a0*/  @!P6 BRA `(.L_x_1498) ;  /* 0x000000000084e947 */ /* 0x000fea0003800000 */
[----:B------:R-:W-:-:S06]  /*157b0*/  ULOP3.LUT UR8, UR36, 0x2, URZ, 0xfc, !UPT ;  /* 0x0000000224087892 */ /* 0x000fcc000f8efc3f */
[----:B------:R-:W-:-:S05]  /*157c0*/  IMAD.U32 R0, RZ, RZ, UR8 ;  /* 0x00000008ff007e24 */ /* 0x000fca000f8e00ff */
[----:B------:R-:W-:-:S13]  /*157d0*/  ISETP.NE.AND P2, PT, R0, 0x3, PT ;  /* 0x000000030000780c */ /* 0x000fda0003f45270 */
[----:B------:R-:W-:Y:S05]  /*157e0*/  @!P2 BRA `(.L_x_1635) ;  /* 0x000000000004a947 */ /* 0x000fea0003800000 */
[----:B------:R-:W-:Y:S01]  /*157f0*/  BPT.TRAP 0x1 ;  /* 0x000000040000795c */ /* 0x000fe20000300000 */
.L_x_1635:
        /* <DEDUP_REMOVED lines=15> */
.L_x_1670:
[----:B------:R-:W2:Y:S02]  /*158f0*/  SYNCS.PHASECHK.TRANS64.TRYWAIT P0, [R3+URZ], R0 ;  /* 0x00000000030075a7 */ /* 0x000ea4000800017f */
[----:B--2---:R-:W-:Y:S05]  /*15900*/  @!P0 BRA `(.L_x_1637) ;  /* 0x0000000800448947 */ /* 0x004fea0003800000 */
.L_x_1671:
[----:B------:R-:W-:Y:S05]  /*15910*/  @!P2 BRA `(.L_x_1638) ;  /* 0x000000000004a947 */ /* 0x000fea0003800000 */
[----:B------:R-:W-:Y:S01]  /*15920*/  BPT.TRAP 0x1 ;  /* 0x000000040000795c */ /* 0x000fe20000300000 */
.L_x_1638:
[----:B--2---:R-:W-:-:S05]  /*15930*/  IADD3 R3, R7, 0x30c40, RZ ;  /* 0x00030c4007037810 */ /* 0x004fca0007ffe0ff */
[----:B------:R-:W-:-:S04]  /*15940*/  IMAD R2, R2, 0x8, R3 ;  /* 0x0000000802027824 */ /* 0x000fc800078e0203 */
[----:B------:R-:W2:Y:S02]  /*15950*/  SYNCS.PHASECHK.TRANS64.TRYWAIT P0, [R2+URZ], R5 ;  /* 0x00000005020075a7 */ /* 0x000ea4000800017f */
[----:B--2---:R-:W-:Y:S05]  /*15960*/  @!P0 BRA `(.L_x_1639) ;  /* 0x0000000800408947 */ /* 0x004fea0003800000 */
.L_x_1672:
[----:B------:R-:W-:-:S07]  /*15970*/  LEA R3, R4, R3, 0x3 ;  /* 0x0000000304037211 */ /* 0x000fce00078e18ff */
.L_x_1640:
[----:B---3--:R3:W4:Y:S02]  /*15980*/  SYNCS.PHASECHK.TRANS64.TRYWAIT P0, [R3+URZ], R0 ;  /* 0x00000000030075a7 */ /* 0x008724000800017f */
[----:B----4-:R-:W-:Y:S05]  /*15990*/  @!P0 NANOSLEEP.SYNCS 0x989680 ;  /* 0x009896800000895d */ /* 0x010fea0003900000 */
[----:B------:R-:W4:Y:S02]  /*159a0*/  @!P0 SYNCS.PHASECHK.TRANS64 P0, [R3+URZ], R0 ;  /* 0x00000000030085a7 */ /* 0x000f24000800007f */
[----:B----4-:R-:W-:Y:S05]  /*159b0*/  @!P0 BRA `(.L_x_1640) ;  /* 0xfffffffc00f08947 */ /* 0x010fea000383ffff */
.L_x_1498:
[----:B------:R-:W-:Y:S05]  /*159c0*/  BSYNC B6 ;  /* 0x0000000000067941 */ /* 0x000fea0003800000 */
.L_x_1495:
[----:B------:R-:W-:Y:S05]  /*159d0*/  EXIT ;  /* 0x000000000000794d */ /* 0x000fea0003800000 */
.L_x_1505:
[----:B------:R-:W-:Y:S01]  /*159e0*/  IMAD.MOV.U32 R13, RZ, RZ, R18 ;  /* 0x000000ffff0d7224 */ /* 0x000fe200078e0012 */
[----:B------:R-:W-:Y:S01]  /*159f0*/  MOV R12, RZ ;  /* 0x000000ff000c7202 */ /* 0x000fe20000000f00 */
[----:B------:R-:W-:Y:S01]  /*15a00*/  IMAD.MOV.U32 R11, RZ, RZ, 0x1f ;  /* 0x0000001fff0b7424 */ /* 0x000fe200078e00ff */
[----:B------:R-:W-:-:S07]  /*15a10*/  MOV R15, 0xffffffff ;  /* 0xffffffff000f7802 */ /* 0x000fce0000000f00 */
[----:B------:R-:W-:Y:S05]  /*15a20*/  WARPSYNC.COLLECTIVE R15, `(.L_x_1641) ;  /* 0x000000000f087348 */ /* 0x000fea0003c00000 */
[----:B------:R1:W2:Y:S02]  /*15a30*/  SHFL.IDX P6, R14, R13, R12, R11 ;  /* 0x0000000c0d0e7389 */ /* 0x0002a400000c000b */
[----:B-12---:R-:W-:Y:S01]  /*15a40*/  ENDCOLLECTIVE ;  /* 0x000000000000791b */ /* 0x006fe20003800000 */
.L_x_1641:
[----:B------:R-:W-:Y:S05]  /*15a50*/  BRA `(.L_x_1642) ;  /* 0xfffffeb400447947 */ /* 0x000fea000383ffff */
.L_x_1507:
[----:B--2---:R2:W3:Y:S02]  /*15a60*/  SYNCS.PHASECHK.TRANS64.TRYWAIT P0, [R16+URZ+0x30c00], R11 ;  /* 0x030c000b100075a7 */ /* 0x0044e4000800017f */
[----:B---3--:R-:W-:Y:S05]  /*15a70*/  @!P0 NANOSLEEP.SYNCS 0x989680 ;  /* 0x009896800000895d */ /* 0x008fea0003900000 */
[----:B------:R-:W3:Y:S02]  /*15a80*/  @!P0 SYNCS.PHASECHK.TRANS64 P0, [R16+URZ+0x30c00], R11 ;  /* 0x030c000b100085a7 */ /* 0x000ee4000800007f */
[----:B---3--:R-:W-:Y:S05]  /*15a90*/  @!P0 BRA `(.L_x_1507) ;  /* 0xfffffffc00f08947 */ /* 0x008fea000383ffff */
[----:B------:R-:W-:Y:S05]  /*15aa0*/  BRA `(.L_x_1506) ;  /* 0xfffffeb400907947 */ /* 0x000fea000383ffff */
.L_x_1512:
[----:B--2---:R2:W3:Y:S02]  /*15ab0*/  SYNCS.PHASECHK.TRANS64.TRYWAIT P0, [R6+URZ+0x30c10], R23 ;  /* 0x030c1017060075a7 */ /* 0x0044e4000800017f */
[----:B---3--:R-:W-:Y:S05]  /*15ac0*/  @!P0 NANOSLEEP.SYNCS 0x989680 ;  /* 0x009896800000895d */ /* 0x008fea0003900000 */
[----:B------:R-:W3:Y:S02]  /*15ad0*/  @!P0 SYNCS.PHASECHK.TRANS64 P0, [R6+URZ+0x30c10], R23 ;  /* 0x030c1017060085a7 */ /* 0x000ee4000800007f */
[----:B---3--:R-:W-:Y:S05]  /*15ae0*/  @!P0 BRA `(.L_x_1512) ;  /* 0xfffffffc00f08947 */ /* 0x008fea000383ffff */
[----:B------:R-:W-:Y:S05]  /*15af0*/  BRA `(.L_x_1511) ;  /* 0xfffffec000507947 */ /* 0x000fea000383ffff */
.L_x_1516:
[----:B------:R1:W1:Y:S02]  /*15b00*/  SYNCS.PHASECHK.TRANS64.TRYWAIT P0, [R6+URZ+0x30c30], R23 ;  /* 0x030c3017060075a7 */ /* 0x000264000800017f */
[----:B-1----:R-:W-:Y:S05]  /*15b10*/  @!P0 NANOSLEEP.SYNCS 0x989680 ;  /* 0x009896800000895d */ /* 0x002fea0003900000 */
[----:B------:R-:W1:Y:S02]  /*15b20*/  @!P0 SYNCS.PHASECHK.TRANS64 P0, [R6+URZ+0x30c30], R23 ;  /* 0x030c3017060085a7 */ /* 0x000e64000800007f */
[----:B-1----:R-:W-:Y:S05]  /*15b30*/  @!P0 BRA `(.L_x_1516) ;  /* 0xfffffffc00f08947 */ /* 0x002fea000383ffff */
[----:B------:R-:W-:Y:S05]  /*15b40*/  BRA `(.L_x_1515) ;  /* 0xfffffec400587947 */ /* 0x000fea000383ffff */
.L_x_1524:
[----:B--2---:R2:W3:Y:S02]  /*15b50*/  SYNCS.PHASECHK.TRANS64.TRYWAIT P1, [R6+URZ+0x30c10], R23 ;  /* 0x030c1017060075a7 */ /* 0x0044e4000802017f */
[----:B---3--:R-:W-:Y:S05]  /*15b60*/  @!P1 NANOSLEEP.SYNCS 0x989680 ;  /* 0x009896800000995d */ /* 0x008fea0003900000 */
[----:B------:R-:W3:Y:S02]  /*15b70*/  @!P1 SYNCS.PHASECHK.TRANS64 P1, [R6+URZ+0x30c10], R23 ;  /* 0x030c1017060095a7 */ /* 0x000ee4000802007f */
[----:B---3--:R-:W-:Y:S05]  /*15b80*/  @!P1 BRA `(.L_x_1524) ;  /* 0xfffffffc00f09947 */ /* 0x008fea000383ffff */
[----:B------:R-:W-:Y:S05]  /*15b90*/  BRA `(.L_x_1523) ;  /* 0xffffff1800747947 */ /* 0x000fea000383ffff */
.L_x_1528:
[----:B------:R1:W1:Y:S02]  /*15ba0*/  SYNCS.PHASECHK.TRANS64.TRYWAIT P1, [R6+URZ+0x30c30], R23 ;  /* 0x030c3017060075a7 */ /* 0x000264000802017f */
[----:B-1----:R-:W-:Y:S05]  /*15bb0*/  @!P1 NANOSLEEP.SYNCS 0x989680 ;  /* 0x009896800000995d */ /* 0x002fea0003900000 */
[----:B------:R-:W1:Y:S02]  /*15bc0*/  @!P1 SYNCS.PHASECHK.TRANS64 P1, [R6+URZ+0x30c30], R23 ;  /* 0x030c3017060095a7 */ /* 0x000e64000802007f */
[----:B-1----:R-:W-:Y:S05]  /*15bd0*/  @!P1 BRA `(.L_x_1528) ;  /* 0xfffffffc00f09947 */ /* 0x002fea000383ffff */
[----:B------:R-:W-:Y:S05]  /*15be0*/  BRA `(.L_x_1527) ;  /* 0xffffff1c00747947 */ /* 0x000fea000383ffff */
.L_x_1536:
[----:B--2---:R2:W3:Y:S02]  /*15bf0*/  SYNCS.PHASECHK.TRANS64.TRYWAIT P0, [R6+URZ+0x30c10], R19 ;  /* 0x030c1013060075a7 */ /* 0x0044e4000800017f */
[----:B---3--:R-:W-:Y:S05]  /*15c00*/  @!P0 NANOSLEEP.SYNCS 0x989680 ;  /* 0x009896800000895d */ /* 0x008fea0003900000 */
[----:B------:R-:W3:Y:S02]  /*15c10*/  @!P0 SYNCS.PHASECHK.TRANS64 P0, [R6+URZ+0x30c10], R19 ;  /* 0x030c1013060085a7 */ /* 0x000ee4000800007f */
[----:B---3--:R-:W-:Y:S05]  /*15c20*/  @!P0 BRA `(.L_x_1536) ;  /* 0xfffffffc00f08947 */ /* 0x008fea000383ffff */
[----:B------:R-:W-:Y:S05]  /*15c30*/  BRA `(.L_x_1535) ;  /* 0xffffff6400a87947 */ /* 0x000fea000383ffff */
.L_x_1540:
[----:B------:R1:W1:Y:S02]  /*15c40*/  SYNCS.PHASECHK.TRANS64.TRYWAIT P0, [R6+URZ+0x30c30], R19 ;  /* 0x030c3013060075a7 */ /* 0x000264000800017f */
[----:B-1----:R-:W-:Y:S05]  /*15c50*/  @!P0 NANOSLEEP.SYNCS 0x989680 ;  /* 0x009896800000895d */ /* 0x002fea0003900000 */
[----:B------:R-:W1:Y:S02]  /*15c60*/  @!P0 SYNCS.PHASECHK.TRANS64 P0, [R6+URZ+0x30c30], R19 ;  /* 0x030c3013060085a7 */ /* 0x000e64000800007f */
[----:B-1----:R-:W-:Y:S05]  /*15c70*/  @!P0 BRA `(.L_x_1540) ;  /* 0xfffffffc00f08947 */ /* 0x002fea000383ffff */
[----:B------:R-:W-:Y:S05]  /*15c80*/  BRA `(.L_x_1539) ;  /* 0xffffff6800b07947 */ /* 0x000fea000383ffff */
.L_x_1547:
[----:B------:R-:W-:Y:S01]  /*15c90*/  BSSY B0, `(.L_x_1643) ;  /* 0x0000005000007945 */ /* 0x000fe20003800000 */
[----:B------:R-:W-:-:S07]  /*15ca0*/  IMAD.MOV.U32 R15, RZ, RZ, -0x1 ;  /* 0xffffffffff0f7424 */ /* 0x000fce00078e00ff */
[----:B---3--:R-:W-:Y:S05]  /*15cb0*/  WARPSYNC.COLLECTIVE R15, `(.L_x_1644) ;  /* 0x000000000f087348 */ /* 0x008fea0003c00000 */
[----:B------:R-:W-:Y:S01]  /*15cc0*/  NOP ;  /* 0x0000000000007918 */ /* 0x000fe20000000000 */
[----:B---3--:R-:W-:Y:S01]  /*15cd0*/  ENDCOLLECTIVE ;  /* 0x000000000000791b */ /* 0x008fe20003800000 */
.L_x_1644:
[----:B------:R-:W-:Y:S05]  /*15ce0*/  BSYNC B0 ;  /* 0x0000000000007941 */ /* 0x000fea0003800000 */
.L_x_1643:
[----:B------:R-:W-:Y:S05]  /*15cf0*/  BRA `(.L_x_1645) ;  /* 0xffffffbc00747947 */ /* 0x000fea000383ffff */
.L_x_1556:
[----:B------:R-:W-:Y:S01]  /*15d00*/  BSSY B0, `(.L_x_1646) ;  /* 0x0000005000007945 */ /* 0x000fe20003800000 */
[----:B------:R-:W-:-:S07]  /*15d10*/  MOV R15, 0xffffffff ;  /* 0xffffffff000f7802 */ /* 0x000fce0000000f00 */
[----:B-1-3--:R-:W-:Y:S05]  /*15d20*/  WARPSYNC.COLLECTIVE R15, `(.L_x_1647) ;  /* 0x000000000f087348 */ /* 0x00afea0003c00000 */
[----:B------:R-:W-:Y:S01]  /*15d30*/  NOP ;  /* 0x0000000000007918 */ /* 0x000fe20000000000 */
[----:B-1-3--:R-:W-:Y:S01]  /*15d40*/  ENDCOLLECTIVE ;  /* 0x000000000000791b */ /* 0x00afe20003800000 */
.L_x_1647:
[----:B------:R-:W-:Y:S05]  /*15d50*/  BSYNC B0 ;  /* 0x0000000000007941 */ /* 0x000fea0003800000 */
.L_x_1646:
[----:B------:R-:W-:Y:S05]  /*15d60*/  BRA `(.L_x_1648) ;  /* 0xffffffc000547947 */ /* 0x000fea000383ffff */
.L_x_1568:
[----:B------:R-:W-:Y:S01]  /*15d70*/  BSSY B0, `(.L_x_1649) ;  /* 0x0000005000007945 */ /* 0x000fe20003800000 */
[----:B------:R-:W-:-:S07]  /*15d80*/  IMAD.MOV.U32 R15, RZ, RZ, -0x1 ;  /* 0xffffffffff0f7424 */ /* 0x000fce00078e00ff */
[----:B------:R-:W-:Y:S05]  /*15d90*/  WARPSYNC.COLLECTIVE R15, `(.L_x_1650) ;  /* 0x000000000f087348 */ /* 0x000fea0003c00000 */
[----:B------:R-:W-:Y:S01]  /*15da0*/  NOP ;  /* 0x0000000000007918 */ /* 0x000fe20000000000 */
[----:B------:R-:W-:Y:S01]  /*15db0*/  ENDCOLLECTIVE ;  /* 0x000000000000791b */ /* 0x000fe20003800000 */
.L_x_1650:
[----:B------:R-:W-:Y:S05]  /*15dc0*/  BSYNC B0 ;  /* 0x0000000000007941 */ /* 0x000fea0003800000 */
.L_x_1649:
[----:B------:R-:W-:Y:S05]  /*15dd0*/  BRA `(.L_x_1651) ;  /* 0xffffffc8003c7947 */ /* 0x000fea000383ffff */
.L_x_1581:
[----:B------:R-:W-:Y:S01]  /*15de0*/  BSSY B0, `(.L_x_1652) ;  /* 0x0000005000007945 */ /* 0x000fe20003800000 */
[----:B------:R-:W-:-:S07]  /*15df0*/  MOV R15, 0xffffffff ;  /* 0xffffffff000f7802 */ /* 0x000fce0000000f00 */
[----:B------:R-:W-:Y:S05]  /*15e00*/  WARPSYNC.COLLECTIVE R15, `(.L_x_1653) ;  /* 0x000000000f087348 */ /* 0x000fea0003c00000 */
[----:B------:R-:W-:Y:S01]  /*15e10*/  NOP ;  /* 0x0000000000007918 */ /* 0x000fe20000000000 */
[----:B------:R-:W-:Y:S01]  /*15e20*/  ENDCOLLECTIVE ;  /* 0x000000000000791b */ /* 0x000fe20003800000 */
.L_x_1653:
[----:B------:R-:W-:Y:S05]  /*15e30*/  BSYNC B0 ;  /* 0x0000000000007941 */ /* 0x000fea0003800000 */
.L_x_1652:
[----:B------:R-:W-:Y:S05]  /*15e40*/  BRA `(.L_x_1654) ;  /* 0xffffffcc00bc7947 */ /* 0x000fea000383ffff */
.L_x_1593:
[----:B------:R-:W-:Y:S01]  /*15e50*/  BSSY B0, `(.L_x_1655) ;  /* 0x0000005000007945 */ /* 0x000fe20003800000 */
[----:B------:R-:W-:-:S07]  /*15e60*/  IMAD.MOV.U32 R15, RZ, RZ, -0x1 ;  /* 0xffffffffff0f7424 */ /* 0x000fce00078e00ff */
[----:B------:R-:W-:Y:S05]  /*15e70*/  WARPSYNC.COLLECTIVE R15, `(.L_x_1656) ;  /* 0x000000000f087348 */ /* 0x000fea0003c00000 */
[----:B------:R-:W-:Y:S01]  /*15e80*/  NOP ;  /* 0x0000000000007918 */ /* 0x000fe20000000000 */
[----:B------:R-:W-:Y:S01]  /*15e90*/  ENDCOLLECTIVE ;  /* 0x000000000000791b */ /* 0x000fe20003800000 */
.L_x_1656:
[----:B------:R-:W-:Y:S05]  /*15ea0*/  BSYNC B0 ;  /* 0x0000000000007941 */ /* 0x000fea0003800000 */
.L_x_1655:
[----:B------:R-:W-:Y:S05]  /*15eb0*/  BRA `(.L_x_1657) ;  /* 0xffffffd000dc7947 */ /* 0x000fea000383ffff */
.L_x_1615:
[----:B-1----:R1:W2:Y:S02]  /*15ec0*/  SYNCS.PHASECHK.TRANS64.TRYWAIT P0, [R16+URZ+0x30c20], R3 ;  /* 0x030c2003100075a7 */ /* 0x0022a4000800017f */
[----:B--2---:R-:W-:Y:S05]  /*15ed0*/  @!P0 NANOSLEEP.SYNCS 0x989680 ;  /* 0x009896800000895d */ /* 0x004fea0003900000 */
[----:B------:R-:W2:Y:S02]  /*15ee0*/  @!P0 SYNCS.PHASECHK.TRANS64 P0, [R16+URZ+0x30c20], R3 ;  /* 0x030c2003100085a7 */ /* 0x000ea4000800007f */
[----:B--2---:R-:W-:Y:S05]  /*15ef0*/  @!P0 BRA `(.L_x_1615) ;  /* 0xfffffffc00f08947 */ /* 0x004fea000383ffff */
[----:B------:R-:W-:Y:S05]  /*15f00*/  BRA `(.L_x_1658) ;  /* 0xffffffe000a47947 */ /* 0x000fea000383ffff */
.L_x_1619:
[----:B-1----:R1:W2:Y:S02]  /*15f10*/  SYNCS.PHASECHK.TRANS64.TRYWAIT P1, [R16+URZ+0x30c40], R21 ;  /* 0x030c4015100075a7 */ /* 0x0022a4000802017f */
[----:B--2---:R-:W-:Y:S05]  /*15f20*/  @!P1 NANOSLEEP.SYNCS 0x989680 ;  /* 0x009896800000995d */ /* 0x004fea0003900000 */
[----:B------:R-:W2:Y:S02]  /*15f30*/  @!P1 SYNCS.PHASECHK.TRANS64 P1, [R16+URZ+0x30c40], R21 ;  /* 0x030c4015100095a7 */ /* 0x000ea4000802007f */
[----:B--2---:R-:W-:Y:S05]  /*15f40*/  @!P1 BRA `(.L_x_1619) ;  /* 0xfffffffc00f09947 */ /* 0x004fea000383ffff */
[----:B------:R-:W-:Y:S05]  /*15f50*/  BRA `(.L_x_1659) ;  /* 0xffffffe800047947 */ /* 0x000fea000383ffff */
.L_x_1621:
[----:B--2---:R2:W3:Y:S02]  /*15f60*/  SYNCS.PHASECHK.TRANS64.TRYWAIT P1, [R16+URZ+0x30c28], R21 ;  /* 0x030c2815100075a7 */ /* 0x0044e4000802017f */
[----:B---3--:R-:W-:Y:S05]  /*15f70*/  @!P1 NANOSLEEP.SYNCS 0x989680 ;  /* 0x009896800000995d */ /* 0x008fea0003900000 */
[----:B------:R-:W3:Y:S02]  /*15f80*/  @!P1 SYNCS.PHASECHK.TRANS64 P1, [R16+URZ+0x30c28], R21 ;  /* 0x030c2815100095a7 */ /* 0x000ee4000802007f */
[----:B---3--:R-:W-:Y:S05]  /*15f90*/  @!P1 BRA `(.L_x_1621) ;  /* 0xfffffffc00f09947 */ /* 0x008fea000383ffff */
[----:B------:R-:W-:Y:S05]  /*15fa0*/  BRA `(.L_x_1660) ;  /* 0xffffffe8007c7947 */ /* 0x000fea000383ffff */
.L_x_1623:
[----:B---3--:R3:W4:Y:S02]  /*15fb0*/  SYNCS.PHASECHK.TRANS64.TRYWAIT P1, [R16+URZ+0x30c48], R21 ;  /* 0x030c4815100075a7 */ /* 0x008724000802017f */
[----:B----4-:R-:W-:Y:S05]  /*15fc0*/  @!P1 NANOSLEEP.SYNCS 0x989680 ;  /* 0x009896800000995d */ /* 0x010fea0003900000 */
[----:B------:R-:W4:Y:S02]  /*15fd0*/  @!P1 SYNCS.PHASECHK.TRANS64 P1, [R16+URZ+0x30c48], R21 ;  /* 0x030c4815100095a7 */ /* 0x000f24000802007f */
[----:B----4-:R-:W-:Y:S05]  /*15fe0*/  @!P1 BRA `(.L_x_1623) ;  /* 0xfffffffc00f09947 */ /* 0x010fea000383ffff */
[----:B------:R-:W-:Y:S05]  /*15ff0*/  BRA `(.L_x_1661) ;  /* 0xffffffe800f47947 */ /* 0x000fea000383ffff */
.L_x_1625:
[----:B------:R-:W-:-:S07]  /*16000*/  SHF.L.U32 R5, R11, 0x1f, RZ ;  /* 0x0000001f0b057819 */ /* 0x000fce00000006ff */
.L_x_1662:
[----:B------:R1:W1:Y:S02]  /*16010*/  SYNCS.PHASECHK.TRANS64.TRYWAIT P1, [R16+URZ+0x30c20], R5 ;  /* 0x030c2005100075a7 */ /* 0x000264000802017f */
[----:B-1----:R-:W-:Y:S05]  /*16020*/  @!P1 NANOSLEEP.SYNCS 0x989680 ;  /* 0x009896800000995d */ /* 0x002fea0003900000 */
[----:B------:R-:W1:Y:S02]  /*16030*/  @!P1 SYNCS.PHASECHK.TRANS64 P1, [R16+URZ+0x30c20], R5 ;  /* 0x030c2005100095a7 */ /* 0x000e64000802007f */
[----:B-1----:R-:W-:Y:S05]  /*16040*/  @!P1 BRA `(.L_x_1662) ;  /* 0xfffffffc00f09947 */ /* 0x002fea000383ffff */
[----:B------:R-:W-:Y:S05]  /*16050*/  BRA `(.L_x_1663) ;  /* 0xffffffec00547947 */ /* 0x000fea000383ffff */
.L_x_1628:
[----:B-1----:R1:W2:Y:S02]  /*16060*/  SYNCS.PHASECHK.TRANS64.TRYWAIT P1, [R16+URZ+0x30c40], R13 ;  /* 0x030c400d100075a7 */ /* 0x0022a4000802017f */
[----:B--2---:R-:W-:Y:S05]  /*16070*/  @!P1 NANOSLEEP.SYNCS 0x989680 ;  /* 0x009896800000995d */ /* 0x004fea0003900000 */
[----:B------:R-:W2:Y:S02]  /*16080*/  @!P1 SYNCS.PHASECHK.TRANS64 P1, [R16+URZ+0x30c40], R13 ;  /* 0x030c400d100095a7 */ /* 0x000ea4000802007f */
[----:B--2---:R-:W-:Y:S05]  /*16090*/  @!P1 BRA `(.L_x_1628) ;  /* 0xfffffffc00f09947 */ /* 0x004fea000383ffff */
[----:B------:R-:W-:Y:S05]  /*160a0*/  BRA `(.L_x_1664) ;  /* 0xffffffec00ec7947 */ /* 0x000fea000383ffff */
.L_x_1630:
[----:B-1----:R1:W2:Y:S02]  /*160b0*/  SYNCS.PHASECHK.TRANS64.TRYWAIT P1, [R16+URZ+0x30c28], R13 ;  /* 0x030c280d100075a7 */ /* 0x0022a4000802017f */
[----:B--2---:R-:W-:Y:S05]  /*160c0*/  @!P1 NANOSLEEP.SYNCS 0x989680 ;  /* 0x009896800000995d */ /* 0x004fea0003900000 */
[----:B------:R-:W2:Y:S02]  /*160d0*/  @!P1 SYNCS.PHASECHK.TRANS64 P1, [R16+URZ+0x30c28], R13 ;  /* 0x030c280d100095a7 */ /* 0x000ea4000802007f */
[----:B--2---:R-:W-:Y:S05]  /*160e0*/  @!P1 BRA `(.L_x_1630) ;  /* 0xfffffffc00f09947 */ /* 0x004fea000383ffff */
[----:B------:R-:W-:Y:S05]  /*160f0*/  BRA `(.L_x_1665) ;  /* 0xfffffff000587947 */ /* 0x000fea000383ffff */
.L_x_1632:
[----:B--2---:R2:W1:Y:S02]  /*16100*/  SYNCS.PHASECHK.TRANS64.TRYWAIT P0, [R3+URZ+0x30c40], R0 ;  /* 0x030c4000030075a7 */ /* 0x004464000800017f */
[----:B-1----:R-:W-:Y:S05]  /*16110*/  @!P0 NANOSLEEP.SYNCS 0x989680 ;  /* 0x009896800000895d */ /* 0x002fea0003900000 */
[----:B------:R-:W1:Y:S02]  /*16120*/  @!P0 SYNCS.PHASECHK.TRANS64 P0, [R3+URZ+0x30c40], R0 ;  /* 0x030c4000030085a7 */ /* 0x000e64000800007f */
[----:B-1----:R-:W-:Y:S05]  /*16130*/  @!P0 BRA `(.L_x_1632) ;  /* 0xfffffffc00f08947 */ /* 0x002fea000383ffff */
[----:B------:R-:W-:Y:S05]  /*16140*/  BRA `(.L_x_1666) ;  /* 0xfffffff000e47947 */ /* 0x000fea000383ffff */
.L_x_1634:
[----:B------:R-:W-:Y:S01]  /*16150*/  BSSY B0, `(.L_x_1667) ;  /* 0x0000006000007945 */ /* 0x000fe20003800000 */
[----:B------:R-:W-:-:S07]  /*16160*/  MOV R15, 0xffffffff ;  /* 0xffffffff000f7802 */ /* 0x000fce0000000f00 */
[----:B------:R-:W-:Y:S05]  /*16170*/  WARPSYNC.COLLECTIVE R15, `(.L_x_1668) ;  /* 0x000000000f0c7348 */ /* 0x000fea0003c00000 */
[----:B------:R-:W-:Y:S02]  /*16180*/  ELECT P6, UR62, PT ;  /* 0x00000000003e782f */ /* 0x000fe400038c0000 */
[----:B------:R-:W-:Y:S01]  /*16190*/  MOV R14, UR62 ;  /* 0x0000003e000e7c02 */ /* 0x000fe20008000f00 */
[----:B------:R-:W-:Y:S10]  /*161a0*/  ENDCOLLECTIVE ;  /* 0x000000000000791b */ /* 0x000ff40003800000 */
.L_x_1668:
[----:B------:R-:W-:Y:S05]  /*161b0*/  BSYNC B0 ;  /* 0x0000000000007941 */ /* 0x000fea0003800000 */
.L_x_1667:
[----:B------:R-:W-:Y:S05]  /*161c0*/  BRA `(.L_x_1669) ;  /* 0xfffffff400747947 */ /* 0x000fea000383ffff */
.L_x_1636:
[----:B-1----:R1:W2:Y:S02]  /*161d0*/  SYNCS.PHASECHK.TRANS64.TRYWAIT P0, [R6+URZ], R5 ;  /* 0x00000005060075a7 */ /* 0x0022a4000800017f */
[----:B--2---:R-:W-:Y:S05]  /*161e0*/  @!P0 NANOSLEEP.SYNCS 0x989680 ;  /* 0x009896800000895d */ /* 0x004fea0003900000 */
[----:B------:R-:W2:Y:S02]  /*161f0*/  @!P0 SYNCS.PHASECHK.TRANS64 P0, [R6+URZ], R5 ;  /* 0x00000005060085a7 */ /* 0x000ea4000800007f */
[----:B--2---:R-:W-:Y:S05]  /*16200*/  @!P0 BRA `(.L_x_1636) ;  /* 0xfffffffc00f08947 */ /* 0x004fea000383ffff */
[----:B------:R-:W-:Y:S05]  /*16210*/  BRA `(.L_x_1670) ;  /* 0xfffffff400b47947 */ /* 0x000fea000383ffff */
.L_x_1637:
[----:B--2---:R2:W3:Y:S02]  /*16220*/  SYNCS.PHASECHK.TRANS64.TRYWAIT P0, [R3+URZ], R0 ;  /* 0x00000000030075a7 */ /* 0x0044e4000800017f */
[----:B---3--:R-:W-:Y:S05]  /*16230*/  @!P0 NANOSLEEP.SYNCS 0x989680 ;  /* 0x009896800000895d */ /* 0x008fea0003900000 */
[----:B------:R-:W3:Y:S02]  /*16240*/  @!P0 SYNCS.PHASECHK.TRANS64 P0, [R3+URZ], R0 ;  /* 0x00000000030085a7 */ /* 0x000ee4000800007f */
[----:B---3--:R-:W-:Y:S05]  /*16250*/  @!P0 BRA `(.L_x_1637) ;  /* 0xfffffffc00f08947 */ /* 0x008fea000383ffff */
[----:B------:R-:W-:Y:S05]  /*16260*/  BRA `(.L_x_1671) ;  /* 0xfffffff400a87947 */ /* 0x000fea000383ffff */
.L_x_1639:
[----:B--2---:R2:W3:Y:S02]  /*16270*/  SYNCS.PHASECHK.TRANS64.TRYWAIT P0, [R2+URZ], R5 ;  /* 0x00000005020075a7 */ /* 0x0044e4000800017f */
[----:B---3--:R-:W-:Y:S05]  /*16280*/  @!P0 NANOSLEEP.SYNCS 0x989680 ;  /* 0x009896800000895d */ /* 0x008fea0003900000 */
[----:B------:R-:W3:Y:S02]  /*16290*/  @!P0 SYNCS.PHASECHK.TRANS64 P0, [R2+URZ], R5 ;  /* 0x00000005020085a7 */ /* 0x000ee4000800007f */
[----:B---3--:R-:W-:Y:S05]  /*162a0*/  @!P0 BRA `(.L_x_1639) ;  /* 0xfffffffc00f08947 */ /* 0x008fea000383ffff */
[----:B------:R-:W-:Y:S05]  /*162b0*/  BRA `(.L_x_1672) ;  /* 0xfffffff400ac7947 */ /* 0x000fea000383ffff */
.L_x_1673:
        /* <DEDUP_REMOVED lines=12> */
.L_x_3729:


//--------------------- .text._ZN7cutlass13device_kernelIN5flash22FlashAttnBwdPreprocessIN4cute5tupleIJNS3_1CILi128EEENS5_ILi64EEEEEENS_6half_tEfNS_4arch4Sm90ELb1ELb0EEEEEvNT_6ParamsE --------------------------
	.section	.text._ZN7cutlass13device_kernelIN5flash22FlashAttnBwdPreprocessIN4cute5tupleIJNS3_1CILi128EEENS5_ILi64EEEEEENS_6half_tEfNS_4arch4Sm90ELb1ELb0EEEEEvNT_6ParamsE,"ax",@progbits
	.align	128
.text._ZN7cutlass13device_kernelIN5flash22FlashAttnBwdPreprocessIN4cute5tupleIJNS3_1CILi128EEENS5_ILi64EEEEEENS_6half_tEfNS_4arch4Sm90ELb1ELb0EEEEEvNT_6ParamsE:
        .type           _ZN7cutlass13device_kernelIN5flash22FlashAttnBwdPreprocessIN4cute5tupleIJNS3_1CILi128EEENS5_ILi64EEEEEENS_6half_tEfNS_4arch4Sm90ELb1ELb0EEEEEvNT_6ParamsE,@function
        .size           _ZN7cutlass13device_kernelIN5flash22FlashAttnBwdPreprocessIN4cute5tupleIJNS3_1CILi128EEENS5_ILi64EEEEEENS_6half_tEfNS_4arch4Sm90ELb1ELb0EEEEEvNT_6ParamsE,(.L_x_3730 - _ZN7cutlass13device_kernelIN5flash22FlashAttnBwdPreprocessIN4cute5tupleIJNS3_1CILi128EEENS5_ILi64EEEEEENS_6half_tEfNS_4arch4Sm90ELb1ELb0EEEEEvNT_6ParamsE)
        .other          _ZN7cutlass13device_kernelIN5flash22FlashAttnBwdPreprocessIN4cute5tupleIJNS3_1CILi128EEENS5_ILi64EEEEEENS_6half_tEfNS_4arch4Sm90ELb1ELb0EEEEEvNT_6ParamsE,@"STO_CUDA_ENTRY STV_DEFAULT"
_ZN7cutlass13device_kernelIN5flash22FlashAttnBwdPreprocessIN4cute5tupleIJNS3_1CILi128EEENS5_ILi64EEEEEENS_6half_tEfNS_4arch4Sm90ELb1ELb0EEEEEvNT_6ParamsE:
[----:B------:R-:W-:Y:S01]  /*0000*/  LDC R1, c[0x0][0x28] ;  /* 0x00000a00ff017b82 */ /* 0x000fe20000000800 */
[----:B------:R-:W0:Y:S07]  /*0010*/  S2R R0, SR_TID.X ;  /* 0x0000000000007919 */ /* 0x000e2e0000002100 */
[----:B------:R-:W1:Y:S01]  /*0020*/  S2UR UR8, SR_CTAID.Y ;  /* 0x00000000000879c3 */ /* 0x000e620000002600 */
[----:B------:R-:W-:Y:S01]  /*0030*/  ULDC UR4, c[0x0][0x218] ;  /* 0x0000860000047ab9 */ /* 0x000fe20000000800 */
[----:B------:R-:W-:Y:S01]  /*0040*/  ULDC UR5, c[0x0][0x21c] ;  /* 0x0000870000057ab9 */ /* 0x000fe20000000800 */
[----:B------:R-:W2:Y:S01]  /*0050*/  S2R R2, SR_CTAID.X ;  /* 0x0000000000027919 */ /* 0x000ea20000002500 */
[----:B------:R-:W-:-:S04]  /*0060*/  ULDC.64 UR6, c[0x0][0x208] ;  /* 0x0000820000067ab9 */ /* 0x000fc80000000a00 */
[----:B------:R-:W3:Y:S08]  /*0070*/  LDC.64 R12, c[0x0][0x230] ;  /* 0x00008c00ff0c7b82 */ /* 0x000ef00000000a00 */
[----:B------:R-:W4:Y:S08]  /*0080*/  S2UR UR9, SR_CTAID.Z ;  /* 0x00000000000979c3 */ /* 0x000f300000002700 */
[----:B------:R-:W4:Y:S01]  /*0090*/  LDC.64 R14, c[0x0][0x238] ;  /* 0x00008e00ff0e7b82 */ /* 0x000f220000000a00 */
[----:B-1----:R-:W-:Y:S01]  /*00a0*/  USHF.R.S32.HI UR10, URZ, 0x1f, UR8 ;  /* 0x0000001f3f0a7899 */ /* 0x002fe20008011408 */
[----:B0-----:R-:W-:-:S05]  /*00b0*/  SHF.R.S32.HI R3, RZ, 0x1f, R0 ;  /* 0x0000001fff037819 */ /* 0x001fca0000011400 */
[----:B---3--:R-:W-:Y:S01]  /*00c0*/  IMAD R4, R12, UR10, RZ ;  /* 0x0000000a0c047c24 */ /* 0x008fe2000f8e02ff */
[----:B------:R-:W0:Y:S01]  /*00d0*/  LDC.64 R20, c[0x0][0x250] ;  /* 0x00009400ff147b82 */ /* 0x000e220000000a00 */
[----:B------:R-:W-:Y:S02]  /*00e0*/  LEA.HI R44, R3, R0, RZ, 0x3 ;  /* 0x00000000032c7211 */ /* 0x000fe400078f18ff */
[----:B------:R-:W-:Y:S01]  /*00f0*/  IMAD R13, R13, UR8, R4 ;  /* 0x000000080d0d7c24 */ /* 0x000fe2000f8e0204 */
[----:B--2---:R-:W-:Y:S02]  /*0100*/  SHF.L.U32 R10, R2, 0x7, RZ ;  /* 0x00000007020a7819 */ /* 0x004fe400000006ff */
[----:B------:R-:W-:Y:S01]  /*0110*/  LOP3.LUT R5, R44, 0xfffffff8, RZ, 0xc0, !PT ;  /* 0xfffffff82c057812 */ /* 0x000fe200078ec0ff */
[----:B----4-:R-:W-:Y:S01]  /*0120*/  USHF.R.S32.HI UR11, URZ, 0x1f, UR9 ;  /* 0x0000001f3f0b7899 */ /* 0x010fe20008011409 */
[----:B------:R-:W-:Y:S01]  /*0130*/  IADD3 R3, -R10, UR4, RZ ;  /* 0x000000040a037c10 */ /* 0x000fe2000fffe1ff */
[----:B------:R-:W1:Y:S01]  /*0140*/  LDC.64 R42, c[0x0][0x258] ;  /* 0x00009600ff2a7b82 */ /* 0x000e620000000a00 */
[----:B------:R-:W-:-:S02]  /*0150*/  SHF.R.S32.HI R44, RZ, 0x3, R44 ;  /* 0x00000003ff2c7819 */ /* 0x000fc4000001142c */
[----:B------:R-:W-:Y:S02]  /*0160*/  IADD3 R5, -R5, R0, RZ ;  /* 0x0000000005057210 */ /* 0x000fe40007ffe1ff */
[----:B------:R-:W-:Y:S01]  /*0170*/  ISETP.GE.AND P1, PT, R44, R3, PT ;  /* 0x000000032c00720c */ /* 0x000fe20003f26270 */
[----:B------:R-:W-:Y:S01]  /*0180*/  IMAD R4, R14, UR11, RZ ;  /* 0x0000000b0e047c24 */ /* 0x000fe2000f8e02ff */
[----:B------:R-:W-:Y:S02]  /*0190*/  SHF.L.U32 R8, R5, 0x3, RZ ;  /* 0x0000000305087819 */ /* 0x000fe400000006ff */
[----:B------:R-:W-:Y:S01]  /*01a0*/  SHF.R.S32.HI R45, RZ, 0x1f, R44 ;  /* 0x0000001fff2d7819 */ /* 0x000fe2000001142c */
[----:B------:R-:W-:Y:S01]  /*01b0*/  IMAD R15, R15, UR9, R4 ;  /* 0x000000090f0f7c24 */ /* 0x000fe2000f8e0204 */
[----:B------:R-:W-:Y:S02]  /*01c0*/  ISETP.LT.AND P4, PT, R8, UR5, !P1 ;  /* 0x0000000508007c0c */ /* 0x000fe4000cf81270 */
[----:B------:R-:W-:-:S02]  /*01d0*/  SHF.R.S32.HI R9, RZ, 0x1f, R8 ;  /* 0x0000001fff097819 */ /* 0x000fc40000011408 */
[----:B------:R-:W-:Y:S01]  /*01e0*/  ISETP.GE.AND P0, PT, R8, UR5, PT ;  /* 0x0000000508007c0c */ /* 0x000fe2000bf06270 */
[----:B0-----:R-:W-:Y:S02]  /*01f0*/  IMAD R16, R20, UR10, RZ ;  /* 0x0000000a14107c24 */ /* 0x001fe4000f8e02ff */
[----:B------:R-:W-:-:S04]  /*0200*/  IMAD.WIDE.U32 R6, R12, UR8, R8 ;  /* 0x000000080c067c25 */ /* 0x000fc8000f8e0008 */
[----:B------:R-:W-:Y:S01]  /*0210*/  IMAD.WIDE.U32 R8, R20, UR8, R8 ;  /* 0x0000000814087c25 */ /* 0x000fe2000f8e0008 */
[----:B------:R-:W-:Y:S01]  /*0220*/  IADD3 R7, R7, R13, RZ ;  /* 0x0000000d07077210 */ /* 0x000fe20007ffe0ff */
[----:B------:R-:W0:Y:S02]  /*0230*/  @P4 LDC.64 R18, c[0x0][0x228] ;  /* 0x00008a00ff124b82 */ /* 0x000e240000000a00 */
[----:B------:R-:W-:-:S04]  /*0240*/  IMAD.WIDE R12, R2, 0x80, R44 ;  /* 0x00000080020c7825 */ /* 0x000fc800078e022c */
[----:B------:R-:W-:Y:S02]  /*0250*/  IMAD.WIDE.U32 R30, R14, UR9, R6 ;  /* 0x000000090e1e7c25 */ /* 0x000fe4000f8e0006 */
[----:B------:R-:W2:Y:S03]  /*0260*/  @P4 LDC.64 R32, c[0x0][0x210] ;  /* 0x00008400ff204b82 */ /* 0x000ea60000000a00 */
[----:B------:R-:W-:-:S05]  /*0270*/  IADD3 R31, R31, R15, RZ ;  /* 0x0000000f1f1f7210 */ /* 0x000fca0007ffe0ff */
[----:B------:R-:W3:Y:S01]  /*0280*/  @P4 LDC.64 R14, c[0x0][0x248] ;  /* 0x00009200ff0e4b82 */ /* 0x000ee20000000a00 */
[----:B0-----:R-:W-:-:S07]  /*0290*/  @P4 IMAD R4, R13, R18, RZ ;  /* 0x000000120d044224 */ /* 0x001fce00078e02ff */
[----:B------:R-:W0:Y:S01]  /*02a0*/  @P4 LDC.64 R26, c[0x0][0x240] ;  /* 0x00009000ff1a4b82 */ /* 0x000e220000000a00 */
[----:B------:R-:W-:-:S04]  /*02b0*/  @P4 IMAD.WIDE.U32 R6, R12, R18, R30 ;  /* 0x000000120c064225 */ /* 0x000fc800078e001e */
[----:B------:R-:W-:Y:S01]  /*02c0*/  @P4 IMAD R17, R12, R19, R4 ;  /* 0x000000130c114224 */ /* 0x000fe200078e0204 */
[----:B------:R-:W-:Y:S01]  /*02d0*/  IADD3 R4, R44, 0x20, RZ ;  /* 0x000000202c047810 */ /* 0x000fe20007ffe0ff */
[----:B------:R-:W-:Y:S01]  /*02e0*/  IMAD R19, R21, UR8, R16 ;  /* 0x0000000815137c24 */ /* 0x000fe2000f8e0210 */
[----:B--2---:R-:W-:Y:S01]  /*02f0*/  @P4 LEA R32, P2, R6, R32, 0x1 ;  /* 0x0000002006204211 */ /* 0x004fe200078408ff */
[----:B-1----:R-:W-:Y:S01]  /*0300*/  IMAD R18, R42, UR11, RZ ;  /* 0x0000000b2a127c24 */ /* 0x002fe2000f8e02ff */
[----:B------:R-:W-:Y:S02]  /*0310*/  ISETP.LT.AND P3, PT, R4, R3, !P0 ;  /* 0x000000030400720c */ /* 0x000fe40004761270 */
[----:B------:R-:W-:Y:S02]  /*0320*/  @P4 IADD3 R7, R7, R17, RZ ;  /* 0x0000001107074210 */ /* 0x000fe40007ffe0ff */
[----:B------:R-:W-:Y:S02]  /*0330*/  MOV R16, R8 ;  /* 0x0000000800107202 */ /* 0x000fe40000000f00 */
[----:B------:R-:W-:Y:S01]  /*0340*/  @P4 LEA.HI.X R33, R6, R33, R7, 0x1, P2 ;  /* 0x0000002106214211 */ /* 0x000fe200010f0c07 */
[----:B------:R-:W-:Y:S01]  /*0350*/  IMAD R7, R43, UR9, R18 ;  /* 0x000000092b077c24 */ /* 0x000fe2000f8e0212 */
[----:B------:R-:W-:-:S02]  /*0360*/  IADD3 R6, R44, 0x40, RZ ;  /* 0x000000402c067810 */ /* 0x000fc40007ffe0ff */
[----:B------:R-:W-:Y:S01]  /*0370*/  IADD3 R17, R9, R19, RZ ;  /* 0x0000001309117210 */ /* 0x000fe20007ffe0ff */
[----:B---3--:R-:W-:Y:S01]  /*0380*/  @P4 IMAD R9, R13, R14, RZ ;  /* 0x0000000e0d094224 */ /* 0x008fe200078e02ff */
[-C--:B------:R-:W-:Y:S01]  /*0390*/  ISETP.LT.AND P2, PT, R6, R3.reuse, !P0 ;  /* 0x000000030600720c */ /* 0x080fe20004741270 */
[----:B------:R-:W1:Y:S01]  /*03a0*/  @P3 LDC.64 R24, c[0x0][0x228] ;  /* 0x00008a00ff183b82 */ /* 0x000e620000000a00 */
[----:B------:R-:W-:Y:S01]  /*03b0*/  IADD3 R8, R44, 0x60, RZ ;  /* 0x000000602c087810 */ /* 0x000fe20007ffe0ff */
[----:B------:R-:W-:Y:S01]  /*03c0*/  IMAD.WIDE.U32 R42, R42, UR9, R16 ;  /* 0x000000092a2a7c25 */ /* 0x000fe2000f8e0010 */
[----:B------:R-:W-:Y:S02]  /*03d0*/  @P3 IADD3 R17, P6, R12, 0x20, RZ ;  /* 0x000000200c113810 */ /* 0x000fe40007fde0ff */
[----:B------:R-:W-:Y:S01]  /*03e0*/  ISETP.LT.AND P0, PT, R8, R3, !P0 ;  /* 0x000000030800720c */ /* 0x000fe20004701270 */
[C---:B------:R-:W-:Y:S01]  /*03f0*/  @P4 IMAD R19, R12.reuse, R15, R9 ;  /* 0x0000000f0c134224 */ /* 0x040fe200078e0209 */
[----:B------:R-:W-:Y:S01]  /*0400*/  IADD3 R43, R43, R7, RZ ;  /* 0x000000072b2b7210 */ /* 0x000fe20007ffe0ff */
[----:B------:R-:W2:Y:S01]  /*0410*/  @P3 LDC.64 R22, c[0x0][0x248] ;  /* 0x00009200ff163b82 */ /* 0x000ea20000000a00 */
[----:B------:R-:W-:-:S02]  /*0420*/  @P3 IADD3 R16, P5, R12, 0x20, RZ ;  /* 0x000000200c103810 */ /* 0x000fc40007fbe0ff */
[-C--:B------:R-:W-:Y:S01]  /*0430*/  @P3 IADD3.X R7, RZ, R13.reuse, RZ, P6, !PT ;  /* 0x0000000dff073210 */ /* 0x080fe200037fe4ff */
[C---:B------:R-:W-:Y:S01]  /*0440*/  @P4 IMAD.WIDE.U32 R14, R12.reuse, R14, R42 ;  /* 0x0000000e0c0e4225 */ /* 0x040fe200078e002a */
[C---:B------:R-:W-:Y:S02]  /*0450*/  @P2 IADD3 R59, P6, R12.reuse, 0x40, RZ ;  /* 0x000000400c3b2810 */ /* 0x040fe40007fde0ff */
[-C--:B------:R-:W-:Y:S01]  /*0460*/  @P3 IADD3.X R41, RZ, R13.reuse, RZ, P5, !PT ;  /* 0x0000000dff293210 */ /* 0x080fe20002ffe4ff */
[----:B------:R-:W3:Y:S01]  /*0470*/  @P3 LDC.64 R48, c[0x0][0x240] ;  /* 0x00009000ff303b82 */ /* 0x000ee20000000a00 */
[C---:B------:R-:W-:Y:S02]  /*0480*/  @P2 IADD3 R54, P5, R12.reuse, 0x40, RZ ;  /* 0x000000400c362810 */ /* 0x040fe40007fbe0ff */
[----:B------:R-:W-:Y:S02]  /*0490*/  @P2 IADD3.X R35, RZ, R13, RZ, P6, !PT ;  /* 0x0000000dff232210 */ /* 0x000fe400037fe4ff */
[----:B------:R-:W-:-:S02]  /*04a0*/  @P0 IADD3 R9, P6, R12, 0x60, RZ ;  /* 0x000000600c090810 */ /* 0x000fc40007fde0ff */
[-C--:B------:R-:W-:Y:S01]  /*04b0*/  @P2 IADD3.X R57, RZ, R13.reuse, RZ, P5, !PT ;  /* 0x0000000dff392210 */ /* 0x080fe20002ffe4ff */
[----:B------:R-:W4:Y:S01]  /*04c0*/  @P2 LDC.64 R36, c[0x0][0x228] ;  /* 0x00008a00ff242b82 */ /* 0x000f220000000a00 */
[----:B------:R-:W-:Y:S01]  /*04d0*/  @P0 IADD3 R52, P5, R12, 0x60, RZ ;  /* 0x000000600c340810 */ /* 0x000fe20007fbe0ff */
[----:B-1----:R-:W-:Y:S01]  /*04e0*/  @P3 IMAD R18, R7, R24, RZ ;  /* 0x0000001807123224 */ /* 0x002fe200078e02ff */
[----:B------:R-:W-:Y:S02]  /*04f0*/  @P0 IADD3.X R55, RZ, R13, RZ, P6, !PT ;  /* 0x0000000dff370210 */ /* 0x000fe400037fe4ff */
[----:B------:R-:W-:Y:S01]  /*0500*/  @P4 IADD3 R12, R15, R19, RZ ;  /* 0x000000130f0c4210 */ /* 0x000fe20007ffe0ff */
[----:B------:R-:W-:Y:S01]  /*0510*/  @P3 IMAD R39, R17, R25, R18 ;  /* 0x0000001911273224 */ /* 0x000fe200078e0212 */
[C---:B0-----:R-:W-:Y:S01]  /*0520*/  @P4 LEA R26, P6, R14.reuse, R26, 0x1 ;  /* 0x0000001a0e1a4211 */ /* 0x041fe200078c08ff */
[----:B------:R-:W0:Y:S01]  /*0530*/  @P3 LDC.64 R20, c[0x0][0x210] ;  /* 0x00008400ff143b82 */ /* 0x000e220000000a00 */
[----:B------:R-:W-:Y:S01]  /*0540*/  @P0 IADD3.X R7, RZ, R13, RZ, P5, !PT ;  /* 0x0000000dff070210 */ /* 0x000fe20002ffe4ff */
[----:B--2---:R-:W-:Y:S01]  /*0550*/  @P3 IMAD R41, R41, R22, RZ ;  /* 0x0000001629293224 */ /* 0x004fe200078e02ff */
[----:B------:R-:W-:-:S02]  /*0560*/  @P4 LEA.HI.X R27, R14, R27, R12, 0x1, P6 ;  /* 0x0000001b0e1b4211 */ /* 0x000fc400030f0c0c */
[----:B------:R-:W-:Y:S02]  /*0570*/  CS2R R14, SRZ ;  /* 0x00000000000e7805 */ /* 0x000fe4000001ff00 */
[----:B------:R-:W-:Y:S01]  /*0580*/  @P3 MOV R12, R30 ;  /* 0x0000001e000c3202 */ /* 0x000fe20000000f00 */
[----:B------:R-:W-:Y:S01]  /*0590*/  @P3 IMAD R41, R16, R23, R41 ;  /* 0x0000001710293224 */ /* 0x000fe200078e0229 */
[----:B------:R-:W-:Y:S01]  /*05a0*/  @P3 MOV R13, R31 ;  /* 0x0000001f000d3202 */ /* 0x000fe20000000f00 */
[----:B------:R-:W1:Y:S01]  /*05b0*/  @P2 LDC.64 R46, c[0x0][0x248] ;  /* 0x00009200ff2e2b82 */ /* 0x000e620000000a00 */
[----:B------:R-:W-:Y:S01]  /*05c0*/  CS2R R18, SRZ ;  /* 0x0000000000127805 */ /* 0x000fe2000001ff00 */
[----:B------:R-:W-:Y:S01]  /*05d0*/  @P3 IMAD.WIDE.U32 R24, R17, R24, R12 ;  /* 0x0000001811183225 */ /* 0x000fe200078e000c */
[----:B------:R-:W-:Y:S02]  /*05e0*/  @P3 MOV R12, R42 ;  /* 0x0000002a000c3202 */ /* 0x000fe40000000f00 */
[----:B------:R-:W-:-:S03]  /*05f0*/  @P3 MOV R13, R43 ;  /* 0x0000002b000d3202 */ /* 0x000fc60000000f00 */
[----:B------:R-:W2:Y:S01]  /*0600*/  @P0 LDC.64 R28, c[0x0][0x228] ;  /* 0x00008a00ff1c0b82 */ /* 0x000ea20000000a00 */
[----:B------:R-:W-:Y:S01]  /*0610*/  @P3 IMAD.WIDE.U32 R22, R16, R22, R12 ;  /* 0x0000001610163225 */ /* 0x000fe200078e000c */
[----:B------:R-:W-:Y:S02]  /*0620*/  CS2R R12, SRZ ;  /* 0x00000000000c7805 */ /* 0x000fe4000001ff00 */
[----:B------:R-:W-:Y:S02]  /*0630*/  CS2R R16, SRZ ;  /* 0x0000000000107805 */ /* 0x000fe4000001ff00 */
[----:B------:R-:W-:Y:S02]  /*0640*/  @P3 IADD3 R41, R23, R41, RZ ;  /* 0x0000002917293210 */ /* 0x000fe40007ffe0ff */
[----:B---3--:R-:W-:Y:S01]  /*0650*/  @P3 LEA R48, P5, R22, R48, 0x1 ;  /* 0x0000003016303211 */ /* 0x008fe200078a08ff */
[----:B----4-:R-:W-:Y:S01]  /*0660*/  @P2 IMAD R34, R35, R36, RZ ;  /* 0x0000002423222224 */ /* 0x010fe200078e02ff */
[----:B------:R-:W-:Y:S01]  /*0670*/  @P2 MOV R50, R30 ;  /* 0x0000001e00322202 */ /* 0x000fe20000000f00 */
[----:B------:R3:W4:Y:S01]  /*0680*/  @P4 LDG.E.128 R12, desc[UR6][R32.64] ;  /* 0x00000006200c4981 */ /* 0x000722000c1e1d00 */
[----:B------:R-:W-:-:S02]  /*0690*/  @P2 MOV R51, R31 ;  /* 0x0000001f00332202 */ /* 0x000fc40000000f00 */
[----:B------:R-:W-:Y:S01]  /*06a0*/  @P3 LEA.HI.X R49, R22, R49, R41, 0x1, P5 ;  /* 0x0000003116313211 */ /* 0x000fe200028f0c29 */
[----:B------:R2:W4:Y:S01]  /*06b0*/  @P4 LDG.E.128 R16, desc[UR6][R26.64] ;  /* 0x000000061a104981 */ /* 0x000522000c1e1d00 */
[----:B------:R-:W2:Y:S01]  /*06c0*/  @P0 LDC.64 R40, c[0x0][0x248] ;  /* 0x00009200ff280b82 */ /* 0x000ea20000000a00 */
[----:B------:R-:W-:Y:S01]  /*06d0*/  @P2 IMAD R53, R59, R37, R34 ;  /* 0x000000253b352224 */ /* 0x000fe200078e0222 */
[----:B------:R-:W-:Y:S01]  /*06e0*/  @P3 IADD3 R39, R25, R39, RZ ;  /* 0x0000002719273210 */ /* 0x000fe20007ffe0ff */
[----:B------:R-:W-:Y:S01]  /*06f0*/  @P2 IMAD.WIDE.U32 R50, R59, R36, R50 ;  /* 0x000000243b322225 */ /* 0x000fe200078e0032 */
[C---:B0-----:R-:W-:Y:S02]  /*0700*/  @P3 LEA R60, P4, R24.reuse, R20, 0x1 ;  /* 0x00000014183c3211 */ /* 0x041fe400078808ff */
[----:B------:R-:W-:Y:S02]  /*0710*/  CS2R R22, SRZ ;  /* 0x0000000000167805 */ /* 0x000fe4000001ff00 */
[----:B------:R-:W-:Y:S01]  /*0720*/  @P2 MOV R36, R42 ;  /* 0x0000002a00242202 */ /* 0x000fe20000000f00 */
[----:B-1----:R-:W-:Y:S01]  /*0730*/  @P2 IMAD R57, R57, R46, RZ ;  /* 0x0000002e39392224 */ /* 0x002fe200078e02ff */
[----:B------:R-:W-:Y:S01]  /*0740*/  @P2 MOV R37, R43 ;  /* 0x0000002b00252202 */ /* 0x000fe20000000f00 */
[----:B---3--:R-:W0:Y:S01]  /*0750*/  @P2 LDC.64 R32, c[0x0][0x210] ;  /* 0x00008400ff202b82 */ /* 0x008e220000000a00 */
[----:B------:R-:W-:Y:S01]  /*0760*/  @P3 LEA.HI.X R61, R24, R21, R39, 0x1, P4 ;  /* 0x00000015183d3211 */ /* 0x000fe200020f0c27 */
[----:B------:R-:W-:Y:S01]  /*0770*/  @P2 IMAD R47, R54, R47, R57 ;  /* 0x0000002f362f2224 */ /* 0x000fe200078e0239 */
[----:B------:R-:W-:Y:S01]  /*0780*/  CS2R R20, SRZ ;  /* 0x0000000000147805 */ /* 0x000fe2000001ff00 */
[----:B--2---:R-:W-:Y:S01]  /*0790*/  @P0 IMAD R56, R55, R28, RZ ;  /* 0x0000001c37380224 */ /* 0x004fe200078e02ff */
[----:B------:R-:W-:-:S02]  /*07a0*/  CS2R R24, SRZ ;  /* 0x0000000000187805 */ /* 0x000fc4000001ff00 */
[----:B------:R-:W-:Y:S01]  /*07b0*/  CS2R R26, SRZ ;  /* 0x00000000001a7805 */ /* 0x000fe2000001ff00 */
[----:B------:R-:W1:Y:S01]  /*07c0*/  @P0 LDC.64 R34, c[0x0][0x210] ;  /* 0x00008400ff220b82 */ /* 0x000e620000000a00 */
[----:B------:R-:W-:Y:S01]  /*07d0*/  @P2 IMAD.WIDE.U32 R54, R54, R46, R36 ;  /* 0x0000002e36362225 */ /* 0x000fe200078e0024 */
[----:B------:R-:W2:Y:S04]  /*07e0*/  @P3 LDG.E.128 R20, desc[UR6][R60.64] ;  /* 0x000000063c143981 */ /* 0x000ea8000c1e1d00 */
[----:B------:R3:W2:Y:S02]  /*07f0*/  @P3 LDG.E.128 R24, desc[UR6][R48.64] ;  /* 0x0000000630183981 */ /* 0x0006a4000c1e1d00 */
[----:B------:R-:W3:Y:S08]  /*0800*/  @P2 LDC.64 R38, c[0x0][0x240] ;  /* 0x00009000ff262b82 */ /* 0x000ef00000000a00 */
[----:B------:R-:W3:Y:S01]  /*0810*/  @P0 LDC.64 R36, c[0x0][0x240] ;  /* 0x00009000ff240b82 */ /* 0x000ee20000000a00 */
[----:B------:R-:W-:-:S02]  /*0820*/  @P0 IMAD R7, R7, R40, RZ ;  /* 0x0000002807070224 */ /* 0x000fc400078e02ff */
[C---:B------:R-:W-:Y:S02]  /*0830*/  @P0 IMAD R29, R9.reuse, R29, R56 ;  /* 0x0000001d091d0224 */ /* 0x040fe400078e0238 */
[----:B------:R-:W-:Y:S01]  /*0840*/  @P0 IMAD.WIDE.U32 R30, R9, R28, R30 ;  /* 0x0000001c091e0225 */ /* 0x000fe200078e001e */
[----:B------:R-:W-:Y:S02]  /*0850*/  @P2 IADD3 R53, R51, R53, RZ ;  /* 0x0000003533352210 */ /* 0x000fe40007ffe0ff */
[----:B0-----:R-:W-:Y:S01]  /*0860*/  @P2 LEA R56, P3, R50, R32, 0x1 ;  /* 0x0000002032382211 */ /* 0x001fe200078608ff */
[C---:B------:R-:W-:Y:S02]  /*0870*/  @P0 IMAD R7, R52.reuse, R41, R7 ;  /* 0x0000002934070224 */ /* 0x040fe400078e0207 */
[----:B------:R-:W-:Y:S01]  /*0880*/  @P0 IMAD.WIDE.U32 R42, R52, R40, R42 ;  /* 0x00000028342a0225 */ /* 0x000fe200078e002a */
[----:B------:R-:W-:Y:S02]  /*0890*/  @P0 IADD3 R29, R31, R29, RZ ;  /* 0x0000001d1f1d0210 */ /* 0x000fe40007ffe0ff */
[----:B-1----:R-:W-:-:S02]  /*08a0*/  @P0 LEA R46, P4, R30, R34, 0x1 ;  /* 0x000000221e2e0211 */ /* 0x002fc400078808ff */
[----:B------:R-:W-:Y:S02]  /*08b0*/  @P2 LEA.HI.X R57, R50, R33, R53, 0x1, P3 ;  /* 0x0000002132392211 */ /* 0x000fe400018f0c35 */
[----:B------:R-:W-:Y:S02]  /*08c0*/  @P2 IADD3 R9, R55, R47, RZ ;  /* 0x0000002f37092210 */ /* 0x000fe40007ffe0ff */
[----:B---3--:R-:W-:Y:S02]  /*08d0*/  @P2 LEA R48, P5, R54, R38, 0x1 ;  /* 0x0000002636302211 */ /* 0x008fe400078a08ff */
[----:B------:R-:W-:Y:S02]  /*08e0*/  @P0 IADD3 R7, R43, R7, RZ ;  /* 0x000000072b070210 */ /* 0x000fe40007ffe0ff */
[----:B------:R-:W-:Y:S02]  /*08f0*/  @P0 LEA R50, P3, R42, R36, 0x1 ;  /* 0x000000242a320211 */ /* 0x000fe400078608ff */
[----:B------:R-:W-:-:S02]  /*0900*/  @P0 LEA.HI.X R47, R30, R35, R29, 0x1, P4 ;  /* 0x000000231e2f0211 */ /* 0x000fc400020f0c1d */
[----:B------:R-:W-:Y:S02]  /*0910*/  CS2R R28, SRZ ;  /* 0x00000000001c7805 */ /* 0x000fe4000001ff00 */
[----:B------:R-:W-:Y:S02]  /*0920*/  CS2R R30, SRZ ;  /* 0x00000000001e7805 */ /* 0x000fe4000001ff00 */
[----:B------:R-:W-:Y:S02]  /*0930*/  CS2R R32, SRZ ;  /* 0x0000000000207805 */ /* 0x000fe4000001ff00 */
[----:B------:R-:W-:Y:S02]  /*0940*/  CS2R R34, SRZ ;  /* 0x0000000000227805 */ /* 0x000fe4000001ff00 */
[----:B------:R-:W-:Y:S02]  /*0950*/  @P2 LEA.HI.X R49, R54, R39, R9, 0x1, P5 ;  /* 0x0000002736312211 */ /* 0x000fe400028f0c09 */
[----:B------:R-:W-:-:S02]  /*0960*/  CS2R R38, SRZ ;  /* 0x0000000000267805 */ /* 0x000fc4000001ff00 */
[----:B------:R-:W-:Y:S02]  /*0970*/  @P0 LEA.HI.X R51, R42, R37, R7, 0x1, P3 ;  /* 0x000000252a330211 */ /* 0x000fe400018f0c07 */
[----:B------:R-:W-:Y:S02]  /*0980*/  CS2R R36, SRZ ;  /* 0x0000000000247805 */ /* 0x000fe4000001ff00 */
[----:B------:R-:W-:Y:S02]  /*0990*/  CS2R R40, SRZ ;  /* 0x0000000000287805 */ /* 0x000fe4000001ff00 */
[----:B------:R-:W-:Y:S01]  /*09a0*/  CS2R R42, SRZ ;  /* 0x00000000002a7805 */ /* 0x000fe2000001ff00 */
[----:B------:R-:W3:Y:S04]  /*09b0*/  @P2 LDG.E.128 R28, desc[UR6][R56.64] ;  /* 0x00000006381c2981 */ /* 0x000ee8000c1e1d00 */
[----:B------:R0:W3:Y:S04]  /*09c0*/  @P2 LDG.E.128 R32, desc[UR6][R48.64] ;  /* 0x0000000630202981 */ /* 0x0000e8000c1e1d00 */
[----:B------:R1:W3:Y:S04]  /*09d0*/  @P0 LDG.E.128 R36, desc[UR6][R46.64] ;  /* 0x000000062e240981 */ /* 0x0002e8000c1e1d00 */
[----:B------:R4:W3:Y:S01]  /*09e0*/  @P0 LDG.E.128 R40, desc[UR6][R50.64] ;  /* 0x0000000632280981 */ /* 0x0008e2000c1e1d00 */
[----:B------:R-:W-:-:S04]  /*09f0*/  ISETP.GT.AND P0, PT, R0, 0x7f, PT ;  /* 0x0000007f0000780c */ /* 0x000fc80003f04270 */
[----:B------:R-:W-:-:S13]  /*0a00*/  ISETP.GE.OR P2, PT, R0, R3, P0 ;  /* 0x000000030000720c */ /* 0x000fda0000746670 */
[----:B------:R-:W1:Y:S08]  /*0a10*/  @!P2 LDC.64 R54, c[0x0][0x290] ;  /* 0x0000a400ff36ab82 */ /* 0x000e700000000a00 */
[----:B0-----:R-:W0:Y:S01]  /*0a20*/  @!P2 LDC.64 R48, c[0x0][0x298] ;  /* 0x0000a600ff30ab82 */ /* 0x001e220000000a00 */
[----:B------:R-:W-:Y:S02]  /*0a30*/  @!P2 SHF.R.S32.HI R7, RZ, 0x1f, R0 ;  /* 0x0000001fff07a819 */ /* 0x000fe40000011400 */
[----:B------:R-:W-:-:S05]  /*0a40*/  @!P2 IADD3 R52, P3, R10, R0, RZ ;  /* 0x000000000a34a210 */ /* 0x000fca0007f7e0ff */
[----:B-1----:R-:W1:Y:S01]  /*0a50*/  @!P2 LDC.64 R46, c[0x0][0x288] ;  /* 0x0000a200ff2eab82 */ /* 0x002e620000000a00 */
[----:B------:R-:W-:Y:S01]  /*0a60*/  @!P2 LEA.HI.X.SX32 R53, R10, R7, 0x1, P3 ;  /* 0x000000070a35a211 */ /* 0x000fe200018f0eff */
[C---:B------:R-:W-:Y:S02]  /*0a70*/  @!P2 IMAD R56, R54.reuse, UR10, RZ ;  /* 0x0000000a3638ac24 */ /* 0x040fe4000f8e02ff */
[----:B------:R-:W-:-:S04]  /*0a80*/  @!P2 IMAD.WIDE.U32 R52, R54, UR8, R52 ;  /* 0x000000083634ac25 */ /* 0x000fc8000f8e0034 */
[----:B------:R-:W-:Y:S02]  /*0a90*/  @!P2 IMAD R55, R55, UR8, R56 ;  /* 0x000000083737ac24 */ /* 0x000fe4000f8e0238 */
[----:B0-----:R-:W-:-:S03]  /*0aa0*/  @!P2 IMAD R54, R48, UR11, RZ ;  /* 0x0000000b3036ac24 */ /* 0x001fc6000f8e02ff */
[----:B------:R-:W-:Y:S01]  /*0ab0*/  @!P2 IADD3 R53, R53, R55, RZ ;  /* 0x000000373535a210 */ /* 0x000fe20007ffe0ff */
[----:B------:R-:W-:Y:S02]  /*0ac0*/  @!P2 IMAD R55, R49, UR9, R54 ;  /* 0x000000093137ac24 */ /* 0x000fe4000f8e0236 */
[----:B------:R-:W-:-:S05]  /*0ad0*/  @!P2 IMAD.WIDE.U32 R48, R48, UR9, R52 ;  /* 0x000000093030ac25 */ /* 0x000fca000f8e0034 */
[----:B------:R-:W-:Y:S02]  /*0ae0*/  @!P2 IADD3 R53, R49, R55, RZ ;  /* 0x000000373135a210 */ /* 0x000fe40007ffe0ff */
[----:B-1----:R-:W-:-:S04]  /*0af0*/  @!P2 LEA R46, P3, R48, R46, 0x2 ;  /* 0x0000002e302ea211 */ /* 0x002fc800078610ff */
[----:B------:R-:W-:Y:S01]  /*0b00*/  @!P2 LEA.HI.X R47, R48, R47, R53, 0x2, P3 ;  /* 0x0000002f302fa211 */ /* 0x000fe200018f1435 */
[----:B----4-:R-:W-:Y:S02]  /*0b10*/  HADD2.F32 R50, -RZ, R12.H1_H1 ;  /* 0x3000000cff327230 */ /* 0x010fe40000004100 */
[----:B------:R-:W-:Y:S02]  /*0b20*/  HADD2.F32 R7, -RZ, R16.H1_H1 ;  /* 0x30000010ff077230 */ /* 0x000fe40000004100 */
[----:B------:R-:W-:Y:S02]  /*0b30*/  HADD2.F32 R51, -RZ, R12.H0_H0 ;  /* 0x2000000cff337230 */ /* 0x000fe40000004100 */
[----:B------:R-:W-:Y:S02]  /*0b40*/  HADD2.F32 R16, -RZ, R16.H0_H0 ;  /* 0x20000010ff107230 */ /* 0x000fe40000004100 */
[----:B------:R-:W-:Y:S01]  /*0b50*/  FMUL.FTZ R50, R50, R7 ;  /* 0x0000000732327220 */ /* 0x000fe20000410000 */
[----:B------:R-:W-:-:S03]  /*0b60*/  HADD2.F32 R49, -RZ, R18.H1_H1 ;  /* 0x30000012ff317230 */ /* 0x000fc60000004100 */
[----:B------:R-:W-:Y:S01]  /*0b70*/  FFMA.FTZ R56, R51, R16, R50 ;  /* 0x0000001033387223 */ /* 0x000fe20000010032 */
[----:B------:R-:W-:Y:S02]  /*0b80*/  HADD2.F32 R50, -RZ, R18.H0_H0 ;  /* 0x20000012ff327230 */ /* 0x000fe40000004100 */
[----:B------:R-:W-:Y:S02]  /*0b90*/  HADD2.F32 R9, -RZ, R13.H0_H0 ;  /* 0x2000000dff097230 */ /* 0x000fe40000004100 */
[----:B------:R-:W-:Y:S02]  /*0ba0*/  HADD2.F32 R54, -RZ, R17.H0_H0 ;  /* 0x20000011ff367230 */ /* 0x000fe40000004100 */
[----:B--2---:R-:W-:Y:S02]  /*0bb0*/  HADD2.F32 R18, -RZ, R20.H1_H1 ;  /* 0x30000014ff127230 */ /* 0x004fe40000004100 */
[----:B------:R-:W-:Y:S02]  /*0bc0*/  HADD2.F32 R51, -RZ, R24.H1_H1 ;  /* 0x30000018ff337230 */ /* 0x000fe40000004100 */
[----:B------:R-:W-:-:S03]  /*0bd0*/  HADD2.F32 R20, -RZ, R20.H0_H0 ;  /* 0x20000014ff147230 */ /* 0x000fc60000004100 */
[----:B------:R-:W-:Y:S01]  /*0be0*/  FMUL.FTZ R53, R18, R51 ;  /* 0x0000003312357220 */ /* 0x000fe20000410000 */
[----:B------:R-:W-:Y:S02]  /*0bf0*/  HADD2.F32 R51, -RZ, R24.H0_H0 ;  /* 0x20000018ff337230 */ /* 0x000fe40000004100 */
[----:B------:R-:W-:Y:S01]  /*0c00*/  FFMA.FTZ R54, R9, R54, R56 ;  /* 0x0000003609367223 */ /* 0x000fe20000010038 */
[----:B------:R-:W-:Y:S02]  /*0c10*/  HADD2.F32 R13, -RZ, R13.H1_H1 ;  /* 0x3000000dff0d7230 */ /* 0x000fe40000004100 */
[----:B------:R-:W-:Y:S02]  /*0c20*/  HADD2.F32 R52, -RZ, R17.H1_H1 ;  /* 0x30000011ff347230 */ /* 0x000fe40000004100 */
[----:B------:R-:W-:Y:S01]  /*0c30*/  FFMA.FTZ R24, R20, R51, R53 ;  /* 0x0000003314187223 */ /* 0x000fe20000010035 */
[----:B------:R-:W-:Y:S02]  /*0c40*/  HADD2.F32 R9, -RZ, R21.H0_H0 ;  /* 0x20000015ff097230 */ /* 0x000fe40000004100 */
[----:B------:R-:W-:-:S02]  /*0c50*/  HADD2.F32 R18, -RZ, R25.H0_H0 ;  /* 0x20000019ff127230 */ /* 0x000fc40000004100 */
[----:B------:R-:W-:Y:S01]  /*0c60*/  FFMA.FTZ R52, R13, R52, R54 ;  /* 0x000000340d347223 */ /* 0x000fe20000010036 */
[--C-:B------:R-:W-:Y:S02]  /*0c70*/  HADD2.F32 R7, -RZ, R14.reuse.H0_H0 ;  /* 0x2000000eff077230 */ /* 0x100fe40000004100 */
[----:B------:R-:W-:Y:S02]  /*0c80*/  HADD2.F32 R14, -RZ, R14.H1_H1 ;  /* 0x3000000eff0e7230 */ /* 0x000fe40000004100 */
[----:B------:R-:W-:Y:S01]  /*0c90*/  FFMA.FTZ R24, R9, R18, R24 ;  /* 0x0000001209187223 */ /* 0x000fe20000010018 */
[----:B------:R-:W-:Y:S01]  /*0ca0*/  FFMA.FTZ R9, R7, R50, R52 ;  /* 0x0000003207097223 */ /* 0x000fe20000010034 */
[----:B------:R-:W-:Y:S02]  /*0cb0*/  HADD2.F32 R21, -RZ, R21.H1_H1 ;  /* 0x30000015ff157230 */ /* 0x000fe40000004100 */
[----:B------:R-:W-:Y:S02]  /*0cc0*/  HADD2.F32 R20, -RZ, R25.H1_H1 ;  /* 0x30000019ff147230 */ /* 0x000fe40000004100 */
[----:B------:R-:W-:Y:S01]  /*0cd0*/  FFMA.FTZ R49, R14, R49, R9 ;  /* 0x000000310e317223 */ /* 0x000fe20000010009 */
[----:B------:R-:W-:-:S02]  /*0ce0*/  HADD2.F32 R12, -RZ, R15.H0_H0 ;  /* 0x2000000fff0c7230 */ /* 0x000fc40000004100 */
[----:B------:R-:W-:Y:S02]  /*0cf0*/  HADD2.F32 R17, -RZ, R19.H0_H0 ;  /* 0x20000013ff117230 */ /* 0x000fe40000004100 */
[----:B------:R-:W-:Y:S01]  /*0d00*/  FFMA.FTZ R20, R21, R20, R24 ;  /* 0x0000001415147223 */ /* 0x000fe20000010018 */
[----:B------:R-:W-:Y:S02]  /*0d10*/  HADD2.F32 R7, -RZ, R22.H0_H0 ;  /* 0x20000016ff077230 */ /* 0x000fe40000004100 */
[----:B------:R-:W-:Y:S02]  /*0d20*/  HADD2.F32 R18, -RZ, R26.H0_H0 ;  /* 0x2000001aff127230 */ /* 0x000fe40000004100 */
[----:B------:R-:W-:Y:S01]  /*0d30*/  FFMA.FTZ R12, R12, R17, R49 ;  /* 0x000000110c0c7223 */ /* 0x000fe20000010031 */
[----:B------:R-:W-:Y:S02]  /*0d40*/  HADD2.F32 R15, -RZ, R15.H1_H1 ;  /* 0x3000000fff0f7230 */ /* 0x000fe40000004100 */
[----:B------:R-:W-:-:S02]  /*0d50*/  HADD2.F32 R16, -RZ, R19.H1_H1 ;  /* 0x30000013ff107230 */ /* 0x000fc40000004100 */
[----:B------:R-:W-:Y:S01]  /*0d60*/  FFMA.FTZ R13, R7, R18, R20 ;  /* 0x00000012070d7223 */ /* 0x000fe20000010014 */
[----:B------:R-:W-:Y:S02]  /*0d70*/  HADD2.F32 R22, -RZ, R22.H1_H1 ;  /* 0x30000016ff167230 */ /* 0x000fe40000004100 */
[----:B------:R-:W-:Y:S02]  /*0d80*/  HADD2.F32 R9, -RZ, R26.H1_H1 ;  /* 0x3000001aff097230 */ /* 0x000fe40000004100 */
[----:B------:R-:W-:Y:S01]  /*0d90*/  FFMA.FTZ R15, R15, R16, R12 ;  /* 0x000000100f0f7223 */ /* 0x000fe2000001000c */
[--C-:B------:R-:W-:Y:S02]  /*0da0*/  HADD2.F32 R7, -RZ, R27.reuse.H0_H0 ;  /* 0x2000001bff077230 */ /* 0x100fe40000004100 */
[----:B------:R-:W-:Y:S02]  /*0db0*/  HADD2.F32 R12, -RZ, R27.H1_H1 ;  /* 0x3000001bff0c7230 */ /* 0x000fe40000004100 */
[----:B---3--:R-:W-:-:S02]  /*0dc0*/  HADD2.F32 R17, -RZ, R28.H0_H0 ;  /* 0x2000001cff117230 */ /* 0x008fc40000004100 */
[----:B------:R-:W-:Y:S02]  /*0dd0*/  HADD2.F32 R28, -RZ, R28.H1_H1 ;  /* 0x3000001cff1c7230 */ /* 0x000fe40000004100 */
[--C-:B------:R-:W-:Y:S02]  /*0de0*/  HADD2.F32 R25, -RZ, R32.reuse.H1_H1 ;  /* 0x30000020ff197230 */ /* 0x100fe40000004100 */
[----:B------:R-:W-:Y:S01]  /*0df0*/  FFMA.FTZ R9, R22, R9, R13 ;  /* 0x0000000916097223 */ /* 0x000fe2000001000d */
[----:B------:R-:W-:Y:S02]  /*0e00*/  HADD2.F32 R22, -RZ, R32.H0_H0 ;  /* 0x20000020ff167230 */ /* 0x000fe40000004100 */
[----:B------:R-:W-:Y:S02]  /*0e10*/  HADD2.F32 R20, -RZ, R36.H1_H1 ;  /* 0x30000024ff147230 */ /* 0x000fe40000004100 */
[----:B------:R-:W-:Y:S01]  /*0e20*/  FMUL.FTZ R28, R28, R25 ;  /* 0x000000191c1c7220 */ /* 0x000fe20000410000 */
[----:B------:R-:W-:-:S02]  /*0e30*/  HADD2.F32 R27, -RZ, R40.H1_H1 ;  /* 0x30000028ff1b7230 */ /* 0x000fc40000004100 */
[----:B------:R-:W-:Y:S02]  /*0e40*/  HADD2.F32 R36, -RZ, R36.H0_H0 ;  /* 0x20000024ff247230 */ /* 0x000fe40000004100 */
[----:B------:R-:W-:Y:S02]  /*0e50*/  HADD2.F32 R25, -RZ, R40.H0_H0 ;  /* 0x20000028ff197230 */ /* 0x000fe40000004100 */
[----:B------:R-:W-:Y:S01]  /*0e60*/  FMUL.FTZ R27, R20, R27 ;  /* 0x0000001b141b7220 */ /* 0x000fe20000410000 */
[----:B------:R-:W-:Y:S02]  /*0e70*/  HADD2.F32 R21, -RZ, R29.H0_H0 ;  /* 0x2000001dff157230 */ /* 0x000fe40000004100 */
[----:B------:R-:W-:Y:S01]  /*0e80*/  FFMA.FTZ R22, R17, R22, R28 ;  /* 0x0000001611167223 */ /* 0x000fe2000001001c */
[----:B------:R-:W-:Y:S02]  /*0e90*/  HADD2.F32 R24, -RZ, R33.H0_H0 ;  /* 0x20000021ff187230 */ /* 0x000fe40000004100 */
[----:B------:R-:W-:Y:S01]  /*0ea0*/  FFMA.FTZ R36, R36, R25, R27 ;  /* 0x0000001924247223 */ /* 0x000fe2000001001b */
[----:B------:R-:W-:-:S02]  /*0eb0*/  HADD2.F32 R14, -RZ, R23.H0_H0 ;  /* 0x20000017ff0e7230 */ /* 0x000fc40000004100 */
[----:B------:R-:W-:Y:S02]  /*0ec0*/  HADD2.F32 R17, -RZ, R37.H0_H0 ;  /* 0x20000025ff117230 */ /* 0x000fe40000004100 */
[----:B------:R-:W-:Y:S02]  /*0ed0*/  HADD2.F32 R20, -RZ, R41.H0_H0 ;  /* 0x20000029ff147230 */ /* 0x000fe40000004100 */
[----:B------:R-:W-:Y:S01]  /*0ee0*/  FFMA.FTZ R24, R21, R24, R22 ;  /* 0x0000001815187223 */ /* 0x000fe20000010016 */
[----:B------:R-:W-:Y:S02]  /*0ef0*/  HADD2.F32 R29, -RZ, R29.H1_H1 ;  /* 0x3000001dff1d7230 */ /* 0x000fe40000004100 */
[----:B------:R-:W-:Y:S02]  /*0f00*/  HADD2.F32 R26, -RZ, R33.H1_H1 ;  /* 0x30000021ff1a7230 */ /* 0x000fe40000004100 */
[----:B------:R-:W-:Y:S01]  /*0f10*/  FFMA.FTZ R14, R14, R7, R9 ;  /* 0x000000070e0e7223 */ /* 0x000fe20000010009 */
[----:B------:R-:W-:-:S02]  /*0f20*/  HADD2.F32 R37, -RZ, R37.H1_H1 ;  /* 0x30000025ff257230 */ /* 0x000fc40000004100 */
[----:B------:R-:W-:Y:S01]  /*0f30*/  FFMA.FTZ R36, R17, R20, R36 ;  /* 0x0000001411247223 */ /* 0x000fe20000010024 */
[----:B------:R-:W-:Y:S02]  /*0f40*/  HADD2.F32 R22, -RZ, R41.H1_H1 ;  /* 0x30000029ff167230 */ /* 0x000fe40000004100 */
[----:B------:R-:W-:Y:S01]  /*0f50*/  FFMA.FTZ R24, R29, R26, R24 ;  /* 0x0000001a1d187223 */ /* 0x000fe20000010018 */
[----:B------:R-:W-:Y:S02]  /*0f60*/  HADD2.F32 R9, -RZ, R30.H0_H0 ;  /* 0x2000001eff097230 */ /* 0x000fe40000004100 */
[----:B------:R-:W-:Y:S02]  /*0f70*/  HADD2.F32 R32, -RZ, R34.H0_H0 ;  /* 0x20000022ff207230 */ /* 0x000fe40000004100 */
[----:B------:R-:W-:Y:S01]  /*0f80*/  FFMA.FTZ R22, R37, R22, R36 ;  /* 0x0000001625167223 */ /* 0x000fe20000010024 */
[----:B------:R-:W-:Y:S02]  /*0f90*/  HADD2.F32 R17, -RZ, R38.H0_H0 ;  /* 0x20000026ff117230 */ /* 0x000fe40000004100 */
[----:B------:R-:W-:-:S02]  /*0fa0*/  HADD2.F32 R20, -RZ, R42.H0_H0 ;  /* 0x2000002aff147230 */ /* 0x000fc40000004100 */
[----:B------:R-:W-:Y:S01]  /*0fb0*/  FFMA.FTZ R9, R9, R32, R24 ;  /* 0x0000002009097223 */ /* 0x000fe20000010018 */
[----:B------:R-:W-:Y:S02]  /*0fc0*/  HADD2.F32 R30, -RZ, R30.H1_H1 ;  /* 0x3000001eff1e7230 */ /* 0x000fe40000004100 */
[----:B------:R-:W-:Y:S02]  /*0fd0*/  HADD2.F32 R13, -RZ, R34.H1_H1 ;  /* 0x30000022ff0d7230 */ /* 0x000fe40000004100 */
        /* <DEDUP_REMOVED lines=12> */
[----:B------:R-:W-:Y:S02]  /*10a0*/  HADD2.F32 R16, -RZ, R35.H1_H1 ;  /* 0x30000023ff107230 */ /* 0x000fe40000004100 */
[----:B------:R-:W-:Y:S01]  /*10b0*/  FFMA.FTZ R20, R9, R20, R38 ;  /* 0x0000001409147223 */ /* 0x000fe20000010026 */
[----:B------:R-:W-:Y:S02]  /*10c0*/  HADD2.F32 R39, -RZ, R39.H1_H1 ;  /* 0x30000027ff277230 */ /* 0x000fe40000004100 */
[----:B------:R-:W-:Y:S02]  /*10d0*/  HADD2.F32 R18, -RZ, R43.H1_H1 ;  /* 0x3000002bff127230 */ /* 0x000fe40000004100 */
[----:B------:R-:W-:Y:S01]  /*10e0*/  FFMA.FTZ R14, R23, R12, R14 ;  /* 0x0000000c170e7223 */ /* 0x000fe2000001000e */
[----:B------:R-:W-:Y:S02]  /*10f0*/  FFMA.FTZ R30, R31, R16, R30 ;  /* 0x000000101f1e7223 */ /* 0x000fe4000001001e */
[----:B------:R-:W-:-:S02]  /*1100*/  FFMA.FTZ R20, R39, R18, R20 ;  /* 0x0000001227147223 */ /* 0x000fc40000010014 */
[----:B------:R-:W0:Y:S04]  /*1110*/  SHFL.BFLY PT, R7, R14, 0x4, 0x1f ;  /* 0x0c801f000e077f89 */ /* 0x000e2800000e0000 */
[----:B------:R-:W1:Y:S04]  /*1120*/  SHFL.BFLY PT, R13, R30, 0x4, 0x1f ;  /* 0x0c801f001e0d7f89 */ /* 0x000e6800000e0000 */
[----:B------:R-:W2:Y:S04]  /*1130*/  SHFL.BFLY PT, R12, R15, 0x4, 0x1f ;  /* 0x0c801f000f0c7f89 */ /* 0x000ea800000e0000 */
[----:B------:R-:W3:Y:S01]  /*1140*/  SHFL.BFLY PT, R17, R20, 0x4, 0x1f ;  /* 0x0c801f0014117f89 */ /* 0x000ee200000e0000 */
[----:B0-----:R-:W-:Y:S01]  /*1150*/  FADD.FTZ R9, R14, R7 ;  /* 0x000000070e097221 */ /* 0x001fe20000010000 */
[----:B-1----:R-:W-:Y:S01]  /*1160*/  FADD.FTZ R13, R30, R13 ;  /* 0x0000000d1e0d7221 */ /* 0x002fe20000010000 */
[----:B--2---:R-:W-:Y:S01]  /*1170*/  FADD.FTZ R12, R15, R12 ;  /* 0x0000000c0f0c7221 */ /* 0x004fe20000010000 */
[----:B---3--:R-:W-:-:S02]  /*1180*/  FADD.FTZ R22, R20, R17 ;  /* 0x0000001114167221 */ /* 0x008fc40000010000 */
[----:B------:R-:W0:Y:S04]  /*1190*/  SHFL.BFLY PT, R16, R9, 0x2, 0x1f ;  /* 0x0c401f0009107f89 */ /* 0x000e2800000e0000 */
[----:B------:R-:W1:Y:S04]  /*11a0*/  SHFL.BFLY PT, R18, R13, 0x2, 0x1f ;  /* 0x0c401f000d127f89 */ /* 0x000e6800000e0000 */
[----:B------:R-:W2:Y:S04]  /*11b0*/  SHFL.BFLY PT, R7, R12, 0x2, 0x1f ;  /* 0x0c401f000c077f89 */ /* 0x000ea800000e0000 */
[----:B------:R-:W3:Y:S01]  /*11c0*/  SHFL.BFLY PT, R15, R22, 0x2, 0x1f ;  /* 0x0c401f00160f7f89 */ /* 0x000ee200000e0000 */
[----:B------:R-:W-:-:S06]  /*11d0*/  MOV R19, 0x7f800000 ;  /* 0x7f80000000137802 */ /* 0x000fcc0000000f00 */
[----:B------:R4:W5:Y:S01]  /*11e0*/  @!P2 LDG.E R19, desc[UR6][R46.64] ;  /* 0x000000062e13a981 */ /* 0x000962000c1e1900 */
[----:B0-----:R-:W-:Y:S01]  /*11f0*/  FADD.FTZ R17, R9, R16 ;  /* 0x0000001009117221 */ /* 0x001fe20000010000 */
[----:B-1----:R-:W-:Y:S01]  /*1200*/  FADD.FTZ R20, R13, R18 ;  /* 0x000000120d147221 */ /* 0x002fe20000010000 */
[----:B--2---:R-:W-:Y:S01]  /*1210*/  FADD.FTZ R7, R12, R7 ;  /* 0x000000070c077221 */ /* 0x004fe20000010000 */
[----:B---3--:R-:W-:Y:S02]  /*1220*/  FADD.FTZ R23, R22, R15 ;  /* 0x0000000f16177221 */ /* 0x008fe40000010000 */
[----:B------:R-:W0:Y:S01]  /*1230*/  SHFL.BFLY PT, R18, R17, 0x1, 0x1f ;  /* 0x0c201f0011127f89 */ /* 0x000e2200000e0000 */
[----:B------:R-:W1:Y:S03]  /*1240*/  LDC.64 R14, c[0x0][0x2d0] ;  /* 0x0000b400ff0e7b82 */ /* 0x000e660000000a00 */
[----:B------:R-:W2:Y:S04]  /*1250*/  SHFL.BFLY PT, R21, R20, 0x1, 0x1f ;  /* 0x0c201f0014157f89 */ /* 0x000ea800000e0000 */
[----:B------:R-:W3:Y:S01]  /*1260*/  SHFL.BFLY PT, R16, R7, 0x1, 0x1f ;  /* 0x0c201f0007107f89 */ /* 0x000ee200000e0000 */
[----:B------:R-:W1:Y:S03]  /*1270*/  LDC.64 R12, c[0x0][0x2d8] ;  /* 0x0000b600ff0c7b82 */ /* 0x000e660000000a00 */
[----:B------:R-:W4:Y:S01]  /*1280*/  SHFL.BFLY PT, R24, R23, 0x1, 0x1f ;  /* 0x0c201f0017187f89 */ /* 0x000f2200000e0000 */
[----:B------:R-:W-:Y:S01]  /*1290*/  ISETP.NE.AND P2, PT, R5, RZ, PT ;  /* 0x000000ff0500720c */ /* 0x000fe20003f45270 */
[----:B------:R-:W-:Y:S01]  /*12a0*/  BSSY B0, `(.L_x_1674) ;  /* 0x0000022000007945 */ /* 0x000fe20003800000 */
[----:B0-----:R-:W-:Y:S01]  /*12b0*/  FADD.FTZ R26, R17, R18 ;  /* 0x00000012111a7221 */ /* 0x001fe20000010000 */
[----:B------:R-:W-:Y:S01]  /*12c0*/  SHF.L.U32 R18, R2, 0xd, RZ ;  /* 0x0000000d02127819 */ /* 0x000fe200000006ff */
[----:B--2---:R-:W-:Y:S01]  /*12d0*/  FADD.FTZ R27, R20, R21 ;  /* 0x00000015141b7221 */ /* 0x004fe20000010000 */
[----:B------:R-:W-:Y:S01]  /*12e0*/  SHF.L.U32 R21, R0, 0x2, RZ ;  /* 0x0000000200157819 */ /* 0x000fe200000006ff */
[----:B---3--:R-:W-:Y:S01]  /*12f0*/  FADD.FTZ R9, R7, R16 ;  /* 0x0000001007097221 */ /* 0x008fe20000010000 */
[----:B----4-:R-:W-:-:S06]  /*1300*/  FADD.FTZ R28, R23, R24 ;  /* 0x00000018171c7221 */ /* 0x010fcc0000010000 */
[----:B------:R-:W-:Y:S05]  /*1310*/  @P2 BRA `(.L_x_1675) ;  /* 0x0000000000682947 */ /* 0x000fea0003800000 */
[----:B------:R-:W0:Y:S01]  /*1320*/  LDC.64 R22, c[0x0][0x278] ;  /* 0x00009e00ff167b82 */ /* 0x000e220000000a00 */
[----:B------:R-:W-:Y:S01]  /*1330*/  SHF.R.S32.HI R11, RZ, 0x1f, R10 ;  /* 0x0000001fff0b7819 */ /* 0x000fe2000001140a */
[----:B------:R-:W-:Y:S01]  /*1340*/  ULDC.64 UR12, c[0x0][0x260] ;  /* 0x00009800000c7ab9 */ /* 0x000fe20000000a00 */
[-C--:B------:R-:W-:Y:S02]  /*1350*/  ISETP.GE.AND P4, PT, R4, R3.reuse, PT ;  /* 0x000000030400720c */ /* 0x080fe40003f86270 */
[----:B------:R-:W-:-:S03]  /*1360*/  ISETP.GE.AND P3, PT, R6, R3, PT ;  /* 0x000000030600720c */ /* 0x000fc60003f66270 */
[----:B------:R-:W2:Y:S01]  /*1370*/  LDC.64 R24, c[0x0][0x280] ;  /* 0x0000a000ff187b82 */ /* 0x000ea20000000a00 */
[C---:B0-----:R-:W-:Y:S02]  /*1380*/  IMAD R20, R22.reuse, UR10, RZ ;  /* 0x0000000a16147c24 */ /* 0x041fe4000f8e02ff */
[----:B------:R-:W-:-:S04]  /*1390*/  IMAD.WIDE.U32 R16, R22, UR8, R10 ;  /* 0x0000000816107c25 */ /* 0x000fc8000f8e000a */
[----:B------:R-:W-:Y:S02]  /*13a0*/  IMAD R5, R23, UR8, R20 ;  /* 0x0000000817057c24 */ /* 0x000fe4000f8e0214 */
[----:B--2---:R-:W-:-:S03]  /*13b0*/  IMAD R20, R24, UR11, RZ ;  /* 0x0000000b18147c24 */ /* 0x004fc6000f8e02ff */
[----:B------:R-:W-:Y:S01]  /*13c0*/  IADD3 R17, R17, R5, RZ ;  /* 0x0000000511117210 */ /* 0x000fe20007ffe0ff */
[----:B------:R-:W-:Y:S02]  /*13d0*/  IMAD R7, R25, UR9, R20 ;  /* 0x0000000919077c24 */ /* 0x000fe4000f8e0214 */
[----:B------:R-:W-:-:S03]  /*13e0*/  IMAD.WIDE.U32 R16, R24, UR9, R16 ;  /* 0x0000000918107c25 */ /* 0x000fc6000f8e0010 */
[----:B------:R-:W-:-:S04]  /*13f0*/  IADD3 R5, P2, R44, R16, RZ ;  /* 0x000000102c057210 */ /* 0x000fc80007f5e0ff */
[----:B------:R-:W-:Y:S02]  /*1400*/  IADD3.X R44, R45, R17, R7, P2, !PT ;  /* 0x000000112d2c7210 */ /* 0x000fe400017fe407 */
[C---:B------:R-:W-:Y:S02]  /*1410*/  LEA R16, P5, R5.reuse, UR12, 0x2 ;  /* 0x0000000c05107c11 */ /* 0x040fe4000f8a10ff */
[----:B------:R-:W-:Y:S02]  /*1420*/  ISETP.GE.AND P2, PT, R8, R3, PT ;  /* 0x000000030800720c */ /* 0x000fe40003f46270 */
[----:B------:R-:W-:Y:S02]  /*1430*/  LEA.HI.X R17, R5, UR13, R44, 0x2, P5 ;  /* 0x0000000d05117c11 */ /* 0x000fe4000a8f142c */
[----:B------:R-:W-:Y:S02]  /*1440*/  FSEL R3, R9, RZ, !P1 ;  /* 0x000000ff09037208 */ /* 0x000fe40004800000 */
[----:B------:R-:W-:-:S02]  /*1450*/  FSEL R5, R26, RZ, !P4 ;  /* 0x000000ff1a057208 */ /* 0x000fc40006000000 */
[----:B------:R-:W-:Y:S01]  /*1460*/  FSEL R7, R27, RZ, !P3 ;  /* 0x000000ff1b077208 */ /* 0x000fe20005800000 */
[----:B------:R0:W-:Y:S01]  /*1470*/  STG.E desc[UR6][R16.64], R3 ;  /* 0x0000000310007986 */ /* 0x0001e2000c101906 */
[----:B------:R-:W-:-:S03]  /*1480*/  FSEL R9, R28, RZ, !P2 ;  /* 0x000000ff1c097208 */ /* 0x000fc60005000000 */
[----:B------:R0:W-:Y:S04]  /*1490*/  STG.E desc[UR6][R16.64+0x80], R5 ;  /* 0x0000800510007986 */ /* 0x0001e8000c101906 */
[----:B------:R0:W-:Y:S04]  /*14a0*/  STG.E desc[UR6][R16.64+0x100], R7 ;  /* 0x0001000710007986 */ /* 0x0001e8000c101906 */
[----:B------:R0:W-:Y:S02]  /*14b0*/  STG.E desc[UR6][R16.64+0x180], R9 ;  /* 0x0001800910007986 */ /* 0x0001e4000c101906 */
.L_x_1675:
[----:B------:R-:W-:Y:S05]  /*14c0*/  BSYNC B0 ;  /* 0x0000000000007941 */ /* 0x000fea0003800000 */
.L_x_1674:
[----:B------:R-:W-:Y:S01]  /*14d0*/  UIADD3 UR4, UR4, 0x7f, URZ ;  /* 0x0000007f04047890 */ /* 0x000fe2000fffe03f */
[----:B0-----:R-:W-:Y:S01]  /*14e0*/  SHF.R.S32.HI R3, RZ, 0x1f, R21 ;  /* 0x0000001fff037819 */ /* 0x001fe20000011415 */
[----:B-1----:R-:W-:Y:S01]  /*14f0*/  IMAD R6, R14, UR10, RZ ;  /* 0x0000000a0e067c24 */ /* 0x002fe2000f8e02ff */
[C---:B------:R-:W-:Y:S01]  /*1500*/  IADD3 R4, P1, R18.reuse, R21, RZ ;  /* 0x0000001512047210 */ /* 0x040fe20007f3e0ff */
[----:B------:R-:W-:Y:S01]  /*1510*/  USHF.R.S32.HI UR5, URZ, 0x1f, UR4 ;  /* 0x0000001f3f057899 */ /* 0x000fe20008011404 */
[----:B------:R-:W-:Y:S02]  /*1520*/  BSSY B0, `(.L_x_1676) ;  /* 0x0000022000007945 */ /* 0x000fe40003800000 */
[----:B------:R-:W-:Y:S01]  /*1530*/  LEA.HI.X.SX32 R5, R18, R3, 0x1, P1 ;  /* 0x0000000312057211 */ /* 0x000fe200008f0eff */
[----:B------:R-:W-:Y:S01]  /*1540*/  ULEA.HI UR5, UR5, UR4, URZ, 0x7 ;  /* 0x0000000405057291 */ /* 0x000fe2000f8f383f */
[----:B------:R-:W-:Y:S02]  /*1550*/  IMAD R3, R15, UR8, R6 ;  /* 0x000000080f037c24 */ /* 0x000fe4000f8e0206 */
[----:B------:R-:W-:Y:S01]  /*1560*/  IMAD.WIDE.U32 R14, R14, UR8, R4 ;  /* 0x000000080e0e7c25 */ /* 0x000fe2000f8e0004 */
[----:B------:R-:W-:-:S03]  /*1570*/  ULOP3.LUT UR5, UR5, 0xffffff80, URZ, 0xc0, !UPT ;  /* 0xffffff8005057892 */ /* 0x000fc6000f8ec03f */
[----:B------:R-:W-:Y:S01]  /*1580*/  IMAD R4, R12, UR11, RZ ;  /* 0x0000000b0c047c24 */ /* 0x000fe2000f8e02ff */
[----:B------:R-:W-:Y:S02]  /*1590*/  IADD3 R15, R15, R3, RZ ;  /* 0x000000030f0f7210 */ /* 0x000fe40007ffe0ff */
[----:B------:R-:W-:Y:S01]  /*15a0*/  IADD3 R3, -R10, UR5, RZ ;  /* 0x000000050a037c10 */ /* 0x000fe2000fffe1ff */
[----:B------:R-:W-:Y:S02]  /*15b0*/  IMAD R9, R13, UR9, R4 ;  /* 0x000000090d097c24 */ /* 0x000fe4000f8e0204 */
[----:B------:R-:W-:Y:S01]  /*15c0*/  IMAD.WIDE.U32 R12, R12, UR9, R14 ;  /* 0x000000090c0c7c25 */ /* 0x000fe2000f8e000e */
[----:B------:R-:W-:-:S04]  /*15d0*/  ISETP.GE.OR P0, PT, R0, R3, P0 ;  /* 0x000000030000720c */ /* 0x000fc80000706670 */
[----:B------:R-:W-:-:S09]  /*15e0*/  IADD3 R9, R13, R9, RZ ;  /* 0x000000090d097210 */ /* 0x000fd20007ffe0ff */
[----:B------:R-:W-:Y:S05]  /*15f0*/  @P0 BRA `(.L_x_1677) ;  /* 0x0000000000500947 */ /* 0x000fea0003800000 */
[----:B------:R-:W0:Y:S01]  /*1600*/  LDC.64 R14, c[0x0][0x2a8] ;  /* 0x0000aa00ff0e7b82 */ /* 0x000e220000000a00 */
[----:B------:R-:W-:Y:S01]  /*1610*/  SHF.R.S32.HI R3, RZ, 0x1f, R0 ;  /* 0x0000001fff037819 */ /* 0x000fe20000011400 */
[----:B------:R-:W-:Y:S01]  /*1620*/  ULDC.64 UR4, c[0x0][0x2a0] ;  /* 0x0000a80000047ab9 */ /* 0x000fe20000000a00 */
[----:B------:R-:W-:-:S04]  /*1630*/  IADD3 R4, P0, R10, R0, RZ ;  /* 0x000000000a047210 */ /* 0x000fc80007f1e0ff */
[----:B------:R-:W-:Y:S01]  /*1640*/  LEA.HI.X.SX32 R5, R10, R3, 0x1, P0 ;  /* 0x000000030a057211 */ /* 0x000fe200000f0eff */
[----:B------:R-:W1:Y:S01]  /*1650*/  LDC.64 R16, c[0x0][0x2b0] ;  /* 0x0000ac00ff107b82 */ /* 0x000e620000000a00 */
[----:B-----5:R-:W-:Y:S01]  /*1660*/  FSETP.NEU.FTZ.AND P0, PT, R19, -INF , PT ;  /* 0xff8000001300780b */ /* 0x020fe20003f1d000 */
[C---:B0-----:R-:W-:Y:S02]  /*1670*/  IMAD R6, R14.reuse, UR10, RZ ;  /* 0x0000000a0e067c24 */ /* 0x041fe4000f8e02ff */
[----:B------:R-:W-:-:S04]  /*1680*/  IMAD.WIDE.U32 R4, R14, UR8, R4 ;  /* 0x000000080e047c25 */ /* 0x000fc8000f8e0004 */
[----:B------:R-:W-:Y:S02]  /*1690*/  IMAD R3, R15, UR8, R6 ;  /* 0x000000080f037c24 */ /* 0x000fe4000f8e0206 */
[----:B-1----:R-:W-:-:S03]  /*16a0*/  IMAD R6, R16, UR11, RZ ;  /* 0x0000000b10067c24 */ /* 0x002fc6000f8e02ff */
[----:B------:R-:W-:Y:S01]  /*16b0*/  IADD3 R5, R5, R3, RZ ;  /* 0x0000000305057210 */ /* 0x000fe20007ffe0ff */
[----:B------:R-:W-:Y:S02]  /*16c0*/  IMAD R7, R17, UR9, R6 ;  /* 0x0000000911077c24 */ /* 0x000fe4000f8e0206 */
[----:B------:R-:W-:Y:S01]  /*16d0*/  FMUL.FTZ R3, R19, 1.4426950216293334961 ;  /* 0x3fb8aa3b13037820 */ /* 0x000fe20000410000 */
[----:B------:R-:W-:-:S04]  /*16e0*/  IMAD.WIDE.U32 R4, R16, UR9, R4 ;  /* 0x0000000910047c25 */ /* 0x000fc8000f8e0004 */
[----:B------:R-:W-:Y:S02]  /*16f0*/  FSEL R3, R3, RZ, P0 ;  /* 0x000000ff03037208 */ /* 0x000fe40000000000 */
[----:B------:R-:W-:Y:S02]  /*1700*/  IADD3 R5, R5, R7, RZ ;  /* 0x0000000705057210 */ /* 0x000fe40007ffe0ff */
[----:B------:R-:W-:-:S04]  /*1710*/  LEA R6, P1, R4, UR4, 0x2 ;  /* 0x0000000404067c11 */ /* 0x000fc8000f8210ff */
[----:B------:R-:W-:-:S05]  /*1720*/  LEA.HI.X R7, R4, UR5, R5, 0x2, P1 ;  /* 0x0000000504077c11 */ /* 0x000fca00088f1405 */
[----:B------:R0:W-:Y:S04]  /*1730*/  STG.E desc[UR6][R6.64], R3 ;  /* 0x0000000306007986 */ /* 0x0001e8000c101906 */
.L_x_1677:
[----:B------:R-:W-:Y:S05]  /*1740*/  BSYNC B0 ;  /* 0x0000000000007941 */ /* 0x000fea0003800000 */
.L_x_1676:
[----:B------:R-:W-:Y:S01]  /*1750*/  ULDC.64 UR12, c[0x0][0x2e8] ;  /* 0x0000ba00000c7ab9 */ /* 0x000fe20000000a00 */
[----:B------:R-:W-:Y:S01]  /*1760*/  ULDC.64 UR4, c[0x0][0x2b8] ;  /* 0x0000ae0000047ab9 */ /* 0x000fe20000000a00 */
[----:B------:R-:W-:Y:S02]  /*1770*/  ISETP.NE.U32.AND P0, PT, RZ, UR12, PT ;  /* 0x0000000cff007c0c */ /* 0x000fe4000bf05070 */
[C---:B------:R-:W-:Y:S02]  /*1780*/  LEA R4, P1, R12.reuse, UR4, 0x2 ;  /* 0x000000040c047c11 */ /* 0x040fe4000f8210ff */
[----:B------:R-:W-:Y:S02]  /*1790*/  ISETP.NE.AND.EX P0, PT, RZ, UR13, PT, P0 ;  /* 0x0000000dff007c0c */ /* 0x000fe4000bf05300 */
[----:B------:R-:W-:Y:S02]  /*17a0*/  LEA.HI.X R5, R12, UR5, R9, 0x2, P1 ;  /* 0x000000050c057c11 */ /* 0x000fe400088f1409 */
[----:B------:R-:W-:-:S03]  /*17b0*/  ISETP.NE.OR P0, PT, R0, RZ, !P0 ;  /* 0x000000ff0000720c */ /* 0x000fc60004705670 */
[----:B------:R1:W-:Y:S04]  /*17c0*/  STG.E.128 desc[UR6][R4.64], RZ ;  /* 0x000000ff04007986 */ /* 0x0003e8000c101d06 */
[----:B------:R1:W-:Y:S04]  /*17d0*/  STG.E.128 desc[UR6][R4.64+0x1000], RZ ;  /* 0x001000ff04007986 */ /* 0x0003e8000c101d06 */
[----:B------:R1:W-:Y:S04]  /*17e0*/  STG.E.128 desc[UR6][R4.64+0x2000], RZ ;  /* 0x002000ff04007986 */ /* 0x0003e8000c101d06 */
[----:B------:R1:W-:Y:S04]  /*17f0*/  STG.E.128 desc[UR6][R4.64+0x3000], RZ ;  /* 0x003000ff04007986 */ /* 0x0003e8000c101d06 */
[----:B------:R1:W-:Y:S04]  /*1800*/  STG.E.128 desc[UR6][R4.64+0x4000], RZ ;  /* 0x004000ff04007986 */ /* 0x0003e8000c101d06 */
[----:B------:R1:W-:Y:S04]  /*1810*/  STG.E.128 desc[UR6][R4.64+0x5000], RZ ;  /* 0x005000ff04007986 */ /* 0x0003e8000c101d06 */
[----:B------:R1:W-:Y:S04]  /*1820*/  STG.E.128 desc[UR6][R4.64+0x6000], RZ ;  /* 0x006000ff04007986 */ /* 0x0003e8000c101d06 */
[----:B------:R1:W-:Y:S01]  /*1830*/  STG.E.128 desc[UR6][R4.64+0x7000], RZ ;  /* 0x007000ff04007986 */ /* 0x0003e2000c101d06 */
[----:B------:R-:W-:Y:S05]  /*1840*/  @P0 EXIT ;  /* 0x000000000000094d */ /* 0x000fea0003800000 */
[----:B0-----:R-:W0:Y:S08]  /*1850*/  LDC R3, c[0x0][0x2e0] ;  /* 0x0000b800ff037b82 */ /* 0x001e300000000800 */
[----:B------:R-:W2:Y:S08]  /*1860*/  LDC R7, c[0x0][0x220] ;  /* 0x00008800ff077b82 */ /* 0x000eb00000000800 */
[----:B-1----:R-:W1:Y:S01]  /*1870*/  LDC.64 R4, c[0x0][0x2e8] ;  /* 0x0000ba00ff047b82 */ /* 0x002e620000000a00 */
[----:B0-----:R-:W-:-:S04]  /*1880*/  IMAD R2, R2, R3, UR9 ;  /* 0x0000000902027e24 */ /* 0x001fc8000f8e0203 */
[----:B--2---:R-:W-:-:S04]  /*1890*/  IMAD R3, R2, R7, UR8 ;  /* 0x0000000802037e24 */ /* 0x004fc8000f8e0207 */
[----:B-1----:R-:W-:-:S05]  /*18a0*/  IMAD.WIDE R2, R3, 0x4, R4 ;  /* 0x0000000403027825 */ /* 0x002fca00078e0204 */
[----:B------:R-:W-:Y:S01]  /*18b0*/  STG.E desc[UR6][R2.64], RZ ;  /* 0x000000ff02007986 */ /* 0x000fe2000c101906 */
[----:B------:R-:W-:Y:S05]  /*18c0*/  EXIT ;  /* 0x000000000000794d */ /* 0x000fea0003800000 */
.L_x_1678:
        /* <DEDUP_REMOVED lines=11> */
.L_x_3730:


//--------------------- .text._ZN7cutlass13device_kernelIN5flash11enable_sm90INS1_16FlashAttnBwdSm90INS1_25CollectiveMainloopBwdSm90ILi2ELi2ELi2EN4cute5tupleIJNS5_1CILi1EEES8_S8_EEENS6_IJNS7_ILi128EEESA_NS7_ILi64EEEEEENS_6half_tEfNS_4arch4Sm90ELb0ELb1ELb1ELb1ELb0ELb1ELb0ELb0ELi2ELi1ELi2ELi2ELb0EEENS1_21CollectiveEpilogueBwdISC_SD_SF_Li256ELb1ELb0ELi1EEENS1_19SingleTileSchedulerILb1ELb0ELb0ELi128EEEEEEEEEvNT_6ParamsE --------------------------
	.section	.text._ZN7cutlass13device_kernelIN5flash11enable_sm90INS1_16FlashAttnBwdSm90INS1_25CollectiveMainloopBwdSm90ILi2ELi2ELi2EN4cute5tupleIJNS5_1CILi1EEES8_S8_EEENS6_IJNS7_ILi128EEESA_NS7_ILi64EEEEEENS_6half_tEfNS_4arch4Sm90ELb0ELb1ELb1ELb1ELb0ELb1ELb0ELb0ELi2ELi1ELi2ELi2ELb0EEENS1_21CollectiveEpilogueBwdISC_SD_SF_Li256ELb1ELb0ELi1EEENS1_19SingleTileSchedulerILb1ELb0ELb0ELi128EEEEEEEEEvNT_6ParamsE,"ax",@progbits
	.align	128
.text._ZN7cutlass13device_kernelIN5flash11enable_sm90INS1_16FlashAttnBwdSm90INS1_25CollectiveMainloopBwdSm90ILi2ELi2ELi2EN4cute5tupleIJNS5_1CILi1EEES8_S8_EEENS6_IJNS7_ILi128EEESA_NS7_ILi64EEEEEENS_6half_tEfNS_4arch4Sm90ELb0ELb1ELb1ELb1ELb0ELb1ELb0ELb0ELi2ELi1ELi2ELi2ELb0EEENS1_21CollectiveEpilogueBwdISC_SD_SF_Li256ELb1ELb0ELi1EEENS1_19SingleTileSchedulerILb1ELb0ELb0ELi128EEEEEEEEEvNT_6ParamsE:
        .type           _ZN7cutlass13device_kernelIN5flash11enable_sm90INS1_16FlashAttnBwdSm90INS1_25CollectiveMainloopBwdSm90ILi2ELi2ELi2EN4cute5tupleIJNS5_1CILi1EEES8_S8_EEENS6_IJNS7_ILi128EEESA_NS7_ILi64EEEEEENS_6half_tEfNS_4arch4Sm90ELb0ELb1ELb1ELb1ELb0ELb1ELb0ELb0ELi2ELi1ELi2ELi2ELb0EEENS1_21CollectiveEpilogueBwdISC_SD_SF_Li256ELb1ELb0ELi1EEENS1_19SingleTileSchedulerILb1ELb0ELb0ELi128EEEEEEEEEvNT_6ParamsE,@function
        .size           _ZN7cutlass13device_kernelIN5flash11enable_sm90INS1_16FlashAttnBwdSm90INS1_25CollectiveMainloopBwdSm90ILi2ELi2ELi2EN4cute5tupleIJNS5_1CILi1EEES8_S8_EEENS6_IJNS7_ILi128EEESA_NS7_ILi64EEEEEENS_6half_tEfNS_4arch4Sm90ELb0ELb1ELb1ELb1ELb0ELb1ELb0ELb0ELi2ELi1ELi2ELi2ELb0EEENS1_21CollectiveEpilogueBwdISC_SD_SF_Li256ELb1ELb0ELi1EEENS1_19SingleTileSchedulerILb1ELb0ELb0ELi128EEEEEEEEEvNT_6ParamsE,(.L_x_3731 - _ZN7cutlass13device_kernelIN5flash11enable_sm90INS1_16FlashAttnBwdSm90INS1_25CollectiveMainloopBwdSm90ILi2ELi2ELi2EN4cute5tupleIJNS5_1CILi1EEES8_S8_EEENS6_IJNS7_ILi128EEESA_NS7_ILi64EEEEEENS_6half_tEfNS_4arch4Sm90ELb0ELb1ELb1ELb1ELb0ELb1ELb0ELb0ELi2ELi1ELi2ELi2ELb0EEENS1_21CollectiveEpilogueBwdISC_SD_SF_Li256ELb1ELb0ELi1EEENS1_19SingleTileSchedulerILb1ELb0ELb0ELi128EEEEEEEEEvNT_6ParamsE)
        .other          _ZN7cutlass13device_kernelIN5flash11enable_sm90INS1_16FlashAttnBwdSm90INS1_25CollectiveMainloopBwdSm90ILi2ELi2ELi2EN4cute5tupleIJNS5_1CILi1EEES8_S8_EEENS6_IJNS7_ILi128EEESA_NS7_ILi64EEEEEENS_6half_tEfNS_4arch4Sm90ELb0ELb1ELb1ELb1ELb0ELb1ELb0ELb0ELi2ELi1ELi2ELi2ELb0EEENS1_21CollectiveEpilogueBwdISC_SD_SF_Li256ELb1ELb0ELi1EEENS1_19SingleTileSchedulerILb1ELb0ELb0ELi128EEEEEEEEEvNT_6ParamsE,@"STO_CUDA_ENTRY STV_DEFAULT"
_ZN7cutlass13device_kernelIN5flash11enable_sm90INS1_16FlashAttnBwdSm90INS1_25CollectiveMainloopBwdSm90ILi2ELi2ELi2EN4cute5tupleIJNS5_1CILi1EEES8_S8_EEENS6_IJNS7_ILi128EEESA_NS7_ILi64EEEEEENS_6half_tEfNS_4arch4Sm90ELb0ELb1ELb1ELb1ELb0ELb1ELb0ELb0ELi2ELi1ELi2ELi2ELb0EEENS1_21CollectiveEpilogueBwdISC_SD_SF_Li256ELb1ELb0ELi1EEENS1_19SingleTileSchedulerILb1ELb0ELb0ELi128EEEEEEEEEvNT_6ParamsE:
        /* <DEDUP_REMOVED lines=24> */
.L_x_1680:
[----:B------:R-:W-:Y:S05]  /*0180*/  BSYNC B0 ;  /* 0x0000000000007941 */ /* 0x000fea0003800000 */
.L_x_1679:
        /* <DEDUP_REMOVED lines=37> */
.L_x_1681:
        /* <DEDUP_REMOVED lines=22> */
.L_x_1682:
[----:B------:R-:W-:Y:S01]  /*0540*/  PLOP3.LUT P0, PT, PT, PT, UP0, 0x80, 0x0 ;  /* 0x000000000000781c */ /* 0x000fe20003f0f008 */
[----:B------:R-:W-:Y:S01]  /*0550*/  NOP ;  /* 0x0000000000007918 */ /* 0x000fe20000000000 */
[----:B------:R-:W-:Y:S01]  /*0560*/  ULDC.64 UR38, c[0x0][0x208] ;  /* 0x0000820000267ab9 */ /* 0x000fe20000000a00 */
[----:B------:R-:W-:Y:S01]  /*0570*/  BSSY B6, `(.L_x_1683) ;  /* 0x000168d000067945 */ /* 0x000fe20003800000 */
[----:B-12-4-:R-:W-:Y:S09]  /*0580*/  BAR.SYNC.DEFER_BLOCKING 0x0 ;  /* 0x0000000000007b1d */ /* 0x016ff20000010000 */
[----:B------:R-:W-:Y:S05]  /*0590*/  @!P0 BRA `(.L_x_1684) ;  /* 0x0000013000648947 */ /* 0x000fea0003800000 */
.L_x_1685:
[----:B------:R-:W-:-:S08]  /*05a0*/  NOP ;  /* 0x0000000000007918 */ /* 0x000fd00000000000 */
[----:B------:R-:W1:Y:S02]  /*05b0*/  USETMAXREG.TRY_ALLOC.CTAPOOL UP0, 0xf0 ;  /* 0x000000f0000079c8 */ /* 0x000e640008000600 */
[----:B-1----:R-:W-:-:S13]  /*05c0*/  PLOP3.LUT P0, PT, PT, PT, UP0, 0x80, 0x0 ;  /* 0x000000000000781c */ /* 0x002fda0003f0f008 */
[----:B------:R-:W-:Y:S05]  /*05d0*/  @!P0 BRA `(.L_x_1685) ;  /* 0xfffffffc00f08947 */ /* 0x000fea000383ffff */
[----:B------:R-:W-:Y:S01]  /*05e0*/  LOP3.LUT R0, R0, 0x3, RZ, 0xc0, !PT ;  /* 0x0000000300007812 */ /* 0x000fe200078ec0ff */
[----:B------:R-:W1:Y:S01]  /*05f0*/  S2R R2, SR_TID.X ;  /* 0x0000000000027919 */ /* 0x000e620000002100 */
[----:B------:R-:W-:Y:S01]  /*0600*/  ULDC.64 UR4, c[0x0][0x8d8] ;  /* 0x0002360000047ab9 */ /* 0x000fe20000000a00 */
[----:B------:R-:W2:Y:S03]  /*0610*/  S2UR UR6, SR_CTAID.X ;  /* 0x00000000000679c3 */ /* 0x000ea60000002500 */
[----:B------:R-:W3:Y:S05]  /*0620*/  SHFL.IDX PT, R0, R0, RZ, 0x1f ;  /* 0x00001fff00007589 */ /* 0x000eea00000e0000 */
[----:B------:R-:W4:Y:S01]  /*0630*/  S2UR UR37, SR_CTAID.Z ;  /* 0x00000000002579c3 */ /* 0x000f220000002700 */
[----:B---3--:R-:W-:-:S02]  /*0640*/  ISETP.NE.AND P0, PT, R0, RZ, PT ;  /* 0x000000ff0000720c */ /* 0x008fc40003f05270 */
[----:B-1----:R-:W-:-:S11]  /*0650*/  SHF.R.U32.HI R2, RZ, 0x7, R2 ;  /* 0x00000007ff027819 */ /* 0x002fd60000011602 */
[----:B------:R-:W-:-:S05]  /*0660*/  @!P0 VIADD R2, R2, 0x9 ;  /* 0x0000000902028836 */ /* 0x000fca0000000000 */
[----:B------:R1:W-:Y:S06]  /*0670*/  @!P0 BAR.ARV R2, 0xa0 ;  /* 0x000280020000851d */ /* 0x0003ec0000002000 */
[----:B------:R-:W-:-:S04]  /*0680*/  ISETP.NE.U32.AND P0, PT, RZ, UR4, PT ;  /* 0x00000004ff007c0c */ /* 0x000fc8000bf05070 */
[----:B------:R-:W-:-:S13]  /*0690*/  ISETP.NE.AND.EX P0, PT, RZ, UR5, PT, P0 ;  /* 0x00000005ff007c0c */ /* 0x000fda000bf05300 */
[----:B-12-4-:R-:W-:Y:S05]  /*06a0*/  @!P0 BRA `(.L_x_1686) ;  /* 0x00000000001c8947 */ /* 0x016fea0003800000 */
[----:B------:R-:W-:Y:S02]  /*06b0*/  ULDC.64 UR4, c[0x0][0x8d8] ;  /* 0x0002360000047ab9 */ /* 0x000fe40000000a00 */
[----:B------:R-:W-:-:S06]  /*06c0*/  UIMAD.WIDE UR4, UR37, 0x4, UR4 ;  /* 0x00000004250478a5 */ /* 0x000fcc000f8e0204 */
[----:B------:R-:W-:Y:S01]  /*06d0*/  MOV R2, UR4 ;  /* 0x0000000400027c02 */ /* 0x000fe20008000f00 */
[----:B------:R-:W-:-:S05]  /*06e0*/  IMAD.U32 R3, RZ, RZ, UR5 ;  /* 0x00000005ff037e24 */ /* 0x000fca000f8e00ff */
[----:B------:R-:W2:Y:S02]  /*06f0*/  LDG.E R2, desc[UR38][R2.64] ;  /* 0x0000002602027981 */ /* 0x000ea4000c1e1900 */
[----:B--2---:R-:W-:Y:S01]  /*0700*/  R2UR UR4, R2 ;  /* 0x00000000020472ca */ /* 0x004fe200000e0000 */
[----:B------:R-:W-:-:S14]  /*0710*/  BRA `(.L_x_1687) ;  /* 0x00000000003c7947 */ /* 0x000fdc0003800000 */
.L_x_1686:
[----:B------:R-:W-:Y:S02]  /*0720*/  ULDC.64 UR4, c[0x0][0x8d0] ;  /* 0x0002340000047ab9 */ /* 0x000fe40000000a00 */
[----:B------:R-:W-:-:S04]  /*0730*/  ISETP.NE.U32.AND P0, PT, RZ, UR4, PT ;  /* 0x00000004ff007c0c */ /* 0x000fc8000bf05070 */
[----:B------:R-:W-:-:S13]  /*0740*/  ISETP.NE.AND.EX P0, PT, RZ, UR5, PT, P0 ;  /* 0x00000005ff007c0c */ /* 0x000fda000bf05300 */
[----:B------:R-:W-:Y:S05]  /*0750*/  @!P0 BRA `(.L_x_1688) ;  /* 0x0000000000288947 */ /* 0x000fea0003800000 */
[----:B------:R-:W-:Y:S02]  /*0760*/  ULDC.64 UR4, c[0x0][0x8d0] ;  /* 0x0002340000047ab9 */ /* 0x000fe40000000a00 */
[----:B------:R-:W-:-:S06]  /*0770*/  UIMAD.WIDE UR4, UR37, 0x4, UR4 ;  /* 0x00000004250478a5 */ /* 0x000fcc000f8e0204 */
[----:B------:R-:W-:Y:S01]  /*0780*/  IMAD.U32 R2, RZ, RZ, UR4 ;  /* 0x00000004ff027e24 */ /* 0x000fe2000f8e00ff */
[----:B------:R-:W-:-:S05]  /*0790*/  MOV R3, UR5 ;  /* 0x0000000500037c02 */ /* 0x000fca0008000f00 */
[----:B------:R-:W2:Y:S04]  /*07a0*/  LDG.E R4, desc[UR38][R2.64] ;  /* 0x0000002602047981 */ /* 0x000ea8000c1e1900 */
[----:B------:R-:W3:Y:S01]  /*07b0*/  LDG.E R0, desc[UR38][R2.64+0x4] ;  /* 0x0000042602007981 */ /* 0x000ee2000c1e1900 */
[----:B--2---:R-:W-:Y:S02]  /*07c0*/  R2UR UR4, R4 ;  /* 0x00000000040472ca */ /* 0x004fe400000e0000 */
[----:B---3--:R-:W-:-:S13]  /*07d0*/  R2UR UR5, R0 ;  /* 0x00000000000572ca */ /* 0x008fda00000e0000 */
[----:B------:R-:W-:Y:S01]  /*07e0*/  UIADD3 UR4, -UR4, UR5, URZ ;  /* 0x0000000504047290 */ /* 0x000fe2000fffe13f */
[----:B------:R-:W-:Y:S11]  /*07f0*/  BRA `(.L_x_1687) ;  /* 0x0000000000047947 */ /* 0x000ff60003800000 */
.L_x_1688:
[----:B------:R-:W-:-:S05]  /*0800*/  ULDC UR4, c[0x0][0x8bc] ;  /* 0x00022f0000047ab9 */ /* 0x000fca0000000800 */
.L_x_1687:
[----:B------:R-:W-:-:S04]  /*0810*/  USHF.L.U32 UR44, UR6, 0x7, URZ ;  /* 0x00000007062c7899 */ /* 0x000fc8000800063f */
[----:B------:R-:W-:-:S04]  /*0820*/  UISETP.GE.AND UP0, UPT, UR44, UR4, UPT ;  /* 0x000000042c00728c */ /* 0x000fc8000bf06270 */
[----:B------:R-:W-:-:S06]  /*0830*/  USEL UR37, UR37, 0xffffffff, !UP0 ;  /* 0xffffffff25257887 */ /* 0x000fcc000c000000 */
[----:B------:R-:W-:-:S13]  /*0840*/  ISETP.LE.AND P0, PT, RZ, UR37, PT ;  /* 0x00000025ff007c0c */ /* 0x000fda000bf03270 */
[----:B------:R-:W-:Y:S05]  /*0850*/  @!P0 BRA `(.L_x_1689) ;  /* 0x0000016400788947 */ /* 0x000fea0003800000 */
[----:B------:R-:W1:Y:S01]  /*0860*/  S2R R0, SR_TID.X ;  /* 0x0000000000007919 */ /* 0x000e620000002100 */
[----:B------:R-:W-:Y:S01]  /*0870*/  ULDC.64 UR4, c[0x0][0x780] ;  /* 0x0001e00000047ab9 */ /* 0x000fe20000000a00 */
[----:B------:R-:W-:Y:S01]  /*0880*/  ULDC UR40, c[0x0][0x290] ;  /* 0x0000a40000287ab9 */ /* 0x000fe20000000800 */
[----:B------:R-:W-:-:S04]  /*0890*/  ISETP.NE.U32.AND P0, PT, RZ, UR4, PT ;  /* 0x00000004ff007c0c */ /* 0x000fc8000bf05070 */
[----:B------:R-:W-:Y:S01]  /*08a0*/  ISETP.NE.AND.EX P0, PT, RZ, UR5, PT, P0 ;  /* 0x00000005ff007c0c */ /* 0x000fe2000bf05300 */
[----:B-1----:R-:W-:-:S12]  /*08b0*/  VIADD R17, R0, 0xffffff80 ;  /* 0xffffff8000117836 */ /* 0x002fd80000000000 */
[----:B------:R-:W-:Y:S05]  /*08c0*/  @!P0 BRA `(.L_x_1690) ;  /* 0x00000000001c8947 */ /* 0x000fea0003800000 */
[----:B------:R-:W-:Y:S02]  /*08d0*/  ULDC.64 UR4, c[0x0][0x780] ;  /* 0x0001e00000047ab9 */ /* 0x000fe40000000a00 */
[----:B------:R-:W-:-:S06]  /*08e0*/  UIMAD.WIDE UR4, UR37, 0x4, UR4 ;  /* 0x00000004250478a5 */ /* 0x000fcc000f8e0204 */
[----:B------:R-:W-:Y:S01]  /*08f0*/  IMAD.U32 R2, RZ, RZ, UR4 ;  /* 0x00000004ff027e24 */ /* 0x000fe2000f8e00ff */
[----:B------:R-:W-:-:S05]  /*0900*/  MOV R3, UR5 ;  /* 0x0000000500037c02 */ /* 0x000fca0008000f00 */
[----:B------:R-:W2:Y:S02]  /*0910*/  LDG.E R2, desc[UR38][R2.64] ;  /* 0x0000002602027981 */ /* 0x000ea4000c1e1900 */
[----:B--2---:R-:W-:Y:S01]  /*0920*/  R2UR UR41, R2 ;  /* 0x00000000022972ca */ /* 0x004fe200000e0000 */
[----:B------:R-:W-:-:S14]  /*0930*/  BRA `(.L_x_1691) ;  /* 0x0000000000387947 */ /* 0x000fdc0003800000 */
.L_x_1690:
[----:B------:R-:W-:Y:S01]  /*0940*/  ULDC.64 UR4, c[0x0][0x770] ;  /* 0x0001dc0000047ab9 */ /* 0x000fe20000000a00 */
[----:B------:R-:W-:Y:S01]  /*0950*/  ULDC UR41, c[0x0][0x280] ;  /* 0x0000a00000297ab9 */ /* 0x000fe20000000800 */
[----:B------:R-:W-:-:S04]  /*0960*/  ISETP.NE.U32.AND P0, PT, RZ, UR4, PT ;  /* 0x00000004ff007c0c */ /* 0x000fc8000bf05070 */
[----:B------:R-:W-:-:S13]  /*0970*/  ISETP.NE.AND.EX P0, PT, RZ, UR5, PT, P0 ;  /* 0x00000005ff007c0c */ /* 0x000fda000bf05300 */
[----:B------:R-:W-:Y:S05]  /*0980*/  @!P0 BRA `(.L_x_1691) ;  /* 0x0000000000248947 */ /* 0x000fea0003800000 */
[----:B------:R-:W-:Y:S02]  /*0990*/  ULDC.64 UR4, c[0x0][0x770] ;  /* 0x0001dc0000047ab9 */ /* 0x000fe40000000a00 */
[----:B------:R-:W-:-:S06]  /*09a0*/  UIMAD.WIDE UR4, UR37, 0x4, UR4 ;  /* 0x00000004250478a5 */ /* 0x000fcc000f8e0204 */
[----:B------:R-:W-:Y:S02]  /*09b0*/  IMAD.U32 R2, RZ, RZ, UR4 ;  /* 0x00000004ff027e24 */ /* 0x000fe4000f8e00ff */
[----:B------:R-:W-:-:S05]  /*09c0*/  IMAD.U32 R3, RZ, RZ, UR5 ;  /* 0x00000005ff037e24 */ /* 0x000fca000f8e00ff */
[----:B------:R-:W2:Y:S04]  /*09d0*/  LDG.E R4, desc[UR38][R2.64] ;  /* 0x0000002602047981 */ /* 0x000ea8000c1e1900 */
[----:B------:R-:W3:Y:S01]  /*09e0*/  LDG.E R0, desc[UR38][R2.64+0x4] ;  /* 0x0000042602007981 */ /* 0x000ee2000c1e1900 */
[----:B--2---:R-:W-:Y:S02]  /*09f0*/  R2UR UR41, R4 ;  /* 0x00000000042972ca */ /* 0x004fe400000e0000 */
[----:B---3--:R-:W-:-:S13]  /*0a00*/  R2UR UR4, R0 ;  /* 0x00000000000472ca */ /* 0x008fda00000e0000 */
[----:B------:R-:W-:-:S12]  /*0a10*/  UIADD3 UR41, -UR41, UR4, URZ ;  /* 0x0000000429297290 */ /* 0x000fd8000fffe13f */
.L_x_1691:
[----:B------:R-:W-:Y:S02]  /*0a20*/  ULDC.64 UR4, c[0x0][0x788] ;  /* 0x0001e20000047ab9 */ /* 0x000fe40000000a00 */
[----:B------:R-:W-:-:S04]  /*0a30*/  ISETP.NE.U32.AND P0, PT, RZ, UR4, PT ;  /* 0x00000004ff007c0c */ /* 0x000fc8000bf05070 */
[----:B------:R-:W-:-:S13]  /*0a40*/  ISETP.NE.AND.EX P0, PT, RZ, UR5, PT, P0 ;  /* 0x00000005ff007c0c */ /* 0x000fda000bf05300 */
[----:B------:R-:W-:Y:S05]  /*0a50*/  @!P0 BRA `(.L_x_1692) ;  /* 0x00000000001c8947 */ /* 0x000fea0003800000 */
[----:B------:R-:W-:Y:S02]  /*0a60*/  ULDC.64 UR4, c[0x0][0x788] ;  /* 0x0001e20000047ab9 */ /* 0x000fe40000000a00 */
[----:B------:R-:W-:-:S06]  /*0a70*/  UIMAD.WIDE UR4, UR37, 0x4, UR4 ;  /* 0x00000004250478a5 */ /* 0x000fcc000f8e0204 */
[----:B------:R-:W-:Y:S01]  /*0a80*/  MOV R2, UR4 ;  /* 0x0000000400027c02 */ /* 0x000fe20008000f00 */
[----:B------:R-:W-:-:S05]  /*0a90*/  IMAD.U32 R3, RZ, RZ, UR5 ;  /* 0x00000005ff037e24 */ /* 0x000fca000f8e00ff */
[----:B------:R-:W2:Y:S02]  /*0aa0*/  LDG.E R2, desc[UR38][R2.64] ;  /* 0x0000002602027981 */ /* 0x000ea4000c1e1900 */
[----:B--2---:R-:W-:Y:S01]  /*0ab0*/  R2UR UR40, R2 ;  /* 0x00000000022872ca */ /* 0x004fe200000e0000 */
[----:B------:R-:W-:-:S14]  /*0ac0*/  BRA `(.L_x_1693) ;  /* 0x0000000000347947 */ /* 0x000fdc0003800000 */
.L_x_1692:
        /* <DEDUP_REMOVED lines=12> */
[----:B------:R-:W-:-:S12]  /*0b90*/  UIADD3 UR40, -UR40, UR4, URZ ;  /* 0x0000000428287290 */ /* 0x000fd8000fffe13f */
.L_x_1693:
[----:B------:R-:W-:Y:S01]  /*0ba0*/  UIADD3 UR4, UR44, UR41, -UR40 ;  /* 0x000000292c047290 */ /* 0x000fe2000fffe828 */
[----:B------:R-:W-:Y:S01]  /*0bb0*/  ISETP.LE.AND P1, PT, RZ, UR6, PT ;  /* 0x00000006ff007c0c */ /* 0x000fe2000bf23270 */
[----:B------:R-:W-:Y:S01]  /*0bc0*/  ULDC UR5, c[0x0][0x74c] ;  /* 0x0001d30000057ab9 */ /* 0x000fe20000000800 */
[----:B------:R-:W-:Y:S01]  /*0bd0*/  UIADD3 UR45, UR41, 0x7f, URZ ;  /* 0x0000007f292d7890 */ /* 0x000fe2000fffe03f */
[----:B------:R-:W-:Y:S01]  /*0be0*/  PLOP3.LUT P0, PT, PT, PT, PT, 0x80, 0x0 ;  /* 0x000000000000781c */ /* 0x000fe20003f0f070 */
[----:B------:R-:W-:Y:S01]  /*0bf0*/  UIADD3 UR4, UR4, -UR5, URZ ;  /* 0x8000000504047290 */ /* 0x000fe2000fffe03f */
[----:B------:R-:W-:Y:S02]  /*0c00*/  CS2R R170, SRZ ;  /* 0x0000000000aa7805 */ /* 0x000fe4000001ff00 */
[----:B------:R-:W-:Y:S02]  /*0c10*/  CS2R R168, SRZ ;  /* 0x0000000000a87805 */ /* 0x000fe4000001ff00 */
[----:B------:R-:W-:Y:S01]  /*0c20*/  CS2R R166, SRZ ;  /* 0x0000000000a67805 */ /* 0x000fe2000001ff00 */
[----:B------:R-:W-:Y:S01]  /*0c30*/  USHF.R.S32.HI UR5, URZ, 0x1f, UR4 ;  /* 0x0000001f3f057899 */ /* 0x000fe20008011404 */
[----:B------:R-:W-:-:S02]  /*0c40*/  CS2R R164, SRZ ;  /* 0x0000000000a47805 */ /* 0x000fc4000001ff00 */
[----:B------:R-:W-:Y:S02]  /*0c50*/  CS2R R162, SRZ ;  /* 0x0000000000a27805 */ /* 0x000fe4000001ff00 */
[----:B------:R-:W-:Y:S01]  /*0c60*/  CS2R R160, SRZ ;  /* 0x0000000000a07805 */ /* 0x000fe2000001ff00 */
[----:B------:R-:W-:Y:S01]  /*0c70*/  ULEA.HI UR5, UR5, UR4, URZ, 0x7 ;  /* 0x0000000405057291 */ /* 0x000fe2000f8f383f */
[----:B------:R-:W-:Y:S01]  /*0c80*/  CS2R R158, SRZ ;  /* 0x00000000009e7805 */ /* 0x000fe2000001ff00 */
[----:B------:R-:W-:Y:S01]  /*0c90*/  USHF.R.S32.HI UR4, URZ, 0x1f, UR45 ;  /* 0x0000001f3f047899 */ /* 0x000fe2000801142d */
[----:B------:R-:W-:Y:S01]  /*0ca0*/  CS2R R156, SRZ ;  /* 0x00000000009c7805 */ /* 0x000fe2000001ff00 */
[----:B------:R-:W-:Y:S01]  /*0cb0*/  USHF.R.S32.HI UR5, URZ, 0x7, UR5 ;  /* 0x000000073f057899 */ /* 0x000fe20008011405 */
[----:B------:R-:W-:Y:S01]  /*0cc0*/  CS2R R154, SRZ ;  /* 0x00000000009a7805 */ /* 0x000fe2000001ff00 */
[----:B------:R-:W-:Y:S01]  /*0cd0*/  ULEA.HI UR4, UR4, UR45, URZ, 0x7 ;  /* 0x0000002d04047291 */ /* 0x000fe2000f8f383f */
[----:B------:R-:W-:Y:S01]  /*0ce0*/  CS2R R152, SRZ ;  /* 0x0000000000987805 */ /* 0x000fe2000001ff00 */
[----:B------:R-:W-:Y:S01]  /*0cf0*/  UISETP.LT.AND UP0, UPT, URZ, UR5, UPT ;  /* 0x000000053f00728c */ /* 0x000fe2000bf01270 */
[----:B------:R-:W-:Y:S01]  /*0d00*/  CS2R R150, SRZ ;  /* 0x0000000000967805 */ /* 0x000fe2000001ff00 */
[----:B------:R-:W-:Y:S01]  /*0d10*/  USHF.R.S32.HI UR42, URZ, 0x7, UR4 ;  /* 0x000000073f2a7899 */ /* 0x000fe20008011404 */
[----:B------:R-:W-:Y:S01]  /*0d20*/  CS2R R148, SRZ ;  /* 0x0000000000947805 */ /* 0x000fe2000001ff00 */
[----:B------:R-:W-:Y:S01]  /*0d30*/  USEL UR43, URZ, UR5, !UP0 ;  /* 0x000000053f2b7287 */ /* 0x000fe2000c000000 */
        /* <DEDUP_REMOVED lines=13> */
[----:B------:R-:W-:Y:S01]  /*0e10*/  CS2R R184, SRZ ;  /* 0x0000000000b87805 */ /* 0x000fe2000001ff00 */
[----:B------:R-:W-:Y:S01]  /*0e20*/  IMAD.MOV.U32 R183, RZ, RZ, RZ ;  /* 0x000000ffffb77224 */ /* 0x000fe200078e00ff */
[----:B------:R-:W-:Y:S06]  /*0e30*/  @!P1 BRA `(.L_x_1694) ;  /* 0x0000000000209947 */ /* 0x000fec0003800000 */
[----:B------:R-:W-:Y:S01]  /*0e40*/  UIADD3 UR4, -UR40, 0xff, UR41 ;  /* 0x000000ff28047890 */ /* 0x000fe2000fffe129 */
[----:B------:R-:W-:-:S03]  /*0e50*/  ULDC UR5, c[0x0][0x748] ;  /* 0x0001d20000057ab9 */ /* 0x000fc60000000800 */
[----:B------:R-:W-:-:S04]  /*0e60*/  UIADD3 UR4, UR4, UR5, UR44 ;  /* 0x0000000504047290 */ /* 0x000fc8000fffe02c */
[----:B------:R-:W-:-:S04]  /*0e70*/  USHF.R.S32.HI UR5, URZ, 0x1f, UR4 ;  /* 0x0000001f3f057899 */ /* 0x000fc80008011404 */
[----:B------:R-:W-:-:S04]  /*0e80*/  ULEA.HI UR5, UR5, UR4, URZ, 0x7 ;  /* 0x0000000405057291 */ /* 0x000fc8000f8f383f */
[----:B------:R-:W-:-:S04]  /*0e90*/  USHF.R.S32.HI UR5, URZ, 0x7, UR5 ;  /* 0x000000073f057899 */ /* 0x000fc80008011405 */
[----:B------:R-:W-:-:S04]  /*0ea0*/  UISETP.LT.AND UP0, UPT, UR42, UR5, UPT ;  /* 0x000000052a00728c */ /* 0x000fc8000bf01270 */
[----:B------:R-:W-:-:S12]  /*0eb0*/  USEL UR42, UR42, UR5, UP0 ;  /* 0x000000052a2a7287 */ /* 0x000fd80008000000 */
.L_x_1694:
        /* <DEDUP_REMOVED lines=28> */
.L_x_1697:
        /* <DEDUP_REMOVED lines=15> */
.L_x_1696:
        /* <DEDUP_REMOVED lines=22> */
.L_x_1699:
        /* <DEDUP_REMOVED lines=15> */
.L_x_1698:
[----:B------:R-:W-:Y:S01]  /*13c0*/  SHF.R.S32.HI R6, RZ, 0x1f, R17 ;  /* 0x0000001fff067819 */ /* 0x000fe20000011411 */
[----:B------:R-:W-:-:S03]  /*13d0*/  UMOV UR4, 0xffffffff ;  /* 0xffffffff00047882 */ /* 0x000fc60000000000 */
[----:B------:R-:W-:-:S04]  /*13e0*/  LEA.HI R0, R6, R17, RZ, 0x7 ;  /* 0x0000001106007211 */ /* 0x000fc800078f38ff */
[----:B------:R-:W-:Y:S01]  /*13f0*/  SHF.R.S32.HI R18, RZ, 0x7, R0 ;  /* 0x00000007ff127819 */ /* 0x000fe20000011400 */
[----:B------:R-:W-:Y:S06]  /*1400*/  BRA.DIV UR4, `(.L_x_1700) ;  /* 0x0000015a04947947 */ /* 0x000fec000b800000 */
[----:B------:R1:W2:Y:S02]  /*1410*/  SHFL.IDX PT, R14, R18, RZ, 0x1f ;  /* 0x00001fff120e7589 */ /* 0x0002a400000e0000 */
.L_x_1835:
        /* <DEDUP_REMOVED lines=24> */
.L_x_1701:
[----:B------:R-:W-:Y:S01]  /*15a0*/  UIADD3 UR4, UR44, UR45, -UR40 ;  /* 0x0000002d2c047290 */ /* 0x000fe2000fffe828 */
[----:B------:R-:W-:Y:S01]  /*15b0*/  LOP3.LUT R2, R0, 0xffffff80, RZ, 0xc0, !PT ;  /* 0xffffff8000027812 */ /* 0x000fe200078ec0ff */
[----:B------:R-:W-:Y:S01]  /*15c0*/  ULDC UR5, c[0x0][0x74c] ;  /* 0x0001d30000057ab9 */ /* 0x000fe20000000800 */
[----:B------:R-:W-:Y:S01]  /*15d0*/  IMAD.U32 R3, R10, 0x200, R7 ;  /* 0x000002000a037824 */ /* 0x000fe200078e0007 */
[----:B------:R-:W-:Y:S01]  /*15e0*/  UIADD3 UR4, UR4, -UR5, URZ ;  /* 0x8000000504047290 */ /* 0x000fe2000fffe03f */
[----:B------:R-:W-:Y:S01]  /*15f0*/  LEA.HI R12, R6, R17, RZ, 0x7 ;  /* 0x00000011060c7211 */ /* 0x000fe200078f38ff */
[----:B------:R-:W-:Y:S01]  /*1600*/  IMAD.IADD R13, R17, 0x1, -R2 ;  /* 0x00000001110d7824 */ /* 0x000fe200078e0a02 */
[----:B------:R-:W-:Y:S01]  /*1610*/  MOV R0, RZ ;  /* 0x000000ff00007202 */ /* 0x000fe20000000f00 */
[----:B------:R-:W-:Y:S01]  /*1620*/  USHF.R.S32.HI UR5, URZ, 0x1f, UR4 ;  /* 0x0000001f3f057899 */ /* 0x000fe20008011404 */
[----:B------:R3:W-:Y:S01]  /*1630*/  STL [R1+0x70], R3 ;  /* 0x0000700301007387 */ /* 0x0007e20000100800 */
[----:B------:R-:W-:Y:S01]  /*1640*/  SHF.R.S32.HI R12, RZ, 0x7, R12 ;  /* 0x00000007ff0c7819 */ /* 0x000fe2000001140c */
[----:B------:R-:W-:Y:S01]  /*1650*/  IMAD.MOV.U32 R4, RZ, RZ, RZ ;  /* 0x000000ffff047224 */ /* 0x000fe200078e00ff */
[----:B------:R-:W-:Y:S01]  /*1660*/  ULEA.HI UR5, UR5, UR4, URZ, 0x7 ;  /* 0x0000000405057291 */ /* 0x000fe2000f8f383f */
[--C-:B--2---:R-:W-:Y:S01]  /*1670*/  SHF.R.S32.HI R11, RZ, 0x1f, R13.reuse ;  /* 0x0000001fff0b7819 */ /* 0x104fe2000001140d */
[----:B------:R-:W-:Y:S01]  /*1680*/  STL [R1+0x68], R13 ;  /* 0x0000680d01007387 */ /* 0x000fe20000100800 */
[----:B------:R-:W-:Y:S01]  /*1690*/  IMAD R7, R12, 0x400, R13 ;  /* 0x000004000c077824 */ /* 0x000fe200078e020d */
[----:B------:R-:W-:Y:S01]  /*16a0*/  ULEA.HI.SX32 UR5, UR5, 0x1, 0x19 ;  /* 0x0000000105057891 */ /* 0x000fe2000f8fca3f */
[----:B------:R-:W-:Y:S01]  /*16b0*/  LEA.HI R8, R11, R13, RZ, 0x2 ;  /* 0x0000000d0b087211 */ /* 0x000fe200078f10ff */
[----:B------:R-:W-:Y:S01]  /*16c0*/  STL [R1+0x78], R11 ;  /* 0x0000780b01007387 */ /* 0x000fe20000100800 */
[----:B------:R-:W-:Y:S01]  /*16d0*/  IMAD.SHL.U32 R7, R7, 0x4, RZ ;  /* 0x0000000407077824 */ /* 0x000fe200078e00ff */
[----:B------:R-:W-:-:S02]  /*16e0*/  CS2R R170, SRZ ;  /* 0x0000000000aa7805 */ /* 0x000fc4000001ff00 */
[----:B------:R-:W-:Y:S02]  /*16f0*/  CS2R R168, SRZ ;  /* 0x0000000000a87805 */ /* 0x000fe4000001ff00 */
[----:B------:R-:W-:Y:S02]  /*1700*/  MOV R2, UR5 ;  /* 0x0000000500027c02 */ /* 0x000fe40008000f00 */
[----:B------:R-:W-:Y:S02]  /*1710*/  CS2R R166, SRZ ;  /* 0x0000000000a67805 */ /* 0x000fe4000001ff00 */
[----:B------:R-:W-:Y:S02]  /*1720*/  CS2R R164, SRZ ;  /* 0x0000000000a47805 */ /* 0x000fe4000001ff00 */
[----:B------:R-:W-:Y:S02]  /*1730*/  CS2R R162, SRZ ;  /* 0x0000000000a27805 */ /* 0x000fe4000001ff00 */
[----:B---3--:R-:W-:-:S02]  /*1740*/  VIMNMX R3, R2, UR42, PT ;  /* 0x0000002a02037c48 */ /* 0x008fc4000bfe0100 */
[----:B------:R-:W-:Y:S02]  /*1750*/  CS2R R160, SRZ ;  /* 0x0000000000a07805 */ /* 0x000fe4000001ff00 */
[----:B------:R-:W-:Y:S02]  /*1760*/  CS2R R158, SRZ ;  /* 0x00000000009e7805 */ /* 0x000fe4000001ff00 */
[----:B------:R-:W-:Y:S02]  /*1770*/  CS2R R156, SRZ ;  /* 0x00000000009c7805 */ /* 0x000fe4000001ff00 */
[----:B------:R-:W-:Y:S01]  /*1780*/  ISETP.LE.AND P0, PT, R3, UR43, PT ;  /* 0x0000002b03007c0c */ /* 0x000fe2000bf03270 */
[----:B------:R2:W-:Y:S01]  /*1790*/  STL [R1+0x54], R3 ;  /* 0x0000540301007387 */ /* 0x0005e20000100800 */
[----:B------:R-:W-:Y:S02]  /*17a0*/  CS2R R154, SRZ ;  /* 0x00000000009a7805 */ /* 0x000fe4000001ff00 */
[----:B------:R-:W-:-:S02]  /*17b0*/  CS2R R152, SRZ ;  /* 0x0000000000987805 */ /* 0x000fc4000001ff00 */
[----:B------:R-:W-:Y:S01]  /*17c0*/  CS2R R150, SRZ ;  /* 0x0000000000967805 */ /* 0x000fe2000001ff00 */
[----:B------:R3:W-:Y:S01]  /*17d0*/  STL [R1+0x6c], R8 ;  /* 0x00006c0801007387 */ /* 0x0007e20000100800 */
[----:B------:R-:W-:Y:S02]  /*17e0*/  CS2R R148, SRZ ;  /* 0x0000000000947805 */ /* 0x000fe4000001ff00 */
[----:B------:R-:W-:Y:S02]  /*17f0*/  CS2R R146, SRZ ;  /* 0x0000000000927805 */ /* 0x000fe4000001ff00 */
[----:B------:R-:W-:Y:S02]  /*1800*/  CS2R R144, SRZ ;  /* 0x0000000000907805 */ /* 0x000fe4000001ff00 */
[----:B------:R-:W-:Y:S02]  /*1810*/  CS2R R142, SRZ ;  /* 0x00000000008e7805 */ /* 0x000fe4000001ff00 */
[----:B------:R-:W-:-:S02]  /*1820*/  CS2R R140, SRZ ;  /* 0x00000000008c7805 */ /* 0x000fc4000001ff00 */
[----:B--2---:R-:W-:Y:S02]  /*1830*/  LOP3.LUT R3, R8, 0x7ffffffc, RZ, 0xc0, !PT ;  /* 0x7ffffffc08037812 */ /* 0x004fe400078ec0ff */
        /* <DEDUP_REMOVED lines=20> */
[----:B------:R-:W-:Y:S01]  /*1980*/  IMAD.MOV.U32 R171, RZ, RZ, RZ ;  /* 0x000000ffffab7224 */ /* 0x000fe200078e00ff */
[--C-:B------:R-:W-:Y:S02]  /*1990*/  SHF.R.S32.HI R7, RZ, 0x2, R8.reuse ;  /* 0x00000002ff077819 */ /* 0x100fe40000011408 */
[----:B------:R-:W-:Y:S01]  /*19a0*/  SHF.R.S32.HI R4, RZ, 0x1f, R8 ;  /* 0x0000001fff047819 */ /* 0x000fe20000011408 */
[----:B------:R-:W-:Y:S01]  /*19b0*/  IMAD.IADD R0, R17, 0x1, -R0 ;  /* 0x0000000111007824 */ /* 0x000fe200078e0a00 */
[----:B------:R-:W-:Y:S02]  /*19c0*/  LEA.HI R6, R6, R17, RZ, 0x2 ;  /* 0x0000001106067211 */ /* 0x000fe400078f10ff */
[----:B------:R-:W-:Y:S02]  /*19d0*/  LEA.HI R4, R4, R7, RZ, 0x3 ;  /* 0x0000000704047211 */ /* 0x000fe400078f18ff */
[----:B------:R-:W-:-:S02]  /*19e0*/  LOP3.LUT R8, R6, 0xfffffffc, RZ, 0xc0, !PT ;  /* 0xfffffffc06087812 */ /* 0x000fc400078ec0ff */
[----:B------:R-:W-:Y:S02]  /*19f0*/  SHF.R.S32.HI R5, RZ, 0x1f, R0 ;  /* 0x0000001fff057819 */ /* 0x000fe40000011400 */
[----:B------:R-:W-:Y:S02]  /*1a00*/  LOP3.LUT R6, R4, 0xfffffff8, RZ, 0xc0, !PT ;  /* 0xfffffff804067812 */ /* 0x000fe400078ec0ff */
[----:B------:R-:W-:Y:S02]  /*1a10*/  IADD3 R9, R17, -R8, RZ ;  /* 0x8000000811097210 */ /* 0x000fe40007ffe0ff */
[----:B------:R-:W-:Y:S01]  /*1a20*/  LEA.HI R8, R11, R13, RZ, 0x5 ;  /* 0x0000000d0b087211 */ /* 0x000fe200078f28ff */
[----:B------:R-:W-:Y:S01]  /*1a30*/  IMAD.IADD R6, R7, 0x1, -R6 ;  /* 0x0000000107067824 */ /* 0x000fe200078e0a06 */
[CC--:B------:R-:W-:Y:S02]  /*1a40*/  LEA.HI R4, R5.reuse, R0.reuse, RZ, 0x3 ;  /* 0x0000000005047211 */ /* 0x0c0fe400078f18ff */
[----:B------:R-:W-:-:S02]  /*1a50*/  LEA.HI R5, R5, R0, RZ, 0x2 ;  /* 0x0000000005057211 */ /* 0x000fc400078f10ff */
[----:B------:R-:W-:Y:S02]  /*1a60*/  SHF.R.S32.HI R11, RZ, 0x5, R8 ;  /* 0x00000005ff0b7819 */ /* 0x000fe40000011408 */
[----:B------:R-:W-:Y:S02]  /*1a70*/  LEA.HI R10, R12, R12, RZ, 0x1 ;  /* 0x0000000c0c0a7211 */ /* 0x000fe400078f08ff */
[----:B------:R-:W-:Y:S01]  /*1a80*/  SHF.R.S32.HI R0, RZ, 0x3, R4 ;  /* 0x00000003ff007819 */ /* 0x000fe20000011404 */
[----:B------:R-:W-:Y:S01]  /*1a90*/  IMAD R11, R11, 0x10, R6 ;  /* 0x000000100b0b7824 */ /* 0x000fe200078e0206 */
[----:B------:R-:W-:Y:S02]  /*1aa0*/  SHF.R.S32.HI R7, RZ, 0x1f, R4 ;  /* 0x0000001fff077819 */ /* 0x000fe40000011404 */
[----:B------:R-:W-:Y:S02]  /*1ab0*/  SHF.R.S32.HI R4, RZ, 0x2, R5 ;  /* 0x00000002ff047819 */ /* 0x000fe40000011405 */
[----:B------:R-:W-:-:S02]  /*1ac0*/  LOP3.LUT R10, R10, 0x3fffffe, RZ, 0xc0, !PT ;  /* 0x03fffffe0a0a7812 */ /* 0x000fc400078ec0ff */
[----:B------:R-:W-:Y:S02]  /*1ad0*/  LEA.HI R7, R7, R0, RZ, 0x4 ;  /* 0x0000000007077211 */ /* 0x000fe400078f20ff */
[----:B------:R-:W-:Y:S01]  /*1ae0*/  IADD3 R6, R4, 0x8, RZ ;  /* 0x0000000804067810 */ /* 0x000fe20007ffe0ff */
[----:B------:R-:W-:Y:S01]  /*1af0*/  IMAD.IADD R10, R12, 0x1, -R10 ;  /* 0x000000010c0a7824 */ /* 0x000fe200078e0a0a */
[----:B------:R-:W-:Y:S01]  /*1b00*/  LOP3.LUT R7, R7, 0x1ffffff0, RZ, 0xc0, !PT ;  /* 0x1ffffff007077812 */ /* 0x000fe200078ec0ff */
[----:B------:R-:W-:Y:S01]  /*1b10*/  VIADD R12, R4, 0x18 ;  /* 0x00000018040c7836 */ /* 0x000fe20000000000 */
[----:B------:R-:W-:Y:S01]  /*1b20*/  LEA.HI R8, R6, R6, RZ, 0x1 ;  /* 0x0000000606087211 */ /* 0x000fe200078f08ff */
[----:B-1----:R-:W-:Y:S01]  /*1b30*/  IMAD R18, R10, 0x40, R11 ;  /* 0x000000400a127824 */ /* 0x002fe200078e020b */
[----:B------:R-:W-:Y:S01]  /*1b40*/  LEA.HI R5, R5, R4, RZ, 0x1 ;  /* 0x0000000405057211 */ /* 0x000fe200078f08ff */
[----:B------:R-:W-:Y:S01]  /*1b50*/  VIADD R10, R4, 0x10 ;  /* 0x00000010040a7836 */ /* 0x000fe20000000000 */
[----:B------:R-:W-:-:S02]  /*1b60*/  IADD3 R0, R0, -R7, RZ ;  /* 0x8000000700007210 */ /* 0x000fc40007ffe0ff */
[----:B------:R-:W-:Y:S02]  /*1b70*/  LOP3.LUT R7, R8, 0xfffffffe, RZ, 0xc0, !PT ;  /* 0xfffffffe08077812 */ /* 0x000fe400078ec0ff */
[----:B------:R-:W-:Y:S02]  /*1b80*/  LOP3.LUT R5, R5, 0xfffffffe, RZ, 0xc0, !PT ;  /* 0xfffffffe05057812 */ /* 0x000fe400078ec0ff */
[--C-:B------:R-:W-:Y:S01]  /*1b90*/  SHF.R.S32.HI R11, RZ, 0x1f, R8.reuse ;  /* 0x0000001fff0b7819 */ /* 0x100fe20000011408 */
[----:B------:R-:W-:Y:S01]  /*1ba0*/  IMAD.IADD R7, R6, 0x1, -R7 ;  /* 0x0000000106077824 */ /* 0x000fe200078e0a07 */
[----:B------:R-:W-:Y:S02]  /*1bb0*/  IADD3 R5, R4, -R5, RZ ;  /* 0x8000000504057210 */ /* 0x000fe40007ffe0ff */
[----:B------:R-:W-:Y:S02]  /*1bc0*/  LEA.HI R6, R10, R10, RZ, 0x1 ;  /* 0x0000000a0a067211 */ /* 0x000fe400078f08ff */
[----:B------:R-:W-:Y:S01]  /*1bd0*/  SHF.R.S32.HI R4, RZ, 0x1, R8 ;  /* 0x00000001ff047819 */ /* 0x000fe20000011408 */
[----:B------:R-:W-:Y:S01]  /*1be0*/  IMAD R0, R0, 0x8, R5 ;  /* 0x0000000800007824 */ /* 0x000fe200078e0205 */
[----:B------:R-:W-:-:S02]  /*1bf0*/  LEA.HI R14, R12, R12, RZ, 0x1 ;  /* 0x0000000c0c0e7211 */ /* 0x000fc400078f08ff */
[----:B------:R-:W-:Y:S02]  /*1c00*/  LOP3.LUT R13, R6, 0xfffffffe, RZ, 0xc0, !PT ;  /* 0xfffffffe060d7812 */ /* 0x000fe400078ec0ff */
[--C-:B------:R-:W-:Y:S01]  /*1c10*/  SHF.R.S32.HI R8, RZ, 0x1, R6.reuse ;  /* 0x00000001ff087819 */ /* 0x100fe20000011406 */
[----:B------:R1:W-:Y:S01]  /*1c20*/  STL [R1+0x64], R0 ;  /* 0x0000640001007387 */ /* 0x0003e20000100800 */
[----:B------:R-:W-:Y:S01]  /*1c30*/  SHF.R.S32.HI R15, RZ, 0x1f, R6 ;  /* 0x0000001fff0f7819 */ /* 0x000fe20000011406 */
[----:B------:R-:W-:Y:S01]  /*1c40*/  IMAD.IADD R13, R10, 0x1, -R13 ;  /* 0x000000010a0d7824 */ /* 0x000fe200078e0a0d */
[----:B------:R-:W-:Y:S02]  /*1c50*/  LEA.HI R11, R11, R4, RZ, 0x4 ;  /* 0x000000040b0b7211 */ /* 0x000fe400078f20ff */
[--C-:B------:R-:W-:Y:S02]  /*1c60*/  SHF.R.S32.HI R6, RZ, 0x1, R14.reuse ;  /* 0x00000001ff067819 */ /* 0x100fe4000001140e */
[----:B------:R-:W-:-:S02]  /*1c70*/  SHF.R.S32.HI R17, RZ, 0x1f, R14 ;  /* 0x0000001fff117819 */ /* 0x000fc4000001140e */
[----:B------:R-:W-:Y:S02]  /*1c80*/  LEA.HI R15, R15, R8, RZ, 0x4 ;  /* 0x000000080f0f7211 */ /* 0x000fe400078f20ff */
        /* <DEDUP_REMOVED lines=9> */
[----:B------:R-:W-:-:S02]  /*1d20*/  IADD3 R6, R6, -R19, RZ ;  /* 0x8000001306067210 */ /* 0x000fc40007ffe0ff */
[----:B------:R-:W-:Y:S02]  /*1d30*/  LEA R4, R8, R13, 0x3 ;  /* 0x0000000d08047211 */ /* 0x000fe400078e18ff */
[----:B------:R2:W-:Y:S01]  /*1d40*/  STL [R1+0x60], R5 ;  /* 0x0000600501007387 */ /* 0x0005e20000100800 */
[----:B-1----:R-:W-:Y:S01]  /*1d50*/  IMAD R0, R6, 0x8, R17 ;  /* 0x0000000806007824 */ /* 0x002fe200078e0211 */
[----:B------:R-:W-:Y:S02]  /*1d60*/  IADD3 R7, RZ, -UR44, -R18 ;  /* 0x8000002cff077c10 */ /* 0x000fe4000fffe812 */
[----:B------:R1:W-:Y:S04]  /*1d70*/  STL [R1+0x5c], R4 ;  /* 0x00005c0401007387 */ /* 0x0003e80000100800 */
[----:B------:R3:W-:Y:S01]  /*1d80*/  STL [R1+0x58], R0 ;  /* 0x0000580001007387 */ /* 0x0007e20000100800 */
[----:B--2---:R-:W-:Y:S01]  /*1d90*/  IMAD.U32 R5, RZ, RZ, UR44 ;  /* 0x0000002cff057e24 */ /* 0x004fe2000f8e00ff */
[----:B-1----:R-:W-:-:S04]  /*1da0*/  MOV R4, RZ ;  /* 0x000000ff00047202 */ /* 0x002fc80000000f00 */
[----:B------:R-:W-:Y:S01]  /*1db0*/  IADD3 R8, -R18, UR40, -R5 ;  /* 0x0000002812087c10 */ /* 0x000fe2000fffe905 */
[----:B---3--:R-:W-:-:S07]  /*1dc0*/  IMAD.MOV.U32 R0, RZ, RZ, RZ ;  /* 0x000000ffff007224 */ /* 0x008fce00078e00ff */
.L_x_1714:
[----:B------:R-:W-:-:S06]  /*1dd0*/  ULOP3.LUT UR4, UR36, 0x1, URZ, 0xfc, !UPT ;  /* 0x0000000124047892 */ /* 0x000fcc000f8efc3f */
[----:B------:R-:W-:-:S04]  /*1de0*/  MOV R5, UR4 ;  /* 0x0000000400057c02 */ /* 0x000fc80008000f00 */
[----:B------:R-:W-:-:S13]  /*1df0*/  ISETP.NE.AND P6, PT, R5, 0x3, PT ;  /* 0x000000030500780c */ /* 0x000fda0003fc5270 */
[----:B------:R-:W-:Y:S05]  /*1e00*/  @!P6 BRA `(.L_x_1704) ;  /* 0x000000000004e947 */ /* 0x000fea0003800000 */
[----:B------:R-:W-:Y:S01]  /*1e10*/  BPT.TRAP 0x1 ;  /* 0x000000040000795c */ /* 0x000fe20000300000 */
.L_x_1704:
[----:B------:R-:W-:Y:S01]  /*1e20*/  IMAD R6, R0, 0x8, R16 ;  /* 0x0000000800067824 */ /* 0x000fe200078e0210 */
[----:B------:R-:W-:-:S04]  /*1e30*/  SHF.L.U32 R23, R4, 0x1f, RZ ;  /* 0x0000001f04177819 */ /* 0x000fc800000006ff */
[----:B------:R1:W2:Y:S01]  /*1e40*/  SYNCS.PHASECHK.TRANS64.TRYWAIT P0, [R6+URZ+0x30c10], R23 ;  /* 0x030c1017060075a7 */ /* 0x0002a2000800017f */
[----:B------:R-:W-:Y:S05]  /*1e50*/  @!P6 BRA `(.L_x_1705) ;  /* 0x000000000004e947 */ /* 0x000fea0003800000 */
[----:B------:R-:W-:Y:S01]  /*1e60*/  BPT.TRAP 0x1 ;  /* 0x000000040000795c */ /* 0x000fe20000300000 */
.L_x_1705:
[----:B------:R-:W-:-:S05]  /*1e70*/  VIADD R5, R16, 0x10000 ;  /* 0x0001000010057836 */ /* 0x000fca0000000000 */
[----:B------:R-:W-:-:S04]  /*1e80*/  SHF.R.U32.HI R5, RZ, 0x4, R5 ;  /* 0x00000004ff057819 */ /* 0x000fc80000011605 */
[----:B------:R-:W-:Y:S01]  /*1e90*/  LOP3.LUT R5, R5, 0x3fff, RZ, 0xc0, !PT ;  /* 0x00003fff05057812 */ /* 0x000fe200078ec0ff */
[----:B--2---:R-:W-:Y:S06]  /*1ea0*/  @P0 BRA `(.L_x_1706) ;  /* 0x0000000000080947 */ /* 0x004fec0003800000 */
[----:B------:R-:W2:Y:S02]  /*1eb0*/  SYNCS.PHASECHK.TRANS64.TRYWAIT P0, [R6+URZ+0x30c10], R23 ;  /* 0x030c1017060075a7 */ /* 0x000ea4000800017f */
[----:B--2---:R-:W-:Y:S05]  /*1ec0*/  @!P0 BRA `(.L_x_1707) ;  /* 0x0000015000188947 */ /* 0x004fea0003800000 */
.L_x_1706:
        /* <DEDUP_REMOVED lines=13> */
[----:B---3--:R-:W-:-:S04]  /*1fa0*/  LEA R10, R10, R16, 0xd ;  /* 0x000000100a0a7211 */ /* 0x008fc800078e68ff */
        /* <DEDUP_REMOVED lines=51> */
.L_x_1708:
[----:B------:R1:W1:Y:S01]  /*22e0*/  SYNCS.PHASECHK.TRANS64.TRYWAIT P0, [R6+URZ+0x30c30], R23 ;  /* 0x030c3017060075a7 */ /* 0x000262000800017f */
[----:B------:R-:W-:Y:S05]  /*22f0*/  @!P6 BRA `(.L_x_1709) ;  /* 0x000000000004e947 */ /* 0x000fea0003800000 */
[----:B------:R-:W-:Y:S01]  /*2300*/  BPT.TRAP 0x1 ;  /* 0x000000040000795c */ /* 0x000fe20000300000 */
.L_x_1709:
[----:B-1----:R-:W-:Y:S05]  /*2310*/  @P0 BRA `(.L_x_1710) ;  /* 0x0000000000080947 */ /* 0x002fea0003800000 */
[----:B------:R-:W1:Y:S02]  /*2320*/  SYNCS.PHASECHK.TRANS64.TRYWAIT P0, [R6+URZ+0x30c30], R23 ;  /* 0x030c3017060075a7 */ /* 0x000e64000800017f */
[----:B-1----:R-:W-:Y:S05]  /*2330*/  @!P0 BRA `(.L_x_1711) ;  /* 0x0000014c00108947 */ /* 0x002fea0003800000 */
.L_x_1710:
        /* <DEDUP_REMOVED lines=49> */
[C---:B------:R-:W-:Y:S01]  /*2650*/  ISETP.GT.AND P2, PT, R7.reuse, RZ, PT ;  /* 0x000000ff0700720c */ /* 0x040fe20003f44270 */
[----:B------:R-:W-:Y:S01]  /*2660*/  FMUL.FTZ R92, R92, UR13 ;  /* 0x0000000d5c5c7c20 */ /* 0x000fe20008410000 */
[C---:B------:R-:W-:Y:S01]  /*2670*/  ISETP.GT.AND P1, PT, R8.reuse, RZ, PT ;  /* 0x000000ff0800720c */ /* 0x040fe20003f24270 */
[----:B------:R3:W-:Y:S01]  /*2680*/  STL [R1+0x124], R200 ;  /* 0x000124c801007387 */ /* 0x0007e20000100800 */
[----:B------:R-:W-:Y:S01]  /*2690*/  ISETP.GT.AND P0, PT, R7, 0x8, PT ;  /* 0x000000080700780c */ /* 0x000fe20003f04270 */
[----:B------:R-:W-:Y:S01]  /*26a0*/  FMUL.FTZ R93, R93, UR13 ;  /* 0x0000000d5d5d7c20 */ /* 0x000fe20008410000 */
[----:B------:R-:W4:Y:S01]  /*26b0*/  MUFU.TANH R18, R18 ;  /* 0x0000001200127308 */ /* 0x000f220000002400 */
[----:B-1----:R-:W-:Y:S01]  /*26c0*/  WARPGROUP.ARRIVE ;  /* 0x00000000000079c5 */ /* 0x002fe20000000000 */
[----:B------:R-:W-:Y:S01]  /*26d0*/  STL [R1+0x120], R201 ;  /* 0x000120c901007387 */ /* 0x000fe20000100800 */
        /* <DEDUP_REMOVED lines=14> */
[----:B---3--:R2:W-:Y:S01]  /*27c0*/  MUFU.TANH R200, R89 ;  /* 0x0000005900c87308 */ /* 0x0085e20000002400 */
        /* <DEDUP_REMOVED lines=8> */
[----:B--2---:R-:W2:Y:S01]  /*2850*/  LDC.64 R88, c[0x0][0x748] ;  /* 0x0001d200ff587b82 */ /* 0x004ea20000000a00 */
[----:B------:R3:W-:Y:S01]  /*2860*/  STL [R1+0x108], R168 ;  /* 0x000108a801007387 */ /* 0x0007e20000100800 */
[----:B------:R-:W-:Y:S01]  /*2870*/  FMUL.FTZ R98, R98, UR13 ;  /* 0x0000000d62627c20 */ /* 0x000fe20008410000 */
[----:B------:R-:W-:Y:S01]  /*2880*/  FMUL.FTZ R99, R99, UR13 ;  /* 0x0000000d63637c20 */ /* 0x000fe20008410000 */
[----:B------:R-:W-:Y:S01]  /*2890*/  FMUL.FTZ R100, R100, UR13 ;  /* 0x0000000d64647c20 */ /* 0x000fe20008410000 */
[----:B------:R-:W-:Y:S01]  /*28a0*/  STL [R1+0x104], R167 ;  /* 0x000104a701007387 */ /* 0x000fe20000100800 */
[----:B------:R-:W-:Y:S01]  /*28b0*/  FMUL.FTZ R101, R101, UR13 ;  /* 0x0000000d65657c20 */ /* 0x000fe20008410000 */
[----:B------:R-:W4:Y:S01]  /*28c0*/  MUFU.TANH R22, R22 ;  /* 0x0000001600167308 */ /* 0x000f220000002400 */
[----:B------:R-:W-:Y:S01]  /*28d0*/  FMUL.FTZ R104, R104, UR13 ;  /* 0x0000000d68687c20 */ /* 0x000fe20008410000 */
[----:B------:R-:W-:Y:S01]  /*28e0*/  STL [R1+0x100], R166 ;  /* 0x000100a601007387 */ /* 0x000fe20000100800 */
[----:B------:R-:W-:Y:S01]  /*28f0*/  FMUL.FTZ R108, R108, UR13 ;  /* 0x0000000d6c6c7c20 */ /* 0x000fe20008410000 */
[----:B------:R-:W-:Y:S01]  /*2900*/  FMUL.FTZ R109, R109, UR13 ;  /* 0x0000000d6d6d7c20 */ /* 0x000fe20008410000 */
[----:B------:R-:W-:Y:S01]  /*2910*/  LEA R132, R0, R132, 0xa ;  /* 0x0000008400847211 */ /* 0x000fe200078e50ff */
[----:B------:R-:W-:Y:S01]  /*2920*/  STL [R1+0xfc], R165 ;  /* 0x0000fca501007387 */ /* 0x000fe20000100800 */
[----:B------:R-:W-:Y:S01]  /*2930*/  FMUL.FTZ R121, R121, UR13 ;  /* 0x0000000d79797c20 */ /* 0x000fe20008410000 */
[----:B------:R-:W4:Y:S01]  /*2940*/  MUFU.TANH R230, R230 ;  /* 0x000000e600e67308 */ /* 0x000f220000002400 */
[----:B------:R-:W-:Y:S01]  /*2950*/  R2UR UR12, R132 ;  /* 0x00000000840c72ca */ /* 0x000fe200000e0000 */
[----:B------:R-:W-:Y:S01]  /*2960*/  STL [R1+0xf8], R164 ;  /* 0x0000f8a401007387 */ /* 0x000fe20000100800 */
        /* <DEDUP_REMOVED lines=21> */
[----:B------:R-:W-:Y:S01]  /*2ac0*/  MUFU.TANH R201, R90 ;  /* 0x0000005a00c97308 */ /* 0x000fe20000002400 */
[----:B------:R-:W-:Y:S01]  /*2ad0*/  FMUL.FTZ R126, R126, UR13 ;  /* 0x0000000d7e7e7c20 */ /* 0x000fe20008410000 */
[----:B------:R-:W-:Y:S01]  /*2ae0*/  STL [R1+0xe0], R158 ;  /* 0x0000e09e01007387 */ /* 0x000fe20000100800 */
[----:B------:R-:W-:Y:S01]  /*2af0*/  FMUL.FTZ R125, R125, UR13 ;  /* 0x0000000d7d7d7c20 */ /* 0x000fe20008410000 */
[----:B------:R-:W-:Y:S01]  /*2b00*/  FMUL.FTZ R127, R127, UR13 ;  /* 0x0000000d7f7f7c20 */ /* 0x000fe20008410000 */
[----:B------:R-:W-:Y:S01]  /*2b10*/  FMUL.FTZ R227, R129, UR13 ;  /* 0x0000000d81e37c20 */ /* 0x000fe20008410000 */
        /* <DEDUP_REMOVED lines=13> */
[----:B------:R1:W-:Y:S02]  /*2bf0*/  STL [R1+0xbc], R149 ;  /* 0x0000bc9501007387 */ /* 0x0003e40000100800 */
[----:B---3--:R-:W3:Y:S02]  /*2c00*/  MUFU.TANH R168, R96 ;  /* 0x0000006000a87308 */ /* 0x008ee40000002400 */
[----:B------:R-:W-:Y:S04]  /*2c10*/  STL [R1+0xb8], R148 ;  /* 0x0000b89401007387 */ /* 0x000fe80000100800 */
[----:B------:R-:W-:Y:S02]  /*2c20*/  STL [R1+0xb4], R147 ;  /* 0x0000b49301007387 */ /* 0x000fe40000100800 */
[----:B-1----:R2:W-:Y:S02]  /*2c30*/  MUFU.TANH R149, R115 ;  /* 0x0000007300957308 */ /* 0x0025e40000002400 */
[----:B------:R-:W-:Y:S04]  /*2c40*/  STL [R1+0xb0], R146 ;  /* 0x0000b09201007387 */ /* 0x000fe80000100800 */
[----:B------:R-:W-:Y:S02]  /*2c50*/  STL [R1+0xac], R145 ;  /* 0x0000ac9101007387 */ /* 0x000fe40000100800 */
[----:B------:R-:W1:Y:S02]  /*2c60*/  MUFU.TANH R167, R97 ;  /* 0x0000006100a77308 */ /* 0x000e640000002400 */
[----:B------:R-:W-:Y:S04]  /*2c70*/  STL [R1+0xa8], R144 ;  /* 0x0000a89001007387 */ /* 0x000fe80000100800 */
[----:B------:R-:W-:Y:S02]  /*2c80*/  STL [R1+0xa4], R143 ;  /* 0x0000a48f01007387 */ /* 0x000fe40000100800 */
[----:B------:R3:W-:Y:S02]  /*2c90*/  MUFU.TANH R197, R133 ;  /* 0x0000008500c57308 */ /* 0x0007e40000002400 */
[----:B------:R-:W-:Y:S04]  /*2ca0*/  STL [R1+0xa0], R142 ;  /* 0x0000a08e01007387 */ /* 0x000fe80000100800 */
[----:B------:R-:W-:Y:S02]  /*2cb0*/  STL [R1+0x9c], R141 ;  /* 0x00009c8d01007387 */ /* 0x000fe40000100800 */
[----:B------:R-:W1:Y:S02]  /*2cc0*/  MUFU.TANH R20, R20 ;  /* 0x0000001400147308 */ /* 0x000e640000002400 */
[----:B------:R3:W-:Y:S01]  /*2cd0*/  STL [R1+0x98], R140 ;  /* 0x0000988c01007387 */ /* 0x0007e20000100800 */
[----:B------:R-:W-:-:S02]  /*2ce0*/  WARPGROUP.DEPBAR.LE gsb0, 0x0 ;  /* 0x00008000000079c5 */ /* 0x000fc40000010000 */
[----:B------:R-:W-:Y:S01]  /*2cf0*/  WARPGROUP.ARRIVE ;  /* 0x00000000000079c5 */ /* 0x000fe20000000000 */
[----:B------:R-:W-:Y:S02]  /*2d00*/  STL [R1+0x94], R6 ;  /* 0x0000940601007387 */ /* 0x000fe40000100800 */
[----:B------:R-:W1:Y:S02]  /*2d10*/  MUFU.TANH R21, R21 ;  /* 0x0000001500157308 */ /* 0x000e640000002400 */
[----:B------:R-:W-:Y:S01]  /*2d20*/  STL [R1+0x90], R5 ;  /* 0x0000900501007387 */ /* 0x000fe20000100800 */
[----:B------:R-:W-:Y:S01]  /*2d30*/  HGMMA.64x128x16.F32 R24, gdesc[UR4], R24, gsb0 ;  /* 0x01e00000041879f0 */ /* 0x000fe20008000818 */
[----:B------:R-:W-:Y:S02]  /*2d40*/  ULEA UR4, UR43, -UR41, 0x7 ;  /* 0x800000292b047291 */ /* 0x000fe4000f8e383f */
[----:B------:R-:W-:Y:S02]  /*2d50*/  UIADD3 UR6, UR8, 0x4, URZ ;  /* 0x0000000408067890 */ /* 0x000fe4000fffe03f */
[----:B------:R-:W1:Y:S01]  /*2d60*/  MUFU.TANH R23, R23 ;  /* 0x0000001700177308 */ /* 0x000e620000002400 */
[----:B------:R-:W-:Y:S01]  /*2d70*/  UMOV UR7, 0x40000040 ;  /* 0x4000004000077882 */ /* 0x000fe20000000000 */
[----:B------:R-:W-:Y:S01]  /*2d80*/  UMOV UR5, 0x40000040 ;  /* 0x4000004000057882 */ /* 0x000fe20000000000 */
[----:B------:R-:W-:Y:S01]  /*2d90*/  LEA R91, R3, UR4, 0x1 ;  /* 0x00000004035b7c11 */ /* 0x000fe2000f8e08ff */
[----:B------:R-:W-:Y:S01]  /*2da0*/  UIADD3 UR4, UR9, 0x4, URZ ;  /* 0x0000000409047890 */ /* 0x000fe2000fffe03f */
[----:B------:R-:W-:Y:S01]  /*2db0*/  STL [R1+0x8c], R4 ;  /* 0x00008c0401007387 */ /* 0x000fe20000100800 */
[----:B------:R-:W-:-:S02]  /*2dc0*/  UIADD3 UR8, UR9, 0x6, URZ ;  /* 0x0000000609087890 */ /* 0x000fc4000fffe03f */
[----:B------:R-:W-:Y:S01]  /*2dd0*/  IMAD.IADD R91, R8, 0x1, R91 ;  /* 0x00000001085b7824 */ /* 0x000fe200078e025b */
[----:B------:R-:W-:Y:S01]  /*2de0*/  UMOV UR9, 0x40000040 ;  /* 0x4000004000097882 */ /* 0x000fe20000000000 */
[----:B------:R-:W1:Y:S01]  /*2df0*/  MUFU.TANH R232, R232 ;  /* 0x000000e800e87308 */ /* 0x000e620000002400 */
[----:B------:R-:W-:Y:S01]  /*2e00*/  STL [R1+0x88], R2 ;  /* 0x0000880201007387 */ /* 0x000fe20000100800 */
[C---:B--2---:R-:W-:Y:S01]  /*2e10*/  IMAD.IADD R115, R88.reuse, 0x1, -R91 ;  /* 0x0000000158737824 */ /* 0x044fe200078e0a5b */
[----:B------:R-:W-:Y:S02]  /*2e20*/  IADD3 R90, RZ, -R91, -R89 ;  /* 0x8000005bff5a7210 */ /* 0x000fe40007ffe859 */
[----:B------:R-:W-:Y:S01]  /*2e30*/  IADD3 R215, R88, 0x8, -R91 ;  /* 0x0000000858d77810 */ /* 0x000fe20007ffe85b */
[----:B------:R-:W-:Y:S01]  /*2e40*/  FMUL.FTZ R88, R124, UR13 ;  /* 0x0000000d7c587c20 */ /* 0x000fe20008410000 */
[----:B------:R-:W-:Y:S01]  /*2e50*/  SEL R115, R115, 0x80, !P2 ;  /* 0x0000008073737807 */ /* 0x000fe20005000000 */
[----:B------:R-:W2:Y:S01]  /*2e60*/  MUFU.TANH R228, R228 ;  /* 0x000000e400e47308 */ /* 0x000ea20000002400 */
[----:B------:R-:W-:-:S02]  /*2e70*/  IADD3 R214, -R91, 0x8, -R89 ;  /* 0x000000085bd67810 */ /* 0x000fc40007ffe959 */
[----:B------:R-:W-:Y:S02]  /*2e80*/  SEL R124, R90, 0x80, P1 ;  /* 0x000000805a7c7807 */ /* 0x000fe40000800000 */
[----:B------:R-:W-:Y:S02]  /*2e90*/  SEL R215, R215, 0x80, !P0 ;  /* 0x00000080d7d77807 */ /* 0x000fe40004000000 */
[C---:B------:R-:W-:Y:S01]  /*2ea0*/  ISETP.GE.AND P4, PT, R115.reuse, RZ, PT ;  /* 0x000000ff7300720c */ /* 0x040fe20003f86270 */
[----:B------:R-:W2:Y:S01]  /*2eb0*/  MUFU.TANH R237, R237 ;  /* 0x000000ed00ed7308 */ /* 0x000ea20000002400 */
[C---:B------:R-:W-:Y:S02]  /*2ec0*/  ISETP.GE.AND P2, PT, R115.reuse, 0x8, PT ;  /* 0x000000087300780c */ /* 0x040fe40003f46270 */
[C---:B------:R-:W-:Y:S02]  /*2ed0*/  ISETP.GE.AND P0, PT, R115.reuse, 0x9, PT ;  /* 0x000000097300780c */ /* 0x040fe40003f06270 */
[----:B------:R-:W-:-:S02]  /*2ee0*/  ISETP.GE.AND P1, PT, R115, 0x10, PT ;  /* 0x000000107300780c */ /* 0x000fc40003f26270 */
[----:B------:R-:W-:Y:S01]  /*2ef0*/  SEL R214, R214, 0x80, P3 ;  /* 0x00000080d6d67807 */ /* 0x000fe20001800000 */
[----:B------:R1:W-:Y:S01]  /*2f00*/  MUFU.TANH R198, R134 ;  /* 0x0000008600c67308 */ /* 0x0003e20000002400 */
[----:B------:R-:W-:Y:S02]  /*2f10*/  ISETP.GE.AND P3, PT, R115, 0x1, PT ;  /* 0x000000017300780c */ /* 0x000fe40003f66270 */
[C---:B------:R-:W-:Y:S02]  /*2f20*/  ISETP.GT.OR P4, PT, R124.reuse, RZ, !P4 ;  /* 0x000000ff7c00720c */ /* 0x040fe40006784670 */
[C---:B------:R-:W-:Y:S02]  /*2f30*/  ISETP.GT.OR P2, PT, R124.reuse, 0x8, !P2 ;  /* 0x000000087c00780c */ /* 0x040fe40005744670 */
[C---:B------:R-:W-:Y:S01]  /*2f40*/  ISETP.GT.OR P0, PT, R124.reuse, 0x9, !P0 ;  /* 0x000000097c00780c */ /* 0x040fe20004704670 */
[----:B------:R-:W-:Y:S01]  /*2f50*/  MUFU.TANH R159, R105 ;  /* 0x00000069009f7308 */ /* 0x000fe20000002400 */
[----:B------:R-:W-:-:S02]  /*2f60*/  ISETP.GT.OR P1, PT, R124, 0x10, !P1 ;  /* 0x000000107c00780c */ /* 0x000fc40004f24670 */
[----:B------:R-:W-:Y:S02]  /*2f70*/  ISETP.GT.OR P3, PT, R124, 0x1, !P3 ;  /* 0x000000017c00780c */ /* 0x000fe40005f64670 */
[----:B----4-:R-:W-:Y:S02]  /*2f80*/  FSEL R210, R18, -INF , !P4 ;  /* 0xff80000012d27808 */ /* 0x010fe40006000000 */
[----:B------:R-:W-:Y:S01]  /*2f90*/  FSEL R220, R22, -INF , !P2 ;  /* 0xff80000016dc7808 */ /* 0x000fe20005000000 */
[----:B------:R4:W-:Y:S01]  /*2fa0*/  MUFU.TANH R153, R112 ;  /* 0x0000007000997308 */ /* 0x0009e20000002400 */
[C---:B------:R-:W-:Y:S01]  /*2fb0*/  FSEL R225, R230.reuse, -INF , !P0 ;  /* 0xff800000e6e17808 */ /* 0x040fe20004000000 */
[----:B------:R-:W-:Y:S01]  /*2fc0*/  FFMA.FTZ R230, -R230, R230, 1 ;  /* 0x3f800000e6e67423 */ /* 0x000fe200000101e6 */
[----:B------:R-:W-:Y:S02]  /*2fd0*/  FSEL R209, R231, -INF , !P1 ;  /* 0xff800000e7d17808 */ /* 0x000fe40004800000 */
[----:B------:R-:W-:-:S02]  /*2fe0*/  ISETP.GE.AND P4, PT, R115, 0x11, PT ;  /* 0x000000117300780c */ /* 0x000fc40003f86270 */
[C---:B------:R-:W-:Y:S01]  /*2ff0*/  ISETP.GE.AND P2, PT, R115.reuse, 0x19, PT ;  /* 0x000000197300780c */ /* 0x040fe20003f46270 */
[----:B------:R2:W-:Y:S01]  /*3000*/  MUFU.TANH R151, R113 ;  /* 0x0000007100977308 */ /* 0x0005e20000002400 */
[C---:B------:R-:W-:Y:S02]  /*3010*/  ISETP.GE.AND P0, PT, R115.reuse, 0x20, PT ;  /* 0x000000207300780c */ /* 0x040fe40003f06270 */
[----:B------:R-:W-:Y:S02]  /*3020*/  ISETP.GE.AND P1, PT, R115, 0x21, PT ;  /* 0x000000217300780c */ /* 0x000fe40003f26270 */
[----:B------:R-:W-:Y:S02]  /*3030*/  FSEL R211, R19, -INF , !P3 ;  /* 0xff80000013d37808 */ /* 0x000fe40005800000 */
[----:B------:R-:W-:Y:S01]  /*3040*/  ISETP.GE.AND P3, PT, R115, 0x18, PT ;  /* 0x000000187300780c */ /* 0x000fe20003f66270 */
[----:B------:R-:W2:Y:S01]  /*3050*/  MUFU.TANH R236, R236 ;  /* 0x000000ec00ec7308 */ /* 0x000ea20000002400 */
[----:B------:R-:W-:-:S02]  /*3060*/  ISETP.GT.OR P4, PT, R124, 0x11, !P4 ;  /* 0x000000117c00780c */ /* 0x000fc40006784670 */
[C---:B------:R-:W-:Y:S02]  /*3070*/  ISETP.GT.OR P2, PT, R124.reuse, 0x19, !P2 ;  /* 0x000000197c00780c */ /* 0x040fe40005744670 */
[C---:B------:R-:W-:Y:S02]  /*3080*/  ISETP.GT.OR P0, PT, R124.reuse, 0x20, !P0 ;  /* 0x000000207c00780c */ /* 0x040fe40004704670 */
[C---:B------:R-:W-:Y:S01]  /*3090*/  ISETP.GT.OR P1, PT, R124.reuse, 0x21, !P1 ;  /* 0x000000217c00780c */ /* 0x040fe20004f24670 */
[----:B------:R-:W2:Y:S01]  /*30a0*/  MUFU.TANH R234, R234 ;  /* 0x000000ea00ea7308 */ /* 0x000ea20000002400 */
[----:B------:R-:W-:Y:S02]  /*30b0*/  ISETP.GT.OR P3, PT, R124, 0x18, !P3 ;  /* 0x000000187c00780c */ /* 0x000fe40005f64670 */
[----:B------:R-:W-:Y:S02]  /*30c0*/  FSEL R207, R229, -INF , !P4 ;  /* 0xff800000e5cf7808 */ /* 0x000fe40006000000 */
[----:B------:R-:W-:-:S02]  /*30d0*/  FSEL R138, R194, -INF , !P2 ;  /* 0xff800000c28a7808 */ /* 0x000fc40005000000 */
[----:B------:R-:W-:Y:S01]  /*30e0*/  FSEL R136, R195, -INF , !P0 ;  /* 0xff800000c3887808 */ /* 0x000fe20004000000 */
[----:B---3--:R3:W-:Y:S01]  /*30f0*/  MUFU.TANH R140, R88 ;  /* 0x00000058008c7308 */ /* 0x0087e20000002400 */
[----:B------:R-:W-:Y:S02]  /*3100*/  FSEL R133, R196, -INF , !P1 ;  /* 0xff800000c4857808 */ /* 0x000fe40004800000 */
[C---:B------:R-:W-:Y:S02]  /*3110*/  ISETP.GE.AND P4, PT, R115.reuse, 0x28, PT ;  /* 0x000000287300780c */ /* 0x040fe40003f86270 */
[C---:B------:R-:W-:Y:S02]  /*3120*/  ISETP.GE.AND P2, PT, R115.reuse, 0x30, PT ;  /* 0x000000307300780c */ /* 0x040fe40003f46270 */
[C---:B------:R-:W-:Y:S01]  /*3130*/  ISETP.GE.AND P0, PT, R115.reuse, 0x31, PT ;  /* 0x000000317300780c */ /* 0x040fe20003f06270 */
[----:B------:R-:W3:Y:S01]  /*3140*/  MUFU.TANH R170, R94 ;  /* 0x0000005e00aa7308 */ /* 0x000ee20000002400 */
[----:B------:R-:W-:-:S02]  /*3150*/  ISETP.GE.AND P1, PT, R115, 0x38, PT ;  /* 0x000000387300780c */ /* 0x000fc40003f26270 */
[C---:B------:R-:W-:Y:S01]  /*3160*/  FSEL R205, R235.reuse, -INF , !P3 ;  /* 0xff800000ebcd7808 */ /* 0x040fe20005800000 */
[----:B------:R-:W-:Y:S01]  /*3170*/  FFMA.FTZ R235, -R235, R235, 1 ;  /* 0x3f800000ebeb7423 */ /* 0x000fe200000101eb */
[C---:B------:R-:W-:Y:S02]  /*3180*/  ISETP.GE.AND P3, PT, R115.reuse, 0x29, PT ;  /* 0x000000297300780c */ /* 0x040fe40003f66270 */
[----:B------:R-:W-:Y:S01]  /*3190*/  ISETP.GE.AND P5, PT, R115, 0x39, PT ;  /* 0x000000397300780c */ /* 0x000fe20003fa6270 */
[----:B------:R-:W3:Y:S01]  /*31a0*/  MUFU.TANH R169, R95 ;  /* 0x0000005f00a97308 */ /* 0x000ee20000002400 */
[C---:B------:R-:W-:Y:S02]  /*31b0*/  ISETP.GT.OR P4, PT, R124.reuse, 0x28, !P4 ;  /* 0x000000287c00780c */ /* 0x040fe40006784670 */
[C---:B------:R-:W-:Y:S02]  /*31c0*/  ISETP.GT.OR P2, PT, R124.reuse, 0x30, !P2 ;  /* 0x000000307c00780c */ /* 0x040fe40005744670 */
[----:B------:R-:W-:-:S02]  /*31d0*/  ISETP.GT.OR P0, PT, R124, 0x31, !P0 ;  /* 0x000000317c00780c */ /* 0x000fc40004704670 */
[C---:B------:R-:W-:Y:S01]  /*31e0*/  ISETP.GT.OR P1, PT, R124.reuse, 0x38, !P1 ;  /* 0x000000387c00780c */ /* 0x040fe20004f24670 */
[----:B------:R-:W3:Y:S01]  /*31f0*/  MUFU.TANH R166, R98 ;  /* 0x0000006200a67308 */ /* 0x000ee20000002400 */
[C---:B------:R-:W-:Y:S02]  /*3200*/  ISETP.GT.OR P3, PT, R124.reuse, 0x29, !P3 ;  /* 0x000000297c00780c */ /* 0x040fe40005f64670 */
[----:B------:R-:W-:Y:S02]  /*3210*/  ISETP.GT.OR P5, PT, R124, 0x39, !P5 ;  /* 0x000000397c00780c */ /* 0x000fe40006fa4670 */
[----:B-1----:R-:W-:Y:S02]  /*3220*/  FSEL R134, R199, -INF , !P4 ;  /* 0xff800000c7867808 */ /* 0x002fe40006000000 */
[----:B----4-:R-:W-:Y:S01]  /*3230*/  FSEL R112, R202, -INF , !P2 ;  /* 0xff800000ca707808 */ /* 0x010fe20005000000 */
[----:B------:R-:W1:Y:S01]  /*3240*/  MUFU.TANH R165, R99 ;  /* 0x0000006300a57308 */ /* 0x000e620000002400 */
[----:B--2---:R-:W-:-:S02]  /*3250*/  FSEL R113, R203, -INF , !P0 ;  /* 0xff800000cb717808 */ /* 0x004fc40004000000 */
[----:B------:R-:W-:Y:S02]  /*3260*/  FSEL R105, R168, -INF , !P1 ;  /* 0xff800000a8697808 */ /* 0x000fe40004800000 */
[C---:B------:R-:W-:Y:S02]  /*3270*/  ISETP.GE.AND P4, PT, R215.reuse, RZ, PT ;  /* 0x000000ffd700720c */ /* 0x040fe40003f86270 */
[C---:B------:R-:W-:Y:S01]  /*3280*/  ISETP.GE.AND P2, PT, R215.reuse, 0x1, PT ;  /* 0x00000001d700780c */ /* 0x040fe20003f46270 */
[----:B------:R-:W2:Y:S01]  /*3290*/  MUFU.TANH R164, R100 ;  /* 0x0000006400a47308 */ /* 0x000ea20000002400 */
[C---:B------:R-:W-:Y:S02]  /*32a0*/  ISETP.GE.AND P0, PT, R215.reuse, 0x8, PT ;  /* 0x00000008d700780c */ /* 0x040fe40003f06270 */
[----:B------:R-:W-:Y:S02]  /*32b0*/  ISETP.GE.AND P1, PT, R215, 0x9, PT ;  /* 0x00000009d700780c */ /* 0x000fe40003f26270 */
[----:B---3--:R-:W-:-:S02]  /*32c0*/  FSEL R88, R200, -INF , !P3 ;  /* 0xff800000c8587808 */ /* 0x008fc40005800000 */
[----:B------:R-:W-:Y:S01]  /*32d0*/  FSEL R92, R167, -INF , !P5 ;  /* 0xff800000a75c7808 */ /* 0x000fe20006800000 */
[----:B------:R-:W-:Y:S02]  /*32e0*/  WARPGROUP.DEPBAR.LE gsb0, 0x0 ;  /* 0x00008000000079c5 */ /* 0x000fe40000010000 */
[----:B------:R-:W3:Y:S01]  /*32f0*/  LDS R218, [R218+0x400] ;  /* 0x00040000dada7984 */ /* 0x000ee20000000800 */
[----:B------:R-:W-:Y:S01]  /*3300*/  WARPGROUP.ARRIVE ;  /* 0x00000000000079c5 */ /* 0x000fe20000000000 */
[C---:B------:R-:W-:Y:S01]  /*3310*/  ISETP.GE.AND P3, PT, R215.reuse, 0x10, PT ;  /* 0x00000010d700780c */ /* 0x040fe20003f66270 */
[----:B------:R-:W4:Y:S01]  /*3320*/  MUFU.TANH R163, R101 ;  /* 0x0000006500a37308 */ /* 0x000f220000002400 */
[----:B------:R-:W-:Y:S02]  /*3330*/  ISETP.GE.AND P5, PT, R215, 0x11, PT ;  /* 0x00000011d700780c */ /* 0x000fe40003fa6270 */
[C---:B------:R-:W-:Y:S01]  /*3340*/  ISETP.GT.OR P4, PT, R214.reuse, RZ, !P4 ;  /* 0x000000ffd600720c */ /* 0x040fe20006784670 */
[----:B------:R-:W-:Y:S01]  /*3350*/  HGMMA.64x128x16.F32 R24, gdesc[UR4], R24, gsb0 ;  /* 0x01e00000041879f0 */ /* 0x000fe20008000818 */
[C---:B------:R-:W-:Y:S01]  /*3360*/  ISETP.GT.OR P2, PT, R214.reuse, 0x1, !P2 ;  /* 0x00000001d600780c */ /* 0x040fe20005744670 */
[----:B------:R-:W-:Y:S01]  /*3370*/  ULDC UR4, c[0x0][0x744] ;  /* 0x0001d10000047ab9 */ /* 0x000fe20000000800 */
[C---:B------:R-:W-:Y:S01]  /*3380*/  ISETP.GT.OR P0, PT, R214.reuse, 0x8, !P0 ;  /* 0x00000008d600780c */ /* 0x040fe20004704670 */
[----:B------:R-:W4:Y:S01]  /*3390*/  MUFU.TANH R160, R104 ;  /* 0x0000006800a07308 */ /* 0x000f220000002400 */
[----:B------:R-:W-:-:S02]  /*33a0*/  ISETP.GT.OR P1, PT, R214, 0x9, !P1 ;  /* 0x00000009d600780c */ /* 0x000fc40004f24670 */
[C---:B------:R-:W-:Y:S02]  /*33b0*/  ISETP.GT.OR P3, PT, R214.reuse, 0x10, !P3 ;  /* 0x00000010d600780c */ /* 0x040fe40005f64670 */
[----:B------:R-:W-:Y:S02]  /*33c0*/  ISETP.GT.OR P5, PT, R214, 0x11, !P5 ;  /* 0x00000011d600780c */ /* 0x000fe40006fa4670 */
[----:B------:R-:W-:Y:S01]  /*33d0*/  FSEL R212, R20, -INF , !P4 ;  /* 0xff80000014d47808 */ /* 0x000fe20006000000 */
[----:B------:R-:W4:Y:S01]  /*33e0*/  MUFU.TANH R156, R108 ;  /* 0x0000006c009c7308 */ /* 0x000f220000002400 */
[C---:B------:R-:W-:Y:S01]  /*33f0*/  FSEL R213, R21.reuse, -INF , !P2 ;  /* 0xff80000015d57808 */ /* 0x040fe20005000000 */
[----:B------:R-:W-:Y:S01]  /*3400*/  FFMA.FTZ R21, -R21, R21, 1 ;  /* 0x3f80000015157423 */ /* 0x000fe20000010115 */
[C---:B------:R-:W-:Y:S01]  /*3410*/  FSEL R219, R23.reuse, -INF , !P0 ;  /* 0xff80000017db7808 */ /* 0x040fe20004000000 */
[----:B------:R-:W-:Y:S01]  /*3420*/  FFMA.FTZ R23, -R23, R23, 1 ;  /* 0x3f80000017177423 */ /* 0x000fe20000010117 */
[----:B------:R-:W-:-:S02]  /*3430*/  FSEL R224, R232, -INF , !P1 ;  /* 0xff800000e8e07808 */ /* 0x000fc40004800000 */
[C---:B------:R-:W-:Y:S01]  /*3440*/  ISETP.GE.AND P4, PT, R215.reuse, 0x18, PT ;  /* 0x00000018d700780c */ /* 0x040fe20003f86270 */
[----:B------:R-:W4:Y:S01]  /*3450*/  MUFU.TANH R155, R109 ;  /* 0x0000006d009b7308 */ /* 0x000f220000002400 */
[C---:B------:R-:W-:Y:S02]  /*3460*/  ISETP.GE.AND P2, PT, R215.reuse, 0x19, PT ;  /* 0x00000019d700780c */ /* 0x040fe40003f46270 */
[C---:B------:R-:W-:Y:S02]  /*3470*/  ISETP.GE.AND P0, PT, R215.reuse, 0x20, PT ;  /* 0x00000020d700780c */ /* 0x040fe40003f06270 */
[----:B------:R-:W-:Y:S02]  /*3480*/  ISETP.GE.AND P1, PT, R215, 0x21, PT ;  /* 0x00000021d700780c */ /* 0x000fe40003f26270 */
[C---:B------:R-:W-:Y:S01]  /*3490*/  FSEL R208, R228.reuse, -INF , !P3 ;  /* 0xff800000e4d07808 */ /* 0x040fe20005800000 */
[----:B------:R1:W-:Y:S01]  /*34a0*/  MUFU.TANH R143, R121 ;  /* 0x00000079008f7308 */ /* 0x0003e20000002400 */
[----:B------:R-:W-:Y:S01]  /*34b0*/  FSEL R206, R237, -INF , !P5 ;  /* 0xff800000edce7808 */ /* 0x000fe20006800000 */
[----:B------:R-:W-:Y:S01]  /*34c0*/  FFMA.FTZ R228, -R228, R228, 1 ;  /* 0x3f800000e4e47423 */ /* 0x000fe200000101e4 */
[----:B------:R-:W-:-:S02]  /*34d0*/  ISETP.GE.AND P3, PT, R215, 0x28, PT ;  /* 0x00000028d700780c */ /* 0x000fc40003f66270 */
[----:B------:R-:W-:Y:S01]  /*34e0*/  ISETP.GE.AND P5, PT, R215, 0x29, PT ;  /* 0x00000029d700780c */ /* 0x000fe20003fa6270 */
[----:B---3--:R-:W-:Y:S01]  /*34f0*/  SHFL.IDX PT, R223, R218, R9, 0x1f ;  /* 0x00001f09dadf7589 */ /* 0x008fe200000e0000 */
[C---:B------:R-:W-:Y:S01]  /*3500*/  ISETP.GT.OR P4, PT, R214.reuse, 0x18, !P4 ;  /* 0x00000018d600780c */ /* 0x040fe20006784670 */
[----:B------:R-:W3:Y:S01]  /*3510*/  MUFU.TANH R162, R102 ;  /* 0x0000006600a27308 */ /* 0x000ee20000002400 */
[C---:B------:R-:W-:Y:S02]  /*3520*/  ISETP.GT.OR P2, PT, R214.reuse, 0x19, !P2 ;  /* 0x00000019d600780c */ /* 0x040fe40005744670 */
[C---:B------:R-:W-:Y:S02]  /*3530*/  ISETP.GT.OR P0, PT, R214.reuse, 0x20, !P0 ;  /* 0x00000020d600780c */ /* 0x040fe40004704670 */
[C---:B------:R-:W-:Y:S02]  /*3540*/  ISETP.GT.OR P1, PT, R214.reuse, 0x21, !P1 ;  /* 0x00000021d600780c */ /* 0x040fe40004f24670 */
[C---:B------:R-:W-:Y:S01]  /*3550*/  ISETP.GT.OR P3, PT, R214.reuse, 0x28, !P3 ;  /* 0x00000028d600780c */ /* 0x040fe20005f64670 */
[----:B------:R2:W-:Y:S01]  /*3560*/  MUFU.TANH R150, R114 ;  /* 0x0000007200967308 */ /* 0x0005e20000002400 */
[----:B------:R-:W-:-:S02]  /*3570*/  ISETP.GT.OR P5, PT, R214, 0x29, !P5 ;  /* 0x00000029d600780c */ /* 0x000fc40006fa4670 */
[----:B------:R-:W-:Y:S02]  /*3580*/  FSEL R204, R236, -INF , !P4 ;  /* 0xff800000eccc7808 */ /* 0x000fe40006000000 */
[----:B------:R-:W-:Y:S02]  /*3590*/  FSEL R139, R234, -INF , !P2 ;  /* 0xff800000ea8b7808 */ /* 0x000fe40005000000 */
[----:B------:R-:W-:Y:S01]  /*35a0*/  FSEL R137, R197, -INF , !P0 ;  /* 0xff800000c5897808 */ /* 0x000fe20004000000 */
[----:B------:R-:W3:Y:S01]  /*35b0*/  MUFU.TANH R161, R103 ;  /* 0x0000006700a17308 */ /* 0x000ee20000002400 */
[----:B------:R-:W-:Y:S02]  /*35c0*/  FSEL R135, R198, -INF , !P1 ;  /* 0xff800000c6877808 */ /* 0x000fe40004800000 */
[C---:B------:R-:W-:Y:S02]  /*35d0*/  ISETP.GE.AND P4, PT, R215.reuse, 0x30, PT ;  /* 0x00000030d700780c */ /* 0x040fe40003f86270 */
[----:B------:R-:W-:-:S02]  /*35e0*/  ISETP.GE.AND P2, PT, R215, 0x31, PT ;  /* 0x00000031d700780c */ /* 0x000fc40003f46270 */
[C---:B------:R-:W-:Y:S01]  /*35f0*/  ISETP.GE.AND P0, PT, R215.reuse, 0x38, PT ;  /* 0x00000038d700780c */ /* 0x040fe20003f06270 */
[----:B------:R-:W3:Y:S01]  /*3600*/  MUFU.TANH R158, R106 ;  /* 0x0000006a009e7308 */ /* 0x000ee20000002400 */
[----:B------:R-:W-:Y:S02]  /*3610*/  ISETP.GE.AND P1, PT, R215, 0x39, PT ;  /* 0x00000039d700780c */ /* 0x000fe40003f26270 */
[----:B------:R-:W-:Y:S02]  /*3620*/  FSEL R132, R201, -INF , !P3 ;  /* 0xff800000c9847808 */ /* 0x000fe40005800000 */
[----:B-1----:R-:W-:Y:S02]  /*3630*/  FSEL R121, R171, -INF , !P5 ;  /* 0xff800000ab797808 */ /* 0x002fe40006800000 */
[C---:B------:R-:W-:Y:S01]  /*3640*/  ISETP.GE.AND P3, PT, R115.reuse, 0x40, PT ;  /* 0x000000407300780c */ /* 0x040fe20003f66270 */
[----:B------:R-:W1:Y:S01]  /*3650*/  MUFU.TANH R157, R107 ;  /* 0x0000006b009d7308 */ /* 0x000e620000002400 */
[----:B------:R-:W-:-:S02]  /*3660*/  ISETP.GE.AND P5, PT, R115, 0x41, PT ;  /* 0x000000417300780c */ /* 0x000fc40003fa6270 */
[C---:B------:R-:W-:Y:S02]  /*3670*/  ISETP.GT.OR P4, PT, R214.reuse, 0x30, !P4 ;  /* 0x00000030d600780c */ /* 0x040fe40006784670 */
[C---:B------:R-:W-:Y:S02]  /*3680*/  ISETP.GT.OR P2, PT, R214.reuse, 0x31, !P2 ;  /* 0x00000031d600780c */ /* 0x040fe40005744670 */
[C---:B------:R-:W-:Y:S01]  /*3690*/  ISETP.GT.OR P0, PT, R214.reuse, 0x38, !P0 ;  /* 0x00000038d600780c */ /* 0x040fe20004704670 */
[----:B------:R4:W-:Y:S01]  /*36a0*/  MUFU.TANH R152, R111 ;  /* 0x0000006f00987308 */ /* 0x0009e20000002400 */
[----:B------:R-:W-:Y:S02]  /*36b0*/  ISETP.GT.OR P1, PT, R214, 0x39, !P1 ;  /* 0x00000039d600780c */ /* 0x000fe40004f24670 */
        /* <DEDUP_REMOVED lines=13> */
[----:B------:R-:W2:Y:S01]  /*3790*/  MUFU.TANH R147, R117 ;  /* 0x0000007500937308 */ /* 0x000ea20000002400 */
[----:B----4-:R-:W-:Y:S02]  /*37a0*/  FSEL R111, R163, -INF , !P5 ;  /* 0xff800000a36f7808 */ /* 0x010fe40006800000 */
[C---:B------:R-:W-:Y:S02]  /*37b0*/  ISETP.GE.AND P3, PT, R115.reuse, 0x58, PT ;  /* 0x000000587300780c */ /* 0x040fe40003f66270 */
[----:B------:R-:W-:-:S02]  /*37c0*/  ISETP.GE.AND P5, PT, R115, 0x59, PT ;  /* 0x000000597300780c */ /* 0x000fc40003fa6270 */
        /* <DEDUP_REMOVED lines=8> */
[----:B------:R-:W-:Y:S02]  /*3850*/  FSEL R95, R160, -INF , !P4 ;  /* 0xff800000a05f7808 */ /* 0x000fe40006000000 */
        /* <DEDUP_REMOVED lines=8> */
[----:B------:R-:W-:Y:S01]  /*38e0*/  ISETP.GE.AND P1, PT, R215, 0x49, PT ;  /* 0x00000049d700780c */ /* 0x000fe20003f26270 */
[----:B------:R-:W-:Y:S02]  /*38f0*/  WARPGROUP.DEPBAR.LE gsb0, 0x0 ;  /* 0x00008000000079c5 */ /* 0x000fe40000010000 */
[----:B------:R-:W-:Y:S01]  /*3900*/  WARPGROUP.ARRIVE ;  /* 0x00000000000079c5 */ /* 0x000fe20000000000 */
[----:B------:R-:W-:Y:S02]  /*3910*/  FSEL R108, R153, -INF , !P3 ;  /* 0xff800000996c7808 */ /* 0x000fe40005800000 */
[----:B------:R-:W-:Y:S01]  /*3920*/  FSEL R103, R151, -INF , !P5 ;  /* 0xff80000097677808 */ /* 0x000fe20006800000 */
[----:B------:R-:W4:Y:S01]  /*3930*/  MUFU.TANH R141, R123 ;  /* 0x0000007b008d7308 */ /* 0x000f220000002400 */
[C---:B------:R-:W-:Y:S01]  /*3940*/  ISETP.GE.AND P3, PT, R215.reuse, 0x50, PT ;  /* 0x00000050d700780c */ /* 0x040fe20003f66270 */
[----:B------:R-:W-:Y:S01]  /*3950*/  HGMMA.64x128x16.F32 R24, gdesc[UR8], R24, gsb0 ;  /* 0x01e00000081879f0 */ /* 0x000fe20008000818 */
[----:B------:R-:W-:-:S02]  /*3960*/  ISETP.GE.AND P5, PT, R215, 0x51, PT ;  /* 0x00000051d700780c */ /* 0x000fc40003fa6270 */
[C---:B------:R-:W-:Y:S02]  /*3970*/  ISETP.GT.OR P4, PT, R214.reuse, 0x40, !P4 ;  /* 0x00000040d600780c */ /* 0x040fe40006784670 */
[C---:B------:R-:W-:Y:S01]  /*3980*/  ISETP.GT.OR P2, PT, R214.reuse, 0x41, !P2 ;  /* 0x00000041d600780c */ /* 0x040fe20005744670 */
[----:B------:R1:W4:Y:S01]  /*3990*/  MUFU.TANH R5, R126 ;  /* 0x0000007e00057308 */ /* 0x0003220000002400 */
[C---:B------:R-:W-:Y:S02]  /*39a0*/  ISETP.GT.OR P0, PT, R214.reuse, 0x48, !P0 ;  /* 0x00000048d600780c */ /* 0x040fe40004704670 */
[C---:B------:R-:W-:Y:S02]  /*39b0*/  ISETP.GT.OR P1, PT, R214.reuse, 0x49, !P1 ;  /* 0x00000049d600780c */ /* 0x040fe40004f24670 */
[C---:B------:R-:W-:Y:S02]  /*39c0*/  ISETP.GT.OR P3, PT, R214.reuse, 0x50, !P3 ;  /* 0x00000050d600780c */ /* 0x040fe40005f64670 */
[----:B------:R-:W-:Y:S01]  /*39d0*/  ISETP.GT.OR P5, PT, R214, 0x51, !P5 ;  /* 0x00000051d600780c */ /* 0x000fe20006fa4670 */
[----:B------:R2:W-:Y:S01]  /*39e0*/  MUFU.TANH R6, R125 ;  /* 0x0000007d00067308 */ /* 0x0005e20000002400 */
[----:B---3--:R-:W-:Y:S01]  /*39f0*/  FSEL R101, R162, -INF , !P4 ;  /* 0xff800000a2657808 */ /* 0x008fe20006000000 */
[----:B-1----:R-:W-:Y:S01]  /*3a00*/  VIADD R126, R9, 0x8 ;  /* 0x00000008097e7836 */ /* 0x002fe20000000000 */
[----:B------:R-:W-:-:S02]  /*3a10*/  FSEL R93, R161, -INF , !P2 ;  /* 0xff800000a15d7808 */ /* 0x000fc40005000000 */
[----:B------:R-:W-:Y:S02]  /*3a20*/  FSEL R104, R158, -INF , !P0 ;  /* 0xff8000009e687808 */ /* 0x000fe40004000000 */
[----:B------:R-:W-:Y:S01]  /*3a30*/  FSEL R99, R157, -INF , !P1 ;  /* 0xff8000009d637808 */ /* 0x000fe20004800000 */
[----:B------:R-:W-:Y:S01]  /*3a40*/  SHFL.IDX PT, R216, R218, R126, 0x1f ;  /* 0x00001f7edad87589 */ /* 0x000fe200000e0000 */
[C---:B------:R-:W-:Y:S01]  /*3a50*/  ISETP.GE.AND P4, PT, R215.reuse, 0x58, PT ;  /* 0x00000058d700780c */ /* 0x040fe20003f86270 */
[----:B--2---:R-:W-:Y:S01]  /*3a60*/  FMUL.FTZ R125, R128, UR13 ;  /* 0x0000000d807d7c20 */ /* 0x004fe20008410000 */
[----:B------:R-:W-:Y:S01]  /*3a70*/  ISETP.GE.AND P2, PT, R215, 0x59, PT ;  /* 0x00000059d700780c */ /* 0x000fe20003f46270 */
[----:B------:R1:W-:Y:S01]  /*3a80*/  MUFU.TANH R4, R127 ;  /* 0x0000007f00047308 */ /* 0x0003e20000002400 */
[C---:B------:R-:W-:Y:S02]  /*3a90*/  ISETP.GE.AND P0, PT, R115.reuse, 0x60, PT ;  /* 0x000000607300780c */ /* 0x040fe40003f06270 */
[----:B------:R-:W-:-:S02]  /*3aa0*/  ISETP.GE.AND P1, PT, R115, 0x61, PT ;  /* 0x000000617300780c */ /* 0x000fc40003f26270 */
[----:B------:R-:W-:Y:S02]  /*3ab0*/  FSEL R96, R154, -INF , !P3 ;  /* 0xff8000009a607808 */ /* 0x000fe40005800000 */
[----:B------:R-:W-:Y:S01]  /*3ac0*/  FSEL R107, R152, -INF , !P5 ;  /* 0xff800000986b7808 */ /* 0x000fe20006800000 */
[----:B------:R2:W-:Y:S01]  /*3ad0*/  MUFU.TANH R2, R125 ;  /* 0x0000007d00027308 */ /* 0x0005e20000002400 */
[C---:B------:R-:W-:Y:S01]  /*3ae0*/  ISETP.GE.AND P3, PT, R115.reuse, 0x68, PT ;  /* 0x000000687300780c */ /* 0x040fe20003f66270 */
[----:B-1----:R-:W-:Y:S01]  /*3af0*/  FMUL.FTZ R127, R130, UR13 ;  /* 0x0000000d827f7c20 */ /* 0x002fe20008410000 */
[----:B------:R-:W-:Y:S02]  /*3b00*/  ISETP.GE.AND P5, PT, R115, 0x69, PT ;  /* 0x000000697300780c */ /* 0x000fe40003fa6270 */
[C---:B------:R-:W-:Y:S02]  /*3b10*/  ISETP.GT.OR P4, PT, R214.reuse, 0x58, !P4 ;  /* 0x00000058d600780c */ /* 0x040fe40006784670 */
[----:B------:R-:W-:Y:S01]  /*3b20*/  ISETP.GT.OR P2, PT, R214, 0x59, !P2 ;  /* 0x00000059d600780c */ /* 0x000fe20005744670 */
[----:B------:R-:W-:Y:S01]  /*3b30*/  MUFU.TANH R127, R127 ;  /* 0x0000007f007f7308 */ /* 0x000fe20000002400 */
[C---:B------:R-:W-:Y:S01]  /*3b40*/  ISETP.GT.OR P0, PT, R124.reuse, 0x60, !P0 ;  /* 0x000000607c00780c */ /* 0x040fe20004704670 */
[----:B--2---:R-:W-:Y:S01]  /*3b50*/  VIADD R125, R9, 0xc ;  /* 0x0000000c097d7836 */ /* 0x004fe20000000000 */
[----:B------:R-:W-:-:S02]  /*3b60*/  ISETP.GT.OR P1, PT, R124, 0x61, !P1 ;  /* 0x000000617c00780c */ /* 0x000fc40004f24670 */
[C---:B------:R-:W-:Y:S02]  /*3b70*/  ISETP.GT.OR P3, PT, R124.reuse, 0x68, !P3 ;  /* 0x000000687c00780c */ /* 0x040fe40005f64670 */
[----:B------:R-:W-:Y:S01]  /*3b80*/  ISETP.GT.OR P5, PT, R124, 0x69, !P5 ;  /* 0x000000697c00780c */ /* 0x000fe20006fa4670 */
[----:B------:R-:W1:Y:S01]  /*3b90*/  SHFL.IDX PT, R233, R17, R125, 0x1f ;  /* 0x00001f7d11e97589 */ /* 0x000e6200000e0000 */
[----:B------:R-:W-:Y:S01]  /*3ba0*/  FSEL R90, R150, -INF , !P4 ;  /* 0xff800000965a7808 */ /* 0x000fe20006000000 */
[----:B------:R-:W-:Y:S01]  /*3bb0*/  MUFU.TANH R227, R227 ;  /* 0x000000e300e37308 */ /* 0x000fe20000002400 */
[----:B------:R-:W-:Y:S02]  /*3bc0*/  FSEL R110, R149, -INF , !P2 ;  /* 0xff800000956e7808 */ /* 0x000fe40005000000 */
[----:B------:R-:W-:Y:S02]  /*3bd0*/  FSEL R106, R148, -INF , !P0 ;  /* 0xff800000946a7808 */ /* 0x000fe40004000000 */
[----:B------:R-:W-:-:S02]  /*3be0*/  FSEL R94, R147, -INF , !P1 ;  /* 0xff800000935e7808 */ /* 0x000fc40004800000 */
[C---:B------:R-:W-:Y:S01]  /*3bf0*/  ISETP.GE.AND P4, PT, R115.reuse, 0x70, PT ;  /* 0x000000707300780c */ /* 0x040fe20003f86270 */
[----:B------:R-:W-:Y:S01]  /*3c00*/  MUFU.TANH R131, R131 ;  /* 0x0000008300837308 */ /* 0x000fe20000002400 */
[C---:B------:R-:W-:Y:S02]  /*3c10*/  ISETP.GE.AND P2, PT, R115.reuse, 0x71, PT ;  /* 0x000000717300780c */ /* 0x040fe40003f46270 */
[C---:B------:R-:W-:Y:S02]  /*3c20*/  ISETP.GE.AND P0, PT, R115.reuse, 0x78, PT ;  /* 0x000000787300780c */ /* 0x040fe40003f06270 */
[----:B------:R-:W-:Y:S02]  /*3c30*/  ISETP.GE.AND P1, PT, R115, 0x79, PT ;  /* 0x000000797300780c */ /* 0x000fe40003f26270 */
[----:B----4-:R-:W-:Y:S02]  /*3c40*/  FSEL R116, R144, -INF , !P3 ;  /* 0xff80000090747808 */ /* 0x010fe40005800000 */
[----:B------:R-:W-:-:S02]  /*3c50*/  FSEL R115, R143, -INF , !P5 ;  /* 0xff8000008f737808 */ /* 0x000fc40006800000 */
[C---:B------:R-:W-:Y:S02]  /*3c60*/  ISETP.GE.AND P3, PT, R215.reuse, 0x60, PT ;  /* 0x00000060d700780c */ /* 0x040fe40003f66270 */
[----:B------:R-:W-:Y:S01]  /*3c70*/  ISETP.GE.AND P5, PT, R215, 0x61, PT ;  /* 0x00000061d700780c */ /* 0x000fe20003fa6270 */
[----:B-1----:R-:W-:Y:S01]  /*3c80*/  FFMA.FTZ R224, R224, UR4, -R233 ;  /* 0x00000004e0e07c23 */ /* 0x002fe200080108e9 */
[----:B------:R-:W-:Y:S02]  /*3c90*/  ISETP.GT.OR P4, PT, R124, 0x70, !P4 ;  /* 0x000000707c00780c */ /* 0x000fe40006784670 */
[C---:B------:R-:W-:Y:S02]  /*3ca0*/  ISETP.GT.OR P3, PT, R214.reuse, 0x60, !P3 ;  /* 0x00000060d600780c */ /* 0x040fe40005f64670 */
[----:B------:R-:W-:Y:S02]  /*3cb0*/  ISETP.GT.OR P5, PT, R214, 0x61, !P5 ;  /* 0x00000061d600780c */ /* 0x000fe40006fa4670 */
[----:B------:R-:W-:-:S02]  /*3cc0*/  FSEL R118, R140, -INF , !P4 ;  /* 0xff8000008c767808 */ /* 0x000fc40006000000 */
        /* <DEDUP_REMOVED lines=8> */
[C---:B------:R-:W-:Y:S02]  /*3d50*/  ISETP.GT.OR P4, PT, R214.reuse, 0x68, !P4 ;  /* 0x00000068d600780c */ /* 0x040fe40006784670 */
[C---:B------:R-:W-:Y:S02]  /*3d60*/  ISETP.GT.OR P3, PT, R214.reuse, 0x69, !P3 ;  /* 0x00000069d600780c */ /* 0x040fe40005f64670 */
[----:B------:R-:W-:Y:S02]  /*3d70*/  ISETP.GT.OR P5, PT, R214, 0x70, !P5 ;  /* 0x00000070d600780c */ /* 0x000fe40006fa4670 */
[----:B------:R-:W-:-:S02]  /*3d80*/  IADD3 R124, R9, 0x4, RZ ;  /* 0x00000004097c7810 */ /* 0x000fc40007ffe0ff */
[----:B------:R-:W-:Y:S02]  /*3d90*/  FSEL R117, R142, -INF , !P4 ;  /* 0xff8000008e757808 */ /* 0x000fe40006000000 */
[----:B------:R-:W-:Y:S01]  /*3da0*/  FSEL R123, R141, -INF , !P3 ;  /* 0xff8000008d7b7808 */ /* 0x000fe20005800000 */
[----:B------:R-:W1:Y:S01]  /*3db0*/  SHFL.IDX PT, R128, R218, R124, 0x1f ;  /* 0x00001f7cda807589 */ /* 0x000e6200000e0000 */
[----:B------:R-:W-:Y:S02]  /*3dc0*/  FSEL R120, R5, -INF , !P5 ;  /* 0xff80000005787808 */ /* 0x000fe40006800000 */
[C---:B------:R-:W-:Y:S01]  /*3dd0*/  ISETP.GE.AND P4, PT, R215.reuse, 0x71, PT ;  /* 0x00000071d700780c */ /* 0x040fe20003f86270 */
[----:B------:R-:W2:Y:S01]  /*3de0*/  SHFL.IDX PT, R217, R17, R124, 0x1f ;  /* 0x00001f7c11d97589 */ /* 0x000ea200000e0000 */
[C---:B------:R-:W-:Y:S02]  /*3df0*/  ISETP.GE.AND P3, PT, R215.reuse, 0x78, PT ;  /* 0x00000078d700780c */ /* 0x040fe40003f66270 */
[----:B------:R-:W-:-:S02]  /*3e00*/  ISETP.GE.AND P5, PT, R215, 0x79, PT ;  /* 0x00000079d700780c */ /* 0x000fc40003fa6270 */
[----:B------:R-:W3:Y:S01]  /*3e10*/  SHFL.IDX PT, R215, R17, R9, 0x1f ;  /* 0x00001f0911d77589 */ /* 0x000ee200000e0000 */
[C---:B------:R-:W-:Y:S02]  /*3e20*/  ISETP.GT.OR P4, PT, R214.reuse, 0x71, !P4 ;  /* 0x00000071d600780c */ /* 0x040fe40006784670 */
[C---:B------:R-:W-:Y:S02]  /*3e30*/  ISETP.GT.OR P3, PT, R214.reuse, 0x78, !P3 ;  /* 0x00000078d600780c */ /* 0x040fe40005f64670 */
[----:B------:R-:W-:Y:S02]  /*3e40*/  ISETP.GT.OR P5, PT, R214, 0x79, !P5 ;  /* 0x00000079d600780c */ /* 0x000fe40006fa4670 */
        /* <DEDUP_REMOVED lines=9> */
[--C-:B---3--:R-:W-:Y:S01]  /*3ee0*/  FFMA.FTZ R216, R210, UR4, -R215.reuse ;  /* 0x00000004d2d87c23 */ /* 0x108fe200080108d7 */
[----:B------:R-:W-:Y:S01]  /*3ef0*/  FFMA.FTZ R25, R212, UR4, -R215 ;  /* 0x00000004d4197c23 */ /* 0x000fe200080108d7 */
[----:B------:R-:W-:Y:S01]  /*3f00*/  IADD3 R215, R9, 0x10, RZ ;  /* 0x0000001009d77810 */ /* 0x000fe20007ffe0ff */
[----:B------:R-:W-:Y:S01]  /*3f10*/  FADD.FTZ R128, R27, -R128 ;  /* 0x800000801b807221 */ /* 0x000fe20000010000 */
[C---:B------:R-:W-:Y:S01]  /*3f20*/  VIADD R217, R9.reuse, 0x14 ;  /* 0x0000001409d97836 */ /* 0x040fe20000000000 */
[----:B------:R-:W1:Y:S01]  /*3f30*/  SHFL.IDX PT, R28, R17, R126, 0x1f ;  /* 0x00001f7e111c7589 */ /* 0x000e6200000e0000 */
[C---:B------:R-:W-:Y:S01]  /*3f40*/  IADD3 R213, R9.reuse, 0x1c, RZ ;  /* 0x0000001c09d57810 */ /* 0x040fe20007ffe0ff */
[----:B------:R-:W-:-:S02]  /*3f50*/  VIADD R212, R9, 0x18 ;  /* 0x0000001809d47836 */ /* 0x000fc40000000000 */
[--C-:B----4-:R-:W-:Y:S01]  /*3f60*/  FADD.FTZ R210, R29, -R214.reuse ;  /* 0x800000d61dd27221 */ /* 0x110fe20000010000 */
[----:B------:R-:W2:Y:S01]  /*3f70*/  SHFL.IDX PT, R27, R218, R215, 0x1f ;  /* 0x00001fd7da1b7589 */ /* 0x000ea200000e0000 */
[----:B------:R-:W-:Y:S01]  /*3f80*/  FADD.FTZ R214, R31, -R214 ;  /* 0x800000d61fd67221 */ /* 0x000fe20000010000 */
[----:B------:R-:W3:Y:S02]  /*3f90*/  MUFU.EX2 R211, R211 ;  /* 0x000000d300d37308 */ /* 0x000ee40000000800 */
[----:B------:R-:W4:Y:S04]  /*3fa0*/  SHFL.IDX PT, R222, R218, R217, 0x1f ;  /* 0x00001fd9dade7589 */ /* 0x000f2800000e0000 */
[----:B------:R-:W4:Y:S02]  /*3fb0*/  SHFL.IDX PT, R29, R218, R213, 0x1f ;  /* 0x00001fd5da1d7589 */ /* 0x000f2400000e0000 */
[----:B------:R-:W4:Y:S02]  /*3fc0*/  MUFU.EX2 R26, R26 ;  /* 0x0000001a001a7308 */ /* 0x000f240000000800 */
[----:B------:R2:W4:Y:S04]  /*3fd0*/  SHFL.IDX PT, R30, R218, R212, 0x1f ;  /* 0x00001fd4da1e7589 */ /* 0x00052800000e0000 */
[----:B------:R-:W4:Y:S02]  /*3fe0*/  SHFL.IDX PT, R31, R17, R215, 0x1f ;  /* 0x00001fd7111f7589 */ /* 0x000f2400000e0000 */
[----:B------:R-:W4:Y:S01]  /*3ff0*/  MUFU.EX2 R25, R25 ;  /* 0x0000001900197308 */ /* 0x000f220000000800 */
[----:B---3--:R-:W-:Y:S01]  /*4000*/  FMUL.FTZ R221, R211, R221 ;  /* 0x000000ddd3dd7220 */ /* 0x008fe20000410000 */
[--C-:B-1----:R-:W-:Y:S01]  /*4010*/  FFMA.FTZ R24, R220, UR4, -R28.reuse ;  /* 0x00000004dc187c23 */ /* 0x102fe2000801081c */
[----:B------:R-:W-:Y:S01]  /*4020*/  FFMA.FTZ R28, R219, UR4, -R28 ;  /* 0x00000004db1c7c23 */ /* 0x000fe2000801081c */
        /* <DEDUP_REMOVED lines=24> */
[--C-:B-1----:R-:W-:Y:S01]  /*41b0*/  FFMA.FTZ R207, R207, UR4, -R32.reuse ;  /* 0x00000004cfcf7c23 */ /* 0x102fe20008010820 */
[----:B------:R-:W-:-:S03]  /*41c0*/  FFMA.FTZ R32, R206, UR4, -R32 ;  /* 0x00000004ce207c23 */ /* 0x000fc60008010820 */
[----:B------:R1:W-:Y:S01]  /*41d0*/  MUFU.EX2 R18, R31 ;  /* 0x0000001f00127308 */ /* 0x0003e20000000800 */
[----:B------:R-:W-:Y:S01]  /*41e0*/  FFMA.FTZ R206, -R20, R20, 1 ;  /* 0x3f80000014ce7423 */ /* 0x000fe20000010114 */
[----:B---3--:R-:W-:-:S03]  /*41f0*/  FFMA.FTZ R204, R204, UR4, -R33 ;  /* 0x00000004cccc7c23 */ /* 0x008fc60008010821 */
[----:B------:R-:W-:Y:S01]  /*4200*/  FMUL.FTZ R206, R206, R223 ;  /* 0x000000dfcece7220 */ /* 0x000fe20000410000 */
[----:B------:R-:W-:Y:S02]  /*4210*/  FFMA.FTZ R223, -R194, R194, 1 ;  /* 0x3f800000c2df7423 */ /* 0x000fe400000101c2 */
[----:B------:R2:W3:Y:S01]  /*4220*/  MUFU.EX2 R20, R32 ;  /* 0x0000002000147308 */ /* 0x0004e20000000800 */
[----:B-1----:R-:W-:Y:S01]  /*4230*/  FFMA.FTZ R31, R205, UR4, -R33 ;  /* 0x00000004cd1f7c23 */ /* 0x002fe20008010821 */
[----:B----4-:R-:W-:Y:S01]  /*4240*/  FFMA.FTZ R33, R139, UR4, -R34 ;  /* 0x000000048b217c23 */ /* 0x010fe20008010822 */
[----:B------:R-:W-:Y:S01]  /*4250*/  FMUL.FTZ R214, R30, R214 ;  /* 0x000000d61ed67220 */ /* 0x000fe20000410000 */
[----:B------:R-:W1:Y:S01]  /*4260*/  SHFL.IDX PT, R139, R15, R124, 0x1f ;  /* 0x00001f7c0f8b7589 */ /* 0x000e6200000e0000 */
[----:B------:R-:W-:-:S03]  /*4270*/  FFMA.FTZ R205, R134, UR4, -R209 ;  /* 0x0000000486cd7c23 */ /* 0x000fc600080108d1 */
[----:B------:R4:W1:Y:S01]  /*4280*/  MUFU.EX2 R17, R207 ;  /* 0x000000cf00117308 */ /* 0x0008620000000800 */
[----:B--2---:R-:W-:Y:S01]  /*4290*/  FFMA.FTZ R32, -R19, R19, 1 ;  /* 0x3f80000013207423 */ /* 0x004fe20000010113 */
[----:B------:R-:W-:Y:S01]  /*42a0*/  FFMA.FTZ R134, R132, UR4, -R209 ;  /* 0x0000000484867c23 */ /* 0x000fe200080108d1 */
[----:B------:R-:W2:Y:S04]  /*42b0*/  LDL.LU R194, [R1+0x13c] ;  /* 0x00013c0001c27983 */ /* 0x000ea80000300800 */
[----:B------:R-:W1:Y:S01]  /*42c0*/  SHFL.IDX PT, R209, R10, R126, 0x1f ;  /* 0x00001f7e0ad17589 */ /* 0x000e6200000e0000 */
[----:B------:R1:W-:Y:S01]  /*42d0*/  MUFU.EX2 R19, R204 ;  /* 0x000000cc00137308 */ /* 0x0003e20000000800 */
[----:B---3--:R-:W-:Y:S02]  /*42e0*/  FMUL.FTZ R222, R20, R222 ;  /* 0x000000de14de7220 */ /* 0x008fe40000410000 */
        /* <DEDUP_REMOVED lines=35> */
[--C-:B---3--:R-:W-:Y:S01]  /*4520*/  FFMA.FTZ R109, R109, UR4, -R207.reuse ;  /* 0x000000046d6d7c23 */ /* 0x108fe200080108cf */
[----:B------:R-:W-:Y:S01]  /*4530*/  FFMA.FTZ R114, R101, UR4, -R207 ;  /* 0x0000000465727c23 */ /* 0x000fe200080108cf */
[----:B------:R-:W3:Y:S01]  /*4540*/  SHFL.IDX PT, R139, R10, R213, 0x1f ;  /* 0x00001fd50a8b7589 */ /* 0x000ee200000e0000 */
[--C-:B------:R-:W-:Y:S01]  /*4550*/  FFMA.FTZ R101, R93, UR4, -R121.reuse ;  /* 0x000000045d657c23 */ /* 0x100fe20008010879 */
[----:B------:R-:W-:Y:S01]  /*4560*/  FFMA.FTZ R111, R111, UR4, -R121 ;  /* 0x000000046f6f7c23 */ /* 0x000fe20008010879 */
[----:B------:R-:W-:Y:S01]  /*4570*/  FFMA.FTZ R121, R95, UR4, -R209 ;  /* 0x000000045f797c23 */ /* 0x000fe200080108d1 */
[----:B------:R-:W3:Y:S01]  /*4580*/  SHFL.IDX PT, R207, R10, R217, 0x1f ;  /* 0x00001fd90acf7589 */ /* 0x000ee200000e0000 */
        /* <DEDUP_REMOVED lines=9> */
[--C-:B---3--:R-:W-:Y:S01]  /*4620*/  FFMA.FTZ R103, R103, UR4, -R139.reuse ;  /* 0x0000000467677c23 */ /* 0x108fe2000801088b */
        /* <DEDUP_REMOVED lines=11> */
[----:B---3--:R-:W-:Y:S01]  /*46e0*/  FFMA.FTZ R135, R98, UR4, -R207 ;  /* 0x0000000462877c23 */ /* 0x008fe200080108cf */
[----:B------:R-:W-:-:S02]  /*46f0*/  FSEL R207, R227, -INF , !P1 ;  /* 0xff800000e3cf7808 */ /* 0x000fc40004800000 */
[----:B------:R-:W3:Y:S01]  /*4700*/  SHFL.IDX PT, R96, R12, R125, 0x1f ;  /* 0x00001f7d0c607589 */ /* 0x000ee200000e0000 */
        /* <DEDUP_REMOVED lines=14> */
[--C-:B---3--:R-:W-:Y:S01]  /*47f0*/  FFMA.FTZ R115, R115, UR4, -R96.reuse ;  /* 0x0000000473737c23 */ /* 0x108fe20008010860 */
[----:B------:R-:W-:Y:S01]  /*4800*/  FFMA.FTZ R123, R123, UR4, -R96 ;  /* 0x000000047b7b7c23 */ /* 0x000fe20008010860 */
[----:B------:R-:W3:Y:S01]  /*4810*/  MUFU.EX2 R35, R35 ;  /* 0x0000002300237308 */ /* 0x000ee20000000800 */
[--C-:B-1----:R-:W-:Y:S01]  /*4820*/  FFMA.FTZ R137, R94, UR4, -R99.reuse ;  /* 0x000000045e897c23 */ /* 0x102fe20008010863 */
[----:B------:R-:W-:Y:S02]  /*4830*/  FFMA.FTZ R122, R122, UR4, -R99 ;  /* 0x000000047a7a7c23 */ /* 0x000fe40008010863 */
[----:B------:R-:W-:Y:S01]  /*4840*/  SHFL.IDX PT, R99, R12, R217, 0x1f ;  /* 0x00001fd90c637589 */ /* 0x000fe200000e0000 */
[--C-:B------:R-:W-:Y:S01]  /*4850*/  FFMA.FTZ R106, R106, UR4, -R205.reuse ;  /* 0x000000046a6a7c23 */ /* 0x100fe200080108cd */
[----:B------:R-:W-:Y:S02]  /*4860*/  FFMA.FTZ R119, R119, UR4, -R205 ;  /* 0x0000000477777c23 */ /* 0x000fe400080108cd */
[----:B------:R1:W-:Y:S01]  /*4870*/  MUFU.EX2 R96, R112 ;  /* 0x0000007000607308 */ /* 0x0003e20000000800 */
[----:B------:R3:W3:Y:S01]  /*4880*/  SHFL.IDX PT, R205, R12, R213, 0x1f ;  /* 0x00001fd50ccd7589 */ /* 0x0006e200000e0000 */
        /* <DEDUP_REMOVED lines=9> */
[----:B---3--:R1:W-:Y:S01]  /*4920*/  MUFU.EX2 R12, R102 ;  /* 0x00000066000c7308 */ /* 0x0083e20000000800 */
[----:B------:R-:W-:Y:S02]  /*4930*/  FFMA.FTZ R138, -R229, R229, 1 ;  /* 0x3f800000e58a7423 */ /* 0x000fe400000101e5 */
[----:B------:R-:W-:Y:S02]  /*4940*/  FFMA.FTZ R129, R129, UR4, -R97 ;  /* 0x0000000481817c23 */ /* 0x000fe40008010861 */
[----:B------:R-:W-:Y:S02]  /*4950*/  FMUL.FTZ R138, R138, R220 ;  /* 0x000000dc8a8a7220 */ /* 0x000fe40000410000 */
[----:B------:R-:W3:Y:S01]  /*4960*/  SHFL.IDX PT, R220, R221, R215, 0x1f ;  /* 0x00001fd7dddc7589 */ /* 0x000ee200000e0000 */
        /* <DEDUP_REMOVED lines=20> */
[----:B---3--:R-:W-:Y:S01]  /*4ab0*/  FMUL.FTZ R105, R23, R98 ;  /* 0x0000006217697220 */ /* 0x008fe20000410000 */
[----:B------:R-:W-:Y:S01]  /*4ac0*/  FSEL R23, R131, -INF , !P5 ;  /* 0xff80000083177808 */ /* 0x000fe20006800000 */
[----:B------:R3:W-:Y:S04]  /*4ad0*/  MUFU.EX2 R98, R101 ;  /* 0x0000006500627308 */ /* 0x0007e80000000800 */
[----:B------:R-:W-:-:S04]  /*4ae0*/  FFMA.FTZ R205, R23, UR4, -R205 ;  /* 0x0000000417cd7c23 */ /* 0x000fc800080108cd */
[----:B------:R4:W-:Y:S01]  /*4af0*/  MUFU.EX2 R23, R114 ;  /* 0x0000007200177308 */ /* 0x0009e20000000800 */
[----:B---3--:R-:W-:Y:S02]  /*4b00*/  FMUL.FTZ R101, R235, R36 ;  /* 0x00000024eb657220 */ /* 0x008fe40000410000 */
[----:B------:R-:W-:Y:S05]  /*4b10*/  SHFL.IDX PT, R36, R221, R212, 0x1f ;  /* 0x00001fd4dd247589 */ /* 0x000fea00000e0000 */
[----:B------:R-:W3:Y:S01]  /*4b20*/  MUFU.EX2 R34, R34 ;  /* 0x0000002200227308 */ /* 0x000ee20000000800 */
        /* <DEDUP_REMOVED lines=15> */
[----:B------:R-:W2:Y:S08]  /*4c20*/  MUFU.EX2 R100, R100 ;  /* 0x0000006400647308 */ /* 0x000eb00000000800 */
        /* <DEDUP_REMOVED lines=45> */
[----:B------:R-:W2:Y:S01]  /*4f00*/  SHFL.IDX PT, R214, R41, R9, 0x1f ;  /* 0x00001f0929d67589 */ /* 0x000ea200000e0000 */
[----:B------:R-:W-:Y:S01]  /*4f10*/  FFMA.FTZ R46, -R195, R195, 1 ;  /* 0x3f800000c32e7423 */ /* 0x000fe200000101c3 */
[----:B---3--:R-:W-:Y:S01]  /*4f20*/  FMUL.FTZ R40, R34, R40 ;  /* 0x0000002822287220 */ /* 0x008fe20000410000 */
[----:B------:R-:W-:Y:S01]  /*4f30*/  FMUL.FTZ R49, R49, R210 ;  /* 0x000000d231317220 */ /* 0x000fe20000410000 */
[----:B------:R-:W-:Y:S01]  /*4f40*/  SHFL.IDX PT, R218, R41, R212, 0x1f ;  /* 0x00001fd429da7589 */ /* 0x000fe200000e0000 */
[----:B------:R-:W-:Y:S01]  /*4f50*/  FMUL.FTZ R220, R90, R220 ;  /* 0x000000dc5adc7220 */ /* 0x000fe20000410000 */
[----:B------:R-:W-:Y:S01]  /*4f60*/  FMUL.FTZ R46, R46, R40 ;  /* 0x000000282e2e7220 */ /* 0x000fe20000410000 */
[----:B------:R-:W-:Y:S01]  /*4f70*/  MUFU.EX2 R116, R116 ;  /* 0x0000007400747308 */ /* 0x000fe20000000800 */
[----:B------:R-:W3:Y:S01]  /*4f80*/  SHFL.IDX PT, R210, R41, R124, 0x1f ;  /* 0x00001f7c29d27589 */ /* 0x000ee200000e0000 */
        /* <DEDUP_REMOVED lines=26> */
[--C-:B--2---:R-:W-:Y:S01]  /*5130*/  FADD.FTZ R56, R56, -R214.reuse ;  /* 0x800000d638387221 */ /* 0x104fe20000010000 */
[----:B------:R-:W-:Y:S01]  /*5140*/  FMUL.FTZ R54, R54, R53 ;  /* 0x0000003536367220 */ /* 0x000fe20000410000 */
[----:B------:R-:W-:Y:S01]  /*5150*/  FADD.FTZ R58, R58, -R214 ;  /* 0x800000d63a3a7221 */ /* 0x000fe20000010000 */
[----:B------:R-:W1:Y:S01]  /*5160*/  SHFL.IDX PT, R62, R63, R9, 0x1f ;  /* 0x00001f093f3e7589 */ /* 0x000e6200000e0000 */
[----:B------:R-:W-:Y:S01]  /*5170*/  FMUL.FTZ R53, R36, R55 ;  /* 0x0000003724357220 */ /* 0x000fe20000410000 */
[----:B---3--:R-:W-:Y:S01]  /*5180*/  FADD.FTZ R57, R57, -R210 ;  /* 0x800000d239397221 */ /* 0x008fe20000010000 */
        /* <DEDUP_REMOVED lines=151> */
[----:B------:R-:W-:Y:S01]  /*5b00*/  FMUL.FTZ R73, R137, R73 ;  /* 0x0000004989497220 */ /* 0x000fe20000410000 */
[----:B------:R-:W-:-:S03]  /*5b10*/  FMUL.FTZ R66, R66, R36 ;  /* 0x0000002442427220 */ /* 0x000fc60000410000 */
[----:B------:R-:W-:Y:S01]  /*5b20*/  FMUL.FTZ R124, R124, R73 ;  /* 0x000000497c7c7220 */ /* 0x000fe20000410000 */
[----:B------:R-:W-:Y:S01]  /*5b30*/  FMUL.FTZ R73, R116, R76 ;  /* 0x0000004c74497220 */ /* 0x000fe20000410000 */
[----:B------:R-:W-:-:S03]  /*5b40*/  FMUL.FTZ R36, R122, R75 ;  /* 0x0000004b7a247220 */ /* 0x000fc60000410000 */
[----:B------:R-:W-:Y:S01]  /*5b50*/  FMUL.FTZ R210, R210, R73 ;  /* 0x00000049d2d27220 */ /* 0x000fe20000410000 */
[----:B------:R-:W-:Y:S01]  /*5b60*/  FMUL.FTZ R73, R130, R84 ;  /* 0x0000005482497220 */ /* 0x000fe20000410000 */
[----:B------:R-:W-:Y:S01]  /*5b70*/  FMUL.FTZ R121, R121, R36 ;  /* 0x0000002479797220 */ /* 0x000fe20000410000 */
[----:B------:R-:W-:Y:S01]  /*5b80*/  FMUL.FTZ R36, R113, R81 ;  /* 0x0000005171247220 */ /* 0x000fe20000410000 */
[----:B------:R-:W-:Y:S01]  /*5b90*/  FMUL.FTZ R221, R132, R221 ;  /* 0x000000dd84dd7220 */ /* 0x000fe20000410000 */
[----:B------:R-:W-:Y:S01]  /*5ba0*/  FMUL.FTZ R218, R218, R73 ;  /* 0x00000049dada7220 */ /* 0x000fe20000410000 */
[----:B---3--:R-:W-:Y:S01]  /*5bb0*/  FMUL.FTZ R86, R129, R86 ;  /* 0x0000005681567220 */ /* 0x008fe20000410000 */
[----:B------:R-:W-:Y:S01]  /*5bc0*/  F2FP.F16.F32.PACK_AB R73, R51, R11 ;  /* 0x0000000b3349723e */ /* 0x000fe200000000ff */
        /* <DEDUP_REMOVED lines=69> */
[----:B--2---:R-:W-:-:S04]  /*6020*/  IMAD R11, R0, 0x4000, R220 ;  /* 0x00004000000b7824 */ /* 0x004fc800078e02dc */
        /* <DEDUP_REMOVED lines=76> */
[----:B------:R-:W-:-:S05]  /*64f0*/  IADD3 R40, R16, 0x20c00, RZ ;  /* 0x00020c0010287810 */ /* 0x000fca0007ffe0ff */
[----:B---3--:R-:W-:-:S05]  /*6500*/  IMAD R10, R14, 0x2000, R40 ;  /* 0x000020000e0a7824 */ /* 0x008fca00078e0228 */
        /* <DEDUP_REMOVED lines=70> */
.L_x_1712:
        /* <DEDUP_REMOVED lines=68> */
.L_x_1713:
        /* <DEDUP_REMOVED lines=12> */
.L_x_1703:
[----:B------:R-:W2:Y:S01]  /*6e70*/  S2UR UR6, SR_CTAID.X ;  /* 0x00000000000679c3 */ /* 0x000ea20000002500 */
[----:B------:R-:W-:Y:S01]  /*6e80*/  UIADD3 UR4, UR41, -UR40, URZ ;  /* 0x8000002829047290 */ /* 0x000fe2000fffe03f */
[----:B------:R-:W-:-:S03]  /*6e90*/  ULDC UR5, c[0x0][0x748] ;  /* 0x0001d20000057ab9 */ /* 0x000fc60000000800 */
[----:B--2---:R-:W-:-:S04]  /*6ea0*/  ULEA UR4, UR6, UR4, 0x7 ;  /* 0x0000000406047291 */ /* 0x004fc8000f8e383f */
[----:B------:R-:W-:-:S04]  /*6eb0*/  UIADD3 UR4, UR4, UR5, URZ ;  /* 0x0000000504047290 */ /* 0x000fc8000fffe03f */
[----:B------:R-:W-:-:S04]  /*6ec0*/  USHF.R.S32.HI UR5, URZ, 0x1f, UR4 ;  /* 0x0000001f3f057899 */ /* 0x000fc80008011404 */
[----:B------:R-:W-:-:S04]  /*6ed0*/  ULEA.HI UR5, UR5, UR4, URZ, 0x7 ;  /* 0x0000000405057291 */ /* 0x000fc8000f8f383f */
[----:B------:R-:W-:-:S06]  /*6ee0*/  USHF.R.S32.HI UR5, URZ, 0x7, UR5 ;  /* 0x000000073f057899 */ /* 0x000fcc0008011405 */
[----:B------:R-:W-:-:S04]  /*6ef0*/  MOV R5, UR5 ;  /* 0x0000000500057c02 */ /* 0x000fc80008000f00 */
        /* <DEDUP_REMOVED lines=8> */
[----:B------:R-:W-:Y:S01]  /*6f80*/  UIMAD UR4, UR6, -0x80, UR40 ;  /* 0xffffff80060478a4 */ /* 0x000fe2000f8e0228 */
[----:B------:R-:W-:Y:S01]  /*6f90*/  IMAD.MOV.U32 R23, RZ, RZ, 0x40000040 ;  /* 0x40000040ff177424 */ /* 0x000fe200078e00ff */
[----:B------:R-:W-:Y:S01]  /*6fa0*/  MOV R21, 0x40000040 ;  /* 0x4000004000157802 */ /* 0x000fe20000000f00 */
[----:B------:R-:W5:Y:S01]  /*6fb0*/  S2R R5, SR_TID.X ;  /* 0x0000000000057919 */ /* 0x000f620000002100 */
[----:B------:R-:W-:Y:S01]  /*6fc0*/  IMAD.MOV.U32 R19, RZ, RZ, 0x40000040 ;  /* 0x40000040ff137424 */ /* 0x000fe200078e00ff */
[----:B------:R-:W1:Y:S01]  /*6fd0*/  S2R R13, SR_TID.X ;  /* 0x00000000000d7919 */ /* 0x000e620000002100 */
[----:B-----5:R-:W-:-:S02]  /*6fe0*/  VIADD R7, R5, 0xffffff80 ;  /* 0xffffff8005077836 */ /* 0x020fc40000000000 */
[C---:B-1----:R-:W-:Y:S02]  /*6ff0*/  VIADD R15, R13.reuse, 0xffffff80 ;  /* 0xffffff800d0f7836 */ /* 0x042fe40000000000 */
[----:B------:R-:W-:-:S03]  /*7000*/  VIADD R17, R13, 0xffffff80 ;  /* 0xffffff800d117836 */ /* 0x000fc60000000000 */
[----:B------:R-:W-:-:S04]  /*7010*/  SHF.R.S32.HI R15, RZ, 0x1f, R15 ;  /* 0x0000001fff0f7819 */ /* 0x000fc8000001140f */
[----:B------:R-:W-:-:S04]  /*7020*/  LEA.HI R15, R15, R17, RZ, 0x7 ;  /* 0x000000110f0f7211 */ /* 0x000fc800078f38ff */
[----:B------:R-:W-:-:S04]  /*7030*/  SHF.R.S32.HI R15, RZ, 0x7, R15 ;  /* 0x00000007ff0f7819 */ /* 0x000fc8000001140f */
[----:B------:R-:W-:Y:S01]  /*7040*/  LEA.HI R13, R15, R15, RZ, 0x1 ;  /* 0x0000000f0f0d7211 */ /* 0x000fe200078f08ff */
        /* <DEDUP_REMOVED lines=11> */
[----:B------:R-:W-:Y:S02]  /*7100*/  MOV R12, UR4 ;  /* 0x00000004000c7c02 */ /* 0x000fe40008000f00 */
[----:B------:R-:W-:Y:S02]  /*7110*/  LEA.HI R5, R8, R11, RZ, 0x3 ;  /* 0x0000000b08057211 */ /* 0x000fe400078f18ff */
[----:B------:R-:W-:Y:S01]  /*7120*/  IADD3 R8, R7, -R6, RZ ;  /* 0x8000000607087210 */ /* 0x000fe20007ffe0ff */
[----:B------:R-:W-:Y:S01]  /*7130*/  IMAD R6, R9, -0x10, R12 ;  /* 0xfffffff009067824 */ /* 0x000fe200078e020c */
[----:B------:R-:W-:Y:S01]  /*7140*/  LOP3.LUT R12, R5, 0xfffffff8, RZ, 0xc0, !PT ;  /* 0xfffffff8050c7812 */ /* 0x000fe200078ec0ff */
[----:B------:R-:W-:Y:S01]  /*7150*/  IMAD.IADD R7, R7, 0x1, -R10 ;  /* 0x0000000107077824 */ /* 0x000fe200078e0a0a */
[----:B------:R-:W-:-:S02]  /*7160*/  SHF.R.S32.HI R9, RZ, 0x1f, R8 ;  /* 0x0000001fff097819 */ /* 0x000fc40000011408 */
[----:B------:R-:W-:Y:S02]  /*7170*/  IADD3 R6, R6, R12, -R11 ;  /* 0x0000000c06067210 */ /* 0x000fe40007ffe80b */
[CC--:B------:R-:W-:Y:S02]  /*7180*/  LEA.HI R11, R9.reuse, R8.reuse, RZ, 0x3 ;  /* 0x00000008090b7211 */ /* 0x0c0fe400078f18ff */
[----:B------:R-:W-:Y:S02]  /*7190*/  LEA.HI R12, R9, R8, RZ, 0x2 ;  /* 0x00000008090c7211 */ /* 0x000fe400078f10ff */
[----:B------:R-:W-:Y:S02]  /*71a0*/  LOP3.LUT R5, R13, 0xfffffffe, RZ, 0xc0, !PT ;  /* 0xfffffffe0d057812 */ /* 0x000fe400078ec0ff */
[--C-:B------:R-:W-:Y:S02]  /*71b0*/  SHF.R.S32.HI R9, RZ, 0x3, R11.reuse ;  /* 0x00000003ff097819 */ /* 0x100fe4000001140b */
[----:B------:R-:W-:Y:S01]  /*71c0*/  SHF.R.S32.HI R14, RZ, 0x1f, R11 ;  /* 0x0000001fff0e7819 */ /* 0x000fe2000001140b */
[----:B------:R-:W-:Y:S01]  /*71d0*/  IMAD.IADD R5, R15, 0x1, -R5 ;  /* 0x000000010f057824 */ /* 0x000fe200078e0a05 */
[----:B------:R-:W-:-:S02]  /*71e0*/  SHF.R.S32.HI R11, RZ, 0x2, R12 ;  /* 0x00000002ff0b7819 */ /* 0x000fc4000001140c */
[----:B------:R-:W-:Y:S01]  /*71f0*/  LEA.HI R14, R14, R9, RZ, 0x4 ;  /* 0x000000090e0e7211 */ /* 0x000fe200078f20ff */
[----:B------:R-:W-:Y:S01]  /*7200*/  IMAD R8, R5, -0x40, R6 ;  /* 0xffffffc005087824 */ /* 0x000fe200078e0206 */
[----:B------:R-:W-:Y:S01]  /*7210*/  LEA.HI R12, R12, R11, RZ, 0x1 ;  /* 0x0000000b0c0c7211 */ /* 0x000fe200078f08ff */
[C---:B------:R-:W-:Y:S01]  /*7220*/  VIADD R13, R11.reuse, 0x10 ;  /* 0x000000100b0d7836 */ /* 0x040fe20000000000 */
[----:B------:R-:W-:Y:S01]  /*7230*/  LOP3.LUT R14, R14, 0x1ffffff0, RZ, 0xc0, !PT ;  /* 0x1ffffff00e0e7812 */ /* 0x000fe200078ec0ff */
[C---:B------:R-:W-:Y:S01]  /*7240*/  VIADD R15, R11.reuse, 0x18 ;  /* 0x000000180b0f7836 */ /* 0x040fe20000000000 */
[----:B------:R-:W-:Y:S02]  /*7250*/  IADD3 R5, R11, 0x8, RZ ;  /* 0x000000080b057810 */ /* 0x000fe40007ffe0ff */
[----:B------:R-:W-:Y:S01]  /*7260*/  LOP3.LUT R12, R12, 0xfffffffe, RZ, 0xc0, !PT ;  /* 0xfffffffe0c0c7812 */ /* 0x000fe200078ec0ff */
[----:B------:R-:W-:Y:S01]  /*7270*/  IMAD.IADD R9, R9, 0x1, -R14 ;  /* 0x0000000109097824 */ /* 0x000fe200078e0a0e */
[----:B------:R-:W-:-:S02]  /*7280*/  LEA.HI R6, R5, R5, RZ, 0x1 ;  /* 0x0000000505067211 */ /* 0x000fc400078f08ff */
[----:B------:R-:W-:Y:S02]  /*7290*/  IADD3 R12, R11, -R12, RZ ;  /* 0x8000000c0b0c7210 */ /* 0x000fe40007ffe0ff */
[----:B------:R-:W-:Y:S02]  /*72a0*/  LOP3.LUT R10, R6, 0xfffffffe, RZ, 0xc0, !PT ;  /* 0xfffffffe060a7812 */ /* 0x000fe400078ec0ff */
[----:B------:R-:W-:Y:S02]  /*72b0*/  LEA R11, R9, R12, 0x3 ;  /* 0x0000000c090b7211 */ /* 0x000fe400078e18ff */
[----:B------:R-:W-:Y:S01]  /*72c0*/  LEA.HI R9, R13, R13, RZ, 0x1 ;  /* 0x0000000d0d097211 */ /* 0x000fe200078f08ff */
[----:B------:R-:W-:Y:S01]  /*72d0*/  IMAD.IADD R10, R5, 0x1, -R10 ;  /* 0x00000001050a7824 */ /* 0x000fe200078e0a0a */
[--C-:B------:R-:W-:Y:S01]  /*72e0*/  SHF.R.S32.HI R5, RZ, 0x1, R6.reuse ;  /* 0x00000001ff057819 */ /* 0x100fe20000011406 */
[----:B------:R1:W-:Y:S01]  /*72f0*/  STL [R1+0x54], R11 ;  /* 0x0000540b01007387 */ /* 0x0003e20000100800 */
[----:B------:R-:W-:-:S02]  /*7300*/  SHF.R.S32.HI R6, RZ, 0x1f, R6 ;  /* 0x0000001fff067819 */ /* 0x000fc40000011406 */
[--C-:B------:R-:W-:Y:S02]  /*7310*/  SHF.R.S32.HI R14, RZ, 0x1f, R9.reuse ;  /* 0x0000001fff0e7819 */ /* 0x100fe40000011409 */
[----:B------:R-:W-:Y:S02]  /*7320*/  LEA.HI R17, R15, R15, RZ, 0x1 ;  /* 0x0000000f0f117211 */ /* 0x000fe400078f08ff */
[----:B------:R-:W-:Y:S02]  /*7330*/  LOP3.LUT R12, R9, 0xfffffffe, RZ, 0xc0, !PT ;  /* 0xfffffffe090c7812 */ /* 0x000fe400078ec0ff */
[----:B------:R-:W-:Y:S02]  /*7340*/  LEA.HI R6, R6, R5, RZ, 0x4 ;  /* 0x0000000506067211 */ /* 0x000fe400078f20ff */
[----:B-1----:R-:W-:Y:S01]  /*7350*/  SHF.R.S32.HI R11, RZ, 0x1, R9 ;  /* 0x00000001ff0b7819 */ /* 0x002fe20000011409 */
[----:B------:R-:W-:Y:S01]  /*7360*/  IMAD.IADD R12, R13, 0x1, -R12 ;  /* 0x000000010d0c7824 */ /* 0x000fe200078e0a0c */
[----:B------:R-:W-:-:S02]  /*7370*/  SHF.R.S32.HI R9, RZ, 0x1, R17 ;  /* 0x00000001ff097819 */ /* 0x000fc40000011411 */
[----:B------:R-:W-:Y:S02]  /*7380*/  LEA.HI R14, R14, R11, RZ, 0x4 ;  /* 0x0000000b0e0e7211 */ /* 0x000fe400078f20ff */
[----:B------:R-:W-:Y:S02]  /*7390*/  SHF.R.S32.HI R18, RZ, 0x1f, R17 ;  /* 0x0000001fff127819 */ /* 0x000fe40000011411 */
[----:B------:R-:W-:Y:S02]  /*73a0*/  LOP3.LUT R6, R6, 0x1ffffff0, RZ, 0xc0, !PT ;  /* 0x1ffffff006067812 */ /* 0x000fe400078ec0ff */
[----:B------:R-:W-:Y:S02]  /*73b0*/  LOP3.LUT R14, R14, 0x1ffffff0, RZ, 0xc0, !PT ;  /* 0x1ffffff00e0e7812 */ /* 0x000fe400078ec0ff */
[----:B------:R-:W-:Y:S02]  /*73c0*/  LEA.HI R13, R18, R9, RZ, 0x4 ;  /* 0x00000009120d7211 */ /* 0x000fe400078f20ff */
[----:B------:R-:W-:Y:S01]  /*73d0*/  IADD3 R5, R5, -R6, RZ ;  /* 0x8000000605057210 */ /* 0x000fe20007ffe0ff */
[----:B------:R-:W-:Y:S01]  /*73e0*/  IMAD.IADD R11, R11, 0x1, -R14 ;  /* 0x000000010b0b7824 */ /* 0x000fe200078e0a0e */
[----:B------:R-:W-:Y:S01]  /*73f0*/  LOP3.LUT R18, R17, 0xfffffffe, RZ, 0xc0, !PT ;  /* 0xfffffffe11127812 */ /* 0x000fe200078ec0ff */
[----:B------:R-:W-:Y:S01]  /*7400*/  IMAD R6, R22, 0x2000, R16 ;  /* 0x0000200016067824 */ /* 0x000fe200078e0210 */
[----:B------:R-:W-:Y:S01]  /*7410*/  LOP3.LUT R20, R13, 0x1ffffff0, RZ, 0xc0, !PT ;  /* 0x1ffffff00d147812 */ /* 0x000fe200078ec0ff */
[----:B------:R-:W-:Y:S01]  /*7420*/  IMAD R10, R5, 0x8, R10 ;  /* 0x00000008050a7824 */ /* 0x000fe200078e020a */
[----:B------:R-:W-:Y:S01]  /*7430*/  LEA R5, R11, R12, 0x3 ;  /* 0x0000000c0b057211 */ /* 0x000fe200078e18ff */
[----:B------:R-:W-:Y:S01]  /*7440*/  IMAD.IADD R18, R15, 0x1, -R18 ;  /* 0x000000010f127824 */ /* 0x000fe200078e0a12 */
[----:B------:R-:W-:Y:S01]  /*7450*/  IADD3 R9, R9, -R20, RZ ;  /* 0x8000001409097210 */ /* 0x000fe20007ffe0ff */
[----:B------:R-:W-:Y:S01]  /*7460*/  IMAD.MOV.U32 R11, RZ, RZ, 0x40000040 ;  /* 0x40000040ff0b7424 */ /* 0x000fe200078e00ff */
[----:B------:R1:W-:Y:S01]  /*7470*/  STL [R1+0x4c], R10 ;  /* 0x00004c0a01007387 */ /* 0x0003e20000100800 */
[----:B------:R-:W-:Y:S01]  /*7480*/  IMAD.MOV.U32 R15, RZ, RZ, 0x40000040 ;  /* 0x40000040ff0f7424 */ /* 0x000fe200078e00ff */
[----:B------:R-:W-:-:S02]  /*7490*/  MOV R13, 0x40000040 ;  /* 0x40000040000d7802 */ /* 0x000fc40000000f00 */
[----:B------:R2:W-:Y:S01]  /*74a0*/  STL [R1+0x48], R5 ;  /* 0x0000480501007387 */ /* 0x0005e20000100800 */
[----:B-1----:R-:W-:Y:S02]  /*74b0*/  IMAD R10, R9, 0x8, R18 ;  /* 0x00000008090a7824 */ /* 0x002fe400078e0212 */
[C---:B------:R-:W-:Y:S01]  /*74c0*/  VIADD R9, R6.reuse, 0x4000 ;  /* 0x0000400006097836 */ /* 0x040fe20000000000 */
[----:B--2---:R-:W-:Y:S02]  /*74d0*/  IADD3 R5, R6, 0x20c00, RZ ;  /* 0x00020c0006057810 */ /* 0x004fe40007ffe0ff */
[----:B------:R1:W-:Y:S01]  /*74e0*/  STL [R1+0x44], R10 ;  /* 0x0000440a01007387 */ /* 0x0003e20000100800 */
        /* <DEDUP_REMOVED lines=31> */
.L_x_1726:
[----:B------:R-:W-:-:S05]  /*76e0*/  IMAD.U32 R5, RZ, RZ, UR36 ;  /* 0x00000024ff057e24 */ /* 0x000fca000f8e00ff */
[----:B------:R-:W-:-:S04]  /*76f0*/  LOP3.LUT R5, R5, 0x1, RZ, 0xfc, !PT ;  /* 0x0000000105057812 */ /* 0x000fc800078efcff */
[----:B------:R-:W-:-:S13]  /*7700*/  ISETP.NE.AND P0, PT, R5, 0x3, PT ;  /* 0x000000030500780c */ /* 0x000fda0003f05270 */
[----:B------:R-:W-:Y:S05]  /*7710*/  @!P0 BRA `(.L_x_1716) ;  /* 0x0000000000048947 */ /* 0x000fea0003800000 */
[----:B------:R-:W-:Y:S01]  /*7720*/  BPT.TRAP 0x1 ;  /* 0x000000040000795c */ /* 0x000fe20000300000 */
.L_x_1716:
[----:B------:R-:W-:Y:S02]  /*7730*/  LEA R6, R0, R16, 0x3 ;  /* 0x0000001000067211 */ /* 0x000fe400078e18ff */
[----:B--2---:R-:W-:-:S04]  /*7740*/  SHF.L.U32 R23, R4, 0x1f, RZ ;  /* 0x0000001f04177819 */ /* 0x004fc800000006ff */
[----:B------:R1:W2:Y:S01]  /*7750*/  SYNCS.PHASECHK.TRANS64.TRYWAIT P1, [R6+URZ+0x30c10], R23 ;  /* 0x030c1017060075a7 */ /* 0x0002a2000802017f */
[----:B------:R-:W-:Y:S05]  /*7760*/  @!P0 BRA `(.L_x_1717) ;  /* 0x0000000000048947 */ /* 0x000fea0003800000 */
[----:B------:R-:W-:Y:S01]  /*7770*/  BPT.TRAP 0x1 ;  /* 0x000000040000795c */ /* 0x000fe20000300000 */
.L_x_1717:
[----:B------:R-:W-:-:S05]  /*7780*/  VIADD R5, R16, 0x10000 ;  /* 0x0001000010057836 */ /* 0x000fca0000000000 */
[----:B------:R-:W-:-:S04]  /*7790*/  SHF.R.U32.HI R5, RZ, 0x4, R5 ;  /* 0x00000004ff057819 */ /* 0x000fc80000011605 */
[----:B------:R-:W-:-:S04]  /*77a0*/  LOP3.LUT R5, R5, 0x3fff, RZ, 0xc0, !PT ;  /* 0x00003fff05057812 */ /* 0x000fc800078ec0ff */
[----:B------:R-:W-:Y:S01]  /*77b0*/  LOP3.LUT R9, R5, 0x10000, RZ, 0xfc, !PT ;  /* 0x0001000005097812 */ /* 0x000fe200078efcff */
[----:B--2---:R-:W-:Y:S06]  /*77c0*/  @P1 BRA `(.L_x_1718) ;  /* 0x0000000000081947 */ /* 0x004fec0003800000 */
[----:B------:R-:W2:Y:S02]  /*77d0*/  SYNCS.PHASECHK.TRANS64.TRYWAIT P1, [R6+URZ+0x30c10], R23 ;  /* 0x030c1017060075a7 */ /* 0x000ea4000802017f */
[----:B--2---:R-:W-:Y:S05]  /*77e0*/  @!P1 BRA `(.L_x_1719) ;  /* 0x000000f400f89947 */ /* 0x004fea0003800000 */
.L_x_1718:
        /* <DEDUP_REMOVED lines=63> */
.L_x_1720:
[----:B------:R1:W1:Y:S01]  /*7be0*/  SYNCS.PHASECHK.TRANS64.TRYWAIT P1, [R6+URZ+0x30c30], R23 ;  /* 0x030c3017060075a7 */ /* 0x000262000802017f */
[----:B------:R-:W-:Y:S05]  /*7bf0*/  @!P0 BRA `(.L_x_1721) ;  /* 0x0000000000048947 */ /* 0x000fea0003800000 */
[----:B------:R-:W-:Y:S01]  /*7c00*/  BPT.TRAP 0x1 ;  /* 0x000000040000795c */ /* 0x000fe20000300000 */
.L_x_1721:
[----:B-1----:R-:W-:Y:S05]  /*7c10*/  @P1 BRA `(.L_x_1722) ;  /* 0x0000000000081947 */ /* 0x002fea0003800000 */
[----:B------:R-:W1:Y:S02]  /*7c20*/  SYNCS.PHASECHK.TRANS64.TRYWAIT P1, [R6+URZ+0x30c30], R23 ;  /* 0x030c3017060075a7 */ /* 0x000e64000802017f */
[----:B-1----:R-:W-:Y:S05]  /*7c30*/  @!P1 BRA `(.L_x_1723) ;  /* 0x000000f000f89947 */ /* 0x002fea0003800000 */
.L_x_1722:
        /* <DEDUP_REMOVED lines=954> */
.L_x_1724:
        /* <DEDUP_REMOVED lines=70> */
.L_x_1725:
        /* <DEDUP_REMOVED lines=12> */
.L_x_1715:
[----:B------:R-:W-:-:S06]  /*bd00*/  UISETP.GE.AND UP0, UPT, UR43, UR42, UPT ;  /* 0x0000002a2b00728c */ /* 0x000fcc000bf06270 */
[----:B------:R-:W-:-:S13]  /*bd10*/  PLOP3.LUT P0, PT, PT, PT, UP0, 0x80, 0x0 ;  /* 0x000000000000781c */ /* 0x000fda0003f0f008 */
[----:B------:R-:W-:Y:S05]  /*bd20*/  @P0 BRA `(.L_x_1727) ;  /* 0x0000005800200947 */ /* 0x000fea0003800000 */
[----:B------:R-:W2:Y:S04]  /*bd30*/  LDL.LU R12, [R1+0x68] ;  /* 0x00006800010c7983 */ /* 0x000ea80000300800 */
[----:B------:R-:W3:Y:S01]  /*bd40*/  LDL.LU R20, [R1+0x50] ;  /* 0x0000500001147983 */ /* 0x000ee20000300800 */
[----:B------:R-:W4:Y:S01]  /*bd50*/  S2R R5, SR_TID.X ;  /* 0x0000000000057919 */ /* 0x000f220000002100 */
[----:B------:R-:W5:Y:S01]  /*bd60*/  S2R R10, SR_TID.X ;  /* 0x00000000000a7919 */ /* 0x000f620000002100 */
[----:B----4-:R-:W-:Y:S01]  /*bd70*/  VIADD R5, R5, 0xffffff80 ;  /* 0xffffff8005057836 */ /* 0x010fe20000000000 */
[C---:B-----5:R-:W-:Y:S01]  /*bd80*/  IADD3 R13, R10.reuse, -0x80, RZ ;  /* 0xffffff800a0d7810 */ /* 0x060fe20007ffe0ff */
[----:B------:R-:W-:-:S03]  /*bd90*/  VIADD R14, R10, 0xffffff80 ;  /* 0xffffff800a0e7836 */ /* 0x000fc60000000000 */
[----:B------:R-:W-:Y:S02]  /*bda0*/  SHF.R.S32.HI R6, RZ, 0x1f, R5 ;  /* 0x0000001fff067819 */ /* 0x000fe40000011405 */
[----:B------:R-:W-:Y:S02]  /*bdb0*/  SHF.R.S32.HI R13, RZ, 0x1f, R13 ;  /* 0x0000001fff0d7819 */ /* 0x000fe4000001140d */
[----:B------:R-:W-:Y:S02]  /*bdc0*/  LEA.HI R7, R6, R5, RZ, 0x5 ;  /* 0x0000000506077211 */ /* 0x000fe400078f28ff */
[----:B------:R-:W-:-:S04]  /*bdd0*/  LEA.HI R13, R13, R14, RZ, 0x7 ;  /* 0x0000000e0d0d7211 */ /* 0x000fc800078f38ff */
[----:B------:R-:W-:Y:S01]  /*bde0*/  SHF.R.S32.HI R13, RZ, 0x7, R13 ;  /* 0x00000007ff0d7819 */ /* 0x000fe2000001140d */
[----:B------:R-:W4:Y:S01]  /*bdf0*/  S2UR UR4, SR_CTAID.X ;  /* 0x00000000000479c3 */ /* 0x000f220000002500 */
[----:B------:R-:W-:Y:S01]  /*be00*/  IMAD.MOV.U32 R25, RZ, RZ, 0x40000040 ;  /* 0x40000040ff197424 */ /* 0x000fe200078e00ff */
[----:B------:R-:W-:Y:S01]  /*be10*/  MOV R23, 0x40000040 ;  /* 0x4000004000177802 */ /* 0x000fe20000000f00 */
[----:B------:R-:W-:Y:S01]  /*be20*/  IMAD.MOV.U32 R21, RZ, RZ, 0x40000040 ;  /* 0x40000040ff157424 */ /* 0x000fe200078e00ff */
[----:B----4-:R-:W-:Y:S01]  /*be30*/  UIMAD UR4, UR4, -0x80, UR40 ;  /* 0xffffff80040478a4 */ /* 0x010fe2000f8e0228 */
[----:B--2---:R-:W-:-:S04]  /*be40*/  SHF.R.S32.HI R11, RZ, 0x1f, R12 ;  /* 0x0000001fff0b7819 */ /* 0x004fc8000001140c */
[CC--:B------:R-:W-:Y:S02]  /*be50*/  LEA.HI R8, R11.reuse, R12.reuse, RZ, 0x2 ;  /* 0x0000000c0b087211 */ /* 0x0c0fe400078f10ff */
[----:B------:R-:W-:Y:S02]  /*be60*/  LEA.HI R11, R11, R12, RZ, 0x5 ;  /* 0x0000000c0b0b7211 */ /* 0x000fe400078f28ff */
[--C-:B------:R-:W-:Y:S02]  /*be70*/  SHF.R.S32.HI R9, RZ, 0x2, R8.reuse ;  /* 0x00000002ff097819 */ /* 0x100fe40000011408 */
[----:B------:R-:W-:Y:S02]  /*be80*/  SHF.R.S32.HI R8, RZ, 0x1f, R8 ;  /* 0x0000001fff087819 */ /* 0x000fe40000011408 */
[----:B------:R-:W-:Y:S02]  /*be90*/  SHF.R.S32.HI R11, RZ, 0x5, R11 ;  /* 0x00000005ff0b7819 */ /* 0x000fe4000001140b */
[----:B------:R-:W-:-:S02]  /*bea0*/  LEA.HI R10, R8, R9, RZ, 0x3 ;  /* 0x00000009080a7211 */ /* 0x000fc400078f18ff */
[----:B------:R-:W-:Y:S02]  /*beb0*/  LOP3.LUT R8, R7, 0xffffffe0, RZ, 0xc0, !PT ;  /* 0xffffffe007087812 */ /* 0x000fe400078ec0ff */
[----:B------:R-:W-:Y:S02]  /*bec0*/  LEA.HI R7, R13, R13, RZ, 0x1 ;  /* 0x0000000d0d077211 */ /* 0x000fe400078f08ff */
[----:B------:R-:W-:Y:S01]  /*bed0*/  LOP3.LUT R10, R10, 0xfffffff8, RZ, 0xc0, !PT ;  /* 0xfffffff80a0a7812 */ /* 0x000fe200078ec0ff */
[----:B------:R-:W-:Y:S01]  /*bee0*/  IMAD.IADD R8, R5, 0x1, -R8 ;  /* 0x0000000105087824 */ /* 0x000fe200078e0a08 */
[----:B------:R-:W-:-:S03]  /*bef0*/  LOP3.LUT R12, R7, 0x3fffffe, RZ, 0xc0, !PT ;  /* 0x03fffffe070c7812 */ /* 0x000fc600078ec0ff */
[----:B------:R-:W-:Y:S01]  /*bf00*/  IMAD.IADD R10, R9, 0x1, -R10 ;  /* 0x00000001090a7824 */ /* 0x000fe200078e0a0a */
[----:B------:R-:W-:Y:S02]  /*bf10*/  SHF.R.S32.HI R7, RZ, 0x1f, R8 ;  /* 0x0000001fff077819 */ /* 0x000fe40000011408 */
[----:B------:R-:W-:Y:S02]  /*bf20*/  LEA.HI R9, R6, R5, RZ, 0x2 ;  /* 0x0000000506097211 */ /* 0x000fe400078f10ff */
[CC--:B------:R-:W-:Y:S02]  /*bf30*/  LEA.HI R6, R7.reuse, R8.reuse, RZ, 0x3 ;  /* 0x0000000807067211 */ /* 0x0c0fe400078f18ff */
[----:B------:R-:W-:Y:S01]  /*bf40*/  LEA.HI R8, R7, R8, RZ, 0x2 ;  /* 0x0000000807087211 */ /* 0x000fe200078f10ff */
[----:B------:R-:W-:Y:S01]  /*bf50*/  IMAD R10, R11, 0x10, R10 ;  /* 0x000000100b0a7824 */ /* 0x000fe200078e020a */
[----:B------:R-:W-:Y:S02]  /*bf60*/  IADD3 R13, R13, -R12, RZ ;  /* 0x8000000c0d0d7210 */ /* 0x000fe40007ffe0ff */
[----:B------:R-:W-:-:S02]  /*bf70*/  LOP3.LUT R12, R9, 0xfffffffc, RZ, 0xc0, !PT ;  /* 0xfffffffc090c7812 */ /* 0x000fc400078ec0ff */
[----:B------:R-:W-:Y:S02]  /*bf80*/  SHF.R.S32.HI R7, RZ, 0x3, R6 ;  /* 0x00000003ff077819 */ /* 0x000fe40000011406 */
[----:B------:R-:W-:Y:S02]  /*bf90*/  SHF.R.S32.HI R11, RZ, 0x2, R8 ;  /* 0x00000002ff0b7819 */ /* 0x000fe40000011408 */
[----:B------:R-:W-:Y:S01]  /*bfa0*/  SHF.R.S32.HI R6, RZ, 0x1f, R6 ;  /* 0x0000001fff067819 */ /* 0x000fe20000011406 */
[----:B------:R-:W-:Y:S02]  /*bfb0*/  IMAD.IADD R9, R5, 0x1, -R12 ;  /* 0x0000000105097824 */ /* 0x000fe400078e0a0c */
[C---:B------:R-:W-:Y:S01]  /*bfc0*/  VIADD R5, R11.reuse, 0x8 ;  /* 0x000000080b057836 */ /* 0x040fe20000000000 */
[----:B------:R-:W-:Y:S01]  /*bfd0*/  LEA.HI R6, R6, R7, RZ, 0x4 ;  /* 0x0000000706067211 */ /* 0x000fe200078f20ff */
[----:B------:R-:W-:Y:S01]  /*bfe0*/  VIADD R12, R11, 0x10 ;  /* 0x000000100b0c7836 */ /* 0x000fe20000000000 */
[----:B------:R-:W-:-:S02]  /*bff0*/  LEA R19, R13, R10, 0x6 ;  /* 0x0000000a0d137211 */ /* 0x000fc400078e30ff */
[----:B------:R-:W-:Y:S02]  /*c000*/  LOP3.LUT R6, R6, 0x1ffffff0, RZ, 0xc0, !PT ;  /* 0x1ffffff006067812 */ /* 0x000fe400078ec0ff */
[----:B------:R-:W-:Y:S02]  /*c010*/  LEA.HI R10, R5, R5, RZ, 0x1 ;  /* 0x00000005050a7211 */ /* 0x000fe400078f08ff */
[----:B------:R-:W-:Y:S02]  /*c020*/  LEA.HI R8, R8, R11, RZ, 0x1 ;  /* 0x0000000b08087211 */ /* 0x000fe400078f08ff */
[----:B------:R-:W-:Y:S02]  /*c030*/  LEA.HI R13, R12, R12, RZ, 0x1 ;  /* 0x0000000c0c0d7211 */ /* 0x000fe400078f08ff */
[----:B------:R-:W-:Y:S01]  /*c040*/  IADD3 R7, R7, -R6, RZ ;  /* 0x8000000607077210 */ /* 0x000fe20007ffe0ff */
[----:B------:R-:W-:Y:S01]  /*c050*/  VIADD R14, R11, 0x18 ;  /* 0x000000180b0e7836 */ /* 0x000fe20000000000 */
[----:B------:R-:W-:-:S02]  /*c060*/  LOP3.LUT R6, R10, 0xfffffffe, RZ, 0xc0, !PT ;  /* 0xfffffffe0a067812 */ /* 0x000fc400078ec0ff */
[----:B------:R-:W-:Y:S02]  /*c070*/  LOP3.LUT R8, R8, 0xfffffffe, RZ, 0xc0, !PT ;  /* 0xfffffffe08087812 */ /* 0x000fe400078ec0ff */
[----:B------:R-:W-:Y:S02]  /*c080*/  LOP3.LUT R15, R13, 0xfffffffe, RZ, 0xc0, !PT ;  /* 0xfffffffe0d0f7812 */ /* 0x000fe400078ec0ff */
[----:B------:R-:W-:Y:S01]  /*c090*/  IADD3 R6, R5, -R6, RZ ;  /* 0x8000000605067210 */ /* 0x000fe20007ffe0ff */
[----:B------:R-:W-:Y:S01]  /*c0a0*/  IMAD.IADD R8, R11, 0x1, -R8 ;  /* 0x000000010b087824 */ /* 0x000fe200078e0a08 */
[--C-:B------:R-:W-:Y:S01]  /*c0b0*/  SHF.R.S32.HI R5, RZ, 0x1, R10.reuse ;  /* 0x00000001ff057819 */ /* 0x100fe2000001140a */
[----:B------:R-:W-:Y:S01]  /*c0c0*/  IMAD.IADD R15, R12, 0x1, -R15 ;  /* 0x000000010c0f7824 */ /* 0x000fe200078e0a0f */
[----:B------:R-:W-:Y:S02]  /*c0d0*/  LEA.HI R17, R14, R14, RZ, 0x1 ;  /* 0x0000000e0e117211 */ /* 0x000fe400078f08ff */
[----:B------:R-:W-:-:S02]  /*c0e0*/  SHF.R.S32.HI R10, RZ, 0x1f, R10 ;  /* 0x0000001fff0a7819 */ /* 0x000fc4000001140a */
[--C-:B------:R-:W-:Y:S02]  /*c0f0*/  SHF.R.S32.HI R11, RZ, 0x1, R13.reuse ;  /* 0x00000001ff0b7819 */ /* 0x100fe4000001140d */
[----:B------:R-:W-:Y:S02]  /*c100*/  SHF.R.S32.HI R12, RZ, 0x1f, R13 ;  /* 0x0000001fff0c7819 */ /* 0x000fe4000001140d */
[--C-:B------:R-:W-:Y:S02]  /*c110*/  SHF.R.S32.HI R13, RZ, 0x1, R17.reuse ;  /* 0x00000001ff0d7819 */ /* 0x100fe40000011411 */
[----:B-1----:R-:W-:Y:S02]  /*c120*/  SHF.R.S32.HI R18, RZ, 0x1f, R17 ;  /* 0x0000001fff127819 */ /* 0x002fe40000011411 */
[----:B------:R-:W-:Y:S02]  /*c130*/  LEA.HI R10, R10, R5, RZ, 0x4 ;  /* 0x000000050a0a7211 */ /* 0x000fe400078f20ff */
[----:B------:R-:W-:-:S02]  /*c140*/  LEA.HI R12, R12, R11, RZ, 0x4 ;  /* 0x0000000b0c0c7211 */ /* 0x000fc400078f20ff */
[----:B------:R-:W-:Y:S02]  /*c150*/  LEA.HI R18, R18, R13, RZ, 0x4 ;  /* 0x0000000d12127211 */ /* 0x000fe400078f20ff */
[----:B------:R-:W-:Y:S02]  /*c160*/  LOP3.LUT R10, R10, 0x1ffffff0, RZ, 0xc0, !PT ;  /* 0x1ffffff00a0a7812 */ /* 0x000fe400078ec0ff */
[----:B------:R-:W-:Y:S02]  /*c170*/  LOP3.LUT R12, R12, 0x1ffffff0, RZ, 0xc0, !PT ;  /* 0x1ffffff00c0c7812 */ /* 0x000fe400078ec0ff */
[----:B------:R-:W-:Y:S02]  /*c180*/  LOP3.LUT R17, R17, 0xfffffffe, RZ, 0xc0, !PT ;  /* 0xfffffffe11117812 */ /* 0x000fe400078ec0ff */
[----:B------:R-:W-:Y:S02]  /*c190*/  LOP3.LUT R18, R18, 0x1ffffff0, RZ, 0xc0, !PT ;  /* 0x1ffffff012127812 */ /* 0x000fe400078ec0ff */
[----:B------:R-:W-:Y:S01]  /*c1a0*/  IADD3 R5, R5, -R10, RZ ;  /* 0x8000000a05057210 */ /* 0x000fe20007ffe0ff */
[----:B------:R-:W-:Y:S01]  /*c1b0*/  IMAD.IADD R12, R11, 0x1, -R12 ;  /* 0x000000010b0c7824 */ /* 0x000fe200078e0a0c */
[----:B------:R-:W-:Y:S01]  /*c1c0*/  LEA R8, R7, R8, 0x3 ;  /* 0x0000000807087211 */ /* 0x000fe200078e18ff */
[----:B------:R-:W-:-:S02]  /*c1d0*/  IMAD.IADD R17, R14, 0x1, -R17 ;  /* 0x000000010e117824 */ /* 0x000fc400078e0a11 */
[----:B------:R-:W-:Y:S02]  /*c1e0*/  IMAD.IADD R18, R13, 0x1, -R18 ;  /* 0x000000010d127824 */ /* 0x000fe400078e0a12 */
[----:B------:R-:W-:Y:S02]  /*c1f0*/  IMAD R7, R5, 0x8, R6 ;  /* 0x0000000805077824 */ /* 0x000fe400078e0206 */
[----:B------:R-:W-:Y:S01]  /*c200*/  IMAD R5, R12, 0x8, R15 ;  /* 0x000000080c057824 */ /* 0x000fe200078e020f */
[----:B------:R-:W-:Y:S01]  /*c210*/  STL [R1+0x84], R8 ;  /* 0x0000840801007387 */ /* 0x000fe20000100800 */
[----:B------:R-:W-:-:S03]  /*c220*/  LEA R6, R18, R17, 0x3 ;  /* 0x0000001112067211 */ /* 0x000fc600078e18ff */
[----:B------:R-:W-:Y:S04]  /*c230*/  STL [R1+0x80], R7 ;  /* 0x0000800701007387 */ /* 0x000fe80000100800 */
[----:B------:R3:W-:Y:S04]  /*c240*/  STL [R1+0x7c], R5 ;  /* 0x00007c0501007387 */ /* 0x0007e80000100800 */
[----:B------:R1:W-:Y:S01]  /*c250*/  STL [R1+0x78], R6 ;  /* 0x0000780601007387 */ /* 0x0003e20000100800 */
[----:B---3--:R-:W-:-:S04]  /*c260*/  IMAD R5, R20, 0x2000, R16 ;  /* 0x0000200014057824 */ /* 0x008fc800078e0210 */
[C---:B-1----:R-:W-:Y:S01]  /*c270*/  VIADD R6, R5.reuse, 0x4000 ;  /* 0x0000400005067836 */ /* 0x042fe20000000000 */
[----:B------:R-:W-:Y:S02]  /*c280*/  IADD3 R7, R5, 0x20c00, RZ ;  /* 0x00020c0005077810 */ /* 0x000fe40007ffe0ff */
[----:B------:R-:W-:Y:S02]  /*c290*/  SHF.R.U32.HI R5, RZ, 0x4, R5 ;  /* 0x00000004ff057819 */ /* 0x000fe40000011605 */
[----:B------:R-:W-:Y:S02]  /*c2a0*/  SHF.R.U32.HI R6, RZ, 0x4, R6 ;  /* 0x00000004ff067819 */ /* 0x000fe40000011606 */
[----:B------:R-:W-:Y:S02]  /*c2b0*/  SHF.R.U32.HI R7, RZ, 0x4, R7 ;  /* 0x00000004ff077819 */ /* 0x000fe40000011607 */
[----:B------:R-:W-:Y:S02]  /*c2c0*/  LOP3.LUT R5, R5, 0x3fff, RZ, 0xc0, !PT ;  /* 0x00003fff05057812 */ /* 0x000fe400078ec0ff */
[----:B------:R-:W-:-:S02]  /*c2d0*/  LOP3.LUT R6, R6, 0x3fff, RZ, 0xc0, !PT ;  /* 0x00003fff06067812 */ /* 0x000fc400078ec0ff */
[----:B------:R-:W-:Y:S02]  /*c2e0*/  LOP3.LUT R7, R7, 0x3fff, RZ, 0xc0, !PT ;  /* 0x00003fff07077812 */ /* 0x000fe400078ec0ff */
[----:B------:R-:W-:Y:S01]  /*c2f0*/  LOP3.LUT R12, R5, 0x10000, RZ, 0xfc, !PT ;  /* 0x00010000050c7812 */ /* 0x000fe200078efcff */
[----:B------:R-:W1:Y:S01]  /*c300*/  S2R R8, SR_CTAID.X ;  /* 0x0000000000087919 */ /* 0x000e620000002500 */
[----:B------:R-:W-:Y:S02]  /*c310*/  LOP3.LUT R5, R6, 0x10000, RZ, 0xfc, !PT ;  /* 0x0001000006057812 */ /* 0x000fe400078efcff */
[----:B------:R-:W-:Y:S01]  /*c320*/  LOP3.LUT R6, R7, 0x10000, RZ, 0xfc, !PT ;  /* 0x0001000007067812 */ /* 0x000fe200078efcff */
[C---:B------:R-:W-:Y:S01]  /*c330*/  VIADD R24, R12.reuse, 0x2 ;  /* 0x000000020c187836 */ /* 0x040fe20000000000 */
[----:B------:R2:W-:Y:S01]  /*c340*/  STL [R1+0x6c], R12 ;  /* 0x00006c0c01007387 */ /* 0x0005e20000100800 */
[C---:B------:R-:W-:Y:S01]  /*c350*/  VIADD R22, R12.reuse, 0x4 ;  /* 0x000000040c167836 */ /* 0x040fe20000000000 */
[----:B------:R-:W-:Y:S01]  /*c360*/  IADD3 R20, R12, 0x6, RZ ;  /* 0x000000060c147810 */ /* 0x000fe20007ffe0ff */
[----:B------:R-:W-:Y:S01]  /*c370*/  IMAD.MOV.U32 R11, RZ, RZ, 0x40000040 ;  /* 0x40000040ff0b7424 */ /* 0x000fe200078e00ff */
[----:B------:R-:W-:Y:S01]  /*c380*/  STL [R1+0x74], R6 ;  /* 0x0000740601007387 */ /* 0x000fe20000100800 */
[C---:B------:R-:W-:Y:S01]  /*c390*/  IADD3 R10, R5.reuse, 0x6, RZ ;  /* 0x00000006050a7810 */ /* 0x040fe20007ffe0ff */
[----:B------:R-:W-:Y:S01]  /*c3a0*/  VIADD R14, R5, 0x2 ;  /* 0x00000002050e7836 */ /* 0x000fe20000000000 */
[----:B------:R-:W-:Y:S01]  /*c3b0*/  MOV R13, 0x40000040 ;  /* 0x40000040000d7802 */ /* 0x000fe20000000f00 */
[----:B------:R3:W-:Y:S01]  /*c3c0*/  STL [R1+0x68], R5 ;  /* 0x0000680501007387 */ /* 0x0007e20000100800 */
[----:B------:R-:W-:-:S02]  /*c3d0*/  IMAD.MOV.U32 R15, RZ, RZ, 0x40000040 ;  /* 0x40000040ff0f7424 */ /* 0x000fc400078e00ff */
[----:B--2---:R-:W-:Y:S01]  /*c3e0*/  VIADD R12, R5, 0x4 ;  /* 0x00000004050c7836 */ /* 0x004fe20000000000 */
[----:B------:R2:W-:Y:S04]  /*c3f0*/  STL.64 [R1+0x60], R24 ;  /* 0x0000601801007387 */ /* 0x0005e80000100a00 */
[----:B------:R2:W-:Y:S04]  /*c400*/  STL.64 [R1+0x58], R22 ;  /* 0x0000581601007387 */ /* 0x0005e80000100a00 */
[----:B------:R2:W-:Y:S04]  /*c410*/  STL.64 [R1+0x50], R20 ;  /* 0x0000501401007387 */ /* 0x0005e80000100a00 */
[----:B------:R2:W-:Y:S04]  /*c420*/  STL.64 [R1+0x38], R10 ;  /* 0x0000380a01007387 */ /* 0x0005e80000100a00 */
[----:B------:R2:W-:Y:S04]  /*c430*/  STL.64 [R1+0x48], R14 ;  /* 0x0000480e01007387 */ /* 0x0005e80000100a00 */
[----:B------:R2:W-:Y:S01]  /*c440*/  STL.64 [R1+0x40], R12 ;  /* 0x0000400c01007387 */ /* 0x0005e20000100a00 */
[C---:B---3--:R-:W-:Y:S01]  /*c450*/  VIADD R5, R9.reuse, 0x4 ;  /* 0x0000000409057836 */ /* 0x048fe20000000000 */
[C---:B------:R-:W-:Y:S01]  /*c460*/  IADD3 R6, R9.reuse, 0xc, RZ ;  /* 0x0000000c09067810 */ /* 0x040fe20007ffe0ff */
[C---:B------:R-:W-:Y:S01]  /*c470*/  VIADD R7, R9.reuse, 0x8 ;  /* 0x0000000809077836 */ /* 0x040fe20000000000 */
[C---:B------:R-:W-:Y:S01]  /*c480*/  IADD3 R6, R9.reuse, 0x18, RZ ;  /* 0x0000001809067810 */ /* 0x040fe20007ffe0ff */
[----:B------:R-:W-:-:S02]  /*c490*/  VIADD R5, R9, 0x10 ;  /* 0x0000001009057836 */ /* 0x000fc40000000000 */
[----:B------:R-:W-:Y:S01]  /*c4a0*/  VIADD R7, R9, 0x14 ;  /* 0x0000001409077836 */ /* 0x000fe20000000000 */
[----:B------:R-:W-:Y:S01]  /*c4b0*/  IADD3 R7, -R19, UR4, RZ ;  /* 0x0000000413077c10 */ /* 0x000fe2000fffe1ff */
[----:B------:R-:W-:Y:S02]  /*c4c0*/  VIADD R5, R9, 0x1c ;  /* 0x0000001c09057836 */ /* 0x000fe40000000000 */
[----:B-1----:R-:W-:-:S07]  /*c4d0*/  IMAD R8, R8, -0x80, -R19 ;  /* 0xffffff8008087824 */ /* 0x002fce00078e0a13 */
.L_x_1738:
[----:B------:R-:W-:-:S05]  /*c4e0*/  IMAD.U32 R5, RZ, RZ, UR36 ;  /* 0x00000024ff057e24 */ /* 0x000fca000f8e00ff */
[----:B------:R-:W-:-:S04]  /*c4f0*/  LOP3.LUT R5, R5, 0x1, RZ, 0xfc, !PT ;  /* 0x0000000105057812 */ /* 0x000fc800078efcff */
[----:B------:R-:W-:-:S13]  /*c500*/  ISETP.NE.AND P6, PT, R5, 0x3, PT ;  /* 0x000000030500780c */ /* 0x000fda0003fc5270 */
[----:B------:R-:W-:Y:S05]  /*c510*/  @!P6 BRA `(.L_x_1728) ;  /* 0x000000000004e947 */ /* 0x000fea0003800000 */
[----:B------:R-:W-:Y:S01]  /*c520*/  BPT.TRAP 0x1 ;  /* 0x000000040000795c */ /* 0x000fe20000300000 */
.L_x_1728:
[----:B------:R-:W-:Y:S02]  /*c530*/  LEA R6, R0, R16, 0x3 ;  /* 0x0000001000067211 */ /* 0x000fe400078e18ff */
[----:B--2---:R-:W-:-:S04]  /*c540*/  SHF.L.U32 R23, R4, 0x1f, RZ ;  /* 0x0000001f04177819 */ /* 0x004fc800000006ff */
[----:B------:R1:W2:Y:S01]  /*c550*/  SYNCS.PHASECHK.TRANS64.TRYWAIT P0, [R6+URZ+0x30c10], R23 ;  /* 0x030c1017060075a7 */ /* 0x0002a2000800017f */
[----:B------:R-:W-:Y:S05]  /*c560*/  @!P6 BRA `(.L_x_1729) ;  /* 0x000000000004e947 */ /* 0x000fea0003800000 */
[----:B------:R-:W-:Y:S01]  /*c570*/  BPT.TRAP 0x1 ;  /* 0x000000040000795c */ /* 0x000fe20000300000 */
.L_x_1729:
[----:B------:R-:W-:-:S05]  /*c580*/  VIADD R5, R16, 0x10000 ;  /* 0x0001000010057836 */ /* 0x000fca0000000000 */
[----:B------:R-:W-:-:S04]  /*c590*/  SHF.R.U32.HI R5, RZ, 0x4, R5 ;  /* 0x00000004ff057819 */ /* 0x000fc80000011605 */
[----:B------:R-:W-:-:S04]  /*c5a0*/  LOP3.LUT R5, R5, 0x3fff, RZ, 0xc0, !PT ;  /* 0x00003fff05057812 */ /* 0x000fc800078ec0ff */
[----:B------:R-:W-:Y:S01]  /*c5b0*/  LOP3.LUT R11, R5, 0x10000, RZ, 0xfc, !PT ;  /* 0x00010000050b7812 */ /* 0x000fe200078efcff */
[----:B--2---:R-:W-:Y:S06]  /*c5c0*/  @P0 BRA `(.L_x_1730) ;  /* 0x0000000000080947 */ /* 0x004fec0003800000 */
[----:B------:R-:W2:Y:S02]  /*c5d0*/  SYNCS.PHASECHK.TRANS64.TRYWAIT P0, [R6+URZ+0x30c10], R23 ;  /* 0x030c1017060075a7 */ /* 0x000ea4000800017f */
[----:B--2---:R-:W-:Y:S05]  /*c5e0*/  @!P0 BRA `(.L_x_1731) ;  /* 0x000000a800a08947 */ /* 0x004fea0003800000 */
.L_x_1730:
        /* <DEDUP_REMOVED lines=63> */
.L_x_1732:
[----:B------:R1:W1:Y:S01]  /*c9e0*/  SYNCS.PHASECHK.TRANS64.TRYWAIT P0, [R6+URZ+0x30c30], R23 ;  /* 0x030c3017060075a7 */ /* 0x000262000800017f */
[----:B------:R-:W-:Y:S05]  /*c9f0*/  @!P6 BRA `(.L_x_1733) ;  /* 0x000000000004e947 */ /* 0x000fea0003800000 */
[----:B------:R-:W-:Y:S01]  /*ca00*/  BPT.TRAP 0x1 ;  /* 0x000000040000795c */ /* 0x000fe20000300000 */
.L_x_1733:
[----:B-1----:R-:W-:Y:S05]  /*ca10*/  @P0 BRA `(.L_x_1734) ;  /* 0x0000000000080947 */ /* 0x002fea0003800000 */
[----:B------:R-:W1:Y:S02]  /*ca20*/  SYNCS.PHASECHK.TRANS64.TRYWAIT P0, [R6+URZ+0x30c30], R23 ;  /* 0x030c3017060075a7 */ /* 0x000e64000800017f */
[----:B-1----:R-:W-:Y:S05]  /*ca30*/  @!P0 BRA `(.L_x_1735) ;  /* 0x000000a400a08947 */ /* 0x002fea0003800000 */
.L_x_1734:
        /* <DEDUP_REMOVED lines=93> */
[----:B------:R2:W-:Y:S04]  /*d010*/  STL [R1+0x88], R2 ;  /* 0x0000880201007387 */ /* 0x0005e80000100800 */
[----:B-1----:R-:W3:Y:S01]  /*d020*/  LDL.64 R4, [R1+0x48] ;  /* 0x0000480001047983 */ /* 0x002ee20000100a00 */
[----:B------:R-:W-:Y:S01]  /*d030*/  WARPGROUP.ARRIVE ;  /* 0x00000000000079c5 */ /* 0x000fe20000000000 */
[----:B------:R1:W-:Y:S01]  /*d040*/  MUFU.TANH R166, R92 ;  /* 0x0000005c00a67308 */ /* 0x0003e20000002400 */
[----:B------:R-:W-:Y:S01]  /*d050*/  FMUL.FTZ R100, R100, UR9 ;  /* 0x0000000964647c20 */ /* 0x000fe20008410000 */
[----:B--2---:R-:W2:Y:S01]  /*d060*/  LDC R2, c[0x0][0x74c] ;  /* 0x0001d300ff027b82 */ /* 0x004ea20000000800 */
[----:B------:R-:W-:Y:S01]  /*d070*/  FMUL.FTZ R101, R101, UR9 ;  /* 0x0000000965657c20 */ /* 0x000fe20008410000 */
[----:B------:R-:W-:Y:S01]  /*d080*/  FMUL.FTZ R120, R120, UR9 ;  /* 0x0000000978787c20 */ /* 0x000fe20008410000 */
[----:B------:R-:W-:Y:S01]  /*d090*/  HGMMA.64x128x16.F32 R24, gdesc[UR4], RZ, !UPT, gsb0 ;  /* 0x01e00000041879f0 */ /* 0x000fe2000c0008ff */
        /* <DEDUP_REMOVED lines=11> */
[----:B----4-:R-:W4:Y:S01]  /*d150*/  LDL.64 R98, [R1+0x38] ;  /* 0x0000380001627983 */ /* 0x010f220000100a00 */
[----:B------:R-:W-:Y:S01]  /*d160*/  UMOV UR14, UR4 ;  /* 0x00000004000e7c82 */ /* 0x000fe20008000000 */
[----:B------:R-:W-:Y:S01]  /*d170*/  FMUL.FTZ R124, R124, UR9 ;  /* 0x000000097c7c7c20 */ /* 0x000fe20008410000 */
        /* <DEDUP_REMOVED lines=9> */
[----:B------:R-:W-:-:S03]  /*d210*/  FMUL.FTZ R106, R106, UR9 ;  /* 0x000000096a6a7c20 */ /* 0x000fc60008410000 */
[----:B------:R1:W-:Y:S08]  /*d220*/  MUFU.TANH R169, R89 ;  /* 0x0000005900a97308 */ /* 0x0003f00000002400 */
[----:B------:R2:W4:Y:S08]  /*d230*/  MUFU.TANH R203, R23 ;  /* 0x0000001700cb7308 */ /* 0x0005300000002400 */
[----:B------:R-:W4:Y:S08]  /*d240*/  MUFU.TANH R171, R137 ;  /* 0x0000008900ab7308 */ /* 0x000f300000002400 */
[----:B------:R2:W-:Y:S01]  /*d250*/  MUFU.TANH R167, R91 ;  /* 0x0000005b00a77308 */ /* 0x0005e20000002400 */
[----:B---3--:R-:W-:Y:S01]  /*d260*/  R2UR UR12, R4 ;  /* 0x00000000040c72ca */ /* 0x008fe200000e0000 */
[----:B------:R-:W-:-:S02]  /*d270*/  WARPGROUP.DEPBAR.LE gsb0, 0x0 ;  /* 0x00008000000079c5 */ /* 0x000fc40000010000 */
[----:B------:R-:W-:Y:S01]  /*d280*/  R2UR UR13, R5 ;  /* 0x00000000050d72ca */ /* 0x000fe200000e0000 */
[----:B------:R-:W-:Y:S01]  /*d290*/  ULEA UR4, UR43, -UR41, 0x7 ;  /* 0x800000292b047291 */ /* 0x000fe2000f8e383f */
[----:B------:R-:W3:Y:S01]  /*d2a0*/  LDL.64 R4, [R1+0x40] ;  /* 0x0000400001047983 */ /* 0x000ee20000100a00 */
[----:B------:R-:W-:Y:S01]  /*d2b0*/  WARPGROUP.ARRIVE ;  /* 0x00000000000079c5 */ /* 0x000fe20000000000 */
[----:B-1----:R-:W-:Y:S01]  /*d2c0*/  FMUL.FTZ R90, R96, UR9 ;  /* 0x00000009605a7c20 */ /* 0x002fe20008410000 */
[----:B------:R-:W-:Y:S01]  /*d2d0*/  FMUL.FTZ R88, R94, UR9 ;  /* 0x000000095e587c20 */ /* 0x000fe20008410000 */
[----:B------:R-:W-:Y:S01]  /*d2e0*/  FMUL.FTZ R89, R95, UR9 ;  /* 0x000000095f597c20 */ /* 0x000fe20008410000 */
[----:B--2---:R-:W-:Y:S01]  /*d2f0*/  IADD3 R2, -R2, 0x8, RZ ;  /* 0x0000000802027810 */ /* 0x004fe20007ffe1ff */
[----:B------:R-:W1:Y:S01]  /*d300*/  LDC.64 R94, c[0x0][0x748] ;  /* 0x0001d200ff5e7b82 */ /* 0x000e620000000a00 */
[----:B------:R1:W-:Y:S01]  /*d310*/  MUFU.TANH R6, R126 ;  /* 0x0000007e00067308 */ /* 0x0003e20000002400 */
[----:B------:R-:W-:Y:S01]  /*d320*/  FMUL.FTZ R23, R93, UR9 ;  /* 0x000000095d177c20 */ /* 0x000fe20008410000 */
[----:B------:R-:W-:-:S02]  /*d330*/  FMUL.FTZ R91, R97, UR9 ;  /* 0x00000009615b7c20 */ /* 0x000fc40008410000 */
[----:B------:R-:W-:Y:S01]  /*d340*/  HGMMA.64x128x16.F32 R24, gdesc[UR12], R24, gsb0 ;  /* 0x01e000000c1879f0 */ /* 0x000fe20008000818 */
[----:B------:R-:W-:Y:S01]  /*d350*/  LEA R96, R3, UR4, 0x1 ;  /* 0x0000000403607c11 */ /* 0x000fe2000f8e08ff */
[----:B------:R-:W-:Y:S01]  /*d360*/  UIADD3 UR4, UR6, 0x4, URZ ;  /* 0x0000000406047890 */ /* 0x000fe2000fffe03f */
[----:B----4-:R-:W-:Y:S01]  /*d370*/  R2UR UR5, R99 ;  /* 0x00000000630572ca */ /* 0x010fe200000e0000 */
[----:B------:R-:W-:Y:S01]  /*d380*/  UMOV UR15, 0x40000040 ;  /* 0x40000040000f7882 */ /* 0x000fe20000000000 */
[----:B------:R-:W-:Y:S01]  /*d390*/  UMOV UR7, 0x40000040 ;  /* 0x4000004000077882 */ /* 0x000fe20000000000 */
[----:B------:R-:W2:Y:S01]  /*d3a0*/  MUFU.TANH R23, R23 ;  /* 0x0000001700177308 */ /* 0x000ea20000002400 */
[----:B------:R-:W-:Y:S02]  /*d3b0*/  FMUL.FTZ R93, R103, UR9 ;  /* 0x00000009675d7c20 */ /* 0x000fe40008410000 */
[----:B------:R-:W-:Y:S01]  /*d3c0*/  UMOV UR14, UR4 ;  /* 0x00000004000e7c82 */ /* 0x000fe20008000000 */
[----:B------:R-:W-:-:S04]  /*d3d0*/  IMAD.IADD R96, R7, 0x1, R96 ;  /* 0x0000000107607824 */ /* 0x000fc800078e0260 */
[----:B------:R-:W-:Y:S01]  /*d3e0*/  IMAD.IADD R221, R2, 0x1, -R96 ;  /* 0x0000000102dd7824 */ /* 0x000fe200078e0a60 */
[----:B------:R-:W-:Y:S01]  /*d3f0*/  UIADD3 UR6, UR6, 0x6, URZ ;  /* 0x0000000606067890 */ /* 0x000fe2000fffe03f */
[----:B------:R-:W4:Y:S01]  /*d400*/  MUFU.TANH R90, R90 ;  /* 0x0000005a005a7308 */ /* 0x000f220000002400 */
        /* <DEDUP_REMOVED lines=15> */
[----:B------:R-:W-:Y:S08]  /*d500*/  MUFU.TANH R156, R109 ;  /* 0x0000006d009c7308 */ /* 0x000ff00000002400 */
[----:B------:R-:W-:Y:S08]  /*d510*/  MUFU.TANH R161, R104 ;  /* 0x0000006800a17308 */ /* 0x000ff00000002400 */
[----:B------:R-:W-:Y:S01]  /*d520*/  MUFU.TANH R160, R105 ;  /* 0x0000006900a07308 */ /* 0x000fe20000002400 */
[----:B------:R-:W-:-:S07]  /*d530*/  FMUL.FTZ R110, R110, UR9 ;  /* 0x000000096e6e7c20 */ /* 0x000fce0008410000 */
[----:B------:R-:W-:Y:S01]  /*d540*/  MUFU.TANH R153, R112 ;  /* 0x0000007000997308 */ /* 0x000fe20000002400 */
[----:B------:R-:W-:Y:S02]  /*d550*/  WARPGROUP.DEPBAR.LE gsb0, 0x0 ;  /* 0x00008000000079c5 */ /* 0x000fe40000010000 */
[----:B------:R-:W1:Y:S01]  /*d560*/  LDS R224, [R224+0x400] ;  /* 0x00040000e0e07984 */ /* 0x000e620000000800 */
[----:B------:R-:W-:Y:S01]  /*d570*/  WARPGROUP.ARRIVE ;  /* 0x00000000000079c5 */ /* 0x000fe20000000000 */
[----:B------:R-:W-:-:S03]  /*d580*/  SEL R218, R95, 0x80, P1 ;  /* 0x000000805fda7807 */ /* 0x000fc60000800000 */
[----:B------:R-:W1:Y:S01]  /*d590*/  MUFU.TANH R93, R93 ;  /* 0x0000005d005d7308 */ /* 0x000e620000002400 */
[C---:B------:R-:W-:Y:S02]  /*d5a0*/  ISETP.GE.AND P3, PT, R126.reuse, RZ, PT ;  /* 0x000000ff7e00720c */ /* 0x040fe40003f66270 */
[C---:B------:R-:W-:Y:S02]  /*d5b0*/  ISETP.GE.AND P4, PT, R126.reuse, 0x1, PT ;  /* 0x000000017e00780c */ /* 0x040fe40003f86270 */
[----:B------:R-:W-:Y:S02]  /*d5c0*/  ISETP.GE.AND P1, PT, R126, 0x9, PT ;  /* 0x000000097e00780c */ /* 0x000fe40003f26270 */
[----:B------:R-:W-:Y:S01]  /*d5d0*/  R2UR UR4, R98 ;  /* 0x00000000620472ca */ /* 0x000fe200000e0000 */
[----:B------:R-:W-:Y:S01]  /*d5e0*/  MUFU.TANH R141, R124 ;  /* 0x0000007c008d7308 */ /* 0x000fe20000002400 */
[C---:B------:R-:W-:Y:S02]  /*d5f0*/  ISETP.GT.OR P3, PT, R218.reuse, RZ, !P3 ;  /* 0x000000ffda00720c */ /* 0x040fe40005f64670 */
[----:B------:R-:W-:-:S02]  /*d600*/  ISETP.GT.OR P4, PT, R218, 0x1, !P4 ;  /* 0x00000001da00780c */ /* 0x000fc40006784670 */
[----:B------:R-:W-:Y:S02]  /*d610*/  ISETP.GT.OR P1, PT, R218, 0x9, !P1 ;  /* 0x00000009da00780c */ /* 0x000fe40004f24670 */
        /* <DEDUP_REMOVED lines=11> */
[----:B------:R-:W-:-:S06]  /*d6d0*/  FMUL.FTZ R119, R119, UR9 ;  /* 0x0000000977777c20 */ /* 0x000fcc0008410000 */
        /* <DEDUP_REMOVED lines=8> */
[----:B---3--:R-:W-:-:S02]  /*d760*/  R2UR UR12, R4 ;  /* 0x00000000040c72ca */ /* 0x008fc400000e0000 */
[----:B------:R-:W-:-:S13]  /*d770*/  R2UR UR13, R5 ;  /* 0x00000000050d72ca */ /* 0x000fda00000e0000 */
[----:B------:R-:W-:Y:S01]  /*d780*/  HGMMA.64x128x16.F32 R24, gdesc[UR12], R24, gsb0 ;  /* 0x01e000000c1879f0 */ /* 0x000fe20008000818 */
[----:B------:R3:W-:Y:S02]  /*d790*/  MUFU.TANH R4, R128 ;  /* 0x0000008000047308 */ /* 0x0007e40000002400 */
[----:B---3--:R-:W-:Y:S02]  /*d7a0*/  SEL R128, R94, 0x80, !P0 ;  /* 0x000000805e807807 */ /* 0x008fe40004000000 */
        /* <DEDUP_REMOVED lines=49> */
[----:B------:R-:W-:-:S06]  /*dac0*/  WARPGROUP.ARRIVE ;  /* 0x00000000000079c5 */ /* 0x000fcc0000000000 */
[----:B------:R-:W-:Y:S01]  /*dad0*/  HGMMA.64x128x16.F32 R24, gdesc[UR4], R24, gsb0 ;  /* 0x01e00000041879f0 */ /* 0x000fe20008000818 */
[----:B------:R-:W-:Y:S01]  /*dae0*/  FSEL R122, R169, -INF , !P3 ;  /* 0xff800000a97a7808 */ /* 0x000fe20005800000 */
[----:B------:R-:W3:Y:S01]  /*daf0*/  MUFU.TANH R155, R110 ;  /* 0x0000006e009b7308 */ /* 0x000ee20000002400 */
        /* <DEDUP_REMOVED lines=12> */
[----:B----4-:R-:W-:Y:S01]  /*dbc0*/  FSEL R103, R90, -INF , !P0 ;  /* 0xff8000005a677808 */ /* 0x010fe20004000000 */
[----:B------:R-:W-:Y:S01]  /*dbd0*/  FMUL.FTZ R138, R129, UR9 ;  /* 0x00000009818a7c20 */ /* 0x000fe20008410000 */
[----:B-1----:R-:W-:Y:S01]  /*dbe0*/  FSEL R109, R91, -INF , !P1 ;  /* 0xff8000005b6d7808 */ /* 0x002fe20004800000 */
[----:B------:R1:W-:Y:S01]  /*dbf0*/  MUFU.TANH R146, R119 ;  /* 0x0000007700927308 */ /* 0x0003e20000002400 */
[C---:B------:R-:W-:Y:S01]  /*dc00*/  ISETP.GE.AND P0, PT, R128.reuse, 0x28, PT ;  /* 0x000000288000780c */ /* 0x040fe20003f06270 */
[----:B------:R-:W4:Y:S01]  /*dc10*/  SHFL.IDX PT, R226, R224, R9, 0x1f ;  /* 0x00001f09e0e27589 */ /* 0x000f2200000e0000 */
[----:B------:R-:W-:-:S02]  /*dc20*/  ISETP.GE.AND P1, PT, R128, 0x29, PT ;  /* 0x000000298000780c */ /* 0x000fc40003f26270 */
[C---:B------:R-:W-:Y:S01]  /*dc30*/  IADD3 R231, R9.reuse, 0x8, RZ ;  /* 0x0000000809e77810 */ /* 0x040fe20007ffe0ff */
[----:B------:R-:W-:Y:S01]  /*dc40*/  VIADD R232, R9, 0xc ;  /* 0x0000000c09e87836 */ /* 0x000fe20000000000 */
[C---:B------:R-:W-:Y:S01]  /*dc50*/  ISETP.GT.OR P2, PT, R218.reuse, 0x38, !P2 ;  /* 0x00000038da00780c */ /* 0x040fe20005744670 */
[----:B------:R-:W4:Y:S01]  /*dc60*/  MUFU.TANH R149, R115 ;  /* 0x0000007300957308 */ /* 0x000f220000002400 */
[----:B------:R-:W-:Y:S01]  /*dc70*/  ISETP.GT.OR P3, PT, R218, 0x39, !P3 ;  /* 0x00000039da00780c */ /* 0x000fe20005f64670 */
[----:B------:R-:W-:Y:S01]  /*dc80*/  ULDC UR4, c[0x0][0x744] ;  /* 0x0001d10000047ab9 */ /* 0x000fe20000000800 */
        /* <DEDUP_REMOVED lines=31> */
[----:B-1----:R-:W-:Y:S02]  /*de80*/  FSEL R119, R160, -INF , !P1 ;  /* 0xff800000a0777808 */ /* 0x002fe40004800000 */
[----:B------:R-:W-:-:S02]  /*de90*/  ISETP.GE.AND P0, PT, R126, 0x58, PT ;  /* 0x000000587e00780c */ /* 0x000fc40003f06270 */
[----:B------:R-:W-:Y:S02]  /*dea0*/  ISETP.GE.AND P1, PT, R126, 0x59, PT ;  /* 0x000000597e00780c */ /* 0x000fe40003f26270 */
[C---:B------:R-:W-:Y:S02]  /*deb0*/  ISETP.GT.OR P2, PT, R218.reuse, 0x48, !P2 ;  /* 0x00000048da00780c */ /* 0x040fe40005744670 */
[C---:B------:R-:W-:Y:S02]  /*dec0*/  ISETP.GT.OR P3, PT, R218.reuse, 0x49, !P3 ;  /* 0x00000049da00780c */ /* 0x040fe40005f64670 */
[C---:B------:R-:W-:Y:S02]  /*ded0*/  ISETP.GT.OR P5, PT, R218.reuse, 0x50, !P5 ;  /* 0x00000050da00780c */ /* 0x040fe40006fa4670 */
[C---:B------:R-:W-:Y:S02]  /*dee0*/  ISETP.GT.OR P4, PT, R218.reuse, 0x51, !P4 ;  /* 0x00000051da00780c */ /* 0x040fe40006784670 */
[----:B------:R-:W-:-:S02]  /*def0*/  ISETP.GT.OR P0, PT, R218, 0x58, !P0 ;  /* 0x00000058da00780c */ /* 0x000fc40004704670 */
[----:B------:R-:W-:Y:S01]  /*df00*/  ISETP.GT.OR P1, PT, R218, 0x59, !P1 ;  /* 0x00000059da00780c */ /* 0x000fe20004f24670 */
[----:B------:R-:W1:Y:S01]  /*df10*/  MUFU.TANH R147, R118 ;  /* 0x0000007600937308 */ /* 0x000e620000002400 */
        /* <DEDUP_REMOVED lines=20> */
[----:B---3--:R-:W-:Y:S02]  /*e060*/  FSEL R111, R155, -INF , !P5 ;  /* 0xff8000009b6f7808 */ /* 0x008fe40006800000 */
[----:B--2---:R-:W-:Y:S02]  /*e070*/  FSEL R104, R154, -INF , !P4 ;  /* 0xff8000009a687808 */ /* 0x004fe40006000000 */
[----:B------:R-:W-:-:S02]  /*e080*/  ISETP.GE.AND P2, PT, R128, 0x58, PT ;  /* 0x000000588000780c */ /* 0x000fc40003f46270 */
[----:B------:R-:W-:Y:S02]  /*e090*/  ISETP.GE.AND P3, PT, R128, 0x59, PT ;  /* 0x000000598000780c */ /* 0x000fe40003f66270 */
[C---:B------:R-:W-:Y:S02]  /*e0a0*/  ISETP.GE.AND P5, PT, R126.reuse, 0x60, PT ;  /* 0x000000607e00780c */ /* 0x040fe40003fa6270 */
[C---:B------:R-:W-:Y:S02]  /*e0b0*/  ISETP.GE.AND P4, PT, R126.reuse, 0x61, PT ;  /* 0x000000617e00780c */ /* 0x040fe40003f86270 */
[----:B------:R-:W-:Y:S02]  /*e0c0*/  FSEL R100, R151, -INF , !P0 ;  /* 0xff80000097647808 */ /* 0x000fe40004000000 */
[----:B----4-:R-:W-:Y:S02]  /*e0d0*/  FSEL R115, R149, -INF , !P1 ;  /* 0xff80000095737808 */ /* 0x010fe40004800000 */
        /* <DEDUP_REMOVED lines=8> */
[----:B------:R2:W3:Y:S01]  /*e160*/  MUFU.TANH R5, R127 ;  /* 0x0000007f00057308 */ /* 0x0004e20000002400 */
[----:B-1----:R-:W-:Y:S02]  /*e170*/  FSEL R95, R147, -INF , !P2 ;  /* 0xff800000935f7808 */ /* 0x002fe40005000000 */
        /* <DEDUP_REMOVED lines=8> */
[----:B--2---:R-:W-:Y:S02]  /*e200*/  FSEL R127, R141, -INF , !P0 ;  /* 0xff8000008d7f7808 */ /* 0x004fe40004000000 */
[----:B------:R-:W-:Y:S02]  /*e210*/  FSEL R126, R140, -INF , !P1 ;  /* 0xff8000008c7e7808 */ /* 0x000fe40004800000 */
[----:B------:R-:W-:-:S02]  /*e220*/  ISETP.GE.AND P0, PT, R128, 0x60, PT ;  /* 0x000000608000780c */ /* 0x000fc40003f06270 */
[----:B------:R-:W-:Y:S02]  /*e230*/  ISETP.GE.AND P1, PT, R128, 0x61, PT ;  /* 0x000000618000780c */ /* 0x000fe40003f26270 */
[----:B------:R-:W-:Y:S02]  /*e240*/  ISETP.GT.OR P2, PT, R218, 0x70, !P2 ;  /* 0x00000070da00780c */ /* 0x000fe40005744670 */
[C---:B------:R-:W-:Y:S02]  /*e250*/  ISETP.GT.OR P0, PT, R221.reuse, 0x60, !P0 ;  /* 0x00000060dd00780c */ /* 0x040fe40004704670 */
[----:B------:R-:W-:Y:S02]  /*e260*/  ISETP.GT.OR P1, PT, R221, 0x61, !P1 ;  /* 0x00000061dd00780c */ /* 0x000fe40004f24670 */
[----:B-1----:R-:W-:Y:S02]  /*e270*/  FSEL R130, R4, -INF , !P2 ;  /* 0xff80000004827808 */ /* 0x002fe40005000000 */
[----:B------:R-:W-:-:S02]  /*e280*/  FSEL R131, R143, -INF , !P0 ;  /* 0xff8000008f837808 */ /* 0x000fc40004000000 */
[----:B------:R-:W-:Y:S02]  /*e290*/  FSEL R137, R142, -INF , !P1 ;  /* 0xff8000008e897808 */ /* 0x000fe40004800000 */
[C---:B------:R-:W-:Y:S02]  /*e2a0*/  ISETP.GE.AND P2, PT, R128.reuse, 0x68, PT ;  /* 0x000000688000780c */ /* 0x040fe40003f46270 */
[C---:B------:R-:W-:Y:S02]  /*e2b0*/  ISETP.GE.AND P0, PT, R128.reuse, 0x69, PT ;  /* 0x000000698000780c */ /* 0x040fe40003f06270 */
[----:B------:R-:W-:Y:S02]  /*e2c0*/  ISETP.GE.AND P1, PT, R128, 0x70, PT ;  /* 0x000000708000780c */ /* 0x000fe40003f26270 */
[C---:B------:R-:W-:Y:S02]  /*e2d0*/  ISETP.GT.OR P2, PT, R221.reuse, 0x68, !P2 ;  /* 0x00000068dd00780c */ /* 0x040fe40005744670 */
[----:B------:R-:W-:-:S02]  /*e2e0*/  ISETP.GT.OR P0, PT, R221, 0x69, !P0 ;  /* 0x00000069dd00780c */ /* 0x000fc40004704670 */
[----:B------:R-:W-:Y:S02]  /*e2f0*/  ISETP.GT.OR P1, PT, R221, 0x70, !P1 ;  /* 0x00000070dd00780c */ /* 0x000fe40004f24670 */
[----:B------:R-:W-:Y:S02]  /*e300*/  R2UR UR8, R136 ;  /* 0x00000000880872ca */ /* 0x000fe400000e0000 */
[----:B------:R-:W-:Y:S02]  /*e310*/  FSEL R129, R6, -INF , !P2 ;  /* 0xff80000006817808 */ /* 0x000fe40005000000 */
[----:B---3--:R-:W-:Y:S02]  /*e320*/  FSEL R139, R5, -INF , !P0 ;  /* 0xff800000058b7808 */ /* 0x008fe40004000000 */
[----:B----4-:R-:W-:Y:S02]  /*e330*/  FSEL R136, R2, -INF , !P1 ;  /* 0xff80000002887808 */ /* 0x010fe40004800000 */
[----:B------:R-:W-:-:S02]  /*e340*/  ISETP.GE.AND P2, PT, R128, 0x71, PT ;  /* 0x000000718000780c */ /* 0x000fc40003f46270 */
        /* <DEDUP_REMOVED lines=19> */
[----:B--2---:R-:W-:Y:S01]  /*e480*/  FFMA.FTZ R216, R216, UR4, -R218 ;  /* 0x00000004d8d87c23 */ /* 0x004fe200080108da */
[C---:B------:R-:W-:Y:S02]  /*e490*/  VIADD R27, R9.reuse, 0x10 ;  /* 0x00000010091b7836 */ /* 0x040fe40000000000 */
[----:B------:R-:W-:Y:S01]  /*e4a0*/  FADD.FTZ R226, R26, -R226 ;  /* 0x800000e21ae27221 */ /* 0x000fe20000010000 */
[----:B------:R-:W-:Y:S01]  /*e4b0*/  IADD3 R221, R9, 0x14, RZ ;  /* 0x0000001409dd7810 */ /* 0x000fe20007ffe0ff */
[----:B------:R-:W-:-:S02]  /*e4c0*/  FFMA.FTZ R26, R214, UR4, -R218 ;  /* 0x00000004d61a7c23 */ /* 0x000fc400080108da */
[----:B------:R2:W4:Y:S01]  /*e4d0*/  MUFU.EX2 R214, R216 ;  /* 0x000000d800d67308 */ /* 0x0005220000000800 */
[----:B------:R-:W4:Y:S01]  /*e4e0*/  SHFL.IDX PT, R231, R17, R231, 0x1f ;  /* 0x00001fe711e77589 */ /* 0x000f2200000e0000 */
[--C-:B---3--:R-:W-:Y:S01]  /*e4f0*/  FADD.FTZ R218, R30, -R24.reuse ;  /* 0x800000181eda7221 */ /* 0x108fe20000010000 */
[----:B--2---:R-:W-:Y:S02]  /*e500*/  FADD.FTZ R216, R28, -R24 ;  /* 0x800000181cd87221 */ /* 0x004fe40000010000 */
[----:B------:R-:W2:Y:S04]  /*e510*/  SHFL.IDX PT, R28, R224, R27, 0x1f ;  /* 0x00001f1be01c7589 */ /* 0x000ea800000e0000 */
[----:B------:R1:W-:Y:S04]  /*e520*/  SHFL.IDX PT, R27, R224, R221, 0x1f ;  /* 0x00001fdde01b7589 */ /* 0x0003e800000e0000 */
[----:B------:R3:W2:Y:S01]  /*e530*/  SHFL.IDX PT, R30, R17, R232, 0x1f ;  /* 0x00001fe8111e7589 */ /* 0x0006a200000e0000 */
[----:B-1----:R-:W-:Y:S01]  /*e540*/  FADD.FTZ R221, R29, -R223 ;  /* 0x800000df1ddd7221 */ /* 0x002fe20000010000 */
[----:B------:R-:W-:-:S02]  /*e550*/  VIADD R29, R9, 0x18 ;  /* 0x00000018091d7836 */ /* 0x000fc40000000000 */
[----:B------:R-:W-:Y:S01]  /*e560*/  FADD.FTZ R223, R31, -R223 ;  /* 0x800000df1fdf7221 */ /* 0x000fe20000010000 */
[----:B------:R-:W-:-:S03]  /*e570*/  IADD3 R31, R9, 0x10, RZ ;  /* 0x00000010091f7810 */ /* 0x000fc60007ffe0ff */
[----:B------:R-:W1:Y:S04]  /*e580*/  SHFL.IDX PT, R29, R224, R29, 0x1f ;  /* 0x00001f1de01d7589 */ /* 0x000e6800000e0000 */
[----:B------:R-:W1:Y:S01]  /*e590*/  SHFL.IDX PT, R31, R17, R31, 0x1f ;  /* 0x00001f1f111f7589 */ /* 0x000e6200000e0000 */
[----:B---3--:R-:W-:Y:S01]  /*e5a0*/  VIADD R232, R9, 0x1c ;  /* 0x0000001c09e87836 */ /* 0x008fe20000000000 */
[----:B------:R3:W1:Y:S01]  /*e5b0*/  MUFU.EX2 R24, R26 ;  /* 0x0000001a00187308 */ /* 0x0006620000000800 */
[----:B------:R-:W-:-:S04]  /*e5c0*/  FFMA.FTZ R219, R219, UR4, -R25 ;  /* 0x00000004dbdb7c23 */ /* 0x000fc80008010819 */
[----:B------:R1:W-:Y:S01]  /*e5d0*/  SHFL.IDX PT, R232, R224, R232, 0x1f ;  /* 0x00001fe8e0e87589 */ /* 0x0003e200000e0000 */
[----:B---3--:R-:W-:Y:S01]  /*e5e0*/  FFMA.FTZ R26, R228, UR4, -R25 ;  /* 0x00000004e41a7c23 */ /* 0x008fe20008010819 */
[--C-:B----4-:R-:W-:Y:S01]  /*e5f0*/  FFMA.FTZ R25, R225, UR4, -R231.reuse ;  /* 0x00000004e1197c23 */ /* 0x110fe200080108e7 */
[----:B------:R-:W-:Y:S01]  /*e600*/  FFMA.FTZ R231, R222, UR4, -R231 ;  /* 0x00000004dee77c23 */ /* 0x000fe200080108e7 */
[--C-:B--2---:R-:W-:Y:S01]  /*e610*/  FADD.FTZ R222, R32, -R28.reuse ;  /* 0x8000001c20de7221 */ /* 0x104fe20000010000 */
[----:B------:R-:W-:Y:S02]  /*e620*/  VIADD R32, R9, 0x14 ;  /* 0x0000001409207836 */ /* 0x000fe40000000000 */
[----:B-1----:R-:W-:Y:S01]  /*e630*/  FADD.FTZ R224, R34, -R28 ;  /* 0x8000001c22e07221 */ /* 0x002fe20000010000 */
[--C-:B------:R-:W-:Y:S01]  /*e640*/  FFMA.FTZ R28, R220, UR4, -R30.reuse ;  /* 0x00000004dc1c7c23 */ /* 0x100fe2000801081e */
[----:B------:R-:W-:Y:S01]  /*e650*/  FFMA.FTZ R30, R217, UR4, -R30 ;  /* 0x00000004d91e7c23 */ /* 0x000fe2000801081e */
[--C-:B------:R-:W-:Y:S01]  /*e660*/  FADD.FTZ R217, R36, -R29.reuse ;  /* 0x8000001d24d97221 */ /* 0x100fe20000010000 */
[----:B------:R-:W-:Y:S01]  /*e670*/  FADD.FTZ R220, R38, -R29 ;  /* 0x8000001d26dc7221 */ /* 0x000fe20000010000 */
[----:B------:R-:W1:Y:S01]  /*e680*/  SHFL.IDX PT, R32, R17, R32, 0x1f ;  /* 0x00001f2011207589 */ /* 0x000e6200000e0000 */
[--C-:B------:R-:W-:Y:S01]  /*e690*/  FFMA.FTZ R29, R215, UR4, -R31.reuse ;  /* 0x00000004d71d7c23 */ /* 0x100fe2000801081f */
[----:B------:R-:W-:Y:S01]  /*e6a0*/  FFMA.FTZ R31, R213, UR4, -R31 ;  /* 0x00000004d51f7c23 */ /* 0x000fe2000801081f */
[----:B------:R-:W-:Y:S01]  /*e6b0*/  FFMA.FTZ R213, -R18, R18, 1 ;  /* 0x3f80000012d57423 */ /* 0x000fe20000010112 */
[----:B------:R-:W-:Y:S01]  /*e6c0*/  FMUL.FTZ R229, R214, R229 ;  /* 0x000000e5d6e57220 */ /* 0x000fe20000410000 */
[----:B------:R-:W-:-:S03]  /*e6d0*/  VIADD R34, R9, 0x18 ;  /* 0x0000001809227836 */ /* 0x000fc60000000000 */
[----:B------:R-:W-:Y:S01]  /*e6e0*/  FMUL.FTZ R213, R213, R229 ;  /* 0x000000e5d5d57220 */ /* 0x000fe20000410000 */
[----:B------:R-:W-:Y:S01]  /*e6f0*/  IADD3 R229, R9, 0x1c, RZ ;  /* 0x0000001c09e57810 */ /* 0x000fe20007ffe0ff */
[--C-:B------:R-:W-:Y:S02]  /*e700*/  FADD.FTZ R225, R33, -R27.reuse ;  /* 0x8000001b21e17221 */ /* 0x100fe40000010000 */
[----:B------:R-:W2:Y:S04]  /*e710*/  SHFL.IDX PT, R33, R17, R34, 0x1f ;  /* 0x00001f2211217589 */ /* 0x000ea800000e0000 */
[----:B------:R-:W3:Y:S01]  /*e720*/  SHFL.IDX PT, R34, R17, R229, 0x1f ;  /* 0x00001fe511227589 */ /* 0x000ee200000e0000 */
[----:B------:R-:W-:Y:S01]  /*e730*/  FMUL.FTZ R226, R24, R226 ;  /* 0x000000e218e27220 */ /* 0x000fe20000410000 */
[----:B------:R-:W4:Y:S01]  /*e740*/  MUFU.EX2 R219, R219 ;  /* 0x000000db00db7308 */ /* 0x000f220000000800 */
[----:B------:R-:W-:Y:S01]  /*e750*/  FADD.FTZ R228, R35, -R27 ;  /* 0x8000001b23e47221 */ /* 0x000fe20000010000 */
[--C-:B-1----:R-:W-:Y:S01]  /*e760*/  FFMA.FTZ R211, R211, UR4, -R32.reuse ;  /* 0x00000004d3d37c23 */ /* 0x102fe20008010820 */
[----:B------:R-:W-:Y:S01]  /*e770*/  FFMA.FTZ R32, R210, UR4, -R32 ;  /* 0x00000004d2207c23 */ /* 0x000fe20008010820 */
[----:B------:R-:W-:Y:S01]  /*e780*/  FFMA.FTZ R210, -R19, R19, 1 ;  /* 0x3f80000013d27423 */ /* 0x000fe20000010113 */
[----:B------:R-:W1:Y:S03]  /*e790*/  SHFL.IDX PT, R35, R15, R9, 0x1f ;  /* 0x00001f090f237589 */ /* 0x000e6600000e0000 */
[----:B------:R2:W-:Y:S01]  /*e7a0*/  MUFU.EX2 R18, R31 ;  /* 0x0000001f00127308 */ /* 0x0005e20000000800 */
[----:B------:R-:W-:Y:S01]  /*e7b0*/  FMUL.FTZ R210, R210, R226 ;  /* 0x000000e2d2d27220 */ /* 0x000fe20000410000 */
[C---:B------:R-:W-:Y:S01]  /*e7c0*/  VIADD R226, R9.reuse, 0x4 ;  /* 0x0000000409e27836 */ /* 0x040fe20000000000 */
[----:B------:R-:W-:-:S05]  /*e7d0*/  IADD3 R36, R9, 0xc, RZ ;  /* 0x0000000c09247810 */ /* 0x000fca0007ffe0ff */
[----:B------:R4:W-:Y:S01]  /*e7e0*/  MUFU.EX2 R19, R32 ;  /* 0x0000002000137308 */ /* 0x0009e20000000800 */
[--C-:B--2---:R-:W-:Y:S01]  /*e7f0*/  FFMA.FTZ R31, R208, UR4, -R33.reuse ;  /* 0x00000004d01f7c23 */ /* 0x104fe20008010821 */
[----:B----4-:R-:W-:Y:S01]  /*e800*/  FFMA.FTZ R32, R209, UR4, -R33 ;  /* 0x00000004d1207c23 */ /* 0x010fe20008010821 */
[--C-:B---3--:R-:W-:Y:S01]  /*e810*/  FFMA.FTZ R33, R206, UR4, -R34.reuse ;  /* 0x00000004ce217c23 */ /* 0x108fe20008010822 */
[----:B------:R-:W-:Y:S02]  /*e820*/  FFMA.FTZ R34, R207, UR4, -R34 ;  /* 0x00000004cf227c23 */ /* 0x000fe40008010822 */
[----:B------:R-:W-:Y:S02]  /*e830*/  SHFL.IDX PT, R207, R15, R226, 0x1f ;  /* 0x00001fe20fcf7589 */ /* 0x000fe400000e0000 */
[----:B------:R2:W-:Y:S01]  /*e840*/  MUFU.EX2 R27, R231 ;  /* 0x000000e7001b7308 */ /* 0x0005e20000000800 */
[----:B------:R-:W-:Y:S01]  /*e850*/  FFMA.FTZ R208, -R230, R230, 1 ;  /* 0x3f800000e6d07423 */ /* 0x000fe200000101e6 */
[----:B------:R-:W-:Y:S01]  /*e860*/  FMUL.FTZ R227, R219, R227 ;  /* 0x000000e3dbe37220 */ /* 0x000fe20000410000 */
[----:B------:R-:W-:-:S02]  /*e870*/  VIADD R215, R9, 0x8 ;  /* 0x0000000809d77836 */ /* 0x000fc40000000000 */
[----:B--2---:R-:W-:Y:S02]  /*e880*/  FADD.FTZ R231, R37, -R232 ;  /* 0x800000e825e77221 */ /* 0x004fe40000010000 */
[----:B------:R2:W3:Y:S01]  /*e890*/  SHFL.IDX PT, R37, R15, R36, 0x1f ;  /* 0x00001f240f257589 */ /* 0x0004e200000e0000 */
[----:B------:R-:W-:Y:S01]  /*e8a0*/  FMUL.FTZ R208, R208, R227 ;  /* 0x000000e3d0d07220 */ /* 0x000fe20000410000 */
[----:B------:R4:W-:Y:S01]  /*e8b0*/  MUFU.EX2 R17, R211 ;  /* 0x000000d300117308 */ /* 0x0009e20000000800 */
[C---:B------:R-:W-:Y:S01]  /*e8c0*/  VIADD R227, R9.reuse, 0x10 ;  /* 0x0000001009e37836 */ /* 0x040fe20000000000 */
[----:B------:R-:W3:Y:S01]  /*e8d0*/  SHFL.IDX PT, R209, R15, R215, 0x1f ;  /* 0x00001fd70fd17589 */ /* 0x000ee200000e0000 */
[--C-:B-1----:R-:W-:Y:S01]  /*e8e0*/  FFMA.FTZ R204, R204, UR4, -R35.reuse ;  /* 0x00000004cccc7c23 */ /* 0x102fe20008010823 */
[C---:B------:R-:W-:Y:S01]  /*e8f0*/  IADD3 R230, R9.reuse, 0x18, RZ ;  /* 0x0000001809e67810 */ /* 0x040fe20007ffe0ff */
[----:B----4-:R-:W-:Y:S02]  /*e900*/  VIADD R211, R9, 0x14 ;  /* 0x0000001409d37836 */ /* 0x010fe40000000000 */
[----:B--2---:R-:W-:-:S02]  /*e910*/  FFMA.FTZ R36, R205, UR4, -R35 ;  /* 0x00000004cd247c23 */ /* 0x004fc40008010823 */
[----:B------:R-:W1:Y:S04]  /*e920*/  SHFL.IDX PT, R205, R15, R227, 0x1f ;  /* 0x00001fe30fcd7589 */ /* 0x000e6800000e0000 */
[----:B------:R-:W2:Y:S01]  /*e930*/  SHFL.IDX PT, R38, R15, R211, 0x1f ;  /* 0x00001fd30f267589 */ /* 0x000ea200000e0000 */
[----:B------:R-:W-:Y:S01]  /*e940*/  FADD.FTZ R232, R39, -R232 ;  /* 0x800000e827e87221 */ /* 0x000fe20000010000 */
[----:B------:R4:W-:Y:S02]  /*e950*/  MUFU.EX2 R35, R204 ;  /* 0x000000cc00237308 */ /* 0x0009e40000000800 */
[----:B------:R-:W2:Y:S01]  /*e960*/  SHFL.IDX PT, R39, R15, R230, 0x1f ;  /* 0x00001fe60f277589 */ /* 0x000ea200000e0000 */
[----:B---3--:R-:W-:Y:S01]  /*e970*/  FFMA.FTZ R120, R120, UR4, -R37 ;  /* 0x0000000478787c23 */ /* 0x008fe20008010825 */
        /* <DEDUP_REMOVED lines=9> */
[----:B------:R-:W-:Y:S02]  /*ea10*/  VIADD R209, R9, 0xc ;  /* 0x0000000c09d17836 */ /* 0x000fe40000000000 */
[--C-:B------:R-:W-:Y:S01]  /*ea20*/  FFMA.FTZ R123, R103, UR4, -R205.reuse ;  /* 0x00000004677b7c23 */ /* 0x100fe200080108cd */
[----:B---3--:R3:W-:Y:S01]  /*ea30*/  MUFU.EX2 R15, R204 ;  /* 0x000000cc000f7308 */ /* 0x0087e20000000800 */
[--C-:B--2---:R-:W-:Y:S01]  /*ea40*/  FFMA.FTZ R109, R109, UR4, -R38.reuse ;  /* 0x000000046d6d7c23 */ /* 0x104fe20008010826 */
[----:B------:R-:W-:Y:S01]  /*ea50*/  FFMA.FTZ R103, R94, UR4, -R38 ;  /* 0x000000045e677c23 */ /* 0x000fe20008010826 */
[----:B------:R-:W-:Y:S01]  /*ea60*/  FFMA.FTZ R114, R114, UR4, -R205 ;  /* 0x0000000472727c23 */ /* 0x000fe200080108cd */
[----:B------:R-:W-:-:S04]  /*ea70*/  FFMA.FTZ R112, R112, UR4, -R39 ;  /* 0x0000000470707c23 */ /* 0x000fc80008010827 */
[----:B------:R2:W-:Y:S01]  /*ea80*/  MUFU.EX2 R38, R206 ;  /* 0x000000ce00267308 */ /* 0x0005e20000000800 */
[----:B---3--:R-:W3:Y:S01]  /*ea90*/  SHFL.IDX PT, R204, R10, R9, 0x1f ;  /* 0x00001f090acc7589 */ /* 0x008ee200000e0000 */
[----:B------:R-:W-:Y:S01]  /*eaa0*/  FFMA.FTZ R107, R107, UR4, -R39 ;  /* 0x000000046b6b7c23 */ /* 0x000fe20008010827 */
[----:B----4-:R-:W-:Y:S01]  /*eab0*/  FFMA.FTZ R205, R97, UR4, -R122 ;  /* 0x0000000461cd7c23 */ /* 0x010fe2000801087a */
[--C-:B------:R-:W-:Y:S01]  /*eac0*/  FFMA.FTZ R119, R119, UR4, -R124.reuse ;  /* 0x0000000477777c23 */ /* 0x100fe2000801087c */
[----:B--2---:R-:W2:Y:S03]  /*ead0*/  SHFL.IDX PT, R206, R10, R209, 0x1f ;  /* 0x00001fd10ace7589 */ /* 0x004ea600000e0000 */
[----:B------:R4:W-:Y:S01]  /*eae0*/  MUFU.EX2 R39, R125 ;  /* 0x0000007d00277308 */ /* 0x0009e20000000800 */
[----:B------:R-:W-:Y:S01]  /*eaf0*/  FFMA.FTZ R124, R98, UR4, -R124 ;  /* 0x00000004627c7c23 */ /* 0x000fe2000801087c */
[----:B------:R-:W2:Y:S04]  /*eb00*/  SHFL.IDX PT, R97, R10, R227, 0x1f ;  /* 0x00001fe30a617589 */ /* 0x000ea800000e0000 */
[----:B------:R-:W-:Y:S04]  /*eb10*/  SHFL.IDX PT, R98, R10, R230, 0x1f ;  /* 0x00001fe60a627589 */ /* 0x000fe800000e0000 */
[----:B----4-:R-:W4:Y:S01]  /*eb20*/  SHFL.IDX PT, R125, R10, R211, 0x1f ;  /* 0x00001fd30a7d7589 */ /* 0x010f2200000e0000 */
[----:B------:R1:W-:Y:S02]  /*eb30*/  MUFU.EX2 R94, R120 ;  /* 0x00000078005e7308 */ /* 0x0003e40000000800 */
[----:B-1----:R-:W-:-:S02]  /*eb40*/  FFMA.FTZ R120, R99, UR4, -R207 ;  /* 0x0000000463787c23 */ /* 0x002fc400080108cf */
[----:B------:R-:W1:Y:S04]  /*eb50*/  SHFL.IDX PT, R99, R12, R9, 0x1f ;  /* 0x00001f090c637589 */ /* 0x000e6800000e0000 */
[----:B------:R-:W1:Y:S01]  /*eb60*/  MUFU.EX2 R29, R29 ;  /* 0x0000001d001d7308 */ /* 0x000e620000000800 */
[--C-:B---3--:R-:W-:Y:S01]  /*eb70*/  FFMA.FTZ R117, R117, UR4, -R204.reuse ;  /* 0x0000000475757c23 */ /* 0x108fe200080108cc */
[----:B------:R-:W-:Y:S01]  /*eb80*/  FFMA.FTZ R106, R106, UR4, -R204 ;  /* 0x000000046a6a7c23 */ /* 0x000fe200080108cc */
[--C-:B--2---:R-:W-:Y:S01]  /*eb90*/  FFMA.FTZ R105, R105, UR4, -R206.reuse ;  /* 0x0000000469697c23 */ /* 0x104fe200080108ce */
        /* <DEDUP_REMOVED lines=59> */
[--C-:B------:R-:W-:Y:S01]  /*ef50*/  FFMA.FTZ R206, R206, UR4, -R112.reuse ;  /* 0x00000004cece7c23 */ /* 0x100fe20008010870 */
[----:B------:R-:W-:Y:S01]  /*ef60*/  FFMA.FTZ R207, R207, UR4, -R112 ;  /* 0x00000004cfcf7c23 */ /* 0x000fe20008010870 */
[----:B------:R3:W-:Y:S01]  /*ef70*/  MUFU.EX2 R95, R109 ;  /* 0x0000006d005f7308 */ /* 0x0007e20000000800 */
[----:B------:R-:W-:Y:S01]  /*ef80*/  FMUL.FTZ R112, R235, R221 ;  /* 0x000000ddeb707220 */ /* 0x000fe20000410000 */
[--C-:B------:R-:W-:Y:S01]  /*ef90*/  FADD.FTZ R45, R45, -R217.reuse ;  /* 0x800000d92d2d7221 */ /* 0x100fe20000010000 */
[----:B------:R-:W-:Y:S01]  /*efa0*/  FADD.FTZ R47, R47, -R217 ;  /* 0x800000d92f2f7221 */ /* 0x000fe20000010000 */
[----:B------:R-:W4:Y:S04]  /*efb0*/  SHFL.IDX PT, R221, R14, R226, 0x1f ;  /* 0x00001fe20edd7589 */ /* 0x000f2800000e0000 */
[----:B------:R-:W-:Y:S04]  /*efc0*/  LDS R217, [R11+0x400] ;  /* 0x000400000bd97984 */ /* 0x000fe80000000800 */
[----:B---3--:R2:W-:Y:S01]  /*efd0*/  SHFL.IDX PT, R109, R12, R227, 0x1f ;  /* 0x00001fe30c6d7589 */ /* 0x0085e200000e0000 */
[----:B------:R-:W3:Y:S01]  /*efe0*/  MUFU.EX2 R36, R36 ;  /* 0x0000002400247308 */ /* 0x000ee20000000800 */
[----:B--2---:R-:W-:-:S02]  /*eff0*/  FMUL.FTZ R227, R32, R220 ;  /* 0x000000dc20e37220 */ /* 0x004fc40000410000 */
[----:B------:R-:W2:Y:S01]  /*f000*/  SHFL.IDX PT, R220, R14, R229, 0x1f ;  /* 0x00001fe50edc7589 */ /* 0x000ea200000e0000 */
[--C-:B-1----:R-:W-:Y:S01]  /*f010*/  FADD.FTZ R40, R40, -R218.reuse ;  /* 0x800000da28287221 */ /* 0x102fe20000010000 */
[----:B------:R-:W-:Y:S01]  /*f020*/  FFMA.FTZ R20, -R20, R20, 1 ;  /* 0x3f80000014147423 */ /* 0x000fe20000010114 */
[----:B------:R-:W-:Y:S01]  /*f030*/  FMUL.FTZ R224, R18, R224 ;  /* 0x000000e012e07220 */ /* 0x000fe20000410000 */
[----:B------:R-:W-:Y:S01]  /*f040*/  IADD3 R235, R9, 0x10, RZ ;  /* 0x0000001009eb7810 */ /* 0x000fe20007ffe0ff */
[----:B------:R-:W-:Y:S01]  /*f050*/  FMUL.FTZ R225, R17, R225 ;  /* 0x000000e111e17220 */ /* 0x000fe20000410000 */
[----:B------:R-:W-:Y:S01]  /*f060*/  FADD.FTZ R42, R42, -R218 ;  /* 0x800000da2a2a7221 */ /* 0x000fe20000010000 */
[----:B------:R-:W-:Y:S01]  /*f070*/  FFMA.FTZ R11, -R170, R170, 1 ;  /* 0x3f800000aa0b7423 */ /* 0x000fe200000101aa */
[----:B------:R-:W-:Y:S01]  /*f080*/  FMUL.FTZ R40, R35, R40 ;  /* 0x0000002823287220 */ /* 0x000fe20000410000 */
[----:B------:R-:W-:Y:S01]  /*f090*/  FFMA.FTZ R21, -R21, R21, 1 ;  /* 0x3f80000015157423 */ /* 0x000fe20000010115 */
[----:B------:R-:W-:-:S02]  /*f0a0*/  VIADD R234, R9, 0x14 ;  /* 0x0000001409ea7836 */ /* 0x000fc40000000000 */
[--C-:B----4-:R-:W-:Y:S01]  /*f0b0*/  FADD.FTZ R41, R41, -R221.reuse ;  /* 0x800000dd29297221 */ /* 0x110fe20000010000 */
[----:B------:R-:W1:Y:S01]  /*f0c0*/  MUFU.EX2 R30, R30 ;  /* 0x0000001e001e7308 */ /* 0x000e620000000800 */
[----:B------:R-:W-:Y:S01]  /*f0d0*/  FMUL.FTZ R22, R20, R22 ;  /* 0x0000001614167220 */ /* 0x000fe20000410000 */
[----:B------:R-:W-:Y:S01]  /*f0e0*/  FMUL.FTZ R20, R211, R224 ;  /* 0x000000e0d3147220 */ /* 0x000fe20000410000 */
[----:B------:R-:W-:Y:S01]  /*f0f0*/  FADD.FTZ R43, R43, -R221 ;  /* 0x800000dd2b2b7221 */ /* 0x000fe20000010000 */
[----:B------:R-:W4:Y:S01]  /*f100*/  SHFL.IDX PT, R224, R14, R235, 0x1f ;  /* 0x00001feb0ee07589 */ /* 0x000f2200000e0000 */
[----:B------:R-:W-:Y:S01]  /*f110*/  FMUL.FTZ R11, R11, R40 ;  /* 0x000000280b0b7220 */ /* 0x000fe20000410000 */
[----:B---3--:R-:W-:Y:S01]  /*f120*/  FMUL.FTZ R42, R36, R42 ;  /* 0x0000002a242a7220 */ /* 0x008fe20000410000 */
[----:B------:R-:W-:Y:S01]  /*f130*/  FMUL.FTZ R21, R21, R225 ;  /* 0x000000e115157220 */ /* 0x000fe20000410000 */
[----:B------:R-:W-:Y:S01]  /*f140*/  FFMA.FTZ R40, -R169, R169, 1 ;  /* 0x3f800000a9287423 */ /* 0x000fe200000101a9 */
[----:B------:R-:W-:Y:S01]  /*f150*/  FMUL.FTZ R221, R15, R41 ;  /* 0x000000290fdd7220 */ /* 0x000fe20000410000 */
[--C-:B--2---:R-:W-:Y:S01]  /*f160*/  FADD.FTZ R53, R53, -R220.reuse ;  /* 0x800000dc35357221 */ /* 0x104fe20000010000 */
[----:B------:R-:W-:Y:S01]  /*f170*/  FADD.FTZ R55, R55, -R220 ;  /* 0x800000dc37377221 */ /* 0x000fe20000010000 */
[----:B------:R-:W-:Y:S01]  /*f180*/  FFMA.FTZ R220, -R168, R168, 1 ;  /* 0x3f800000a8dc7423 */ /* 0x000fe200000101a8 */
[----:B------:R-:W2:Y:S01]  /*f190*/  SHFL.IDX PT, R225, R14, R234, 0x1f ;  /* 0x00001fea0ee17589 */ /* 0x000ea200000e0000 */
[----:B------:R-:W-:-:S02]  /*f1a0*/  FADD.FTZ R46, R46, -R222 ;  /* 0x800000de2e2e7221 */ /* 0x000fc40000010000 */
[----:B------:R-:W-:Y:S01]  /*f1b0*/  FMUL.FTZ R41, R220, R42 ;  /* 0x0000002adc297220 */ /* 0x000fe20000410000 */
[----:B------:R-:W-:Y:S01]  /*f1c0*/  FMUL.FTZ R42, R40, R221 ;  /* 0x000000dd282a7220 */ /* 0x000fe20000410000 */
[----:B------:R-:W-:Y:S01]  /*f1d0*/  FFMA.FTZ R40, -R23, R23, 1 ;  /* 0x3f80000017287423 */ /* 0x000fe20000010117 */
[----:B------:R-:W-:Y:S01]  /*f1e0*/  FFMA.FTZ R23, -R88, R88, 1 ;  /* 0x3f80000058177423 */ /* 0x000fe20000010158 */
[----:B------:R-:W-:-:S04]  /*f1f0*/  FMUL.FTZ R46, R39, R46 ;  /* 0x0000002e272e7220 */ /* 0x000fc80000410000 */
[----:B------:R-:W-:Y:S01]  /*f200*/  FMUL.FTZ R23, R23, R46 ;  /* 0x0000002e17177220 */ /* 0x000fe20000410000 */
[----:B------:R-:W-:Y:S02]  /*f210*/  FFMA.FTZ R46, -R92, R92, 1 ;  /* 0x3f8000005c2e7423 */ /* 0x000fe4000001015c */
[----:B------:R-:W3:Y:S01]  /*f220*/  SHFL.IDX PT, R92, R217, R233, 0x1f ;  /* 0x00001fe9d95c7589 */ /* 0x000ee200000e0000 */
[----:B-1----:R-:W-:-:S04]  /*f230*/  FMUL.FTZ R223, R30, R223 ;  /* 0x000000df1edf7220 */ /* 0x002fc80000410000 */
[----:B------:R-:W-:Y:S02]  /*f240*/  FMUL.FTZ R209, R209, R223 ;  /* 0x000000dfd1d17220 */ /* 0x000fe40000410000 */
[----:B------:R1:W3:Y:S01]  /*f250*/  SHFL.IDX PT, R223, R14, R230, 0x1f ;  /* 0x00001fe60edf7589 */ /* 0x0002e200000e0000 */
[----:B----4-:R-:W-:Y:S01]  /*f260*/  FADD.FTZ R48, R48, -R224 ;  /* 0x800000e030307221 */ /* 0x010fe20000010000 */
[----:B------:R-:W-:Y:S01]  /*f270*/  FMUL.FTZ R45, R94, R45 ;  /* 0x0000002d5e2d7220 */ /* 0x000fe20000410000 */
[--C-:B--2---:R-:W-:Y:S01]  /*f280*/  FADD.FTZ R49, R49, -R225.reuse ;  /* 0x800000e131317221 */ /* 0x104fe20000010000 */
[----:B------:R-:W-:Y:S01]  /*f290*/  FFMA.FTZ R211, -R200, R200, 1 ;  /* 0x3f800000c8d37423 */ /* 0x000fe200000101c8 */
[----:B------:R-:W-:Y:S01]  /*f2a0*/  FMUL.FTZ R228, R19, R228 ;  /* 0x000000e413e47220 */ /* 0x000fe20000410000 */
[----:B------:R-:W-:Y:S01]  /*f2b0*/  FFMA.FTZ R89, -R89, R89, 1 ;  /* 0x3f80000059597423 */ /* 0x000fe20000010159 */
[----:B------:R-:W-:Y:S01]  /*f2c0*/  FMUL.FTZ R47, R10, R47 ;  /* 0x0000002f0a2f7220 */ /* 0x000fe20000410000 */
[----:B------:R-:W-:Y:S01]  /*f2d0*/  FFMA.FTZ R90, -R90, R90, 1 ;  /* 0x3f8000005a5a7423 */ /* 0x000fe2000001015a */
[----:B------:R-:W-:Y:S01]  /*f2e0*/  FMUL.FTZ R48, R96, R48 ;  /* 0x0000003060307220 */ /* 0x000fe20000410000 */
[----:B------:R-:W-:Y:S01]  /*f2f0*/  FFMA.FTZ R226, -R203, R203, 1 ;  /* 0x3f800000cbe27423 */ /* 0x000fe200000101cb */
[----:B------:R-:W-:Y:S01]  /*f300*/  FMUL.FTZ R45, R40, R45 ;  /* 0x0000002d282d7220 */ /* 0x000fe20000410000 */
[----:B------:R-:W-:Y:S01]  /*f310*/  FADD.FTZ R51, R51, -R225 ;  /* 0x800000e133337221 */ /* 0x000fe20000010000 */
[----:B------:R-:W-:Y:S01]  /*f320*/  FFMA.FTZ R218, -R167, R167, 1 ;  /* 0x3f800000a7da7423 */ /* 0x000fe200000101a7 */
[----:B------:R-:W-:Y:S01]  /*f330*/  FMUL.FTZ R43, R37, R43 ;  /* 0x0000002b252b7220 */ /* 0x000fe20000410000 */
[----:B------:R-:W-:Y:S01]  /*f340*/  FMUL.FTZ R40, R95, R49 ;  /* 0x000000315f287220 */ /* 0x000fe20000410000 */
[----:B------:R-:W-:Y:S01]  /*f350*/  FMUL.FTZ R211, R211, R228 ;  /* 0x000000e4d3d37220 */ /* 0x000fe20000410000 */
[----:B------:R-:W-:Y:S01]  /*f360*/  FMUL.FTZ R49, R89, R47 ;  /* 0x0000002f59317220 */ /* 0x000fe20000410000 */
[----:B------:R-:W-:Y:S01]  /*f370*/  FADD.FTZ R44, R44, -R222 ;  /* 0x800000de2c2c7221 */ /* 0x000fe20000010000 */
[----:B------:R-:W-:Y:S01]  /*f380*/  FFMA.FTZ R91, -R91, R91, 1 ;  /* 0x3f8000005b5b7423 */ /* 0x000fe2000001015b */
[----:B------:R-:W-:Y:S01]  /*f390*/  FMUL.FTZ R47, R90, R48 ;  /* 0x000000305a2f7220 */ /* 0x000fe20000410000 */
[----:B------:R-:W-:Y:S01]  /*f3a0*/  IADD3 R228, R9, 0x8, RZ ;  /* 0x0000000809e47810 */ /* 0x000fe20007ffe0ff */
[----:B-1----:R-:W-:Y:S01]  /*f3b0*/  FMUL.FTZ R14, R226, R227 ;  /* 0x000000e3e20e7220 */ /* 0x002fe20000410000 */
[----:B------:R-:W-:Y:S01]  /*f3c0*/  FFMA.FTZ R90, -R165, R165, 1 ;  /* 0x3f800000a55a7423 */ /* 0x000fe200000101a5 */
[----:B------:R-:W-:Y:S01]  /*f3d0*/  FMUL.FTZ R43, R218, R43 ;  /* 0x0000002bda2b7220 */ /* 0x000fe20000410000 */
[----:B------:R-:W-:-:S02]  /*f3e0*/  VIADD R227, R9, 0x4 ;  /* 0x0000000409e37836 */ /* 0x000fc40000000000 */
[----:B------:R-:W-:Y:S01]  /*f3f0*/  FMUL.FTZ R51, R98, R51 ;  /* 0x0000003362337220 */ /* 0x000fe20000410000 */
[----:B------:R-:W-:Y:S01]  /*f400*/  FFMA.FTZ R218, -R166, R166, 1 ;  /* 0x3f800000a6da7423 */ /* 0x000fe200000101a6 */
[----:B------:R-:W-:Y:S01]  /*f410*/  FMUL.FTZ R44, R38, R44 ;  /* 0x0000002c262c7220 */ /* 0x000fe20000410000 */
[----:B------:R-:W-:Y:S01]  /*f420*/  FMUL.FTZ R48, R91, R40 ;  /* 0x000000285b307220 */ /* 0x000fe20000410000 */
[----:B------:R-:W1:Y:S01]  /*f430*/  SHFL.IDX PT, R89, R217, R9, 0x1f ;  /* 0x00001f09d9597589 */ /* 0x000e6200000e0000 */
[----:B------:R-:W2:Y:S01]  /*f440*/  MUFU.EX2 R107, R107 ;  /* 0x0000006b006b7308 */ /* 0x000ea20000000800 */
[--C-:B---3--:R-:W-:Y:S01]  /*f450*/  FADD.FTZ R61, R61, -R92.reuse ;  /* 0x8000005c3d3d7221 */ /* 0x108fe20000010000 */
[----:B------:R-:W-:Y:S01]  /*f460*/  FMUL.FTZ R51, R90, R51 ;  /* 0x000000335a337220 */ /* 0x000fe20000410000 */
[----:B------:R-:W3:Y:S01]  /*f470*/  SHFL.IDX PT, R40, R217, R228, 0x1f ;  /* 0x00001fe4d9287589 */ /* 0x000ee200000e0000 */
[----:B------:R-:W-:Y:S01]  /*f480*/  FADD.FTZ R92, R63, -R92 ;  /* 0x8000005c3f5c7221 */ /* 0x000fe20000010000 */
[----:B------:R-:W-:Y:S01]  /*f490*/  FADD.FTZ R50, R50, -R224 ;  /* 0x800000e032327221 */ /* 0x000fe20000010000 */
[----:B------:R-:W-:Y:S01]  /*f4a0*/  FMUL.FTZ R44, R218, R44 ;  /* 0x0000002cda2c7220 */ /* 0x000fe20000410000 */
[----:B------:R-:W4:Y:S01]  /*f4b0*/  SHFL.IDX PT, R88, R217, R227, 0x1f ;  /* 0x00001fe3d9587589 */ /* 0x000f2200000e0000 */
[----:B------:R-:W1:Y:S03]  /*f4c0*/  MUFU.EX2 R205, R205 ;  /* 0x000000cd00cd7308 */ /* 0x000e660000000800 */
[----:B------:R-:W4:Y:S04]  /*f4d0*/  SHFL.IDX PT, R90, R217, R230, 0x1f ;  /* 0x00001fe6d95a7589 */ /* 0x000f2800000e0000 */
[----:B------:R-:W-:Y:S01]  /*f4e0*/  LDS R63, [R13+0x400] ;  /* 0x000400000d3f7984 */ /* 0x000fe20000000800 */
[----:B------:R-:W3:Y:S03]  /*f4f0*/  MUFU.EX2 R122, R122 ;  /* 0x0000007a007a7308 */ /* 0x000ee60000000800 */
[----:B------:R-:W4:Y:S01]  /*f500*/  SHFL.IDX PT, R218, R217, R235, 0x1f ;  /* 0x00001febd9da7589 */ /* 0x000f2200000e0000 */
[----:B------:R-:W-:-:S03]  /*f510*/  FMUL.FTZ R50, R97, R50 ;  /* 0x0000003261327220 */ /* 0x000fc60000410000 */
[----:B------:R-:W-:Y:S01]  /*f520*/  SHFL.IDX PT, R91, R217, R234, 0x1f ;  /* 0x00001fead95b7589 */ /* 0x000fe200000e0000 */
[----:B------:R-:W-:-:S03]  /*f530*/  FADD.FTZ R52, R52, -R223 ;  /* 0x800000df34347221 */ /* 0x000fc60000010000 */
[----:B------:R-:W4:Y:S01]  /*f540*/  SHFL.IDX PT, R217, R217, R229, 0x1f ;  /* 0x00001fe5d9d97589 */ /* 0x000f2200000e0000 */
[----:B------:R-:W4:Y:S01]  /*f550*/  MUFU.EX2 R117, R117 ;  /* 0x0000007500757308 */ /* 0x000f220000000800 */
[----:B------:R-:W-:Y:S01]  /*f560*/  FMUL.FTZ R46, R46, R50 ;  /* 0x000000322e2e7220 */ /* 0x000fe20000410000 */
[----:B------:R-:W-:Y:S01]  /*f570*/  FFMA.FTZ R50, -R164, R164, 1 ;  /* 0x3f800000a4327423 */ /* 0x000fe200000101a4 */
[----:B------:R-:W-:Y:S01]  /*f580*/  FMUL.FTZ R52, R99, R52 ;  /* 0x0000003463347220 */ /* 0x000fe20000410000 */
[----:B------:R-:W-:-:S04]  /*f590*/  FADD.FTZ R54, R54, -R223 ;  /* 0x800000df36367221 */ /* 0x000fc80000010000 */
[----:B------:R-:W4:Y:S01]  /*f5a0*/  MUFU.EX2 R124, R124 ;  /* 0x0000007c007c7308 */ /* 0x000f220000000800 */
[----:B------:R-:W-:Y:S01]  /*f5b0*/  FMUL.FTZ R50, R50, R52 ;  /* 0x0000003432327220 */ /* 0x000fe20000410000 */
[----:B------:R-:W-:Y:S01]  /*f5c0*/  FFMA.FTZ R52, -R162, R162, 1 ;  /* 0x3f800000a2347423 */ /* 0x000fe200000101a2 */
[----:B--2---:R-:W-:Y:S01]  /*f5d0*/  FMUL.FTZ R54, R107, R54 ;  /* 0x000000366b367220 */ /* 0x004fe20000410000 */
[----:B------:R-:W-:-:S04]  /*f5e0*/  FFMA.FTZ R220, -R163, R163, 1 ;  /* 0x3f800000a3dc7423 */ /* 0x000fc800000101a3 */
[----:B------:R-:W2:Y:S01]  /*f5f0*/  MUFU.EX2 R26, R26 ;  /* 0x0000001a001a7308 */ /* 0x000ea20000000800 */
[----:B-1----:R-:W-:Y:S01]  /*f600*/  FMUL.FTZ R53, R205, R53 ;  /* 0x00000035cd357220 */ /* 0x002fe20000410000 */
[----:B------:R-:W-:Y:S01]  /*f610*/  FFMA.FTZ R93, -R93, R93, 1 ;  /* 0x3f8000005d5d7423 */ /* 0x000fe2000001015d */
[----:B---3--:R-:W-:-:S05]  /*f620*/  FMUL.FTZ R55, R122, R55 ;  /* 0x000000377a377220 */ /* 0x008fca0000410000 */
[----:B------:R-:W1:Y:S01]  /*f630*/  MUFU.EX2 R111, R111 ;  /* 0x0000006f006f7308 */ /* 0x000e620000000800 */
[----:B------:R-:W-:-:S07]  /*f640*/  FMUL.FTZ R52, R52, R54 ;  /* 0x0000003634347220 */ /* 0x000fce0000410000 */
[----:B------:R-:W3:Y:S01]  /*f650*/  MUFU.TANH R138, R138 ;  /* 0x0000008a008a7308 */ /* 0x000ee20000002400 */
[----:B------:R-:W-:-:S07]  /*f660*/  FMUL.FTZ R54, R220, R53 ;  /* 0x00000035dc367220 */ /* 0x000fce0000410000 */
[----:B------:R-:W3:Y:S01]  /*f670*/  MUFU.EX2 R100, R100 ;  /* 0x0000006400647308 */ /* 0x000ee20000000800 */
[----:B------:R-:W-:-:S07]  /*f680*/  FMUL.FTZ R53, R93, R55 ;  /* 0x000000375d357220 */ /* 0x000fce0000410000 */
[----:B------:R-:W3:Y:S01]  /*f690*/  MUFU.EX2 R106, R106 ;  /* 0x0000006a006a7308 */ /* 0x000ee20000000800 */
[----:B------:R-:W-:-:S07]  /*f6a0*/  FADD.FTZ R56, R56, -R89 ;  /* 0x8000005938387221 */ /* 0x000fce0000010000 */
[----:B------:R-:W3:Y:S01]  /*f6b0*/  MUFU.EX2 R25, R25 ;  /* 0x0000001900197308 */ /* 0x000ee20000000800 */
[----:B------:R-:W-:-:S07]  /*f6c0*/  FADD.FTZ R55, R60, -R40 ;  /* 0x800000283c377221 */ /* 0x000fce0000010000 */
[----:B------:R-:W3:Y:S01]  /*f6d0*/  MUFU.EX2 R102, R102 ;  /* 0x0000006600667308 */ /* 0x000ee20000000800 */
[----:B------:R-:W-:-:S07]  /*f6e0*/  FADD.FTZ R40, R62, -R40 ;  /* 0x800000283e287221 */ /* 0x000fce0000010000 */
[----:B------:R-:W3:Y:S01]  /*f6f0*/  MUFU.EX2 R116, R116 ;  /* 0x0000007400747308 */ /* 0x000ee20000000800 */
[----:B----4-:R-:W-:Y:S01]  /*f700*/  FADD.FTZ R59, R59, -R88 ;  /* 0x800000583b3b7221 */ /* 0x010fe20000010000 */
[----:B------:R-:W-:-:S06]  /*f710*/  FADD.FTZ R62, R68, -R90 ;  /* 0x8000005a443e7221 */ /* 0x000fcc0000010000 */
[----:B------:R-:W4:Y:S01]  /*f720*/  MUFU.EX2 R104, R104 ;  /* 0x0000006800687308 */ /* 0x000f220000000800 */
[----:B------:R-:W-:-:S07]  /*f730*/  FFMA.FTZ R68, -R161, R161, 1 ;  /* 0x3f800000a1447423 */ /* 0x000fce00000101a1 */
[----:B------:R-:W4:Y:S01]  /*f740*/  MUFU.EX2 R101, R101 ;  /* 0x0000006500657308 */ /* 0x000f220000000800 */
[----:B------:R-:W-:Y:S01]  /*f750*/  FMUL.FTZ R56, R117, R56 ;  /* 0x0000003875387220 */ /* 0x000fe20000410000 */
        /* <DEDUP_REMOVED lines=10> */
[----:B--2---:R-:W-:Y:S01]  /*f800*/  FMUL.FTZ R212, R26, R212 ;  /* 0x000000d41ad47220 */ /* 0x004fe20000410000 */
[--C-:B------:R-:W-:Y:S01]  /*f810*/  FFMA.FTZ R130, R130, UR4, -R109.reuse ;  /* 0x0000000482827c23 */ /* 0x100fe2000801086d */
[----:B------:R-:W-:Y:S01]  /*f820*/  FFMA.FTZ R136, R136, UR4, -R109 ;  /* 0x0000000488887c23 */ /* 0x000fe2000801086d */
[----:B------:R-:W-:Y:S01]  /*f830*/  FADD.FTZ R65, R65, -R91 ;  /* 0x8000005b41417221 */ /* 0x000fe20000010000 */
[----:B------:R-:W-:Y:S01]  /*f840*/  FMUL.FTZ R68, R68, R56 ;  /* 0x0000003844447220 */ /* 0x000fe20000410000 */
[----:B------:R-:W-:Y:S01]  /*f850*/  FFMA.FTZ R71, -R155, R155, 1 ;  /* 0x3f8000009b477423 */ /* 0x000fe2000001019b */
[----:B-1----:R-:W-:Y:S01]  /*f860*/  FMUL.FTZ R40, R111, R40 ;  /* 0x000000286f287220 */ /* 0x002fe20000410000 */
[----:B---3--:R-:W-:Y:S01]  /*f870*/  FSEL R109, R138, -INF , !P3 ;  /* 0xff8000008a6d7808 */ /* 0x008fe20005800000 */
        /* <DEDUP_REMOVED lines=20> */
[----:B----4-:R-:W-:Y:S01]  /*f9c0*/  FMUL.FTZ R92, R104, R92 ;  /* 0x0000005c685c7220 */ /* 0x010fe20000410000 */
        /* <DEDUP_REMOVED lines=216> */
[----:B----4-:R-:W-:-:S04]  /*10750*/  IMAD R11, R0, 0x4000, R220 ;  /* 0x00004000000b7824 */ /* 0x010fc800078e02dc */
        /* <DEDUP_REMOVED lines=147> */
.L_x_1736:
        /* <DEDUP_REMOVED lines=70> */
.L_x_1737:
        /* <DEDUP_REMOVED lines=11> */
[----:B---3--:R-:W-:Y:S05]  /*115a0*/  @!P1 BRA `(.L_x_1738) ;  /* 0xffffffac00cc9947 */ /* 0x008fea000383ffff */
.L_x_1727:
        /* <DEDUP_REMOVED lines=34> */
.L_x_1695:
[----:B------:R-:W-:Y:S05]  /*117d0*/  @P0 BRA `(.L_x_1739) ;  /* 0x0000001000a00947 */ /* 0x000fea0003800000 */
[----:B------:R-:W2:Y:S01]  /*117e0*/  S2R R0, SR_TID.X ;  /* 0x0000000000007919 */ /* 0x000ea20000002100 */
[----:B------:R-:W3:Y:S01]  /*117f0*/  S2UR UR5, SR_CgaCtaId ;  /* 0x00000000000579c3 */ /* 0x000ee20000008800 */
[----:B------:R-:W-:Y:S01]  /*11800*/  UMOV UR4, 0x400 ;  /* 0x0000040000047882 */ /* 0x000fe20000000000 */
[----:B------:R-:W-:-:S06]  /*11810*/  F2FP.F16.F32.PACK_AB R172, R173, R172 ;  /* 0x000000acadac723e */ /* 0x000fcc00000000ff */
[----:B------:R-:W-:Y:S01]  /*11820*/  BAR.SYNC.DEFER_BLOCKING 0x1, 0x100 ;  /* 0x0044000000007b1d */ /* 0x000fe20000010000 */
        /* <DEDUP_REMOVED lines=10> */
[----:B---3--:R-:W-:Y:S01]  /*118d0*/  ULEA UR6, UR5, UR4, 0x18 ;  /* 0x0000000405067291 */ /* 0x008fe2000f8ec03f */
[----:B------:R-:W-:Y:S02]  /*118e0*/  F2FP.F16.F32.PACK_AB R190, R193, R192 ;  /* 0x000000c0c1be723e */ /* 0x000fe400000000ff */
[----:B------:R-:W-:Y:S01]  /*118f0*/  F2FP.F16.F32.PACK_AB R191, R195, R194 ;  /* 0x000000c2c3bf723e */ /* 0x000fe200000000ff */
[----:B------:R-:W-:Y:S01]  /*11900*/  ULDC.64 UR4, c[0x0][0x870] ;  /* 0x00021c0000047ab9 */ /* 0x000fe20000000a00 */
[----:B------:R-:W-:Y:S01]  /*11910*/  F2FP.F16.F32.PACK_AB R197, R199, R198 ;  /* 0x000000c6c7c5723e */ /* 0x000fe200000000ff */
[----:B--2---:R-:W-:Y:S01]  /*11920*/  VIADD R11, R0, 0xffffff80 ;  /* 0xffffff80000b7836 */ /* 0x004fe20000000000 */
[----:B------:R-:W-:-:S02]  /*11930*/  F2FP.F16.F32.PACK_AB R140, R141, R140 ;  /* 0x0000008c8d8c723e */ /* 0x000fc400000000ff */
[----:B------:R-:W-:Y:S02]  /*11940*/  F2FP.F16.F32.PACK_AB R198, R201, R200 ;  /* 0x000000c8c9c6723e */ /* 0x000fe400000000ff */
[----:B------:R-:W-:Y:S02]  /*11950*/  SHF.R.S32.HI R10, RZ, 0x1f, R11 ;  /* 0x0000001fff0a7819 */ /* 0x000fe4000001140b */
[----:B------:R-:W-:Y:S02]  /*11960*/  F2FP.F16.F32.PACK_AB R199, R203, R202 ;  /* 0x000000cacbc7723e */ /* 0x000fe400000000ff */
[CC--:B------:R-:W-:Y:S02]  /*11970*/  LEA.HI R7, R10.reuse, R11.reuse, RZ, 0x4 ;  /* 0x0000000b0a077211 */ /* 0x0c0fe400078f20ff */
[----:B------:R-:W-:Y:S02]  /*11980*/  LEA.HI R4, R10, R11, RZ, 0x5 ;  /* 0x0000000b0a047211 */ /* 0x000fe400078f28ff */
[----:B------:R-:W-:-:S02]  /*11990*/  LOP3.LUT R0, R7, 0xfffffff0, RZ, 0xc0, !PT ;  /* 0xfffffff007007812 */ /* 0x000fc400078ec0ff */
[----:B------:R-:W-:Y:S02]  /*119a0*/  SHF.R.U32.HI R7, RZ, 0x1, R7 ;  /* 0x00000001ff077819 */ /* 0x000fe40000011607 */
[----:B------:R-:W-:Y:S01]  /*119b0*/  F2FP.F16.F32.PACK_AB R141, R143, R142 ;  /* 0x0000008e8f8d723e */ /* 0x000fe200000000ff */
[----:B------:R-:W-:Y:S01]  /*119c0*/  IMAD.IADD R0, R11, 0x1, -R0 ;  /* 0x000000010b007824 */ /* 0x000fe200078e0a00 */
[----:B------:R-:W-:Y:S02]  /*119d0*/  F2FP.F16.F32.PACK_AB R148, R149, R148 ;  /* 0x000000949594723e */ /* 0x000fe400000000ff */
[----:B------:R-:W-:Y:S02]  /*119e0*/  F2FP.F16.F32.PACK_AB R142, R145, R144 ;  /* 0x00000090918e723e */ /* 0x000fe400000000ff */
[----:B------:R-:W-:Y:S02]  /*119f0*/  SHF.R.S32.HI R3, RZ, 0x1f, R0 ;  /* 0x0000001fff037819 */ /* 0x000fe40000011400 */
[----:B------:R-:W-:-:S02]  /*11a00*/  F2FP.F16.F32.PACK_AB R143, R147, R146 ;  /* 0x00000092938f723e */ /* 0x000fc400000000ff */
[----:B------:R-:W-:Y:S02]  /*11a10*/  LEA.HI R3, R3, R0, RZ, 0x3 ;  /* 0x0000000003037211 */ /* 0x000fe400078f18ff */
[----:B------:R-:W-:Y:S02]  /*11a20*/  F2FP.F16.F32.PACK_AB R149, R151, R150 ;  /* 0x000000969795723e */ /* 0x000fe400000000ff */
[C---:B------:R-:W-:Y:S02]  /*11a30*/  LOP3.LUT R5, R3.reuse, 0xfffffff8, RZ, 0xc0, !PT ;  /* 0xfffffff803057812 */ /* 0x040fe400078ec0ff */
[----:B------:R-:W-:Y:S02]  /*11a40*/  SHF.L.U32 R3, R3, 0x6, RZ ;  /* 0x0000000603037819 */ /* 0x000fe400000006ff */
[----:B------:R-:W-:Y:S02]  /*11a50*/  IADD3 R5, R0, -R5, RZ ;  /* 0x8000000500057210 */ /* 0x000fe40007ffe0ff */
[----:B------:R-:W-:-:S02]  /*11a60*/  LOP3.LUT R3, R3, 0x7ffffe00, RZ, 0xc0, !PT ;  /* 0x7ffffe0003037812 */ /* 0x000fc400078ec0ff */
[C---:B------:R-:W-:Y:S01]  /*11a70*/  R2P PR, R5.reuse, 0x6 ;  /* 0x0000000605007804 */ /* 0x040fe20000000000 */
[----:B------:R-:W-:Y:S01]  /*11a80*/  IMAD.SHL.U32 R0, R5, 0x40, RZ ;  /* 0x0000004005007824 */ /* 0x000fe200078e00ff */
[----:B------:R-:W-:Y:S01]  /*11a90*/  F2FP.F16.F32.PACK_AB R156, R157, R156 ;  /* 0x0000009c9d9c723e */ /* 0x000fe200000000ff */
[----:B------:R-:W-:Y:S01]  /*11aa0*/  IMAD.MOV.U32 R5, RZ, RZ, 0x40 ;  /* 0x00000040ff057424 */ /* 0x000fe200078e00ff */
[----:B------:R-:W-:Y:S02]  /*11ab0*/  F2FP.F16.F32.PACK_AB R150, R153, R152 ;  /* 0x000000989996723e */ /* 0x000fe400000000ff */
        /* <DEDUP_REMOVED lines=16> */
[C---:B------:R-:W-:Y:S02]  /*11bc0*/  IADD3 R2, R3.reuse, 0x4000, R0 ;  /* 0x0000400003027810 */ /* 0x040fe40007ffe000 */
[----:B------:R-:W-:Y:S02]  /*11bd0*/  IADD3 R3, R3, R6, RZ ;  /* 0x0000000603037210 */ /* 0x000fe40007ffe0ff */
[----:B------:R-:W-:Y:S01]  /*11be0*/  F2FP.F16.F32.PACK_AB R158, R161, R160 ;  /* 0x000000a0a19e723e */ /* 0x000fe200000000ff */
[----:B------:R-:W-:Y:S01]  /*11bf0*/  STSM.16.M88.4 [R2], R180 ;  /* 0x000000b402007844 */ /* 0x000fe20000000200 */
[----:B------:R-:W-:-:S02]  /*11c00*/  F2FP.F16.F32.PACK_AB R159, R163, R162 ;  /* 0x000000a2a39f723e */ /* 0x000fc400000000ff */
[----:B------:R-:W-:Y:S01]  /*11c10*/  F2FP.F16.F32.PACK_AB R165, R167, R166 ;  /* 0x000000a6a7a5723e */ /* 0x000fe200000000ff */
[----:B------:R-:W-:Y:S01]  /*11c20*/  STSM.16.M88.4 [R6], R188 ;  /* 0x000000bc06007844 */ /* 0x000fe20000000200 */
[----:B------:R-:W-:Y:S02]  /*11c30*/  F2FP.F16.F32.PACK_AB R166, R169, R168 ;  /* 0x000000a8a9a6723e */ /* 0x000fe400000000ff */
[----:B------:R-:W-:Y:S01]  /*11c40*/  F2FP.F16.F32.PACK_AB R167, R171, R170 ;  /* 0x000000aaaba7723e */ /* 0x000fe200000000ff */
[----:B------:R-:W-:Y:S01]  /*11c50*/  STSM.16.M88.4 [R3], R196 ;  /* 0x000000c403007844 */ /* 0x000fe20000000200 */
[----:B------:R-:W-:-:S03]  /*11c60*/  ISETP.NE.U32.AND P4, PT, RZ, UR4, PT ;  /* 0x00000004ff007c0c */ /* 0x000fc6000bf85070 */
[----:B------:R-:W-:Y:S01]  /*11c70*/  STSM.16.M88.4 [R0], R140 ;  /* 0x0000008c00007844 */ /* 0x000fe20000000200 */
[----:B------:R-:W-:Y:S01]  /*11c80*/  ISETP.NE.AND.EX P4, PT, RZ, UR5, PT, P4 ;  /* 0x00000005ff007c0c */ /* 0x000fe2000bf85340 */
[----:B------:R-:W-:Y:S02]  /*11c90*/  ULDC.64 UR4, c[0x0][0x870] ;  /* 0x00021c0000047ab9 */ /* 0x000fe40000000a00 */
[----:B------:R-:W-:Y:S01]  /*11ca0*/  STSM.16.M88.4 [R2+-0x4000], R148 ;  /* 0xffc0009402007844 */ /* 0x000fe20000000200 */
[----:B------:R-:W-:-:S03]  /*11cb0*/  UIMAD.WIDE UR4, UR37, 0x4, UR4 ;  /* 0x00000004250478a5 */ /* 0x000fc6000f8e0204 */
[----:B------:R2:W-:Y:S03]  /*11cc0*/  STSM.16.M88.4 [R6+-0x4000], R156 ;  /* 0xffc0009c06007844 */ /* 0x0005e60000000200 */
[----:B------:R-:W-:Y:S01]  /*11cd0*/  IMAD.U32 R4, RZ, RZ, UR4 ;  /* 0x00000004ff047e24 */ /* 0x000fe2000f8e00ff */
[----:B------:R3:W-:Y:S01]  /*11ce0*/  STSM.16.M88.4 [R3+-0x4000], R164 ;  /* 0xffc000a403007844 */ /* 0x0007e20000000200 */
[----:B------:R-:W-:Y:S01]  /*11cf0*/  IMAD.U32 R5, RZ, RZ, UR5 ;  /* 0x00000005ff057e24 */ /* 0x000fe2000f8e00ff */
[----:B------:R-:W-:Y:S01]  /*11d00*/  ULDC.64 UR4, c[0x0][0x878] ;  /* 0x00021e0000047ab9 */ /* 0x000fe20000000a00 */
[----:B------:R-:W-:Y:S06]  /*11d10*/  BAR.SYNC.DEFER_BLOCKING 0x1, 0x100 ;  /* 0x0044000000007b1d */ /* 0x000fec0000010000 */
[----:B------:R-:W4:Y:S01]  /*11d20*/  @P4 LDG.E R7, desc[UR38][R4.64] ;  /* 0x0000002604074981 */ /* 0x000f22000c1e1900 */
[----:B------:R-:W-:Y:S01]  /*11d30*/  UISETP.NE.U32.AND UP0, UPT, UR4, URZ, UPT ;  /* 0x0000003f0400728c */ /* 0x000fe2000bf05070 */
[----:B------:R-:W-:Y:S01]  /*11d40*/  LEA.HI R19, R10, R11, RZ, 0x3 ;  /* 0x0000000b0a137211 */ /* 0x000fe200078f18ff */
[----:B------:R-:W-:-:S02]  /*11d50*/  ULDC UR7, c[0x0][0x808] ;  /* 0x0002020000077ab9 */ /* 0x000fc40000000800 */
[----:B------:R-:W-:Y:S01]  /*11d60*/  UISETP.NE.AND.EX UP0, UPT, UR5, URZ, UPT, UP0 ;  /* 0x0000003f0500728c */ /* 0x000fe2000bf05300 */
[----:B--2---:R-:W-:Y:S02]  /*11d70*/  LOP3.LUT R6, R19, 0x1ffffff8, RZ, 0xc0, !PT ;  /* 0x1ffffff813067812 */ /* 0x004fe400078ec0ff */
[----:B------:R-:W-:Y:S01]  /*11d80*/  SHF.R.S32.HI R19, RZ, 0x3, R19 ;  /* 0x00000003ff137819 */ /* 0x000fe20000011413 */
[----:B------:R-:W2:Y:S01]  /*11d90*/  S2R R27, SR_CTAID.X ;  /* 0x00000000001b7919 */ /* 0x000ea20000002500 */
[----:B------:R-:W-:Y:S02]  /*11da0*/  IADD3 R6, R11, -R6, RZ ;  /* 0x800000060b067210 */ /* 0x000fe40007ffe0ff */
[----:B------:R-:W-:Y:S01]  /*11db0*/  PLOP3.LUT P0, PT, PT, PT, UP0, 0x80, 0x0 ;  /* 0x000000000000781c */ /* 0x000fe20003f0f008 */
[----:B------:R-:W1:Y:S01]  /*11dc0*/  S2R R31, SR_CTAID.Y ;  /* 0x00000000001f7919 */ /* 0x000e620000002600 */
[----:B------:R-:W-:Y:S01]  /*11dd0*/  IMAD.SHL.U32 R8, R19, 0x40, RZ ;  /* 0x0000004013087824 */ /* 0x000fe200078e00ff */
[----:B------:R-:W-:Y:S01]  /*11de0*/  MOV R0, UR7 ;  /* 0x0000000700007c02 */ /* 0x000fe20008000f00 */
[----:B------:R-:W-:Y:S01]  /*11df0*/  @UP0 ULDC.64 UR4, c[0x0][0x878] ;  /* 0x00021e0000040ab9 */ /* 0x000fe20000000a00 */
[----:B------:R-:W-:Y:S01]  /*11e00*/  IMAD.SHL.U32 R20, R6, 0x8, RZ ;  /* 0x0000000806147824 */ /* 0x000fe200078e00ff */
[----:B------:R-:W-:Y:S01]  /*11e10*/  @UP0 UIMAD.WIDE UR4, UR37, 0x4, UR4 ;  /* 0x00000004250408a5 */ /* 0x000fe2000f8e0204 */
[----:B------:R-:W-:-:S02]  /*11e20*/  LOP3.LUT R9, R8, 0x1c0, RZ, 0xc0, !PT ;  /* 0x000001c008097812 */ /* 0x000fc400078ec0ff */
[----:B------:R-:W-:Y:S02]  /*11e30*/  LEA.HI R8, R10, R11, RZ, 0x6 ;  /* 0x0000000b0a087211 */ /* 0x000fe400078f30ff */
[----:B------:R-:W-:Y:S01]  /*11e40*/  LOP3.LUT R6, R9, 0x38, R20, 0xf8, !PT ;  /* 0x0000003809067812 */ /* 0x000fe200078ef814 */
[----:B------:R-:W-:Y:S01]  /*11e50*/  IMAD.U32 R2, RZ, RZ, UR4 ;  /* 0x00000004ff027e24 */ /* 0x000fe2000f8e00ff */
[----:B------:R-:W-:Y:S01]  /*11e60*/  SHF.R.U32.HI R9, RZ, 0x3, R9 ;  /* 0x00000003ff097819 */ /* 0x000fe20000011609 */
[----:B---3--:R-:W-:Y:S01]  /*11e70*/  IMAD.U32 R3, RZ, RZ, UR5 ;  /* 0x00000005ff037e24 */ /* 0x008fe2000f8e00ff */
[----:B------:R-:W-:Y:S02]  /*11e80*/  SHF.L.U32 R8, R8, 0x3, RZ ;  /* 0x0000000308087819 */ /* 0x000fe400000006ff */
[----:B------:R-:W-:Y:S02]  /*11e90*/  LOP3.LUT R9, R6, R9, RZ, 0x3c, !PT ;  /* 0x0000000906097212 */ /* 0x000fe400078e3cff */
[----:B------:R3:W5:Y:S02]  /*11ea0*/  @P0 LDG.E R0, desc[UR38][R2.64] ;  /* 0x0000002602000981 */ /* 0x000764000c1e1900 */
[----:B------:R-:W-:-:S02]  /*11eb0*/  LOP3.LUT R8, R9, 0x7ffffe00, R8, 0xf8, !PT ;  /* 0x7ffffe0009087812 */ /* 0x000fc400078ef808 */
[----:B---3--:R-:W-:Y:S02]  /*11ec0*/  CS2R R2, SRZ ;  /* 0x0000000000027805 */ /* 0x008fe4000001ff00 */
[--C-:B----4-:R-:W-:Y:S01]  /*11ed0*/  @P4 SHF.R.S32.HI R3, RZ, 0x1f, R7.reuse ;  /* 0x0000001fff034819 */ /* 0x110fe20000011407 */
[----:B------:R-:W-:Y:S01]  /*11ee0*/  @P4 IMAD.MOV.U32 R2, RZ, RZ, R7 ;  /* 0x000000ffff024224 */ /* 0x000fe200078e0007 */
[----:B-12---:R-:W-:Y:S06]  /*11ef0*/  @P0 BRA `(.L_x_1740) ;  /* 0x0000000000100947 */ /* 0x006fec0003800000 */
[----:B------:R-:W-:Y:S05]  /*11f00*/  @!P4 BRA `(.L_x_1740) ;  /* 0x00000000000cc947 */ /* 0x000fea0003800000 */
[----:B------:R-:W2:Y:S04]  /*11f10*/  LDG.E R7, desc[UR38][R4.64] ;  /* 0x0000002604077981 */ /* 0x000ea8000c1e1900 */
[----:B-----5:R-:W2:Y:S02]  /*11f20*/  LDG.E R0, desc[UR38][R4.64+0x4] ;  /* 0x0000042604007981 */ /* 0x020ea4000c1e1900 */
[----:B--2---:R-:W-:-:S07]  /*11f30*/  IMAD.IADD R0, R0, 0x1, -R7 ;  /* 0x0000000100007824 */ /* 0x004fce00078e0a07 */
.L_x_1740:
[----:B------:R-:W-:Y:S01]  /*11f40*/  LEA R30, R8, UR6, 0x1 ;  /* 0x00000006081e7c11 */ /* 0x000fe2000f8e08ff */
[----:B------:R-:W1:Y:S01]  /*11f50*/  LDC R33, c[0x0][0x83c] ;  /* 0x00020f00ff217b82 */ /* 0x000e620000000800 */
[----:B------:R-:W-:Y:S01]  /*11f60*/  SHF.R.S32.HI R32, RZ, 0x1f, R31 ;  /* 0x0000001fff207819 */ /* 0x000fe2000001141f */
[----:B-----5:R-:W-:Y:S01]  /*11f70*/  IMAD R0, R27, -0x80, R0 ;  /* 0xffffff801b007824 */ /* 0x020fe200078e0200 */
[--C-:B------:R-:W-:Y:S01]  /*11f80*/  SHF.R.S32.HI R21, RZ, 0x1f, R20.reuse ;  /* 0x0000001fff157819 */ /* 0x100fe20000011414 */
[----:B------:R2:W3:Y:S01]  /*11f90*/  LDS.128 R12, [R30+0x1000] ;  /* 0x001000001e0c7984 */ /* 0x0004e20000000c00 */
[----:B------:R-:W-:Y:S01]  /*11fa0*/  ULDC.64 UR4, c[0x0][0x850] ;  /* 0x0002140000047ab9 */ /* 0x000fe20000000a00 */
[----:B------:R-:W-:Y:S01]  /*11fb0*/  IADD3 R2, P0, R19, R2, RZ ;  /* 0x0000000213027210 */ /* 0x000fe20007f1e0ff */
[----:B------:R-:W-:Y:S01]  /*11fc0*/  IMAD R18, R32, UR4, RZ ;  /* 0x0000000420127c24 */ /* 0x000fe2000f8e02ff */
[----:B------:R2:W4:Y:S01]  /*11fd0*/  LDS.128 R8, [R30+0x2000] ;  /* 0x002000001e087984 */ /* 0x0005220000000c00 */
[----:B------:R-:W-:Y:S01]  /*11fe0*/  IMAD.WIDE.U32 R16, R31, UR4, R20 ;  /* 0x000000041f107c25 */ /* 0x000fe2000f8e0014 */
[----:B------:R-:W-:Y:S01]  /*11ff0*/  USHF.R.S32.HI UR4, URZ, 0x1f, UR37 ;  /* 0x0000001f3f047899 */ /* 0x000fe20008011425 */
[----:B------:R-:W-:Y:S01]  /*12000*/  VIMNMX R22, R0, 0x80, PT ;  /* 0x0000008000167848 */ /* 0x000fe20003fe0100 */
[----:B------:R2:W2:Y:S01]  /*12010*/  LDS.128 R4, [R30+0x3000] ;  /* 0x003000001e047984 */ /* 0x0004a20000000c00 */
[----:B------:R-:W2:Y:S01]  /*12020*/  LDC R35, c[0x0][0x80c] ;  /* 0x00020300ff237b82 */ /* 0x000ea20000000800 */
[----:B------:R-:W-:Y:S01]  /*12030*/  IADD3 R0, R19, 0x20, RZ ;  /* 0x0000002013007810 */ /* 0x000fe20007ffe0ff */
[----:B------:R-:W-:Y:S01]  /*12040*/  IMAD R23, R31, UR5, R18 ;  /* 0x000000051f177c24 */ /* 0x000fe2000f8e0212 */
[CC--:B------:R-:W-:Y:S01]  /*12050*/  ISETP.GE.AND P3, PT, R19.reuse, R22.reuse, PT ;  /* 0x000000161300720c */ /* 0x0c0fe20003f66270 */
[----:B------:R-:W-:Y:S01]  /*12060*/  VIADD R18, R19, 0x40 ;  /* 0x0000004013127836 */ /* 0x000fe20000000000 */
[----:B------:R-:W-:Y:S01]  /*12070*/  MOV R34, UR4 ;  /* 0x0000000400227c02 */ /* 0x000fe20008000f00 */
[----:B------:R-:W-:Y:S01]  /*12080*/  ULDC.64 UR4, c[0x0][0x858] ;  /* 0x0002160000047ab9 */ /* 0x000fe20000000a00 */
[----:B------:R-:W-:Y:S01]  /*12090*/  ISETP.GE.AND P2, PT, R0, R22, PT ;  /* 0x000000160000720c */ /* 0x000fe20003f46270 */
[----:B------:R-:W-:Y:S01]  /*120a0*/  IMAD.IADD R17, R17, 0x1, R23 ;  /* 0x0000000111117824 */ /* 0x000fe200078e0217 */
[----:B------:R-:W-:Y:S01]  /*120b0*/  SEL R34, R34, RZ, !P4 ;  /* 0x000000ff22227207 */ /* 0x000fe20006000000 */
[----:B------:R-:W-:Y:S01]  /*120c0*/  BSSY B0, `(.L_x_1741) ;  /* 0x000001a000007945 */ /* 0x000fe20003800000 */
[----:B-1----:R-:W-:-:S02]  /*120d0*/  ISETP.GE.OR P6, PT, R20, R33, P3 ;  /* 0x000000211400720c */ /* 0x002fc40001fc6670 */
[----:B------:R-:W-:Y:S01]  /*120e0*/  SEL R37, RZ, UR37, P4 ;  /* 0x00000025ff257c07 */ /* 0x000fe2000a000000 */
[----:B------:R-:W-:Y:S01]  /*120f0*/  IMAD R0, R34, UR4, RZ ;  /* 0x0000000422007c24 */ /* 0x000fe2000f8e02ff */
[C---:B------:R-:W-:Y:S01]  /*12100*/  LEA.HI.X.SX32 R3, R19.reuse, R3, 0x1, P0 ;  /* 0x0000000313037211 */ /* 0x040fe200000f0eff */
[----:B------:R-:W-:Y:S01]  /*12110*/  VIADD R19, R19, 0x60 ;  /* 0x0000006013137836 */ /* 0x000fe20000000000 */
[-C--:B------:R-:W-:Y:S01]  /*12120*/  ISETP.GE.AND P1, PT, R18, R22.reuse, PT ;  /* 0x000000161200720c */ /* 0x080fe20003f26270 */
[C---:B------:R-:W-:Y:S01]  /*12130*/  IMAD R23, R37.reuse, UR5, R0 ;  /* 0x0000000525177c24 */ /* 0x040fe2000f8e0200 */
[CC--:B------:R-:W-:Y:S01]  /*12140*/  ISETP.GE.OR P5, PT, R20.reuse, R33.reuse, P2 ;  /* 0x000000211400720c */ /* 0x0c0fe200017a6670 */
[----:B------:R-:W-:Y:S01]  /*12150*/  IMAD.WIDE.U32 R28, R37, UR4, R16 ;  /* 0x00000004251c7c25 */ /* 0x000fe2000f8e0010 */
[----:B------:R-:W-:Y:S02]  /*12160*/  ISETP.GE.AND P0, PT, R19, R22, PT ;  /* 0x000000161300720c */ /* 0x000fe40003f06270 */
[----:B------:R-:W-:Y:S01]  /*12170*/  ISETP.GE.OR P4, PT, R20, R33, P1 ;  /* 0x000000211400720c */ /* 0x000fe20000f86670 */
[----:B------:R-:W-:-:S04]  /*12180*/  IMAD.WIDE R26, R27, 0x80, R2 ;  /* 0x000000801b1a7825 */ /* 0x000fc800078e0202 */
[----:B------:R-:W-:Y:S01]  /*12190*/  IMAD.IADD R23, R29, 0x1, R23 ;  /* 0x000000011d177824 */ /* 0x000fe200078e0217 */
[----:B--234-:R-:W-:Y:S07]  /*121a0*/  @P6 BRA `(.L_x_1742) ;  /* 0x00000000002c6947 */ /* 0x01cfee0003800000 */
[----:B------:R-:W1:Y:S01]  /*121b0*/  LDS.128 R16, [R30+0x4000] ;  /* 0x004000001e107984 */ /* 0x000e620000000c00 */
        /* <DEDUP_REMOVED lines=10> */
.L_x_1742:
[----:B------:R-:W-:Y:S05]  /*12260*/  BSYNC B0 ;  /* 0x0000000000007941 */ /* 0x000fea0003800000 */
.L_x_1741:
[----:B-1----:R1:W2:Y:S01]  /*12270*/  LDS.128 R16, [R30+0x5000] ;  /* 0x005000001e107984 */ /* 0x0022a20000000c00 */
[----:B------:R-:W-:Y:S01]  /*12280*/  BSSY B0, `(.L_x_1743) ;  /* 0x0000010000007945 */ /* 0x000fe20003800000 */
[----:B------:R-:W-:-:S03]  /*12290*/  ISETP.GE.OR P6, PT, R20, R33, P0 ;  /* 0x000000211400720c */ /* 0x000fc600007c6670 */
        /* <DEDUP_REMOVED lines=14> */
.L_x_1744:
[----:B------:R-:W-:Y:S05]  /*12380*/  BSYNC B0 ;  /* 0x0000000000007941 */ /* 0x000fea0003800000 */
.L_x_1743:
[----:B--23--:R2:W3:Y:S01]  /*12390*/  LDS.128 R16, [R30+0x6000] ;  /* 0x006000001e107984 */ /* 0x00c4e20000000c00 */
        /* <DEDUP_REMOVED lines=11> */
[----:B------:R-:W-:Y:S02]  /*12450*/  LEA R24, P4, R2, UR4, 0x1 ;  /* 0x0000000402187c11 */ /* 0x000fe4000f8808ff */
[----:B------:R-:W-:-:S04]  /*12460*/  IADD3 R3, R3, R25, RZ ;  /* 0x0000001903037210 */ /* 0x000fc80007ffe0ff */
[----:B------:R-:W-:-:S05]  /*12470*/  LEA.HI.X R25, R2, UR5, R3, 0x1, P4 ;  /* 0x0000000502197c11 */ /* 0x000fca000a0f0c03 */
[----:B---3--:R4:W-:Y:S02]  /*12480*/  STG.E.128 desc[UR38][R24.64], R16 ;  /* 0x0000001018007986 */ /* 0x0089e4000c101d26 */
.L_x_1746:
[----:B------:R-:W-:Y:S05]  /*12490*/  BSYNC B0 ;  /* 0x0000000000007941 */ /* 0x000fea0003800000 */
.L_x_1745:
[----:B---34-:R3:W4:Y:S01]  /*124a0*/  LDS.128 R16, [R30+0x7000] ;  /* 0x007000001e107984 */ /* 0x0187220000000c00 */
[----:B------:R-:W-:Y:S04]  /*124b0*/  BSSY B0, `(.L_x_1747) ;  /* 0x000000f000007945 */ /* 0x000fe80003800000 */
        /* <DEDUP_REMOVED lines=14> */
.L_x_1748:
[----:B------:R-:W-:Y:S05]  /*125a0*/  BSYNC B0 ;  /* 0x0000000000007941 */ /* 0x000fea0003800000 */
.L_x_1747:
[----:B----4-:R4:W1:Y:S01]  /*125b0*/  LDS.128 R16, [R30] ;  /* 0x000000001e107984 */ /* 0x0108620000000c00 */
[----:B------:R-:W-:Y:S01]  /*125c0*/  ULDC.64 UR4, c[0x0][0x820] ;  /* 0x0002080000047ab9 */ /* 0x000fe20000000a00 */
[-C--:B------:R-:W-:Y:S01]  /*125d0*/  ISETP.GE.OR P3, PT, R20, R35.reuse, P3 ;  /* 0x000000231400720c */ /* 0x080fe20001f66670 */
        /* <DEDUP_REMOVED lines=10> */
[C---:B------:R-:W-:Y:S02]  /*12680*/  IMAD R21, R37.reuse, UR5, R0 ;  /* 0x0000000525157c24 */ /* 0x040fe4000f8e0200 */
[----:B------:R-:W-:-:S05]  /*12690*/  IMAD.WIDE.U32 R24, R37, UR4, R2 ;  /* 0x0000000425187c25 */ /* 0x000fca000f8e0002 */
        /* <DEDUP_REMOVED lines=12> */
.L_x_1750:
[----:B------:R-:W-:Y:S05]  /*12760*/  BSYNC B0 ;  /* 0x0000000000007941 */ /* 0x000fea0003800000 */
.L_x_1749:
        /* <DEDUP_REMOVED lines=14> */
[----:B------:R1:W-:Y:S02]  /*12850*/  STG.E.128 desc[UR38][R16.64], R12 ;  /* 0x0000000c10007986 */ /* 0x0003e4000c101d26 */
.L_x_1752:
[----:B------:R-:W-:Y:S05]  /*12860*/  BSYNC B0 ;  /* 0x0000000000007941 */ /* 0x000fea0003800000 */
.L_x_1751:
        /* <DEDUP_REMOVED lines=15> */
.L_x_1754:
[----:B------:R-:W-:Y:S05]  /*12960*/  BSYNC B0 ;  /* 0x0000000000007941 */ /* 0x000fea0003800000 */
.L_x_1753:
        /* <DEDUP_REMOVED lines=15> */
.L_x_1739:
[----:B------:R-:W-:Y:S01]  /*12a60*/  ULDC.64 UR4, c[0x0][0x870] ;  /* 0x00021c0000047ab9 */ /* 0x000fe20000000a00 */
[----:B------:R-:W-:Y:S01]  /*12a70*/  ULDC.64 UR6, c[0x0][0x870] ;  /* 0x00021c0000067ab9 */ /* 0x000fe20000000a00 */
[----:B------:R-:W-:Y:S01]  /*12a80*/  UIMAD.WIDE UR4, UR37, 0x4, UR4 ;  /* 0x00000004250478a5 */ /* 0x000fe2000f8e0204 */
[----:B------:R-:W-:-:S04]  /*12a90*/  ISETP.NE.U32.AND P0, PT, RZ, UR6, PT ;  /* 0x00000006ff007c0c */ /* 0x000fc8000bf05070 */
[----:B------:R-:W-:Y:S01]  /*12aa0*/  ISETP.NE.AND.EX P4, PT, RZ, UR7, PT, P0 ;  /* 0x00000007ff007c0c */ /* 0x000fe2000bf85300 */
[----:B------:R-:W-:Y:S01]  /*12ab0*/  IMAD.U32 R5, RZ, RZ, UR5 ;  /* 0x00000005ff057e24 */ /* 0x000fe2000f8e00ff */
[----:B------:R-:W-:Y:S01]  /*12ac0*/  MOV R4, UR4 ;  /* 0x0000000400047c02 */ /* 0x000fe20008000f00 */
[----:B------:R-:W-:Y:S02]  /*12ad0*/  ULDC.64 UR4, c[0x0][0x878] ;  /* 0x00021e0000047ab9 */ /* 0x000fe40000000a00 */
[----:B------:R-:W-:-:S04]  /*12ae0*/  UISETP.NE.U32.AND UP0, UPT, UR4, URZ, UPT ;  /* 0x0000003f0400728c */ /* 0x000fc8000bf05070 */
[----:B------:R-:W-:Y:S01]  /*12af0*/  UISETP.NE.AND.EX UP0, UPT, UR5, URZ, UPT, UP0 ;  /* 0x0000003f0500728c */ /* 0x000fe2000bf05300 */
[----:B------:R-:W-:-:S03]  /*12b00*/  ULDC UR6, c[0x0][0x808] ;  /* 0x0002020000067ab9 */ /* 0x000fc60000000800 */
[----:B------:R-:W2:Y:S01]  /*12b10*/  @P4 LDG.E R9, desc[UR38][R4.64] ;  /* 0x0000002604094981 */ /* 0x000ea2000c1e1900 */
[----:B------:R-:W-:Y:S01]  /*12b20*/  IMAD.U32 R0, RZ, RZ, UR6 ;  /* 0x00000006ff007e24 */ /* 0x000fe2000f8e00ff */
[----:B------:R-:W-:-:S05]  /*12b30*/  PLOP3.LUT P0, PT, PT, PT, UP0, 0x80, 0x0 ;  /* 0x000000000000781c */ /* 0x000fca0003f0f008 */
[----:B------:R-:W-:Y:S02]  /*12b40*/  @UP0 ULDC.64 UR4, c[0x0][0x878] ;  /* 0x00021e0000040ab9 */ /* 0x000fe40000000a00 */
[----:B------:R-:W-:-:S06]  /*12b50*/  @UP0 UIMAD.WIDE UR4, UR37, 0x4, UR4 ;  /* 0x00000004250408a5 */ /* 0x000fcc000f8e0204 */
[----:B------:R-:W-:Y:S01]  /*12b60*/  MOV R6, UR4 ;  /* 0x0000000400067c02 */ /* 0x000fe20008000f00 */
[----:B------:R-:W-:-:S05]  /*12b70*/  IMAD.U32 R7, RZ, RZ, UR5 ;  /* 0x00000005ff077e24 */ /* 0x000fca000f8e00ff */
[----:B------:R3:W5:Y:S01]  /*12b80*/  @P0 LDG.E R0, desc[UR38][R6.64] ;  /* 0x0000002606000981 */ /* 0x000762000c1e1900 */
[----:B------:R-:W4:Y:S01]  /*12b90*/  S2R R2, SR_TID.X ;  /* 0x0000000000027919 */ /* 0x000f220000002100 */
[----:B------:R-:W1:Y:S01]  /*12ba0*/  S2R R15, SR_CTAID.X ;  /* 0x00000000000f7919 */ /* 0x000e620000002500 */
[----:B------:R-:W1:Y:S01]  /*12bb0*/  S2R R19, SR_CTAID.Y ;  /* 0x0000000000137919 */ /* 0x000e620000002600 */
[----:B----4-:R-:W-:-:S05]  /*12bc0*/  VIADD R8, R2, 0xffffff80 ;  /* 0xffffff8002087836 */ /* 0x010fca0000000000 */
[----:B------:R-:W-:-:S04]  /*12bd0*/  SHF.R.S32.HI R3, RZ, 0x1f, R8 ;  /* 0x0000001fff037819 */ /* 0x000fc80000011408 */
[----:B------:R-:W-:Y:S02]  /*12be0*/  LEA.HI R10, R3, R8, RZ, 0x3 ;  /* 0x00000008030a7211 */ /* 0x000fe400078f18ff */
[----:B------:R-:W-:Y:S02]  /*12bf0*/  CS2R R2, SRZ ;  /* 0x0000000000027805 */ /* 0x000fe4000001ff00 */
[----:B------:R-:W-:-:S04]  /*12c00*/  LOP3.LUT R11, R10, 0x1ffffff8, RZ, 0xc0, !PT ;  /* 0x1ffffff80a0b7812 */ /* 0x000fc800078ec0ff */
[----:B------:R-:W-:Y:S02]  /*12c10*/  IADD3 R11, R8, -R11, RZ ;  /* 0x8000000b080b7210 */ /* 0x000fe40007ffe0ff */
[--C-:B--2---:R-:W-:Y:S01]  /*12c20*/  @P4 SHF.R.S32.HI R3, RZ, 0x1f, R9.reuse ;  /* 0x0000001fff034819 */ /* 0x104fe20000011409 */
[----:B------:R-:W-:Y:S01]  /*12c30*/  @P4 IMAD.MOV.U32 R2, RZ, RZ, R9 ;  /* 0x000000ffff024224 */ /* 0x000fe200078e0009 */
[----:B-1-3--:R-:W-:Y:S06]  /*12c40*/  @P0 BRA `(.L_x_1755) ;  /* 0x0000000000100947 */ /* 0x00afec0003800000 */
[----:B------:R-:W-:Y:S05]  /*12c50*/  @!P4 BRA `(.L_x_1755) ;  /* 0x00000000000cc947 */ /* 0x000fea0003800000 */
[----:B------:R-:W2:Y:S04]  /*12c60*/  LDG.E R7, desc[UR38][R4.64] ;  /* 0x0000002604077981 */ /* 0x000ea8000c1e1900 */
[----:B-----5:R-:W2:Y:S02]  /*12c70*/  LDG.E R0, desc[UR38][R4.64+0x4] ;  /* 0x0000042604007981 */ /* 0x020ea4000c1e1900 */
[----:B--2---:R-:W-:-:S07]  /*12c80*/  IMAD.IADD R0, R0, 0x1, -R7 ;  /* 0x0000000100007824 */ /* 0x004fce00078e0a07 */
.L_x_1755:
[----:B------:R-:W1:Y:S01]  /*12c90*/  LDC R21, c[0x0][0x80c] ;  /* 0x00020300ff157b82 */ /* 0x000e620000000800 */
[----:B------:R-:W-:Y:S01]  /*12ca0*/  SHF.R.S32.HI R7, RZ, 0x3, R10 ;  /* 0x00000003ff077819 */ /* 0x000fe2000001140a */
[----:B------:R-:W-:Y:S01]  /*12cb0*/  ULDC.64 UR4, c[0x0][0x820] ;  /* 0x0002080000047ab9 */ /* 0x000fe20000000a00 */
[----:B------:R-:W-:Y:S01]  /*12cc0*/  SHF.L.U32 R10, R11, 0x3, RZ ;  /* 0x000000030b0a7819 */ /* 0x000fe200000006ff */
[----:B-----5:R-:W-:Y:S01]  /*12cd0*/  IMAD R0, R15, -0x80, R0 ;  /* 0xffffff800f007824 */ /* 0x020fe200078e0200 */
[----:B------:R-:W-:Y:S01]  /*12ce0*/  SHF.R.S32.HI R14, RZ, 0x1f, R19 ;  /* 0x0000001fff0e7819 */ /* 0x000fe20000011413 */
[C---:B------:R-:W-:Y:S01]  /*12cf0*/  VIADD R17, R7.reuse, 0x40 ;  /* 0x0000004007117836 */ /* 0x040fe20000000000 */
[--C-:B------:R-:W-:Y:S01]  /*12d00*/  SHF.R.S32.HI R11, RZ, 0x1f, R10.reuse ;  /* 0x0000001fff0b7819 */ /* 0x100fe2000001140a */
[----:B------:R-:W2:Y:S01]  /*12d10*/  LDC R23, c[0x0][0x83c] ;  /* 0x00020f00ff177b82 */ /* 0x000ea20000000800 */
[C---:B------:R-:W-:Y:S01]  /*12d20*/  IADD3 R2, P0, R7.reuse, R2, RZ ;  /* 0x0000000207027210 */ /* 0x040fe20007f1e0ff */
[----:B------:R-:W-:Y:S01]  /*12d30*/  IMAD R6, R14, UR4, RZ ;  /* 0x000000040e067c24 */ /* 0x000fe2000f8e02ff */
[-C--:B------:R-:W-:Y:S01]  /*12d40*/  ISETP.GE.AND P3, PT, R7, R0.reuse, PT ;  /* 0x000000000700720c */ /* 0x080fe20003f66270 */
[----:B------:R-:W-:Y:S01]  /*12d50*/  IMAD.WIDE.U32 R4, R19, UR4, R10 ;  /* 0x0000000413047c25 */ /* 0x000fe2000f8e000a */
[----:B------:R-:W-:Y:S01]  /*12d60*/  USHF.R.S32.HI UR4, URZ, 0x1f, UR37 ;  /* 0x0000001f3f047899 */ /* 0x000fe20008011425 */
[C---:B------:R-:W-:Y:S01]  /*12d70*/  LEA.HI.X.SX32 R3, R7.reuse, R3, 0x1, P0 ;  /* 0x0000000307037211 */ /* 0x040fe200000f0eff */
[----:B------:R-:W-:Y:S01]  /*12d80*/  BSSY B0, `(.L_x_1756) ;  /* 0x000001f000007945 */ /* 0x000fe20003800000 */
[C---:B------:R-:W-:Y:S01]  /*12d90*/  VIADD R13, R7.reuse, 0x20 ;  /* 0x00000020070d7836 */ /* 0x040fe20000000000 */
[----:B------:R-:W-:Y:S01]  /*12da0*/  IADD3 R7, R7, 0x60, RZ ;  /* 0x0000006007077810 */ /* 0x000fe20007ffe0ff */
[----:B------:R-:W-:Y:S01]  /*12db0*/  IMAD R9, R19, UR5, R6 ;  /* 0x0000000513097c24 */ /* 0x000fe2000f8e0206 */
[-C--:B------:R-:W-:Y:S01]  /*12dc0*/  ISETP.GE.AND P1, PT, R17, R0.reuse, PT ;  /* 0x000000001100720c */ /* 0x080fe20003f26270 */
[----:B------:R-:W-:Y:S01]  /*12dd0*/  IMAD.U32 R12, RZ, RZ, UR4 ;  /* 0x00000004ff0c7e24 */ /* 0x000fe2000f8e00ff */
[----:B------:R-:W-:Y:S01]  /*12de0*/  ULDC.64 UR4, c[0x0][0x828] ;  /* 0x00020a0000047ab9 */ /* 0x000fe20000000a00 */
[----:B------:R-:W-:Y:S01]  /*12df0*/  ISETP.GE.AND P2, PT, R13, R0, PT ;  /* 0x000000000d00720c */ /* 0x000fe20003f46270 */
[----:B------:R-:W-:Y:S01]  /*12e00*/  IMAD.IADD R5, R5, 0x1, R9 ;  /* 0x0000000105057824 */ /* 0x000fe200078e0209 */
[----:B-1----:R-:W-:-:S02]  /*12e10*/  ISETP.GE.OR P6, PT, R10, R21, P3 ;  /* 0x000000150a00720c */ /* 0x002fc40001fc6670 */
[----:B------:R-:W-:Y:S02]  /*12e20*/  SEL R12, R12, RZ, !P4 ;  /* 0x000000ff0c0c7207 */ /* 0x000fe40006000000 */
[----:B------:R-:W-:Y:S01]  /*12e30*/  ISETP.GE.AND P0, PT, R7, R0, PT ;  /* 0x000000000700720c */ /* 0x000fe20003f06270 */
[----:B------:R-:W-:Y:S01]  /*12e40*/  IMAD.WIDE R6, R15, 0x80, R2 ;  /* 0x000000800f067825 */ /* 0x000fe200078e0202 */
[----:B------:R-:W-:Y:S02]  /*12e50*/  SEL R17, RZ, UR37, P4 ;  /* 0x00000025ff117c07 */ /* 0x000fe4000a000000 */
[-C--:B------:R-:W-:Y:S01]  /*12e60*/  ISETP.GE.OR P5, PT, R10, R21.reuse, P2 ;  /* 0x000000150a00720c */ /* 0x080fe200017a6670 */
[----:B------:R-:W-:Y:S01]  /*12e70*/  IMAD R0, R12, UR4, RZ ;  /* 0x000000040c007c24 */ /* 0x000fe2000f8e02ff */
[----:B------:R-:W-:Y:S01]  /*12e80*/  ISETP.GE.OR P4, PT, R10, R21, P1 ;  /* 0x000000150a00720c */ /* 0x000fe20000f86670 */
[----:B------:R-:W-:-:S04]  /*12e90*/  IMAD.WIDE.U32 R8, R17, UR4, R4 ;  /* 0x0000000411087c25 */ /* 0x000fc8000f8e0004 */
[----:B------:R-:W-:-:S05]  /*12ea0*/  IMAD R13, R17, UR5, R0 ;  /* 0x00000005110d7c24 */ /* 0x000fca000f8e0200 */
[----:B------:R-:W-:Y:S01]  /*12eb0*/  IADD3 R5, R9, R13, RZ ;  /* 0x0000000d09057210 */ /* 0x000fe20007ffe0ff */
[----:B--2---:R-:W-:Y:S06]  /*12ec0*/  @P6 BRA `(.L_x_1757) ;  /* 0x0000000000286947 */ /* 0x004fec0003800000 */
        /* <DEDUP_REMOVED lines=10> */
.L_x_1757:
[----:B------:R-:W-:Y:S05]  /*12f70*/  BSYNC B0 ;  /* 0x0000000000007941 */ /* 0x000fea0003800000 */
.L_x_1756:
[----:B------:R-:W-:Y:S01]  /*12f80*/  BSSY B0, `(.L_x_1758) ;  /* 0x0000010000007945 */ /* 0x000fe20003800000 */
[----:B------:R-:W-:-:S03]  /*12f90*/  ISETP.GE.OR P6, PT, R10, R21, P0 ;  /* 0x000000150a00720c */ /* 0x000fc600007c6670 */
[----:B------:R-:W-:Y:S10]  /*12fa0*/  @P5 BRA `(.L_x_1759) ;  /* 0x0000000000345947 */ /* 0x000ff40003800000 */
        /* <DEDUP_REMOVED lines=13> */
.L_x_1759:
[----:B------:R-:W-:Y:S05]  /*13080*/  BSYNC B0 ;  /* 0x0000000000007941 */ /* 0x000fea0003800000 */
.L_x_1758:
        /* <DEDUP_REMOVED lines=11> */
[----:B--2---:R-:W-:Y:S01]  /*13140*/  LEA R20, P4, R2, UR4, 0x1 ;  /* 0x0000000402147c11 */ /* 0x004fe2000f8808ff */
[----:B------:R-:W-:-:S05]  /*13150*/  IMAD.IADD R3, R3, 0x1, R13 ;  /* 0x0000000103037824 */ /* 0x000fca00078e020d */
[----:B------:R-:W-:-:S05]  /*13160*/  LEA.HI.X R21, R2, UR5, R3, 0x1, P4 ;  /* 0x0000000502157c11 */ /* 0x000fca000a0f0c03 */
[----:B------:R3:W-:Y:S02]  /*13170*/  STG.E.128 desc[UR38][R20.64], RZ ;  /* 0x000000ff14007986 */ /* 0x0007e4000c101d26 */
.L_x_1761:
[----:B------:R-:W-:Y:S05]  /*13180*/  BSYNC B0 ;  /* 0x0000000000007941 */ /* 0x000fea0003800000 */
.L_x_1760:
        /* <DEDUP_REMOVED lines=15> */
.L_x_1763:
[----:B------:R-:W-:Y:S05]  /*13280*/  BSYNC B0 ;  /* 0x0000000000007941 */ /* 0x000fea0003800000 */
.L_x_1762:
        /* <DEDUP_REMOVED lines=26> */
.L_x_1765:
[----:B------:R-:W-:Y:S05]  /*13430*/  BSYNC B0 ;  /* 0x0000000000007941 */ /* 0x000fea0003800000 */
.L_x_1764:
[----:B------:R-:W-:Y:S04]  /*13440*/  BSSY B0, `(.L_x_1766) ;  /* 0x000000f000007945 */ /* 0x000fe80003800000 */
[----:B------:R-:W-:Y:S05]  /*13450*/  @P2 BRA `(.L_x_1767) ;  /* 0x0000000000342947 */ /* 0x000fea0003800000 */
[----:B----4-:R-:W-:Y:S01]  /*13460*/  IADD3 R11, P2, R6, 0x20, RZ ;  /* 0x00000020060b7810 */ /* 0x010fe20007f5e0ff */
        /* <DEDUP_REMOVED lines=12> */
.L_x_1767:
[----:B------:R-:W-:Y:S05]  /*13530*/  BSYNC B0 ;  /* 0x0000000000007941 */ /* 0x000fea0003800000 */
.L_x_1766:
        /* <DEDUP_REMOVED lines=15> */
.L_x_1769:
[----:B------:R-:W-:Y:S05]  /*13630*/  BSYNC B0 ;  /* 0x0000000000007941 */ /* 0x000fea0003800000 */
.L_x_1768:
        /* <DEDUP_REMOVED lines=15> */
.L_x_1684:
[----:B------:R-:W-:-:S08]  /*13730*/  NOP ;  /* 0x0000000000007918 */ /* 0x000fd00000000000 */
[----:B------:R-:W1:-:S00]  /*13740*/  USETMAXREG.DEALLOC.CTAPOOL 0x18 ;  /* 0x00000018000079c8 */ /* 0x000e4000080e0500 */
        /* <DEDUP_REMOVED lines=19> */
.L_x_1771:
        /* <DEDUP_REMOVED lines=13> */
.L_x_1773:
[----:B------:R-:W-:-:S05]  /*13950*/  ULDC UR4, c[0x0][0x8bc] ;  /* 0x00022f0000047ab9 */ /* 0x000fca0000000800 */
.L_x_1772:
[----:B-1----:R-:W-:-:S04]  /*13960*/  USHF.L.U32 UR11, UR14, 0x7, URZ ;  /* 0x000000070e0b7899 */ /* 0x002fc8000800063f */
[----:B------:R-:W-:-:S04]  /*13970*/  UISETP.GE.AND UP0, UPT, UR11, UR4, UPT ;  /* 0x000000040b00728c */ /* 0x000fc8000bf06270 */
[----:B--2---:R-:W-:-:S06]  /*13980*/  USEL UR12, UR12, 0xffffffff, !UP0 ;  /* 0xffffffff0c0c7887 */ /* 0x004fcc000c000000 */
[----:B------:R-:W-:-:S13]  /*13990*/  ISETP.LE.AND P0, PT, RZ, UR12, PT ;  /* 0x0000000cff007c0c */ /* 0x000fda000bf03270 */
[----:B------:R-:W-:Y:S05]  /*139a0*/  @!P0 BRA `(.L_x_1689) ;  /* 0x0000003400248947 */ /* 0x000fea0003800000 */
[----:B------:R-:W-:Y:S01]  /*139b0*/  ULDC.64 UR4, c[0x0][0x770] ;  /* 0x0001dc0000047ab9 */ /* 0x000fe20000000a00 */
[----:B------:R-:W1:Y:S01]  /*139c0*/  S2UR UR13, SR_CTAID.Y ;  /* 0x00000000000d79c3 */ /* 0x000e620000002600 */
[----:B------:R-:W-:Y:S01]  /*139d0*/  UISETP.NE.U32.AND UP0, UPT, UR4, URZ, UPT ;  /* 0x0000003f0400728c */ /* 0x000fe2000bf05070 */
[----:B------:R-:W-:-:S03]  /*139e0*/  ULDC.64 UR8, c[0x0][0x788] ;  /* 0x0001e20000087ab9 */ /* 0x000fc60000000a00 */
        /* <DEDUP_REMOVED lines=9> */
[----:B------:R-:W-:-:S06]  /*13a80*/  UISETP.NE.AND.EX UP1, UPT, UR5, URZ, UPT, UP1 ;  /* 0x0000003f0500728c */ /* 0x000fcc000bf25310 */
[----:B------:R-:W-:-:S05]  /*13a90*/  PLOP3.LUT P2, PT, PT, PT, UP1, 0x80, 0x0 ;  /* 0x000000000000781c */ /* 0x000fca0003f4f018 */
[----:B------:R-:W-:Y:S02]  /*13aa0*/  @UP1 ULDC.64 UR4, c[0x0][0x780] ;  /* 0x0001e00000041ab9 */ /* 0x000fe40000000a00 */
[----:B------:R-:W-:-:S06]  /*13ab0*/  @UP1 UIMAD.WIDE UR4, UR12, 0x4, UR4 ;  /* 0x000000040c0418a5 */ /* 0x000fcc000f8e0204 */
[----:B------:R-:W-:Y:S01]  /*13ac0*/  MOV R4, UR4 ;  /* 0x0000000400047c02 */ /* 0x000fe20008000f00 */
[----:B------:R-:W-:-:S05]  /*13ad0*/  IMAD.U32 R5, RZ, RZ, UR5 ;  /* 0x00000005ff057e24 */ /* 0x000fca000f8e00ff */
[----:B------:R-:W3:Y:S01]  /*13ae0*/  @P2 LDG.E R4, desc[UR38][R4.64] ;  /* 0x0000002604042981 */ /* 0x000ee2000c1e1900 */
[----:B------:R-:W-:Y:S01]  /*13af0*/  PLOP3.LUT P0, PT, PT, PT, UP0, 0x80, 0x0 ;  /* 0x000000000000781c */ /* 0x000fe20003f0f008 */
[----:B-1----:R-:W-:-:S12]  /*13b00*/  USHF.R.S32.HI UR16, URZ, 0x1f, UR13 ;  /* 0x0000001f3f107899 */ /* 0x002fd8000801140d */
[----:B--2---:R-:W-:Y:S02]  /*13b10*/  @P0 R2UR UR4, R0 ;  /* 0x00000000000402ca */ /* 0x004fe400000e0000 */
[----:B------:R-:W-:Y:S01]  /*13b20*/  ISETP.NE.U32.AND P0, PT, RZ, UR8, PT ;  /* 0x00000008ff007c0c */ /* 0x000fe2000bf05070 */
[----:B------:R-:W-:-:S03]  /*13b30*/  ULDC UR8, c[0x0][0x280] ;  /* 0x0000a00000087ab9 */ /* 0x000fc60000000800 */
[----:B------:R-:W-:-:S07]  /*13b40*/  ISETP.NE.AND.EX P0, PT, RZ, UR9, PT, P0 ;  /* 0x00000009ff007c0c */ /* 0x000fce000bf05300 */
[----:B------:R-:W-:-:S04]  /*13b50*/  @UP0 ULEA UR4, UR12, UR4, 0x7 ;  /* 0x000000040c040291 */ /* 0x000fc8000f8e383f */
[----:B------:R-:W-:-:S04]  /*13b60*/  @UP0 USHF.R.S32.HI UR5, URZ, 0x1f, UR4 ;  /* 0x0000001f3f050899 */ /* 0x000fc80008011404 */
[----:B------:R-:W-:-:S04]  /*13b70*/  @UP0 ULEA.HI UR5, UR5, UR4, URZ, 0x7 ;  /* 0x0000000405050291 */ /* 0x000fc8000f8f383f */
[----:B------:R-:W-:Y:S01]  /*13b80*/  @UP0 USHF.L.U32 UR5, UR5, 0x6, URZ ;  /* 0x0000000605050899 */ /* 0x000fe2000800063f */
[----:B---3--:R-:W-:-:S03]  /*13b90*/  @P2 R2UR UR8, R4 ;  /* 0x00000000040822ca */ /* 0x008fc600000e0000 */
[----:B------:R-:W-:-:S04]  /*13ba0*/  @UP0 ULOP3.LUT UR7, UR5, 0xffffe000, URZ, 0xc0, !UPT ;  /* 0xffffe00005070892 */ /* 0x000fc8000f8ec03f */
[----:B------:R-:W-:Y:S01]  /*13bb0*/  @UP0 USHF.R.S32.HI UR9, URZ, 0x1f, UR7 ;  /* 0x0000001f3f090899 */ /* 0x000fe20008011407 */
[----:B------:R-:W-:Y:S11]  /*13bc0*/  @P2 BRA `(.L_x_1774) ;  /* 0x0000000000142947 */ /* 0x000ff60003800000 */
[----:B------:R-:W-:Y:S05]  /*13bd0*/  @!P1 BRA `(.L_x_1774) ;  /* 0x0000000000109947 */ /* 0x000fea0003800000 */
[----:B------:R-:W2:Y:S04]  /*13be0*/  LDG.E R5, desc[UR38][R2.64] ;  /* 0x0000002602057981 */ /* 0x000ea8000c1e1900 */
[----:B------:R-:W2:Y:S02]  /*13bf0*/  LDG.E R0, desc[UR38][R2.64+0x4] ;  /* 0x0000042602007981 */ /* 0x000ea4000c1e1900 */
[----:B--2---:R-:W-:-:S04]  /*13c00*/  IADD3 R0, -R5, R0, RZ ;  /* 0x0000000005007210 */ /* 0x004fc80007ffe1ff */
[----:B------:R-:W-:-:S15]  /*13c10*/  R2UR UR8, R0 ;  /* 0x00000000000872ca */ /* 0x000fde00000e0000 */
.L_x_1774:
[----:B------:R-:W-:Y:S01]  /*13c20*/  UMOV UR4, URZ ;  /* 0x0000003f00047c82 */ /* 0x000fe20008000000 */
[----:B------:R-:W-:Y:S01]  /*13c30*/  UMOV UR5, URZ ;  /* 0x0000003f00057c82 */ /* 0x000fe20008000000 */
[----:B------:R-:W-:Y:S01]  /*13c40*/  ULDC UR6, c[0x0][0x290] ;  /* 0x0000a40000067ab9 */ /* 0x000fe20000000800 */
[----:B------:R-:W-:Y:S01]  /*13c50*/  @UP0 UMOV UR4, UR7 ;  /* 0x0000000700040c82 */ /* 0x000fe20008000000 */
[----:B------:R-:W-:Y:S01]  /*13c60*/  @UP0 UMOV UR5, UR9 ;  /* 0x0000000900050c82 */ /* 0x000fe20008000000 */
        /* <DEDUP_REMOVED lines=8> */
.L_x_1775:
        /* <DEDUP_REMOVED lines=9> */
[----:B------:R-:W2:Y:S02]  /*13d80*/  LDG.E R5, desc[UR38][R2.64+0x4] ;  /* 0x0000042602057981 */ /* 0x000ea4000c1e1900 */
[----:B--2---:R-:W-:-:S05]  /*13d90*/  IMAD.IADD R0, R5, 0x1, -R0 ;  /* 0x0000000105007824 */ /* 0x004fca00078e0a00 */
[----:B------:R-:W-:-:S15]  /*13da0*/  R2UR UR6, R0 ;  /* 0x00000000000672ca */ /* 0x000fde00000e0000 */
.L_x_1776:
[----:B------:R-:W-:Y:S01]  /*13db0*/  UIADD3 UR7, -UR6, UR8, UR11 ;  /* 0x0000000806077290 */ /* 0x000fe2000fffe10b */
[----:B------:R-:W-:Y:S01]  /*13dc0*/  ISETP.LE.AND P0, PT, RZ, UR14, PT ;  /* 0x0000000eff007c0c */ /* 0x000fe2000bf03270 */
[----:B------:R-:W-:Y:S02]  /*13dd0*/  ULDC UR9, c[0x0][0x74c] ;  /* 0x0001d30000097ab9 */ /* 0x000fe40000000800 */
[----:B------:R-:W-:Y:S02]  /*13de0*/  UIADD3 UR9, UR7, -UR9, URZ ;  /* 0x8000000907097290 */ /* 0x000fe4000fffe03f */
        /* <DEDUP_REMOVED lines=10> */
[----:B------:R-:W-:Y:S07]  /*13e90*/  @!P0 BRA `(.L_x_1777) ;  /* 0x00000000001c8947 */ /* 0x000fee0003800000 */
[----:B------:R-:W-:Y:S01]  /*13ea0*/  UIADD3 UR8, UR11, 0xff, UR8 ;  /* 0x000000ff0b087890 */ /* 0x000fe2000fffe008 */
[----:B------:R-:W-:-:S03]  /*13eb0*/  ULDC UR9, c[0x0][0x748] ;  /* 0x0001d20000097ab9 */ /* 0x000fc60000000800 */
[----:B------:R-:W-:-:S04]  /*13ec0*/  UIADD3 UR8, UR8, UR9, -UR6 ;  /* 0x0000000908087290 */ /* 0x000fc8000fffe806 */
[----:B------:R-:W-:-:S04]  /*13ed0*/  USHF.R.S32.HI UR6, URZ, 0x1f, UR8 ;  /* 0x0000001f3f067899 */ /* 0x000fc80008011408 */
[----:B------:R-:W-:-:S04]  /*13ee0*/  ULEA.HI UR6, UR6, UR8, URZ, 0x7 ;  /* 0x0000000806067291 */ /* 0x000fc8000f8f383f */
[----:B------:R-:W-:-:S06]  /*13ef0*/  USHF.R.S32.HI UR6, URZ, 0x7, UR6 ;  /* 0x000000073f067899 */ /* 0x000fcc0008011406 */
[----:B------:R-:W-:-:S07]  /*13f00*/  VIMNMX R2, R2, UR6, PT ;  /* 0x0000000602027c48 */ /* 0x000fce000bfe0100 */
.L_x_1777:
[----:B------:R-:W-:-:S13]  /*13f10*/  ISETP.GT.AND P0, PT, R2, UR7, PT ;  /* 0x0000000702007c0c */ /* 0x000fda000bf04270 */
[----:B------:R-:W-:Y:S05]  /*13f20*/  @!P0 BRA `(.L_x_1689) ;  /* 0x0000002c00c48947 */ /* 0x000fea0003800000 */
[----:B------:R-:W-:Y:S01]  /*13f30*/  ULDC.64 UR14, c[0x0][0x2d8] ;  /* 0x0000b600000e7ab9 */ /* 0x000fe20000000a00 */
[----:B------:R-:W-:Y:S01]  /*13f40*/  VIADD R0, R2, -UR7 ;  /* 0x8000000702007c36 */ /* 0x000fe20008000000 */
[----:B------:R-:W-:Y:S02]  /*13f50*/  UIMAD UR10, UR16, UR14, URZ ;  /* 0x0000000e100a72a4 */ /* 0x000fe4000f8e023f */
[----:B------:R-:W-:Y:S02]  /*13f60*/  UIMAD.WIDE.U32 UR8, UR13, UR14, URZ ;  /* 0x0000000e0d0872a5 */ /* 0x000fe4000f8e003f */
[----:B------:R-:W-:Y:S01]  /*13f70*/  USHF.R.S32.HI UR6, URZ, 0x1f, UR12 ;  /* 0x0000001f3f067899 */ /* 0x000fe2000801140c */
[----:B------:R-:W-:Y:S01]  /*13f80*/  LOP3.LUT R0, R0, 0x1, RZ, 0xc0, !PT ;  /* 0x0000000100007812 */ /* 0x000fe200078ec0ff */
[----:B------:R-:W-:Y:S02]  /*13f90*/  UIMAD UR13, UR13, UR15, UR10 ;  /* 0x0000000f0d0d72a4 */ /* 0x000fe4000f8e020a */
[----:B------:R-:W-:Y:S01]  /*13fa0*/  UIADD3 UR10, UP1, UR4, UR8, URZ ;  /* 0x00000008040a7290 */ /* 0x000fe2000ff3e03f */
[----:B------:R-:W-:Y:S01]  /*13fb0*/  ISETP.NE.U32.AND P1, PT, R0, 0x1, PT ;  /* 0x000000010000780c */ /* 0x000fe20003f25070 */
[----:B------:R-:W-:-:S02]  /*13fc0*/  UIADD3 UR13, UR9, UR13, URZ ;  /* 0x0000000d090d7290 */ /* 0x000fc4000fffe03f */
[----:B------:R-:W-:Y:S01]  /*13fd0*/  USEL UR6, UR6, URZ, !UP0 ;  /* 0x0000003f06067287 */ /* 0x000fe2000c000000 */
[----:B------:R-:W-:Y:S01]  /*13fe0*/  ULDC.64 UR26, c[0x0][0x2e0] ;  /* 0x0000b800001a7ab9 */ /* 0x000fe20000000a00 */
[----:B------:R-:W-:Y:S02]  /*13ff0*/  USEL UR12, UR12, URZ, !UP0 ;  /* 0x0000003f0c0c7287 */ /* 0x000fe4000c000000 */
[----:B------:R-:W-:Y:S02]  /*14000*/  UIADD3.X UR11, UR5, UR13, URZ, UP1, !UPT ;  /* 0x0000000d050b7290 */ /* 0x000fe40008ffe43f */
[----:B------:R-:W-:Y:S02]  /*14010*/  UIMAD UR14, UR6, UR26, URZ ;  /* 0x0000001a060e72a4 */ /* 0x000fe4000f8e023f */
[----:B------:R-:W-:Y:S02]  /*14020*/  UIMAD.WIDE.U32 UR10, UR12, UR26, UR10 ;  /* 0x0000001a0c0a72a5 */ /* 0x000fe4000f8e000a */
[----:B------:R-:W-:Y:S01]  /*14030*/  UIMAD UR14, UR12, UR27, UR14 ;  /* 0x0000001b0c0e72a4 */ /* 0x000fe2000f8e020e */
[----:B------:R-:W-:-:S03]  /*14040*/  ELECT P0, URZ, PT ;  /* 0x00000000003f782f */ /* 0x000fc60003800000 */
        /* <DEDUP_REMOVED lines=20> */
.L_x_1780:
[----:B------:R-:W-:Y:S05]  /*14190*/  BSYNC B0 ;  /* 0x0000000000007941 */ /* 0x000fea0003800000 */
.L_x_1779:
        /* <DEDUP_REMOVED lines=19> */
.L_x_1782:
[----:B------:R-:W-:Y:S05]  /*142d0*/  BSYNC B0 ;  /* 0x0000000000007941 */ /* 0x000fea0003800000 */
.L_x_1781:
[----:B------:R-:W-:Y:S06]  /*142e0*/  BAR.ARV 0xa, 0xa0 ;  /* 0x0282800000007b1d */ /* 0x000fec0000002000 */
[----:B------:R-:W-:Y:S04]  /*142f0*/  BSSY B0, `(.L_x_1783) ;  /* 0x0000003000007945 */ /* 0x000fe80003800000 */
[----:B------:R-:W-:Y:S05]  /*14300*/  @!P0 BRA `(.L_x_1784) ;  /* 0x0000000000048947 */ /* 0x000fea0003800000 */
[----:B------:R-:W-:-:S04]  /*14310*/  DEPBAR.LE SB0, 0x0 ;  /* 0x000080000000791a */ /* 0x000fc80000000000 */
.L_x_1784:
[----:B------:R-:W-:Y:S05]  /*14320*/  BSYNC B0 ;  /* 0x0000000000007941 */ /* 0x000fea0003800000 */
.L_x_1783:
[----:B------:R-:W-:Y:S06]  /*14330*/  BAR.ARV 0xb, 0xa0 ;  /* 0x02c2800000007b1d */ /* 0x000fec0000002000 */
[----:B------:R-:W-:Y:S01]  /*14340*/  UIADD3 UR15, UR7, 0x1, URZ ;  /* 0x00000001070f7890 */ /* 0x000fe2000fffe03f */
[----:B------:R-:W-:Y:S11]  /*14350*/  BRA `(.L_x_1785) ;  /* 0x0000000000047947 */ /* 0x000ff60003800000 */
.L_x_1778:
[----:B------:R-:W-:-:S05]  /*14360*/  UMOV UR15, UR7 ;  /* 0x00000007000f7c82 */ /* 0x000fca0008000000 */
.L_x_1785:
[----:B------:R-:W-:-:S06]  /*14370*/  UIADD3 UR6, UR7, 0x1, URZ ;  /* 0x0000000107067890 */ /* 0x000fcc000fffe03f */
[----:B------:R-:W-:-:S13]  /*14380*/  ISETP.NE.AND P1, PT, R2, UR6, PT ;  /* 0x0000000602007c0c */ /* 0x000fda000bf25270 */
[----:B------:R-:W-:Y:S05]  /*14390*/  @!P1 BRA `(.L_x_1689) ;  /* 0x0000002800a89947 */ /* 0x000fea0003800000 */
[----:B------:R-:W-:Y:S01]  /*143a0*/  UMOV UR16, UR8 ;  /* 0x0000000800107c82 */ /* 0x000fe20008000000 */
[----:B------:R-:W-:Y:S01]  /*143b0*/  UMOV UR17, UR13 ;  /* 0x0000000d00117c82 */ /* 0x000fe20008000000 */
[----:B------:R-:W-:Y:S01]  /*143c0*/  ULDC.64 UR18, c[0x0][0x2c0] ;  /* 0x0000b00000127ab9 */ /* 0x000fe20000000a00 */
[----:B------:R-:W-:Y:S01]  /*143d0*/  UIMAD.WIDE.U32 UR16, UR12, UR26, UR16 ;  /* 0x0000001a0c1072a5 */ /* 0x000fe2000f8e0010 */
[----:B------:R-:W-:Y:S01]  /*143e0*/  UMOV UR6, URZ ;  /* 0x0000003f00067c82 */ /* 0x000fe20008000000 */
[----:B------:R-:W-:Y:S02]  /*143f0*/  ULDC.64 UR30, c[0x0][0x2c0] ;  /* 0x0000b000001e7ab9 */ /* 0x000fe40000000a00 */
[----:B------:R-:W-:-:S04]  /*14400*/  UIADD3 UR25, UP0, UR4, UR16, URZ ;  /* 0x0000001004197290 */ /* 0x000fc8000ff1e03f */
[----:B------:R-:W-:Y:S02]  /*14410*/  UIADD3.X UR16, UR5, UR14, UR17, UP0, !UPT ;  /* 0x0000000e05107290 */ /* 0x000fe400087fe411 */
[----:B------:R-:W-:Y:S02]  /*14420*/  ULEA UR24, UP0, UR25, UR18, 0x2 ;  /* 0x0000001219187291 */ /* 0x000fe4000f80103f */
[----:B------:R-:W-:Y:S02]  /*14430*/  USHF.L.U32 UR18, UR15, 0xd, URZ ;  /* 0x0000000d0f127899 */ /* 0x000fe4000800063f */
        /* <DEDUP_REMOVED lines=8> */
.L_x_1798:
        /* <DEDUP_REMOVED lines=9> */
[----:B------:R-:W-:Y:S01]  /*14550*/  UMOV UR28, 0x400 ;  /* 0x00000400001c7882 */ /* 0x000fe20000000000 */
[----:B------:R-:W-:Y:S02]  /*14560*/  UMOV UR42, 0x0 ;  /* 0x00000000002a7882 */ /* 0x000fe40000000000 */
[----:B------:R-:W-:Y:S02]  /*14570*/  ULEA.HI.X.SX32 UR41, UR19, UR27, 0x1, UP0 ;  /* 0x0000001b13297291 */ /* 0x000fe400080f0e3f */
[----:B------:R-:W-:Y:S01]  /*14580*/  ULEA UR40, UP0, UR37, UR30, 0x2 ;  /* 0x0000001e25287291 */ /* 0x000fe2000f80103f */
[----:B------:R-:W-:-:S03]  /*14590*/  UMOV UR43, 0x14f00000 ;  /* 0x14f00000002b7882 */ /* 0x000fc60000000000 */
[----:B------:R-:W-:Y:S02]  /*145a0*/  ULEA.HI.X UR41, UR37, UR31, UR41, 0x2, UP0 ;  /* 0x0000001f25297291 */ /* 0x000fe400080f1429 */
[----:B-1----:R-:W-:-:S03]  /*145b0*/  ULEA UR28, UR29, UR28, 0x18 ;  /* 0x0000001c1d1c7291 */ /* 0x002fc6000f8ec03f */
[----:B------:R-:W-:Y:S01]  /*145c0*/  UMOV UR29, 0x400 ;  /* 0x00000400001d7882 */ /* 0x000fe20000000000 */
[----:B------:R-:W-:-:S09]  /*145d0*/  UIADD3 UR28, UR28, 0x8000, URZ ;  /* 0x000080001c1c7890 */ /* 0x000fd2000fffe03f */
[----:B------:R1:W-:Y:S02]  /*145e0*/  UBLKRED.G.S.ADD.F32.RN [UR40], [UR28], UR29, desc[UR42] ;  /* 0x00002a281c0073bb */ /* 0x0003e400080a141d */
[----:B-1----:R0:W-:Y:S02]  /*145f0*/  UTMACMDFLUSH ;  /* 0x00000000000079b7 */ /* 0x0021e40000000000 */
.L_x_1787:
[----:B------:R-:W-:Y:S05]  /*14600*/  BSYNC B0 ;  /* 0x0000000000007941 */ /* 0x000fea0003800000 */
.L_x_1786:
        /* <DEDUP_REMOVED lines=13> */
.L_x_1789:
[----:B------:R-:W-:Y:S05]  /*146e0*/  BSYNC B0 ;  /* 0x0000000000007941 */ /* 0x000fea0003800000 */
.L_x_1788:
[----:B------:R-:W-:Y:S06]  /*146f0*/  BAR.ARV 0xa, 0xa0 ;  /* 0x0282800000007b1d */ /* 0x000fec0000002000 */
[----:B------:R-:W-:Y:S04]  /*14700*/  BSSY B0, `(.L_x_1790) ;  /* 0x0000003000007945 */ /* 0x000fe80003800000 */
[----:B------:R-:W-:Y:S05]  /*14710*/  @!P0 BRA `(.L_x_1791) ;  /* 0x0000000000048947 */ /* 0x000fea0003800000 */
[----:B------:R-:W-:-:S04]  /*14720*/  DEPBAR.LE SB0, 0x0 ;  /* 0x000080000000791a */ /* 0x000fc80000000000 */
.L_x_1791:
[----:B------:R-:W-:Y:S05]  /*14730*/  BSYNC B0 ;  /* 0x0000000000007941 */ /* 0x000fea0003800000 */
.L_x_1790:
        /* <DEDUP_REMOVED lines=13> */
.L_x_1793:
[----:B------:R-:W-:Y:S05]  /*14810*/  BSYNC B0 ;  /* 0x0000000000007941 */ /* 0x000fea0003800000 */
.L_x_1792:
        /* <DEDUP_REMOVED lines=13> */
.L_x_1795:
[----:B------:R-:W-:Y:S05]  /*148f0*/  BSYNC B0 ;  /* 0x0000000000007941 */ /* 0x000fea0003800000 */
.L_x_1794:
[----:B------:R-:W-:Y:S01]  /*14900*/  UIADD3 UR15, UR15, 0x2, URZ ;  /* 0x000000020f0f7890 */ /* 0x000fe2000fffe03f */
[----:B------:R-:W-:Y:S06]  /*14910*/  BAR.ARV 0xa, 0xa0 ;  /* 0x0282800000007b1d */ /* 0x000fec0000002000 */
[----:B------:R-:W-:Y:S01]  /*14920*/  BSSY B0, `(.L_x_1796) ;  /* 0x0000004000007945 */ /* 0x000fe20003800000 */
[----:B------:R-:W-:-:S03]  /*14930*/  ISETP.LE.AND P1, PT, R2, UR15, PT ;  /* 0x0000000f02007c0c */ /* 0x000fc6000bf23270 */
[----:B------:R-:W-:Y:S10]  /*14940*/  @!P0 BRA `(.L_x_1797) ;  /* 0x0000000000048947 */ /* 0x000ff40003800000 */
[----:B------:R-:W-:-:S04]  /*14950*/  DEPBAR.LE SB0, 0x0 ;  /* 0x000080000000791a */ /* 0x000fc80000000000 */
.L_x_1797:
[----:B------:R-:W-:Y:S05]  /*14960*/  BSYNC B0 ;  /* 0x0000000000007941 */ /* 0x000fea0003800000 */
.L_x_1796:
[----:B------:R-:W-:Y:S06]  /*14970*/  BAR.ARV 0xb, 0xa0 ;  /* 0x02c2800000007b1d */ /* 0x000fec0000002000 */
[----:B------:R-:W-:Y:S02]  /*14980*/  UIADD3 UR19, UR19, 0x4000, URZ ;  /* 0x0000400013137890 */ /* 0x000fe4000fffe03f */
[----:B------:R-:W-:Y:S01]  /*14990*/  UIADD3 UR6, UR6, 0x4000, URZ ;  /* 0x0000400006067890 */ /* 0x000fe2000fffe03f */
[----:B------:R-:W-:Y:S11]  /*149a0*/  @!P1 BRA `(.L_x_1798) ;  /* 0xfffffff800c49947 */ /* 0x000ff6000383ffff */
[----:B------:R-:W-:Y:S05]  /*149b0*/  BRA `(.L_x_1689) ;  /* 0x0000002400207947 */ /* 0x000fea0003800000 */
.L_x_1770:
[----:B------:R-:W-:Y:S01]  /*149c0*/  ULDC.64 UR4, c[0x0][0x8d8] ;  /* 0x0002360000047ab9 */ /* 0x000fe20000000a00 */
[----:B------:R-:W1:Y:S01]  /*149d0*/  S2UR UR21, SR_CTAID.X ;  /* 0x00000000001579c3 */ /* 0x000e620000002500 */
[----:B------:R-:W-:-:S04]  /*149e0*/  ISETP.NE.U32.AND P0, PT, RZ, UR4, PT ;  /* 0x00000004ff007c0c */ /* 0x000fc8000bf05070 */
[----:B------:R-:W-:-:S03]  /*149f0*/  ISETP.NE.AND.EX P0, PT, RZ, UR5, PT, P0 ;  /* 0x00000005ff007c0c */ /* 0x000fc6000bf05300 */
[----:B------:R-:W2:Y:S08]  /*14a00*/  S2UR UR13, SR_CTAID.Z ;  /* 0x00000000000d79c3 */ /* 0x000eb00000002700 */
[----:B------:R-:W3:Y:S02]  /*14a10*/  S2UR UR20, SR_CTAID.Y ;  /* 0x00000000001479c3 */ /* 0x000ee40000002600 */
[----:B------:R-:W-:Y:S05]  /*14a20*/  @!P0 BRA `(.L_x_1799) ;  /* 0x00000000001c8947 */ /* 0x000fea0003800000 */
[----:B------:R-:W-:Y:S02]  /*14a30*/  ULDC.64 UR4, c[0x0][0x8d8] ;  /* 0x0002360000047ab9 */ /* 0x000fe40000000a00 */
[----:B--2---:R-:W-:-:S06]  /*14a40*/  UIMAD.WIDE UR4, UR13, 0x4, UR4 ;  /* 0x000000040d0478a5 */ /* 0x004fcc000f8e0204 */
[----:B------:R-:W-:Y:S01]  /*14a50*/  MOV R2, UR4 ;  /* 0x0000000400027c02 */ /* 0x000fe20008000f00 */
[----:B------:R-:W-:-:S05]  /*14a60*/  IMAD.U32 R3, RZ, RZ, UR5 ;  /* 0x00000005ff037e24 */ /* 0x000fca000f8e00ff */
[----:B------:R-:W2:Y:S02]  /*14a70*/  LDG.E R2, desc[UR38][R2.64] ;  /* 0x0000002602027981 */ /* 0x000ea4000c1e1900 */
[----:B--2---:R-:W-:Y:S01]  /*14a80*/  R2UR UR4, R2 ;  /* 0x00000000020472ca */ /* 0x004fe200000e0000 */
[----:B------:R-:W-:-:S14]  /*14a90*/  BRA `(.L_x_1800) ;  /* 0x00000000003c7947 */ /* 0x000fdc0003800000 */
.L_x_1799:
[----:B------:R-:W-:Y:S02]  /*14aa0*/  ULDC.64 UR4, c[0x0][0x8d0] ;  /* 0x0002340000047ab9 */ /* 0x000fe40000000a00 */
[----:B------:R-:W-:-:S04]  /*14ab0*/  ISETP.NE.U32.AND P0, PT, RZ, UR4, PT ;  /* 0x00000004ff007c0c */ /* 0x000fc8000bf05070 */
[----:B------:R-:W-:-:S13]  /*14ac0*/  ISETP.NE.AND.EX P0, PT, RZ, UR5, PT, P0 ;  /* 0x00000005ff007c0c */ /* 0x000fda000bf05300 */
[----:B------:R-:W-:Y:S05]  /*14ad0*/  @!P0 BRA `(.L_x_1801) ;  /* 0x0000000000288947 */ /* 0x000fea0003800000 */
[----:B------:R-:W-:Y:S02]  /*14ae0*/  ULDC.64 UR4, c[0x0][0x8d0] ;  /* 0x0002340000047ab9 */ /* 0x000fe40000000a00 */
[----:B--2---:R-:W-:-:S06]  /*14af0*/  UIMAD.WIDE UR4, UR13, 0x4, UR4 ;  /* 0x000000040d0478a5 */ /* 0x004fcc000f8e0204 */
[----:B------:R-:W-:Y:S01]  /*14b00*/  MOV R2, UR4 ;  /* 0x0000000400027c02 */ /* 0x000fe20008000f00 */
[----:B------:R-:W-:-:S05]  /*14b10*/  IMAD.U32 R3, RZ, RZ, UR5 ;  /* 0x00000005ff037e24 */ /* 0x000fca000f8e00ff */
[----:B------:R-:W2:Y:S04]  /*14b20*/  LDG.E R0, desc[UR38][R2.64] ;  /* 0x0000002602007981 */ /* 0x000ea8000c1e1900 */
[----:B------:R-:W4:Y:S01]  /*14b30*/  LDG.E R4, desc[UR38][R2.64+0x4] ;  /* 0x0000042602047981 */ /* 0x000f22000c1e1900 */
[----:B--2---:R-:W-:Y:S02]  /*14b40*/  R2UR UR4, R0 ;  /* 0x00000000000472ca */ /* 0x004fe400000e0000 */
[----:B----4-:R-:W-:-:S13]  /*14b50*/  R2UR UR5, R4 ;  /* 0x00000000040572ca */ /* 0x010fda00000e0000 */
[----:B------:R-:W-:Y:S01]  /*14b60*/  UIADD3 UR4, -UR4, UR5, URZ ;  /* 0x0000000504047290 */ /* 0x000fe2000fffe13f */
[----:B------:R-:W-:Y:S11]  /*14b70*/  BRA `(.L_x_1800) ;  /* 0x0000000000047947 */ /* 0x000ff60003800000 */
.L_x_1801:
[----:B------:R-:W-:-:S05]  /*14b80*/  ULDC UR4, c[0x0][0x8bc] ;  /* 0x00022f0000047ab9 */ /* 0x000fca0000000800 */
.L_x_1800:
[----:B-1----:R-:W-:Y:S01]  /*14b90*/  USHF.L.U32 UR8, UR21, 0x7, URZ ;  /* 0x0000000715087899 */ /* 0x002fe2000800063f */
[----:B------:R-:W-:Y:S01]  /*14ba0*/  MOV R10, 0x1 ;  /* 0x00000001000a7802 */ /* 0x000fe20000000f00 */
[----:B------:R-:W-:Y:S02]  /*14bb0*/  IMAD.MOV.U32 R0, RZ, RZ, RZ ;  /* 0x000000ffff007224 */ /* 0x000fe400078e00ff */
[----:B------:R-:W-:-:S04]  /*14bc0*/  UISETP.GE.AND UP0, UPT, UR8, UR4, UPT ;  /* 0x000000040800728c */ /* 0x000fc8000bf06270 */
[----:B--2---:R-:W-:-:S06]  /*14bd0*/  USEL UR13, UR13, 0xffffffff, !UP0 ;  /* 0xffffffff0d0d7887 */ /* 0x004fcc000c000000 */
[----:B------:R-:W-:-:S13]  /*14be0*/  ISETP.LE.AND P0, PT, RZ, UR13, PT ;  /* 0x0000000dff007c0c */ /* 0x000fda000bf03270 */
[----:B------:R-:W-:Y:S05]  /*14bf0*/  @!P0 BRA `(.L_x_1802) ;  /* 0x0000001c00fc8947 */ /* 0x000fea0003800000 */
[----:B------:R-:W-:Y:S01]  /*14c00*/  ULDC.64 UR18, c[0x0][0x770] ;  /* 0x0001dc0000127ab9 */ /* 0x000fe20000000a00 */
[----:B------:R-:W-:Y:S01]  /*14c10*/  ULDC.64 UR14, c[0x0][0x770] ;  /* 0x0001dc00000e7ab9 */ /* 0x000fe20000000a00 */
[----:B------:R-:W-:Y:S02]  /*14c20*/  UISETP.NE.U32.AND UP1, UPT, UR18, URZ, UPT ;  /* 0x0000003f1200728c */ /* 0x000fe4000bf25070 */
[----:B------:R-:W-:Y:S02]  /*14c30*/  UIMAD.WIDE UR14, UR13, 0x4, UR14 ;  /* 0x000000040d0e78a5 */ /* 0x000fe4000f8e020e */
[----:B------:R-:W-:Y:S01]  /*14c40*/  UISETP.NE.AND.EX UP1, UPT, UR19, URZ, UPT, UP1 ;  /* 0x0000003f1300728c */ /* 0x000fe2000bf25310 */
[----:B------:R-:W-:Y:S01]  /*14c50*/  ULDC.64 UR4, c[0x0][0x778] ;  /* 0x0001de0000047ab9 */ /* 0x000fe20000000a00 */
[----:B------:R-:W-:Y:S02]  /*14c60*/  ULDC.64 UR6, c[0x0][0x780] ;  /* 0x0001e00000067ab9 */ /* 0x000fe40000000a00 */
[----:B------:R-:W-:Y:S01]  /*14c70*/  MOV R2, UR14 ;  /* 0x0000000e00027c02 */ /* 0x000fe20008000f00 */
[----:B------:R-:W-:Y:S01]  /*14c80*/  IMAD.U32 R3, RZ, RZ, UR15 ;  /* 0x0000000fff037e24 */ /* 0x000fe2000f8e00ff */
[----:B------:R-:W-:Y:S01]  /*14c90*/  PLOP3.LUT P1, PT, PT, PT, UP1, 0x80, 0x0 ;  /* 0x000000000000781c */ /* 0x000fe20003f2f018 */
[----:B------:R-:W-:-:S02]  /*14ca0*/  UISETP.NE.U32.AND UP0, UPT, UR4, URZ, UPT ;  /* 0x0000003f0400728c */ /* 0x000fc4000bf05070 */
[----:B------:R-:W-:Y:S02]  /*14cb0*/  UISETP.NE.U32.AND UP2, UPT, UR6, URZ, UPT ;  /* 0x0000003f0600728c */ /* 0x000fe4000bf45070 */
[----:B------:R-:W-:Y:S02]  /*14cc0*/  UISETP.NE.AND.EX UP0, UPT, UR5, URZ, UPT, UP0 ;  /* 0x0000003f0500728c */ /* 0x000fe4000bf05300 */
[----:B------:R-:W-:Y:S01]  /*14cd0*/  UISETP.NE.AND.EX UP2, UPT, UR7, URZ, UPT, UP2 ;  /* 0x0000003f0700728c */ /* 0x000fe2000bf45320 */
[----:B------:R-:W-:Y:S01]  /*14ce0*/  ULDC.64 UR16, c[0x0][0x778] ;  /* 0x0001de0000107ab9 */ /* 0x000fe20000000a00 */
[----:B------:R-:W-:-:S04]  /*14cf0*/  ULDC.64 UR22, c[0x0][0x788] ;  /* 0x0001e20000167ab9 */ /* 0x000fc80000000a00 */
[----:B------:R-:W2:Y:S01]  /*14d00*/  @P1 LDG.E R6, desc[UR38][R2.64] ;  /* 0x0000002602061981 */ /* 0x000ea2000c1e1900 */
[----:B------:R-:W-:Y:S01]  /*14d10*/  PLOP3.LUT P2, PT, PT, PT, UP0, 0x80, 0x0 ;  /* 0x000000000000781c */ /* 0x000fe20003f4f008 */
[----:B------:R-:W-:Y:S01]  /*14d20*/  UIMAD.WIDE UR16, UR13, 0x4, UR16 ;  /* 0x000000040d1078a5 */ /* 0x000fe2000f8e0210 */
[----:B------:R-:W-:Y:S01]  /*14d30*/  PLOP3.LUT P3, PT, PT, PT, UP2, 0x80, 0x0 ;  /* 0x000000000000781c */ /* 0x000fe20003f6f028 */
[----:B------:R1:W4:Y:S01]  /*14d40*/  @P1 LDG.E R0, desc[UR38][R2.64] ;  /* 0x0000002602001981 */ /* 0x000322000c1e1900 */
[----:B------:R-:W-:Y:S02]  /*14d50*/  @UP2 ULDC.64 UR4, c[0x0][0x780] ;  /* 0x0001e00000042ab9 */ /* 0x000fe40000000a00 */
[----:B------:R-:W-:Y:S01]  /*14d60*/  @UP2 UIMAD.WIDE UR4, UR13, 0x4, UR4 ;  /* 0x000000040d0428a5 */ /* 0x000fe2000f8e0204 */
[----:B-1----:R-:W-:Y:S01]  /*14d70*/  MOV R2, UR16 ;  /* 0x0000001000027c02 */ /* 0x002fe20008000f00 */
[----:B------:R-:W-:-:S05]  /*14d80*/  IMAD.U32 R3, RZ, RZ, UR17 ;  /* 0x00000011ff037e24 */ /* 0x000fca000f8e00ff */
[----:B------:R1:W5:Y:S02]  /*14d90*/  @P2 LDG.E R4, desc[UR38][R2.64] ;  /* 0x0000002602042981 */ /* 0x000364000c1e1900 */
[----:B-1----:R-:W-:Y:S01]  /*14da0*/  MOV R2, UR4 ;  /* 0x0000000400027c02 */ /* 0x002fe20008000f00 */
[----:B------:R-:W-:-:S05]  /*14db0*/  IMAD.U32 R3, RZ, RZ, UR5 ;  /* 0x00000005ff037e24 */ /* 0x000fca000f8e00ff */
[----:B------:R-:W3:Y:S01]  /*14dc0*/  @P3 LDG.E R5, desc[UR38][R2.64] ;  /* 0x0000002602053981 */ /* 0x000ee2000c1e1900 */
[----:B------:R-:W-:Y:S01]  /*14dd0*/  ISETP.NE.U32.AND P0, PT, RZ, UR22, PT ;  /* 0x00000016ff007c0c */ /* 0x000fe2000bf05070 */
[----:B------:R-:W-:Y:S01]  /*14de0*/  UMOV UR7, URZ ;  /* 0x0000003f00077c82 */ /* 0x000fe20008000000 */
[----:B------:R-:W-:Y:S01]  /*14df0*/  UMOV UR11, URZ ;  /* 0x0000003f000b7c82 */ /* 0x000fe20008000000 */
[----:B------:R-:W-:Y:S01]  /*14e00*/  ULDC UR9, c[0x0][0x280] ;  /* 0x0000a00000097ab9 */ /* 0x000fe20000000800 */
[----:B------:R-:W-:Y:S02]  /*14e10*/  ISETP.NE.AND.EX P0, PT, RZ, UR23, PT, P0 ;  /* 0x00000017ff007c0c */ /* 0x000fe4000bf05300 */
[----:B--2---:R-:W-:Y:S02]  /*14e20*/  @P1 R2UR UR4, R6 ;  /* 0x00000000060412ca */ /* 0x004fe400000e0000 */
[----:B----4-:R-:W-:-:S11]  /*14e30*/  @P1 R2UR UR7, R0 ;  /* 0x00000000000712ca */ /* 0x010fd600000e0000 */
[----:B------:R-:W-:-:S04]  /*14e40*/  @UP1 ULEA UR4, UR13, UR4, 0x7 ;  /* 0x000000040d041291 */ /* 0x000fc8000f8e383f */
[----:B------:R-:W-:Y:S01]  /*14e50*/  @UP1 USHF.R.S32.HI UR5, URZ, 0x1f, UR4 ;  /* 0x0000001f3f051899 */ /* 0x000fe20008011404 */
[----:B-----5:R-:W-:-:S03]  /*14e60*/  @P2 R2UR UR11, R4 ;  /* 0x00000000040b22ca */ /* 0x020fc600000e0000 */
[----:B------:R-:W-:-:S04]  /*14e70*/  @UP1 ULEA.HI UR5, UR5, UR4, URZ, 0x7 ;  /* 0x0000000405051291 */ /* 0x000fc8000f8f383f */
[----:B------:R-:W-:-:S04]  /*14e80*/  @UP1 ULOP3.LUT UR6, UR5, 0xffffff80, URZ, 0xc0, !UPT ;  /* 0xffffff8005061892 */ /* 0x000fc8000f8ec03f */
[----:B------:R-:W-:Y:S01]  /*14e90*/  @UP1 USHF.R.S32.HI UR12, URZ, 0x1f, UR6 ;  /* 0x0000001f3f0c1899 */ /* 0x000fe20008011406 */
[----:B---3--:R-:W-:Y:S01]  /*14ea0*/  @P3 R2UR UR9, R5 ;  /* 0x00000000050932ca */ /* 0x008fe200000e0000 */
[----:B------:R-:W-:-:S14]  /*14eb0*/  @P3 BRA `(.L_x_1803) ;  /* 0x0000000000203947 */ /* 0x000fdc0003800000 */
[----:B------:R-:W-:Y:S05]  /*14ec0*/  @!P1 BRA `(.L_x_1803) ;  /* 0x00000000001c9947 */ /* 0x000fea0003800000 */
[----:B------:R-:W-:Y:S01]  /*14ed0*/  MOV R2, UR14 ;  /* 0x0000000e00027c02 */ /* 0x000fe20008000f00 */
[----:B------:R-:W-:-:S05]  /*14ee0*/  IMAD.U32 R3, RZ, RZ, UR15 ;  /* 0x0000000fff037e24 */ /* 0x000fca000f8e00ff */
[----:B------:R-:W2:Y:S04]  /*14ef0*/  LDG.E R0, desc[UR38][R2.64] ;  /* 0x0000002602007981 */ /* 0x000ea8000c1e1900 */
[----:B------:R-:W3:Y:S01]  /*14f00*/  LDG.E R4, desc[UR38][R2.64+0x4] ;  /* 0x0000042602047981 */ /* 0x000ee2000c1e1900 */
[----:B--2---:R-:W-:Y:S02]  /*14f10*/  R2UR UR4, R0 ;  /* 0x00000000000472ca */ /* 0x004fe400000e0000 */
[----:B---3--:R-:W-:-:S13]  /*14f20*/  R2UR UR9, R4 ;  /* 0x00000000040972ca */ /* 0x008fda00000e0000 */
[----:B------:R-:W-:-:S12]  /*14f30*/  UIADD3 UR9, -UR4, UR9, URZ ;  /* 0x0000000904097290 */ /* 0x000fd8000fffe13f */
.L_x_1803:
        /* <DEDUP_REMOVED lines=13> */
.L_x_1804:
        /* <DEDUP_REMOVED lines=8> */
.L_x_1805:
        /* <DEDUP_REMOVED lines=9> */
[----:B------:R-:W-:-:S04]  /*15120*/  ULEA.HI UR6, UR12, UR6, URZ, 0x7 ;  /* 0x000000060c067291 */ /* 0x000fc8000f8f383f */
[----:B------:R-:W-:Y:S01]  /*15130*/  VIMNMX R4, RZ, UR14, !PT ;  /* 0x0000000eff047c48 */ /* 0x000fe2000ffe0100 */
[----:B------:R-:W-:Y:S01]  /*15140*/  USHF.R.S32.HI UR6, URZ, 0x7, UR6 ;  /* 0x000000073f067899 */ /* 0x000fe20008011406 */
[----:B------:R-:W-:Y:S11]  /*15150*/  @!P0 BRA `(.L_x_1806) ;  /* 0x0000000000208947 */ /* 0x000ff60003800000 */
[----:B------:R-:W-:Y:S01]  /*15160*/  UIADD3 UR9, UR8, 0xff, UR9 ;  /* 0x000000ff08097890 */ /* 0x000fe2000fffe009 */
[----:B------:R-:W-:-:S03]  /*15170*/  ULDC UR12, c[0x0][0x748] ;  /* 0x0001d200000c7ab9 */ /* 0x000fc60000000800 */
[----:B------:R-:W-:-:S04]  /*15180*/  UIADD3 UR9, UR9, UR12, -UR10 ;  /* 0x0000000c09097290 */ /* 0x000fc8000fffe80a */
[----:B------:R-:W-:-:S04]  /*15190*/  USHF.R.S32.HI UR10, URZ, 0x1f, UR9 ;  /* 0x0000001f3f0a7899 */ /* 0x000fc80008011409 */
[----:B------:R-:W-:-:S04]  /*151a0*/  ULEA.HI UR10, UR10, UR9, URZ, 0x7 ;  /* 0x000000090a0a7291 */ /* 0x000fc8000f8f383f */
[----:B------:R-:W-:-:S04]  /*151b0*/  USHF.R.S32.HI UR10, URZ, 0x7, UR10 ;  /* 0x000000073f0a7899 */ /* 0x000fc8000801140a */
[----:B------:R-:W-:-:S04]  /*151c0*/  UISETP.LT.AND UP1, UPT, UR6, UR10, UPT ;  /* 0x0000000a0600728c */ /* 0x000fc8000bf21270 */
[----:B------:R-:W-:-:S12]  /*151d0*/  USEL UR6, UR6, UR10, UP1 ;  /* 0x0000000a06067287 */ /* 0x000fd80008800000 */
.L_x_1806:
[----:B------:R-:W-:Y:S02]  /*151e0*/  ISETP.LT.AND P0, PT, R4, UR6, PT ;  /* 0x0000000604007c0c */ /* 0x000fe4000bf01270 */
[----:B------:R-:W-:-:S11]  /*151f0*/  MOV R0, RZ ;  /* 0x000000ff00007202 */ /* 0x000fd60000000f00 */
[----:B------:R-:W-:Y:S05]  /*15200*/  @!P0 BRA `(.L_x_1802) ;  /* 0x0000001800788947 */ /* 0x000fea0003800000 */
[----:B------:R-:W-:Y:S01]  /*15210*/  USHF.R.S32.HI UR10, URZ, 0x1f, UR20 ;  /* 0x0000001f3f0a7899 */ /* 0x000fe20008011414 */
[----:B------:R-:W-:Y:S01]  /*15220*/  BSSY B0, `(.L_x_1802) ;  /* 0x000019c000007945 */ /* 0x000fe20003800000 */
[----:B------:R-:W-:Y:S01]  /*15230*/  ULDC.64 UR16, c[0x0][0x718] ;  /* 0x0001c60000107ab9 */ /* 0x000fe20000000a00 */
[----:B------:R-:W-:Y:S01]  /*15240*/  UISETP.NE.U32.AND UP1, UPT, UR18, URZ, UPT ;  /* 0x0000003f1200728c */ /* 0x000fe2000bf25070 */
[----:B------:R-:W-:Y:S01]  /*15250*/  IMAD.MOV.U32 R0, RZ, RZ, RZ ;  /* 0x000000ffff007224 */ /* 0x000fe200078e00ff */
[----:B------:R-:W-:Y:S01]  /*15260*/  UIMAD UR9, UR10, UR16, URZ ;  /* 0x000000100a0972a4 */ /* 0x000fe2000f8e023f */
[----:B------:R-:W-:Y:S01]  /*15270*/  ULDC UR12, c[0x0][0x2e8] ;  /* 0x0000ba00000c7ab9 */ /* 0x000fe20000000800 */
[----:B------:R-:W-:Y:S01]  /*15280*/  UMOV UR14, UR4 ;  /* 0x00000004000e7c82 */ /* 0x000fe20008000000 */
[----:B------:R-:W-:Y:S01]  /*15290*/  UMOV UR15, UR5 ;  /* 0x00000005000f7c82 */ /* 0x000fe20008000000 */
[----:B------:R-:W-:Y:S02]  /*152a0*/  UIMAD UR22, UR20, UR17, UR9 ;  /* 0x00000011141672a4 */ /* 0x000fe4000f8e0209 */
[----:B------:R-:W-:-:S02]  /*152b0*/  UISETP.NE.AND.EX UP1, UPT, UR19, URZ, UPT, UP1 ;  /* 0x0000003f1300728c */ /* 0x000fc4000bf25310 */
[----:B------:R-:W-:Y:S02]  /*152c0*/  USHF.R.S32.HI UR9, URZ, 0x1f, UR13 ;  /* 0x0000001f3f097899 */ /* 0x000fe4000801140d */
[----:B------:R-:W-:Y:S02]  /*152d0*/  UISETP.NE.AND UP2, UPT, UR12, 0x1, UPT ;  /* 0x000000010c00788c */ /* 0x000fe4000bf45270 */
[----:B------:R-:W-:Y:S01]  /*152e0*/  UIMAD.WIDE.U32 UR4, UR20, UR16, UR14 ;  /* 0x00000010140472a5 */ /* 0x000fe2000f8e000e */
[----:B------:R-:W-:Y:S01]  /*152f0*/  ULDC.64 UR18, c[0x0][0x730] ;  /* 0x0001cc0000127ab9 */ /* 0x000fe20000000a00 */
[----:B------:R-:W-:Y:S02]  /*15300*/  USEL UR9, UR9, URZ, !UP1 ;  /* 0x0000003f09097287 */ /* 0x000fe4000c800000 */
[----:B------:R-:W-:Y:S01]  /*15310*/  UIMAD UR10, UR10, UR18, URZ ;  /* 0x000000120a0a72a4 */ /* 0x000fe2000f8e023f */
[----:B------:R-:W-:Y:S01]  /*15320*/  ELECT P0, URZ, PT ;  /* 0x00000000003f782f */ /* 0x000fe20003800000 */
[----:B------:R-:W-:Y:S01]  /*15330*/  ULDC.64 UR16, c[0x0][0x720] ;  /* 0x0001c80000107ab9 */ /* 0x000fe20000000a00 */
[----:B------:R-:W-:-:S02]  /*15340*/  USEL UR21, UR13, URZ, !UP1 ;  /* 0x0000003f0d157287 */ /* 0x000fc4000c800000 */
[----:B------:R-:W-:Y:S02]  /*15350*/  UIADD3 UR23, UR5, UR22, URZ ;  /* 0x0000001605177290 */ /* 0x000fe4000fffe03f */
[----:B------:R-:W-:Y:S01]  /*15360*/  UIMAD UR5, UR9, UR16, URZ ;  /* 0x00000010090572a4 */ /* 0x000fe2000f8e023f */
[----:B------:R-:W-:Y:S01]  /*15370*/  UMOV UR22, UR4 ;  /* 0x0000000400167c82 */ /* 0x000fe20008000000 */
[----:B------:R-:W-:Y:S02]  /*15380*/  UIMAD.WIDE.U32 UR14, UR20, UR18, UR14 ;  /* 0x00000012140e72a5 */ /* 0x000fe4000f8e000e */
[----:B------:R-:W-:Y:S02]  /*15390*/  UIMAD UR10, UR20, UR19, UR10 ;  /* 0x00000013140a72a4 */ /* 0x000fe4000f8e020a */
[----:B------:R-:W-:Y:S01]  /*153a0*/  UIMAD.WIDE.U32 UR22, UR16, UR21, UR22 ;  /* 0x00000015101672a5 */ /* 0x000fe2000f8e0016 */
[----:B------:R-:W-:Y:S02]  /*153b0*/  ULDC.64 UR18, c[0x0][0x738] ;  /* 0x0001ce0000127ab9 */ /* 0x000fe40000000a00 */
[----:B------:R-:W-:Y:S01]  /*153c0*/  @UP2 ULDC UR16, c[0x0][0x2ec] ;  /* 0x0000bb0000102ab9 */ /* 0x000fe20000000800 */
[----:B------:R-:W-:-:S02]  /*153d0*/  UIMAD UR5, UR17, UR21, UR5 ;  /* 0x00000015110572a4 */ /* 0x000fc4000f8e0205 */
[----:B------:R-:W-:Y:S02]  /*153e0*/  UIADD3 UR15, UR15, UR10, URZ ;  /* 0x0000000a0f0f7290 */ /* 0x000fe4000fffe03f */
[----:B------:R-:W-:Y:S02]  /*153f0*/  UIMAD UR9, UR9, UR18, URZ ;  /* 0x00000012090972a4 */ /* 0x000fe4000f8e023f */
[----:B------:R-:W-:Y:S02]  /*15400*/  UIMAD.WIDE.U32 UR16, UR20, UR16, URZ ;  /* 0x00000010141072a5 */ /* 0x000fe4000f8e003f */
[----:B------:R-:W-:Y:S01]  /*15410*/  UIADD3 UR11, UR8, UR11, URZ ;  /* 0x0000000b080b7290 */ /* 0x000fe2000fffe03f */
[----:B------:R-:W-:Y:S02]  /*15420*/  UMOV UR12, UR20 ;  /* 0x00000014000c7c82 */ /* 0x000fe40008000000 */
[----:B------:R-:W-:Y:S01]  /*15430*/  @UP2 ULDC UR8, c[0x0][0x2f0] ;  /* 0x0000bc0000082ab9 */ /* 0x000fe20000000800 */
[----:B------:R-:W-:-:S02]  /*15440*/  UIMAD UR4, UR19, UR21, UR9 ;  /* 0x00000015130472a4 */ /* 0x000fc4000f8e0209 */
[----:B------:R-:W-:Y:S02]  /*15450*/  UIMAD.WIDE.U32 UR14, UR18, UR21, UR14 ;  /* 0x00000015120e72a5 */ /* 0x000fe4000f8e000e */
[----:B------:R-:W-:Y:S02]  /*15460*/  USEL UR13, UR13, URZ, !UP0 ;  /* 0x0000003f0d0d7287 */ /* 0x000fe4000c000000 */
        /* <DEDUP_REMOVED lines=9> */
.L_x_1836:
        /* <DEDUP_REMOVED lines=15> */
.L_x_1809:
[----:B------:R-:W-:Y:S01]  /*155f0*/  R2UR UR19, R4 ;  /* 0x00000000041372ca */ /* 0x000fe200000e0000 */
[----:B------:R-:W2:Y:S01]  /*15600*/  LDC.64 R12, c[0x0][0x198] ;  /* 0x00006600ff0c7b82 */ /* 0x000ea20000000a00 */
        /* <DEDUP_REMOVED lines=10> */
[----:B------:R-:W-:Y:S01]  /*156b0*/  UMOV UR27, UR11 ;  /* 0x0000000b001b7c82 */ /* 0x000fe20008000000 */
[----:B------:R-:W-:Y:S01]  /*156c0*/  USHF.L.U32 UR19, UR19, 0x7, URZ ;  /* 0x0000000713137899 */ /* 0x000fe2000800063f */
[----:B------:R-:W-:Y:S01]  /*156d0*/  IMAD.MOV.U32 R16, RZ, RZ, RZ ;  /* 0x000000ffff107224 */ /* 0x000fe200078e00ff */
[----:B------:R-:W-:Y:S01]  /*156e0*/  UMOV UR28, UR12 ;  /* 0x0000000c001c7c82 */ /* 0x000fe20008000000 */
[----:B------:R-:W-:Y:S01]  /*156f0*/  UMOV UR29, UR13 ;  /* 0x0000000d001d7c82 */ /* 0x000fe20008000000 */
[----:B------:R-:W-:-:S02]  /*15700*/  UIADD3 UR8, UP0, UR19, UR22, URZ ;  /* 0x0000001613087290 */ /* 0x000fc4000ff1e03f */
[----:B------:R-:W-:Y:S01]  /*15710*/  IMAD.U32 R3, RZ, RZ, UR19 ;  /* 0x00000013ff037e24 */ /* 0x000fe2000f8e00ff */
[----:B------:R-:W-:Y:S01]  /*15720*/  UIADD3 UR19, UR19, UR7, URZ ;  /* 0x0000000713137290 */ /* 0x000fe2000fffe03f */
[----:B------:R-:W-:Y:S02]  /*15730*/  UMOV UR26, UR18 ;  /* 0x00000012001a7c82 */ /* 0x000fe40008000000 */
[----:B------:R-:W-:Y:S01]  /*15740*/  PLOP3.LUT P1, PT, PT, PT, UP0, 0x80, 0x0 ;  /* 0x000000000000781c */ /* 0x000fe20003f2f008 */
[----:B-1----:R-:W-:Y:S01]  /*15750*/  IMAD.U32 R0, RZ, RZ, UR8 ;  /* 0x00000008ff007e24 */ /* 0x002fe2000f8e00ff */
[----:B--2---:R-:W-:Y:S01]  /*15760*/  MOV R6, R13 ;  /* 0x0000000d00067202 */ /* 0x004fe20000000f00 */
[----:B------:R-:W-:Y:S01]  /*15770*/  IMAD.MOV.U32 R7, RZ, RZ, R12 ;  /* 0x000000ffff077224 */ /* 0x000fe200078e000c */
[----:B------:R-:W-:Y:S02]  /*15780*/  LEA.HI.X.SX32 R3, R3, R14, 0x1, P1 ;  /* 0x0000000e03037211 */ /* 0x000fe400008f0eff */
[----:B------:R-:W-:-:S02]  /*15790*/  LEA R2, P1, R0, R9, 0x2 ;  /* 0x0000000900027211 */ /* 0x000fc400078210ff */
[----:B------:R-:W-:Y:S02]  /*157a0*/  R2UR UR8, R15 ;  /* 0x000000000f0872ca */ /* 0x000fe400000e0000 */
[----:B------:R-:W-:Y:S02]  /*157b0*/  LEA.HI.X R0, R0, R8, R3, 0x2, P1 ;  /* 0x0000000800007211 */ /* 0x000fe400008f1403 */
[----:B------:R-:W-:Y:S02]  /*157c0*/  R2UR UR30, R2 ;  /* 0x00000000021e72ca */ /* 0x000fe400000e0000 */
[----:B------:R-:W-:Y:S02]  /*157d0*/  R2UR UR31, R0 ;  /* 0x00000000001f72ca */ /* 0x000fe400000e0000 */
[----:B------:R-:W-:-:S04]  /*157e0*/  IADD3 R0, P1, R7, 0x2f0, RZ ;  /* 0x000002f007007810 */ /* 0x000fc80007f3e0ff */
[----:B------:R-:W-:Y:S01]  /*157f0*/  R2UR UR44, R0 ;  /* 0x00000000002c72ca */ /* 0x000fe200000e0000 */
[----:B------:R-:W-:Y:S01]  /*15800*/  UIADD3 UR16, UR8, 0x10000, URZ ;  /* 0x0001000008107890 */ /* 0x000fe2000fffe03f */
[C---:B------:R-:W-:Y:S01]  /*15810*/  IADD3 R0, P2, R7.reuse, 0x3f0, RZ ;  /* 0x000003f007007810 */ /* 0x040fe20007f5e0ff */
[----:B------:R-:W-:Y:S02]  /*15820*/  UIADD3 UR17, UR8, 0x30c10, URZ ;  /* 0x00030c1008117890 */ /* 0x000fe4000fffe03f */
[----:B------:R-:W-:Y:S01]  /*15830*/  UIADD3 UR42, UR8, 0x20000, URZ ;  /* 0x00020000082a7890 */ /* 0x000fe2000fffe03f */
[----:B------:R-:W-:Y:S01]  /*15840*/  R2UR UR46, R0 ;  /* 0x00000000002e72ca */ /* 0x000fe200000e0000 */
[----:B------:R-:W-:Y:S01]  /*15850*/  IMAD.X R0, RZ, RZ, R6, P1 ;  /* 0x000000ffff007224 */ /* 0x000fe200008e0606 */
[----:B------:R-:W-:Y:S01]  /*15860*/  IADD3 R2, P1, R7, 0xf0, RZ ;  /* 0x000000f007027810 */ /* 0x000fe20007f3e0ff */
[----:B------:R-:W-:Y:S01]  /*15870*/  UIADD3 UR9, UR8, 0x30c00, URZ ;  /* 0x00030c0008097890 */ /* 0x000fe2000fffe03f */
[----:B------:R-:W-:-:S02]  /*15880*/  UMOV UR43, UR17 ;  /* 0x00000011002b7c82 */ /* 0x000fc40008000000 */
[----:B------:R-:W-:Y:S01]  /*15890*/  IADD3.X R3, RZ, R6, RZ, P1, !PT ;  /* 0x00000006ff037210 */ /* 0x000fe20000ffe4ff */
[----:B------:R-:W-:Y:S01]  /*158a0*/  UIADD3 UR24, UR8, 0x4000, URZ ;  /* 0x0000400008187890 */ /* 0x000fe2000fffe03f */
[----:B------:R-:W-:Y:S02]  /*158b0*/  R2UR UR32, R2 ;  /* 0x00000000022072ca */ /* 0x000fe400000e0000 */
[----:B------:R-:W-:Y:S01]  /*158c0*/  R2UR UR33, R3 ;  /* 0x00000000032172ca */ /* 0x000fe200000e0000 */
[----:B------:R-:W-:Y:S01]  /*158d0*/  UMOV UR25, UR9 ;  /* 0x0000000900197c82 */ /* 0x000fe20008000000 */
[----:B------:R-:W-:Y:S01]  /*158e0*/  R2UR UR45, R0 ;  /* 0x00000000002d72ca */ /* 0x000fe200000e0000 */
[----:B------:R-:W-:-:S05]  /*158f0*/  IMAD.X R0, RZ, RZ, R6, P2 ;  /* 0x000000ffff007224 */ /* 0x000fca00010e0606 */
[----:B------:R-:W-:Y:S02]  /*15900*/  R2UR UR47, R0 ;  /* 0x00000000002f72ca */ /* 0x000fe400000e0000 */
[----:B------:R-:W-:-:S03]  /*15910*/  MOV R0, 0x8000 ;  /* 0x0000800000007802 */ /* 0x000fc60000000f00 */
[----:B------:R1:W-:Y:S01]  /*15920*/  UTMALDG.4D [UR16], [UR32], desc[UR34] ;  /* 0x00002210200075b4 */ /* 0x0003e20008019000 */
[----:B------:R1:W-:Y:S01]  /*15930*/  UBLKCP.S.G [UR42], [UR30], UR37 ;  /* 0x0000002a1e0073ba */ /* 0x0003e20008000225 */
[----:B------:R2:W-:Y:S01]  /*15940*/  SYNCS.ARRIVE.TRANS64 RZ, [R15+URZ+0x30c00], R0 ;  /* 0x030c00000fff79a7 */ /* 0x0005e2000800003f */
[----:B------:R1:W-:Y:S01]  /*15950*/  UTMALDG.4D [UR8], [UR44], desc[UR40] ;  /* 0x000028082c0075b4 */ /* 0x0003e20008019000 */
[----:B--2---:R-:W-:-:S05]  /*15960*/  IMAD.U32 R0, RZ, RZ, UR6 ;  /* 0x00000006ff007e24 */ /* 0x004fca000f8e00ff */
[----:B------:R-:W-:Y:S01]  /*15970*/  IADD3 R5, R0, -0x1, RZ ;  /* 0xffffffff00057810 */ /* 0x000fe20007ffe0ff */
[----:B------:R1:W-:Y:S03]  /*15980*/  UTMALDG.4D [UR24], [UR46], desc[UR40] ;  /* 0x000028182e0075b4 */ /* 0x0003e60008019000 */
[----:B------:R-:W-:Y:S01]  /*15990*/  ISETP.GE.AND P1, PT, R4, R5, PT ;  /* 0x000000050400720c */ /* 0x000fe20003f26270 */
[----:B------:R1:W-:-:S12]  /*159a0*/  STL [R1], R5 ;  /* 0x0000000501007387 */ /* 0x0003d80000100800 */
[----:B-1----:R-:W-:Y:S05]  /*159b0*/  @P1 BRA `(.L_x_1810) ;  /* 0x0000000c00c81947 */ /* 0x002fea0003800000 */
[----:B------:R-:W-:Y:S01]  /*159c0*/  R2UR UR8, R4 ;  /* 0x00000000040872ca */ /* 0x000fe200000e0000 */
[----:B------:R-:W-:Y:S01]  /*159d0*/  UIADD3 UR9, UR6, -0x2, URZ ;  /* 0xfffffffe06097890 */ /* 0x000fe2000fffe03f */
[----:B------:R-:W-:-:S05]  /*159e0*/  IMAD.MOV.U32 R10, RZ, RZ, 0x1 ;  /* 0x00000001ff0a7424 */ /* 0x000fca00078e00ff */
[----:B------:R-:W-:-:S06]  /*159f0*/  ISETP.NE.AND P1, PT, R4, UR9, PT ;  /* 0x0000000904007c0c */ /* 0x000fcc000bf25270 */
[----:B------:R-:W-:-:S04]  /*15a00*/  ULOP3.LUT UR8, URZ, UR8, URZ, 0x33, !UPT ;  /* 0x000000083f087292 */ /* 0x000fc8000f8e333f */
[----:B------:R-:W-:-:S06]  /*15a10*/  UIADD3 UR8, UR8, UR6, URZ ;  /* 0x0000000608087290 */ /* 0x000fcc000fffe03f */
[----:B------:R-:W-:-:S04]  /*15a20*/  MOV R0, UR8 ;  /* 0x0000000800007c02 */ /* 0x000fc80008000f00 */
[----:B------:R-:W-:Y:S02]  /*15a30*/  LOP3.LUT R5, R0, 0x1, RZ, 0xc0, !PT ;  /* 0x0000000100057812 */ /* 0x000fe400078ec0ff */
[----:B------:R-:W-:-:S03]  /*15a40*/  MOV R0, R4 ;  /* 0x0000000400007202 */ /* 0x000fc60000000f00 */
[----:B------:R1:W-:Y:S01]  /*15a50*/  STL [R1+0x4], R5 ;  /* 0x0000040501007387 */ /* 0x0003e20000100800 */
[----:B------:R-:W-:Y:S05]  /*15a60*/  @!P1 BRA `(.L_x_1811) ;  /* 0x0000000800689947 */ /* 0x000fea0003800000 */
[----:B------:R-:W-:Y:S01]  /*15a70*/  R2UR UR9, R5 ;  /* 0x00000000050972ca */ /* 0x000fe200000e0000 */
[----:B------:R-:W-:Y:S01]  /*15a80*/  IMAD.MOV.U32 R0, RZ, RZ, R4 ;  /* 0x000000ffff007224 */ /* 0x000fe200078e0004 */
[----:B------:R-:W-:-:S11]  /*15a90*/  MOV R10, 0x1 ;  /* 0x00000001000a7802 */ /* 0x000fd60000000f00 */
[----:B------:R-:W-:-:S06]  /*15aa0*/  UIADD3 UR8, UR8, -UR9, URZ ;  /* 0x8000000908087290 */ /* 0x000fcc000fffe03f */
[----:B------:R-:W-:-:S07]  /*15ab0*/  IMAD.U32 R17, RZ, RZ, UR8 ;  /* 0x00000008ff117e24 */ /* 0x000fce000f8e00ff */
.L_x_1820:
[----:B-123--:R-:W-:-:S04]  /*15ac0*/  SHF.L.U32 R18, R10, 0x1f, RZ ;  /* 0x0000001f0a127819 */ /* 0x00efc800000006ff */
[----:B------:R-:W2:Y:S02]  /*15ad0*/  SYNCS.PHASECHK.TRANS64.TRYWAIT P1, [R15+URZ+0x30c40], R18 ;  /* 0x030c40120f0075a7 */ /* 0x000ea4000802017f */
[----:B--2---:R-:W-:Y:S05]  /*15ae0*/  @!P1 BRA `(.L_x_1812) ;  /* 0x00000014009c9947 */ /* 0x004fea0003800000 */
.L_x_1837:
[----:B------:R-:W-:Y:S05]  /*15af0*/  @P0 BRA `(.L_x_1813) ;  /* 0x00000000001c0947 */ /* 0x000fea0003800000 */
[----:B------:R-:W3:Y:S02]  /*15b00*/  S2R R2, SR_TID.X ;  /* 0x0000000000027919 */ /* 0x000ee40000002100 */
[----:B---3--:R-:W-:Y:S02]  /*15b10*/  LOP3.LUT R3, R2, 0x1f, RZ, 0xc0, !PT ;  /* 0x0000001f02037812 */ /* 0x008fe400078ec0ff */
[----:B------:R-:W-:Y:S02]  /*15b20*/  MOV R2, 0x4200 ;  /* 0x0000420000027802 */ /* 0x000fe40000000f00 */
[----:B------:R-:W-:Y:S02]  /*15b30*/  ISETP.NE.AND P1, PT, R3, RZ, PT ;  /* 0x000000ff0300720c */ /* 0x000fe40003f25270 */
[----:B------:R3:W-:Y:S11]  /*15b40*/  SYNCS.ARRIVE.TRANS64 RZ, [R15+URZ+0x30c30], R2 ;  /* 0x030c30020fff79a7 */ /* 0x0007f6000800003f */
[----:B---3--:R-:W-:Y:S05]  /*15b50*/  @!P1 BRA `(.L_x_1813) ;  /* 0x0000000000049947 */ /* 0x008fea0003800000 */
[----:B------:R-:W-:Y:S01]  /*15b60*/  BPT.TRAP 0x1 ;  /* 0x000000040000795c */ /* 0x000fe20000300000 */
.L_x_1813:
[----:B------:R-:W3:Y:S01]  /*15b70*/  LDC.64 R12, c[0x0][0x728] ;  /* 0x0001ca00ff0c7b82 */ /* 0x000ee20000000a00 */
[----:B------:R-:W-:Y:S01]  /*15b80*/  IMAD.SHL.U32 R19, R0, 0x80, RZ ;  /* 0x0000008000137824 */ /* 0x000fe200078e00ff */
[----:B------:R-:W-:Y:S01]  /*15b90*/  R2UR UR8, R15 ;  /* 0x000000000f0872ca */ /* 0x000fe200000e0000 */
[----:B------:R-:W-:Y:S01]  /*15ba0*/  UMOV UR28, 0x0 ;  /* 0x00000000001c7882 */ /* 0x000fe20000000000 */
[----:B------:R-:W-:Y:S01]  /*15bb0*/  UMOV UR29, 0x14f00000 ;  /* 0x14f00000001d7882 */ /* 0x000fe20000000000 */
[----:B------:R-:W-:Y:S01]  /*15bc0*/  UMOV UR18, URZ ;  /* 0x0000003f00127c82 */ /* 0x000fe20008000000 */
[C---:B------:R-:W-:Y:S01]  /*15bd0*/  IADD3 R2, P1, R19.reuse, UR14, RZ ;  /* 0x0000000e13027c10 */ /* 0x040fe2000ff3e0ff */
[----:B------:R-:W-:Y:S01]  /*15be0*/  UMOV UR10, 0x20 ;  /* 0x00000020000a7882 */ /* 0x000fe20000000000 */
[----:B-1----:R-:W1:Y:S01]  /*15bf0*/  LDC.64 R4, c[0x0][0x198] ;  /* 0x00006600ff047b82 */ /* 0x002e620000000a00 */
[----:B------:R-:W-:-:S06]  /*15c00*/  R2UR UR19, R19 ;  /* 0x00000000131372ca */ /* 0x000fcc00000e0000 */
[----:B------:R-:W-:Y:S02]  /*15c10*/  UIADD3 UR16, UR8, 0x18000, URZ ;  /* 0x0001800008107890 */ /* 0x000fe4000fffe03f */
[----:B------:R-:W-:Y:S02]  /*15c20*/  UIADD3 UR17, UR8, 0x30c30, URZ ;  /* 0x00030c3008117890 */ /* 0x000fe4000fffe03f */
[----:B------:R-:W-:-:S03]  /*15c30*/  UIADD3 UR8, UR8, 0x20400, URZ ;  /* 0x0002040008087890 */ /* 0x000fc6000fffe03f */
[----:B------:R-:W-:Y:S01]  /*15c40*/  UIADD3 UR19, UR19, UR7, URZ ;  /* 0x0000000713137290 */ /* 0x000fe2000fffe03f */
[----:B---3--:R-:W-:Y:S01]  /*15c50*/  LEA R3, P2, R2, R12, 0x2 ;  /* 0x0000000c02037211 */ /* 0x008fe200078410ff */
[----:B------:R-:W-:-:S03]  /*15c60*/  UMOV UR9, UR17 ;  /* 0x0000001100097c82 */ /* 0x000fc60008000000 */
[----:B------:R-:W-:Y:S02]  /*15c70*/  R2UR UR24, R3 ;  /* 0x00000000031872ca */ /* 0x000fe400000e0000 */
[----:B------:R-:W-:Y:S02]  /*15c80*/  LEA.HI.X.SX32 R3, R19, R11, 0x1, P1 ;  /* 0x0000000b13037211 */ /* 0x000fe400008f0eff */
[----:B-1----:R-:W-:Y:S01]  /*15c90*/  MOV R7, R4 ;  /* 0x0000000400077202 */ /* 0x002fe20000000f00 */
        /* <DEDUP_REMOVED lines=10> */
[----:B-1-3--:R-:W-:Y:S05]  /*15d40*/  @!P1 BRA `(.L_x_1814) ;  /* 0x0000001400189947 */ /* 0x00afea0003800000 */
.L_x_1838:
[----:B------:R-:W-:Y:S05]  /*15d50*/  @P0 BRA `(.L_x_1815) ;  /* 0x00000000001c0947 */ /* 0x000fea0003800000 */
[----:B------:R-:W3:Y:S02]  /*15d60*/  S2R R2, SR_TID.X ;  /* 0x0000000000027919 */ /* 0x000ee40000002100 */
[----:B---3--:R-:W-:Y:S01]  /*15d70*/  LOP3.LUT R3, R2, 0x1f, RZ, 0xc0, !PT ;  /* 0x0000001f02037812 */ /* 0x008fe200078ec0ff */
[----:B------:R-:W-:-:S03]  /*15d80*/  IMAD.MOV.U32 R2, RZ, RZ, 0x4200 ;  /* 0x00004200ff027424 */ /* 0x000fc600078e00ff */
[----:B------:R-:W-:Y:S01]  /*15d90*/  ISETP.NE.AND P1, PT, R3, RZ, PT ;  /* 0x000000ff0300720c */ /* 0x000fe20003f25270 */
[----:B------:R3:W-:-:S12]  /*15da0*/  SYNCS.ARRIVE.TRANS64 RZ, [R15+URZ+0x30c18], R2 ;  /* 0x030c18020fff79a7 */ /* 0x0007d8000800003f */
[----:B---3--:R-:W-:Y:S05]  /*15db0*/  @!P1 BRA `(.L_x_1815) ;  /* 0x0000000000049947 */ /* 0x008fea0003800000 */
[----:B------:R-:W-:Y:S01]  /*15dc0*/  BPT.TRAP 0x1 ;  /* 0x000000040000795c */ /* 0x000fe20000300000 */
.L_x_1815:
[----:B------:R-:W-:Y:S01]  /*15dd0*/  IADD3 R19, R19, 0x80, RZ ;  /* 0x0000008013137810 */ /* 0x000fe20007ffe0ff */
[----:B------:R-:W-:Y:S01]  /*15de0*/  ULDC.64 UR8, c[0x0][0x700] ;  /* 0x0001c00000087ab9 */ /* 0x000fe20000000a00 */
[----:B------:R-:W-:Y:S01]  /*15df0*/  R2UR UR26, R15 ;  /* 0x000000000f1a72ca */ /* 0x000fe200000e0000 */
[----:B------:R-:W-:Y:S01]  /*15e00*/  IMAD.U32 R9, RZ, RZ, UR8 ;  /* 0x00000008ff097e24 */ /* 0x000fe2000f8e00ff */
[C---:B------:R-:W-:Y:S01]  /*15e10*/  IADD3 R2, P1, R19.reuse, UR22, RZ ;  /* 0x0000001613027c10 */ /* 0x040fe2000ff3e0ff */
[----:B------:R-:W-:Y:S01]  /*15e20*/  VIADD R21, R19, UR7 ;  /* 0x0000000713157c36 */ /* 0x000fe20008000000 */
[----:B------:R-:W-:Y:S01]  /*15e30*/  SHF.R.S32.HI R20, RZ, 0x1f, R19 ;  /* 0x0000001fff147819 */ /* 0x000fe20000011413 */
[----:B------:R-:W-:Y:S01]  /*15e40*/  UMOV UR24, 0x0 ;  /* 0x0000000000187882 */ /* 0x000fe20000000000 */
[----:B------:R-:W-:Y:S01]  /*15e50*/  LEA R3, P2, R2, R9, 0x2 ;  /* 0x0000000902037211 */ /* 0x000fe200078410ff */
[----:B------:R-:W-:Y:S01]  /*15e60*/  UMOV UR25, 0x14f00000 ;  /* 0x14f0000000197882 */ /* 0x000fe20000000000 */
[----:B------:R-:W-:Y:S01]  /*15e70*/  MOV R8, UR9 ;  /* 0x0000000900087c02 */ /* 0x000fe20008000f00 */
[----:B------:R-:W-:Y:S01]  /*15e80*/  UMOV UR18, URZ ;  /* 0x0000003f00127c82 */ /* 0x000fe20008000000 */
[----:B------:R-:W-:Y:S01]  /*15e90*/  R2UR UR28, R3 ;  /* 0x00000000031c72ca */ /* 0x000fe200000e0000 */
[----:B------:R-:W-:Y:S01]  /*15ea0*/  IMAD.X R3, R20, 0x1, R14, P1 ;  /* 0x0000000114037824 */ /* 0x000fe200008e060e */
[----:B------:R-:W-:Y:S01]  /*15eb0*/  R2UR UR19, R21 ;  /* 0x00000000151372ca */ /* 0x000fe200000e0000 */
[----:B------:R-:W-:-:S02]  /*15ec0*/  UIADD3 UR16, UR26, 0x14000, URZ ;  /* 0x000140001a107890 */ /* 0x000fc4000fffe03f */
[----:B------:R-:W-:Y:S01]  /*15ed0*/  UIADD3 UR17, UR26, 0x30c18, URZ ;  /* 0x00030c181a117890 */ /* 0x000fe2000fffe03f */
[----:B------:R-:W-:Y:S01]  /*15ee0*/  LEA.HI.X R3, R2, R8, R3, 0x2, P2 ;  /* 0x0000000802037211 */ /* 0x000fe200010f1403 */
[----:B------:R-:W-:Y:S01]  /*15ef0*/  UIADD3 UR26, UR26, 0x20200, URZ ;  /* 0x000202001a1a7890 */ /* 0x000fe2000fffe03f */
[----:B------:R-:W-:Y:S01]  /*15f00*/  IADD3 R2, P1, R7, 0xf0, RZ ;  /* 0x000000f007027810 */ /* 0x000fe20007f3e0ff */
[----:B------:R-:W-:Y:S01]  /*15f10*/  UMOV UR10, 0x20 ;  /* 0x00000020000a7882 */ /* 0x000fe20000000000 */
        /* <DEDUP_REMOVED lines=9> */
.L_x_1839:
[----:B------:R-:W-:Y:S05]  /*15fb0*/  @P0 BRA `(.L_x_1817) ;  /* 0x00000000001c0947 */ /* 0x000fea0003800000 */
[----:B-123--:R-:W-:-:S04]  /*15fc0*/  MOV R18, 0x4200 ;  /* 0x0000420000127802 */ /* 0x00efc80000000f00 */
[----:B------:R1:W-:Y:S02]  /*15fd0*/  SYNCS.ARRIVE.TRANS64 RZ, [R15+URZ+0x30c38], R18 ;  /* 0x030c38120fff79a7 */ /* 0x0003e4000800003f */
[----:B-1----:R-:W1:Y:S02]  /*15fe0*/  S2R R18, SR_TID.X ;  /* 0x0000000000127919 */ /* 0x002e640000002100 */
[----:B-1----:R-:W-:-:S04]  /*15ff0*/  LOP3.LUT R18, R18, 0x1f, RZ, 0xc0, !PT ;  /* 0x0000001f12127812 */ /* 0x002fc800078ec0ff */
[----:B------:R-:W-:-:S13]  /*16000*/  ISETP.NE.AND P1, PT, R18, RZ, PT ;  /* 0x000000ff1200720c */ /* 0x000fda0003f25270 */
[----:B------:R-:W-:Y:S05]  /*16010*/  @!P1 BRA `(.L_x_1817) ;  /* 0x0000000000049947 */ /* 0x000fea0003800000 */
[----:B------:R-:W-:Y:S01]  /*16020*/  BPT.TRAP 0x1 ;  /* 0x000000040000795c */ /* 0x000fe20000300000 */
.L_x_1817:
[----:B------:R-:W-:Y:S01]  /*16030*/  IADD3 R19, P1, R19, UR14, RZ ;  /* 0x0000000e13137c10 */ /* 0x000fe2000ff3e0ff */
[----:B------:R-:W-:Y:S01]  /*16040*/  UMOV UR24, 0x0 ;  /* 0x0000000000187882 */ /* 0x000fe20000000000 */
[----:B------:R-:W-:Y:S01]  /*16050*/  R2UR UR26, R15 ;  /* 0x000000000f1a72ca */ /* 0x000fe200000e0000 */
[----:B------:R-:W-:Y:S01]  /*16060*/  UMOV UR25, 0x14f00000 ;  /* 0x14f0000000197882 */ /* 0x000fe20000000000 */
[----:B------:R-:W-:Y:S01]  /*16070*/  R2UR UR19, R21 ;  /* 0x00000000151372ca */ /* 0x000fe200000e0000 */
[----:B------:R-:W-:Y:S01]  /*16080*/  IMAD.X R20, R20, 0x1, R11, P1 ;  /* 0x0000000114147824 */ /* 0x000fe200008e060b */
[C---:B------:R-:W-:Y:S01]  /*16090*/  LEA R12, P1, R19.reuse, R12, 0x2 ;  /* 0x0000000c130c7211 */ /* 0x040fe200078210ff */
        /* <DEDUP_REMOVED lines=16> */
[----:B----45:R-:W-:Y:S05]  /*161a0*/  @!P1 BRA `(.L_x_1818) ;  /* 0x0000001000289947 */ /* 0x030fea0003800000 */
.L_x_1841:
[----:B------:R-:W-:Y:S05]  /*161b0*/  @P0 BRA `(.L_x_1819) ;  /* 0x00000000001c0947 */ /* 0x000fea0003800000 */
[----:B------:R-:W5:Y:S01]  /*161c0*/  S2R R5, SR_TID.X ;  /* 0x0000000000057919 */ /* 0x000f620000002100 */
[----:B----4-:R-:W-:-:S04]  /*161d0*/  MOV R4, 0x4200 ;  /* 0x0000420000047802 */ /* 0x010fc80000000f00 */
[----:B------:R4:W-:Y:S01]  /*161e0*/  SYNCS.ARRIVE.TRANS64 RZ, [R15+URZ+0x30c10], R4 ;  /* 0x030c10040fff79a7 */ /* 0x0009e2000800003f */
[----:B-----5:R-:W-:-:S04]  /*161f0*/  LOP3.LUT R5, R5, 0x1f, RZ, 0xc0, !PT ;  /* 0x0000001f05057812 */ /* 0x020fc800078ec0ff */
[----:B------:R-:W-:-:S13]  /*16200*/  ISETP.NE.AND P1, PT, R5, RZ, PT ;  /* 0x000000ff0500720c */ /* 0x000fda0003f25270 */
[----:B----4-:R-:W-:Y:S05]  /*16210*/  @!P1 BRA `(.L_x_1819) ;  /* 0x0000000000049947 */ /* 0x010fea0003800000 */
[----:B------:R-:W-:Y:S01]  /*16220*/  BPT.TRAP 0x1 ;  /* 0x000000040000795c */ /* 0x000fe20000300000 */
.L_x_1819:
        /* <DEDUP_REMOVED lines=8> */
[----:B------:R-:W-:Y:S02]  /*162b0*/  UIADD3 UR10, UR10, 0x2, URZ ;  /* 0x000000020a0a7890 */ /* 0x000fe4000fffe03f */
[----:B------:R-:W-:Y:S02]  /*162c0*/  UIADD3 UR16, UR26, 0x10000, URZ ;  /* 0x000100001a107890 */ /* 0x000fe4000fffe03f */
[----:B------:R-:W-:Y:S02]  /*162d0*/  USHF.L.U32 UR19, UR10, 0x7, URZ ;  /* 0x000000070a137899 */ /* 0x000fe4000800063f */
[----:B------:R-:W-:Y:S02]  /*162e0*/  UIADD3 UR17, UR26, 0x30c10, URZ ;  /* 0x00030c101a117890 */ /* 0x000fe4000fffe03f */
[----:B------:R-:W-:Y:S02]  /*162f0*/  UIADD3 UR8, UP0, UR19, UR22, URZ ;  /* 0x0000001613087290 */ /* 0x000fe4000ff1e03f */
[----:B------:R-:W-:Y:S01]  /*16300*/  MOV R5, UR19 ;  /* 0x0000001300057c02 */ /* 0x000fe20008000f00 */
[----:B------:R-:W-:-:S02]  /*16310*/  UIADD3 UR19, UR19, UR7, URZ ;  /* 0x0000000713137290 */ /* 0x000fc4000fffe03f */
[----:B------:R-:W-:Y:S01]  /*16320*/  UIADD3 UR26, UR26, 0x20000, URZ ;  /* 0x000200001a1a7890 */ /* 0x000fe2000fffe03f */
[----:B------:R-:W-:Y:S01]  /*16330*/  IMAD.U32 R0, RZ, RZ, UR8 ;  /* 0x00000008ff007e24 */ /* 0x000fe2000f8e00ff */
[----:B------:R-:W-:Y:S01]  /*16340*/  PLOP3.LUT P2, PT, PT, PT, UP0, 0x80, 0x0 ;  /* 0x000000000000781c */ /* 0x000fe20003f4f008 */
[----:B------:R-:W-:Y:S01]  /*16350*/  UMOV UR27, UR17 ;  /* 0x00000011001b7c82 */ /* 0x000fe20008000000 */
[----:B------:R-:W-:Y:S02]  /*16360*/  R2UR UR8, R2 ;  /* 0x00000000020872ca */ /* 0x000fe400000e0000 */
[----:B----4-:R-:W-:Y:S02]  /*16370*/  LEA R4, P1, R0, R9, 0x2 ;  /* 0x0000000900047211 */ /* 0x010fe400078210ff */
[----:B------:R-:W-:Y:S02]  /*16380*/  LEA.HI.X.SX32 R5, R5, R14, 0x1, P2 ;  /* 0x0000000e05057211 */ /* 0x000fe400010f0eff */
[----:B------:R-:W-:-:S02]  /*16390*/  R2UR UR30, R4 ;  /* 0x00000000041e72ca */ /* 0x000fc400000e0000 */
[----:B------:R-:W-:Y:S02]  /*163a0*/  LEA.HI.X R0, R0, R8, R5, 0x2, P1 ;  /* 0x0000000800007211 */ /* 0x000fe400008f1405 */
[----:B------:R-:W-:Y:S02]  /*163b0*/  ISETP.NE.AND P1, PT, R17, RZ, PT ;  /* 0x000000ff1100720c */ /* 0x000fe40003f25270 */
[----:B------:R-:W-:Y:S01]  /*163c0*/  R2UR UR31, R0 ;  /* 0x00000000001f72ca */ /* 0x000fe200000e0000 */
[----:B------:R4:W-:Y:S01]  /*163d0*/  UTMALDG.4D [UR16], [UR8], desc[UR24] ;  /* 0x00001810080075b4 */ /* 0x0009e20008019000 */
[----:B------:R-:W-:-:S11]  /*163e0*/  MOV R0, UR10 ;  /* 0x0000000a00007c02 */ /* 0x000fd60008000f00 */
[----:B------:R4:W-:Y:S02]  /*163f0*/  UBLKCP.S.G [UR26], [UR30], UR28 ;  /* 0x0000001a1e0073ba */ /* 0x0009e4000800021c */
[----:B----4-:R-:W-:Y:S05]  /*16400*/  @P1 BRA `(.L_x_1820) ;  /* 0xfffffff400ac1947 */ /* 0x010fea000383ffff */
.L_x_1811:
[----:B------:R-:W4:Y:S02]  /*16410*/  LDL.LU R4, [R1+0x4] ;  /* 0x0000040001047983 */ /* 0x000f240000300800 */
[----:B----4-:R-:W-:Y:S02]  /*16420*/  ISETP.NE.AND P1, PT, R4, RZ, PT ;  /* 0x000000ff0400720c */ /* 0x010fe40003f25270 */
[----:B------:R4:W5:Y:S11]  /*16430*/  LDL R4, [R1] ;  /* 0x0000000001047983 */ /* 0x0009760000100800 */
[----:B----4-:R-:W-:Y:S05]  /*16440*/  @!P1 BRA `(.L_x_1810) ;  /* 0x0000000400249947 */ /* 0x010fea0003800000 */
[----:B------:R-:W-:-:S04]  /*16450*/  SHF.L.U32 R12, R10, 0x1f, RZ ;  /* 0x0000001f0a0c7819 */ /* 0x000fc800000006ff */
[----:B------:R-:W4:Y:S02]  /*16460*/  SYNCS.PHASECHK.TRANS64.TRYWAIT P1, [R15+URZ+0x30c40], R12 ;  /* 0x030c400c0f0075a7 */ /* 0x000f24000802017f */
[----:B----4-:R-:W-:Y:S05]  /*16470*/  @!P1 BRA `(.L_x_1821) ;  /* 0x0000000c008c9947 */ /* 0x010fea0003800000 */
.L_x_1842:
[----:B------:R-:W-:Y:S05]  /*16480*/  @P0 BRA `(.L_x_1822) ;  /* 0x00000000001c0947 */ /* 0x000fea0003800000 */
[----:B-----5:R-:W1:Y:S02]  /*16490*/  S2R R4, SR_TID.X ;  /* 0x0000000000047919 */ /* 0x020e640000002100 */
[----:B-1----:R-:W-:Y:S01]  /*164a0*/  LOP3.LUT R5, R4, 0x1f, RZ, 0xc0, !PT ;  /* 0x0000001f04057812 */ /* 0x002fe200078ec0ff */
[----:B------:R-:W-:-:S03]  /*164b0*/  IMAD.MOV.U32 R4, RZ, RZ, 0x4200 ;  /* 0x00004200ff047424 */ /* 0x000fc600078e00ff */
[----:B------:R-:W-:Y:S01]  /*164c0*/  ISETP.NE.AND P1, PT, R5, RZ, PT ;  /* 0x000000ff0500720c */ /* 0x000fe20003f25270 */
[----:B------:R1:W-:-:S12]  /*164d0*/  SYNCS.ARRIVE.TRANS64 RZ, [R15+URZ+0x30c30], R4 ;  /* 0x030c30040fff79a7 */ /* 0x0003d8000800003f */
[----:B-1----:R-:W-:Y:S05]  /*164e0*/  @!P1 BRA `(.L_x_1822) ;  /* 0x0000000000049947 */ /* 0x002fea0003800000 */
[----:B------:R-:W-:Y:S01]  /*164f0*/  BPT.TRAP 0x1 ;  /* 0x000000040000795c */ /* 0x000fe20000300000 */
.L_x_1822:
[----:B-1---5:R-:W1:Y:S01]  /*16500*/  LDC.64 R4, c[0x0][0x728] ;  /* 0x0001ca00ff047b82 */ /* 0x022e620000000a00 */
        /* <DEDUP_REMOVED lines=10> */
[----:B------:R-:W-:Y:S02]  /*165b0*/  UIADD3 UR19, UR19, UR7, URZ ;  /* 0x0000000713137290 */ /* 0x000fe4000fffe03f */
[----:B------:R-:W-:Y:S01]  /*165c0*/  UIADD3 UR26, UR26, 0x20400, URZ ;  /* 0x000204001a1a7890 */ /* 0x000fe2000fffe03f */
[----:B-1----:R-:W-:Y:S02]  /*165d0*/  LEA R4, P2, R13, R4, 0x2 ;  /* 0x000000040d047211 */ /* 0x002fe400078410ff */
        /* <DEDUP_REMOVED lines=13> */
.L_x_1843:
[----:B------:R-:W-:Y:S05]  /*166b0*/  @P0 BRA `(.L_x_1824) ;  /* 0x00000000001c0947 */ /* 0x000fea0003800000 */
[----:B------:R-:W2:Y:S02]  /*166c0*/  S2R R4, SR_TID.X ;  /* 0x0000000000047919 */ /* 0x000ea40000002100 */
[----:B--2---:R-:W-:Y:S02]  /*166d0*/  LOP3.LUT R5, R4, 0x1f, RZ, 0xc0, !PT ;  /* 0x0000001f04057812 */ /* 0x004fe400078ec0ff */
[----:B------:R-:W-:Y:S02]  /*166e0*/  MOV R4, 0x4200 ;  /* 0x0000420000047802 */ /* 0x000fe40000000f00 */
[----:B------:R-:W-:Y:S02]  /*166f0*/  ISETP.NE.AND P0, PT, R5, RZ, PT ;  /* 0x000000ff0500720c */ /* 0x000fe40003f05270 */
[----:B------:R2:W-:Y:S11]  /*16700*/  SYNCS.ARRIVE.TRANS64 RZ, [R15+URZ+0x30c18], R4 ;  /* 0x030c18040fff79a7 */ /* 0x0005f6000800003f */
[----:B--2---:R-:W-:Y:S05]  /*16710*/  @!P0 BRA `(.L_x_1824) ;  /* 0x0000000000048947 */ /* 0x004fea0003800000 */
[----:B------:R-:W-:Y:S01]  /*16720*/  BPT.TRAP 0x1 ;  /* 0x000000040000795c */ /* 0x000fe20000300000 */
.L_x_1824:
[----:B------:R2:W5:Y:S01]  /*16730*/  LDL.LU R4, [R1] ;  /* 0x0000000001047983 */ /* 0x0005620000300800 */
[----:B------:R-:W-:Y:S01]  /*16740*/  R2UR UR19, R0 ;  /* 0x00000000001372ca */ /* 0x000fe200000e0000 */
[----:B------:R-:W-:Y:S01]  /*16750*/  UMOV UR24, 0x0 ;  /* 0x0000000000187882 */ /* 0x000fe20000000000 */
[----:B------:R-:W-:Y:S01]  /*16760*/  R2UR UR26, R15 ;  /* 0x000000000f1a72ca */ /* 0x000fe200000e0000 */
[----:B------:R-:W-:Y:S01]  /*16770*/  UMOV UR25, 0x14f00000 ;  /* 0x14f0000000197882 */ /* 0x000fe20000000000 */
[----:B------:R-:W-:Y:S01]  /*16780*/  R2UR UR9, R3 ;  /* 0x00000000030972ca */ /* 0x000fe200000e0000 */
[----:B------:R-:W-:Y:S01]  /*16790*/  UMOV UR18, URZ ;  /* 0x0000003f00127c82 */ /* 0x000fe20008000000 */
[----:B------:R-:W-:-:S07]  /*167a0*/  UMOV UR10, 0x20 ;  /* 0x00000020000a7882 */ /* 0x000fce0000000000 */
[----:B------:R-:W-:Y:S02]  /*167b0*/  UIADD3 UR19, UR19, 0x80, URZ ;  /* 0x0000008013137890 */ /* 0x000fe4000fffe03f */
[----:B------:R-:W-:Y:S02]  /*167c0*/  UIADD3 UR16, UR26, 0x14000, URZ ;  /* 0x000140001a107890 */ /* 0x000fe4000fffe03f */
[----:B------:R-:W-:Y:S02]  /*167d0*/  UIADD3 UR8, UP0, UR19, UR22, URZ ;  /* 0x0000001613087290 */ /* 0x000fe4000ff1e03f */
[----:B------:R-:W-:Y:S01]  /*167e0*/  IMAD.U32 R5, RZ, RZ, UR19 ;  /* 0x00000013ff057e24 */ /* 0x000fe2000f8e00ff */
[----:B------:R-:W-:Y:S02]  /*167f0*/  UIADD3 UR17, UR26, 0x30c18, URZ ;  /* 0x00030c181a117890 */ /* 0x000fe4000fffe03f */
[----:B------:R-:W-:Y:S01]  /*16800*/  UIADD3 UR19, UR19, UR7, URZ ;  /* 0x0000000713137290 */ /* 0x000fe2000fffe03f */
[----:B------:R-:W-:Y:S01]  /*16810*/  PLOP3.LUT P0, PT, PT, PT, UP0, 0x80, 0x0 ;  /* 0x000000000000781c */ /* 0x000fe20003f0f008 */
[----:B------:R-:W-:Y:S01]  /*16820*/  UIADD3 UR26, UR26, 0x20200, URZ ;  /* 0x000202001a1a7890 */ /* 0x000fe2000fffe03f */
[----:B------:R-:W-:-:S02]  /*16830*/  MOV R0, UR8 ;  /* 0x0000000800007c02 */ /* 0x000fc40008000f00 */
[----:B------:R-:W-:Y:S01]  /*16840*/  LEA.HI.X.SX32 R5, R5, R14, 0x1, P0 ;  /* 0x0000000e05057211 */ /* 0x000fe200000f0eff */
[----:B------:R-:W-:Y:S01]  /*16850*/  UMOV UR27, UR17 ;  /* 0x00000011001b7c82 */ /* 0x000fe20008000000 */
[----:B------:R-:W-:Y:S02]  /*16860*/  LEA R9, P0, R0, R9, 0x2 ;  /* 0x0000000900097211 */ /* 0x000fe400078010ff */
[----:B------:R-:W-:Y:S02]  /*16870*/  R2UR UR8, R2 ;  /* 0x00000000020872ca */ /* 0x000fe400000e0000 */
[----:B------:R-:W-:Y:S02]  /*16880*/  LEA.HI.X R8, R0, R8, R5, 0x2, P0 ;  /* 0x0000000800087211 */ /* 0x000fe400000f1405 */
[----:B------:R-:W-:Y:S02]  /*16890*/  R2UR UR28, R9 ;  /* 0x00000000091c72ca */ /* 0x000fe400000e0000 */
[----:B------:R-:W-:-:S07]  /*168a0*/  R2UR UR29, R8 ;  /* 0x00000000081d72ca */ /* 0x000fce00000e0000 */
[----:B------:R2:W-:Y:S06]  /*168b0*/  UTMALDG.4D [UR16], [UR8], desc[UR24] ;  /* 0x00001810080075b4 */ /* 0x0005ec0008019000 */
[----:B------:R2:W-:Y:S02]  /*168c0*/  UBLKCP.S.G [UR26], [UR28], UR10 ;  /* 0x0000001a1c0073ba */ /* 0x0005e4000800020a */
[----:B--2---:R-:W-:-:S07]  /*168d0*/  IMAD.MOV.U32 R16, RZ, RZ, 0x1 ;  /* 0x00000001ff107424 */ /* 0x004fce00078e00ff */
.L_x_1810:
[----:B------:R-:W1:Y:S01]  /*168e0*/  S2R R0, SR_TID.X ;  /* 0x0000000000007919 */ /* 0x000e620000002100 */
[----:B------:R-:W-:Y:S02]  /*168f0*/  LEA R3, R16, R15, 0x3 ;  /* 0x0000000f10037211 */ /* 0x000fe400078e18ff */
[----:B-1----:R-:W-:Y:S02]  /*16900*/  LOP3.LUT R2, R0, 0x7f, RZ, 0xc0, !PT ;  /* 0x0000007f00027812 */ /* 0x002fe400078ec0ff */
[----:B------:R-:W-:Y:S02]  /*16910*/  SHF.L.U32 R0, R10, 0x1f, RZ ;  /* 0x0000001f0a007819 */ /* 0x000fe400000006ff */
[----:B------:R-:W-:Y:S02]  /*16920*/  ISETP.NE.AND P1, PT, R2, RZ, PT ;  /* 0x000000ff0200720c */ /* 0x000fe40003f25270 */
[----:B------:R-:W1:Y:S02]  /*16930*/  SYNCS.PHASECHK.TRANS64.TRYWAIT P0, [R3+URZ+0x30c40], R0 ;  /* 0x030c4000030075a7 */ /* 0x000e64000800017f */
[----:B-1----:R-:W-:Y:S09]  /*16940*/  @!P0 BRA `(.L_x_1825) ;  /* 0x0000000800808947 */ /* 0x002ff20003800000 */
.L_x_1844:
[----:B------:R-:W-:Y:S05]  /*16950*/  @P1 BRA `(.L_x_1826) ;  /* 0x0000000000181947 */ /* 0x000fea0003800000 */
[----:B------:R-:W1:Y:S01]  /*16960*/  S2R R2, SR_TID.X ;  /* 0x0000000000027919 */ /* 0x000e620000002100 */
[----:B------:R-:W-:-:S04]  /*16970*/  IMAD.MOV.U32 R0, RZ, RZ, 0x4200 ;  /* 0x00004200ff007424 */ /* 0x000fc800078e00ff */
[----:B------:R1:W-:Y:S02]  /*16980*/  SYNCS.ARRIVE.TRANS64 RZ, [R3+URZ+0x30c30], R0 ;  /* 0x030c300003ff79a7 */ /* 0x0003e4000800003f */
[----:B-1----:R-:W-:-:S13]  /*16990*/  LOP3.LUT P0, RZ, R2, 0x1f, RZ, 0xc0, !PT ;  /* 0x0000001f02ff7812 */ /* 0x002fda000780c0ff */
[----:B------:R-:W-:Y:S05]  /*169a0*/  @!P0 BRA `(.L_x_1826) ;  /* 0x0000000000048947 */ /* 0x000fea0003800000 */
[----:B------:R-:W-:Y:S01]  /*169b0*/  BPT.TRAP 0x1 ;  /* 0x000000040000795c */ /* 0x000fe20000300000 */
.L_x_1826:
[----:B-----5:R-:W-:Y:S01]  /*169c0*/  R2UR UR19, R4 ;  /* 0x00000000041372ca */ /* 0x020fe200000e0000 */
[----:B------:R-:W-:Y:S01]  /*169d0*/  ULDC.64 UR26, c[0x0][0x728] ;  /* 0x0001ca00001a7ab9 */ /* 0x000fe20000000a00 */
[C---:B------:R-:W-:Y:S01]  /*169e0*/  LEA R0, R16.reuse, R15, 0xe ;  /* 0x0000000f10007211 */ /* 0x040fe200078e70ff */
[----:B--234-:R-:W-:Y:S01]  /*169f0*/  IMAD R15, R16, 0x200, R15 ;  /* 0x00000200100f7824 */ /* 0x01cfe200078e020f */
[----:B------:R-:W-:Y:S02]  /*16a00*/  R2UR UR9, R11 ;  /* 0x000000000b0972ca */ /* 0x000fe400000e0000 */
[----:B------:R-:W-:Y:S02]  /*16a10*/  R2UR UR17, R3 ;  /* 0x00000000031172ca */ /* 0x000fe400000e0000 */
[----:B------:R-:W-:Y:S01]  /*16a20*/  R2UR UR16, R0 ;  /* 0x00000000001072ca */ /* 0x000fe200000e0000 */
[----:B------:R-:W-:Y:S01]  /*16a30*/  VIADD R0, R16, 0x1 ;  /* 0x0000000110007836 */ /* 0x000fe20000000000 */
        /* <DEDUP_REMOVED lines=9> */
[----:B------:R-:W-:Y:S02]  /*16ad0*/  ULEA.HI.X.SX32 UR9, UR19, UR9, 0x1, UP0 ;  /* 0x0000000913097291 */ /* 0x000fe400080f0e3f */
[----:B------:R-:W-:Y:S01]  /*16ae0*/  ULEA UR8, UP0, UR18, UR26, 0x2 ;  /* 0x0000001a12087291 */ /* 0x000fe2000f80103f */
[----:B------:R-:W-:Y:S01]  /*16af0*/  SEL R3, RZ, 0x1, P0 ;  /* 0x00000001ff037807 */ /* 0x000fe20000000000 */
[----:B------:R-:W-:Y:S01]  /*16b00*/  UIADD3 UR19, UR19, UR7, URZ ;  /* 0x0000000713137290 */ /* 0x000fe2000fffe03f */
[----:B------:R-:W-:Y:S01]  /*16b10*/  SEL R0, R0, RZ, P0 ;  /* 0x000000ff00007207 */ /* 0x000fe20000000000 */
[----:B------:R-:W-:Y:S01]  /*16b20*/  UIADD3 UR16, UR16, 0x18000, URZ ;  /* 0x0001800010107890 */ /* 0x000fe2000fffe03f */
[----:B------:R-:W-:Y:S01]  /*16b30*/  LOP3.LUT R10, R10, R3, RZ, 0x3c, !PT ;  /* 0x000000030a0a7212 */ /* 0x000fe200078e3cff */
[----:B------:R-:W-:-:S02]  /*16b40*/  ULEA.HI.X UR9, UR18, UR27, UR9, 0x2, UP0 ;  /* 0x0000001b12097291 */ /* 0x000fc400080f1409 */
[----:B------:R-:W-:Y:S01]  /*16b50*/  UIADD3 UR28, UR10, 0x20400, URZ ;  /* 0x000204000a1c7890 */ /* 0x000fe2000fffe03f */
[----:B------:R-:W-:Y:S01]  /*16b60*/  UMOV UR26, 0x0 ;  /* 0x00000000001a7882 */ /* 0x000fe20000000000 */
[----:B------:R-:W-:Y:S01]  /*16b70*/  UMOV UR27, 0x14f00000 ;  /* 0x14f00000001b7882 */ /* 0x000fe20000000000 */
[----:B------:R-:W-:Y:S01]  /*16b80*/  UMOV UR18, URZ ;  /* 0x0000003f00127c82 */ /* 0x000fe20008000000 */
[----:B------:R-:W-:Y:S01]  /*16b90*/  UMOV UR29, UR17 ;  /* 0x00000011001d7c82 */ /* 0x000fe20008000000 */
[----:B------:R-:W-:Y:S01]  /*16ba0*/  UMOV UR10, 0x20 ;  /* 0x00000020000a7882 */ /* 0x000fe20000000000 */
[----:B------:R1:W-:Y:S03]  /*16bb0*/  UTMALDG.4D [UR16], [UR24], desc[UR26] ;  /* 0x00001a10180075b4 */ /* 0x0003e60008019000 */
[----:B------:R1:W-:Y:S02]  /*16bc0*/  UBLKCP.S.G [UR28], [UR8], UR10 ;  /* 0x0000001c080073ba */ /* 0x0003e4000800020a */
[----:B-1----:R-:W-:Y:S01]  /*16bd0*/  NOP ;  /* 0x0000000000007918 */ /* 0x002fe20000000000 */
.L_x_1807:
[----:B------:R-:W-:Y:S05]  /*16be0*/  BSYNC B0 ;  /* 0x0000000000007941 */ /* 0x000fea0003800000 */
.L_x_1802:
[----:B------:R-:W-:-:S03]  /*16bf0*/  UMOV UR8, 0xffffffff ;  /* 0xffffffff00087882 */ /* 0x000fc60000000000 */
[----:B------:R-:W-:Y:S05]  /*16c00*/  BRA.DIV UR8, `(.L_x_1827) ;  /* 0x0000000608e47947 */ /* 0x000fea000b800000 */
[----:B------:R-:W-:-:S13]  /*16c10*/  ELECT P6, URZ, PT ;  /* 0x00000000003f782f */ /* 0x000fda00038c0000 */
.L_x_1847:
[----:B------:R-:W-:Y:S05]  /*16c20*/  @!P6 BRA `(.L_x_1689) ;  /* 0x000000000084e947 */ /* 0x000fea0003800000 */
[----:B------:R-:W-:-:S06]  /*16c30*/  ULOP3.LUT UR8, UR36, 0x2, URZ, 0xfc, !UPT ;  /* 0x0000000224087892 */ /* 0x000fcc000f8efc3f */
[----:B------:R-:W-:-:S04]  /*16c40*/  MOV R2, UR8 ;  /* 0x0000000800027c02 */ /* 0x000fc80008000f00 */
[----:B------:R-:W-:-:S13]  /*16c50*/  ISETP.NE.AND P2, PT, R2, 0x3, PT ;  /* 0x000000030200780c */ /* 0x000fda0003f45270 */
[----:B------:R-:W-:Y:S05]  /*16c60*/  @!P2 BRA `(.L_x_1828) ;  /* 0x000000000004a947 */ /* 0x000fea0003800000 */
[----:B---3--:R-:W-:Y:S01]  /*16c70*/  BPT.TRAP 0x1 ;  /* 0x000000040000795c */ /* 0x008fe20000300000 */
.L_x_1828:
        /* <DEDUP_REMOVED lines=9> */
[----:B------:R-:W1:Y:S01]  /*16d10*/  SYNCS.PHASECHK.TRANS64.TRYWAIT P0, [R7+URZ], R4 ;  /* 0x00000004070075a7 */ /* 0x000e62000800017f */
[----:B------:R-:W-:Y:S02]  /*16d20*/  SEL R6, R2, RZ, P1 ;  /* 0x000000ff02067207 */ /* 0x000fe40000800000 */
[----:B------:R-:W-:Y:S02]  /*16d30*/  LOP3.LUT R5, R10, R5, RZ, 0x3c, !PT ;  /* 0x000000050a057212 */ /* 0x000fe400078e3cff */
[----:B------:R-:W-:Y:S02]  /*16d40*/  LEA R3, R6, R3, 0x3 ;  /* 0x0000000306037211 */ /* 0x000fe400078e18ff */
[----:B------:R-:W-:Y:S01]  /*16d50*/  SHF.L.U32 R2, R5, 0x1f, RZ ;  /* 0x0000001f05027819 */ /* 0x000fe200000006ff */
[----:B-1----:R-:W-:Y:S06]  /*16d60*/  @!P0 BRA `(.L_x_1829) ;  /* 0x0000000400ac8947 */ /* 0x002fec0003800000 */
.L_x_1848:
[----:B------:R-:W2:Y:S02]  /*16d70*/  SYNCS.PHASECHK.TRANS64.TRYWAIT P0, [R3+URZ], R2 ;  /* 0x00000002030075a7 */ /* 0x000ea4000800017f */
[----:B--2---:R-:W-:Y:S05]  /*16d80*/  @!P0 BRA `(.L_x_1830) ;  /* 0x0000000400b88947 */ /* 0x004fea0003800000 */
.L_x_1849:
[----:B------:R-:W-:Y:S05]  /*16d90*/  @!P2 BRA `(.L_x_1831) ;  /* 0x000000000004a947 */ /* 0x000fea0003800000 */
[----:B---3--:R-:W-:Y:S01]  /*16da0*/  BPT.TRAP 0x1 ;  /* 0x000000040000795c */ /* 0x008fe20000300000 */
.L_x_1831:
[----:B--2---:R-:W-:-:S05]  /*16db0*/  VIADD R3, R8, 0x30c40 ;  /* 0x00030c4008037836 */ /* 0x004fca0000000000 */
[----:B------:R-:W-:-:S04]  /*16dc0*/  LEA R5, R0, R3, 0x3 ;  /* 0x0000000300057211 */ /* 0x000fc800078e18ff */
[----:B------:R-:W2:Y:S02]  /*16dd0*/  SYNCS.PHASECHK.TRANS64.TRYWAIT P0, [R5+URZ], R4 ;  /* 0x00000004050075a7 */ /* 0x000ea4000800017f */
[----:B--2---:R-:W-:Y:S05]  /*16de0*/  @!P0 BRA `(.L_x_1832) ;  /* 0x0000000400b48947 */ /* 0x004fea0003800000 */
.L_x_1850:
[----:B------:R-:W-:-:S07]  /*16df0*/  IMAD R3, R6, 0x8, R3 ;  /* 0x0000000806037824 */ /* 0x000fce00078e0203 */
.L_x_1833:
[----:B----4-:R4:W1:Y:S02]  /*16e00*/  SYNCS.PHASECHK.TRANS64.TRYWAIT P0, [R3+URZ], R2 ;  /* 0x00000002030075a7 */ /* 0x010864000800017f */
[----:B-1----:R-:W-:Y:S05]  /*16e10*/  @!P0 NANOSLEEP.SYNCS 0x989680 ;  /* 0x009896800000895d */ /* 0x002fea0003900000 */
[----:B------:R-:W1:Y:S02]  /*16e20*/  @!P0 SYNCS.PHASECHK.TRANS64 P0, [R3+URZ], R2 ;  /* 0x00000002030085a7 */ /* 0x000e64000800007f */
[----:B-1----:R-:W-:Y:S05]  /*16e30*/  @!P0 BRA `(.L_x_1833) ;  /* 0xfffffffc00f08947 */ /* 0x002fea000383ffff */
.L_x_1689:
[----:B---3--:R-:W-:Y:S05]  /*16e40*/  BSYNC B6 ;  /* 0x0000000000067941 */ /* 0x008fea0003800000 */
.L_x_1683:
[----:B------:R-:W-:Y:S05]  /*16e50*/  EXIT ;  /* 0x000000000000794d */ /* 0x000fea0003800000 */
.L_x_1700:
[----:B------:R-:W-:Y:S01]  /*16e60*/  MOV R13, R18 ;  /* 0x00000012000d7202 */ /* 0x000fe20000000f00 */
[----:B------:R-:W-:Y:S01]  /*16e70*/  IMAD.MOV.U32 R12, RZ, RZ, RZ ;  /* 0x000000ffff0c7224 */ /* 0x000fe200078e00ff */
[----:B------:R-:W-:Y:S01]  /*16e80*/  MOV R11, 0x1f ;  /* 0x0000001f000b7802 */ /* 0x000fe20000000f00 */
[----:B------:R-:W-:-:S07]  /*16e90*/  IMAD.MOV.U32 R15, RZ, RZ, -0x1 ;  /* 0xffffffffff0f7424 */ /* 0x000fce00078e00ff */
[----:B------:R-:W-:Y:S05]  /*16ea0*/  WARPSYNC.COLLECTIVE R15, `(.L_x_1834) ;  /* 0x000000000f087348 */ /* 0x000fea0003c00000 */
[----:B------:R1:W2:Y:S02]  /*16eb0*/  SHFL.IDX P6, R14, R13, R12, R11 ;  /* 0x0000000c0d0e7389 */ /* 0x0002a400000c000b */
[----:B-12---:R-:W-:Y:S01]  /*16ec0*/  ENDCOLLECTIVE ;  /* 0x000000000000791b */ /* 0x006fe20003800000 */
.L_x_1834:
[----:B------:R-:W-:Y:S05]  /*16ed0*/  BRA `(.L_x_1835) ;  /* 0xfffffea400507947 */ /* 0x000fea000383ffff */
.L_x_1702:
[----:B--2---:R2:W3:Y:S02]  /*16ee0*/  SYNCS.PHASECHK.TRANS64.TRYWAIT P0, [R16+URZ+0x30c00], R11 ;  /* 0x030c000b100075a7 */ /* 0x0044e4000800017f */
[----:B---3--:R-:W-:Y:S05]  /*16ef0*/  @!P0 NANOSLEEP.SYNCS 0x989680 ;  /* 0x009896800000895d */ /* 0x008fea0003900000 */
[----:B------:R-:W3:Y:S02]  /*16f00*/  @!P0 SYNCS.PHASECHK.TRANS64 P0, [R16+URZ+0x30c00], R11 ;  /* 0x030c000b100085a7 */ /* 0x000ee4000800007f */
[----:B---3--:R-:W-:Y:S05]  /*16f10*/  @!P0 BRA `(.L_x_1702) ;  /* 0xfffffffc00f08947 */ /* 0x008fea000383ffff */
[----:B------:R-:W-:Y:S05]  /*16f20*/  BRA `(.L_x_1701) ;  /* 0xfffffea4009c7947 */ /* 0x000fea000383ffff */
.L_x_1707:
[----:B--2---:R2:W3:Y:S02]  /*16f30*/  SYNCS.PHASECHK.TRANS64.TRYWAIT P0, [R6+URZ+0x30c10], R23 ;  /* 0x030c1017060075a7 */ /* 0x0044e4000800017f */
[----:B---3--:R-:W-:Y:S05]  /*16f40*/  @!P0 NANOSLEEP.SYNCS 0x989680 ;  /* 0x009896800000895d */ /* 0x008fea0003900000 */
[----:B------:R-:W3:Y:S02]  /*16f50*/  @!P0 SYNCS.PHASECHK.TRANS64 P0, [R6+URZ+0x30c10], R23 ;  /* 0x030c1017060085a7 */ /* 0x000ee4000800007f */
[----:B---3--:R-:W-:Y:S05]  /*16f60*/  @!P0 BRA `(.L_x_1707) ;  /* 0xfffffffc00f08947 */ /* 0x008fea000383ffff */
[----:B------:R-:W-:Y:S05]  /*16f70*/  BRA `(.L_x_1706) ;  /* 0xfffffeac00d47947 */ /* 0x000fea000383ffff */
.L_x_1711:
[----:B------:R1:W1:Y:S02]  /*16f80*/  SYNCS.PHASECHK.TRANS64.TRYWAIT P0, [R6+URZ+0x30c30], R23 ;  /* 0x030c3017060075a7 */ /* 0x000264000800017f */
[----:B-1----:R-:W-:Y:S05]  /*16f90*/  @!P0 NANOSLEEP.SYNCS 0x989680 ;  /* 0x009896800000895d */ /* 0x002fea0003900000 */
[----:B------:R-:W1:Y:S02]  /*16fa0*/  @!P0 SYNCS.PHASECHK.TRANS64 P0, [R6+URZ+0x30c30], R23 ;  /* 0x030c3017060085a7 */ /* 0x000e64000800007f */
[----:B-1----:R-:W-:Y:S05]  /*16fb0*/  @!P0 BRA `(.L_x_1711) ;  /* 0xfffffffc00f08947 */ /* 0x002fea000383ffff */
[----:B------:R-:W-:Y:S05]  /*16fc0*/  BRA `(.L_x_1710) ;  /* 0xfffffeb000dc7947 */ /* 0x000fea000383ffff */
.L_x_1719:
[----:B--2---:R2:W3:Y:S02]  /*16fd0*/  SYNCS.PHASECHK.TRANS64.TRYWAIT P1, [R6+URZ+0x30c10], R23 ;  /* 0x030c1017060075a7 */ /* 0x0044e4000802017f */
[----:B---3--:R-:W-:Y:S05]  /*16fe0*/  @!P1 NANOSLEEP.SYNCS 0x989680 ;  /* 0x009896800000995d */ /* 0x008fea0003900000 */
[----:B------:R-:W3:Y:S02]  /*16ff0*/  @!P1 SYNCS.PHASECHK.TRANS64 P1, [R6+URZ+0x30c10], R23 ;  /* 0x030c1017060095a7 */ /* 0x000ee4000802007f */
[----:B---3--:R-:W-:Y:S05]  /*17000*/  @!P1 BRA `(.L_x_1719) ;  /* 0xfffffffc00f09947 */ /* 0x008fea000383ffff */
[----:B------:R-:W-:Y:S05]  /*17010*/  BRA `(.L_x_1718) ;  /* 0xffffff0400f47947 */ /* 0x000fea000383ffff */
.L_x_1723:
[----:B------:R1:W1:Y:S02]  /*17020*/  SYNCS.PHASECHK.TRANS64.TRYWAIT P1, [R6+URZ+0x30c30], R23 ;  /* 0x030c3017060075a7 */ /* 0x000264000802017f */
[----:B-1----:R-:W-:Y:S05]  /*17030*/  @!P1 NANOSLEEP.SYNCS 0x989680 ;  /* 0x009896800000995d */ /* 0x002fea0003900000 */
[----:B------:R-:W1:Y:S02]  /*17040*/  @!P1 SYNCS.PHASECHK.TRANS64 P1, [R6+URZ+0x30c30], R23 ;  /* 0x030c3017060095a7 */ /* 0x000e64000802007f */
[----:B-1----:R-:W-:Y:S05]  /*17050*/  @!P1 BRA `(.L_x_1723) ;  /* 0xfffffffc00f09947 */ /* 0x002fea000383ffff */
[----:B------:R-:W-:Y:S05]  /*17060*/  BRA `(.L_x_1722) ;  /* 0xffffff0800f47947 */ /* 0x000fea000383ffff */
.L_x_1731:
[----:B--2---:R2:W3:Y:S02]  /*17070*/  SYNCS.PHASECHK.TRANS64.TRYWAIT P0, [R6+URZ+0x30c10], R23 ;  /* 0x030c1017060075a7 */ /* 0x0044e4000800017f */
[----:B---3--:R-:W-:Y:S05]  /*17080*/  @!P0 NANOSLEEP.SYNCS 0x989680 ;  /* 0x009896800000895d */ /* 0x008fea0003900000 */
[----:B------:R-:W3:Y:S02]  /*17090*/  @!P0 SYNCS.PHASECHK.TRANS64 P0, [R6+URZ+0x30c10], R23 ;  /* 0x030c1017060085a7 */ /* 0x000ee4000800007f */
[----:B---3--:R-:W-:Y:S05]  /*170a0*/  @!P0 BRA `(.L_x_1731) ;  /* 0xfffffffc00f08947 */ /* 0x008fea000383ffff */
[----:B------:R-:W-:Y:S05]  /*170b0*/  BRA `(.L_x_1730) ;  /* 0xffffff54004c7947 */ /* 0x000fea000383ffff */
.L_x_1735:
[----:B------:R1:W1:Y:S02]  /*170c0*/  SYNCS.PHASECHK.TRANS64.TRYWAIT P0, [R6+URZ+0x30c30], R23 ;  /* 0x030c3017060075a7 */ /* 0x000264000800017f */
[----:B-1----:R-:W-:Y:S05]  /*170d0*/  @!P0 NANOSLEEP.SYNCS 0x989680 ;  /* 0x009896800000895d */ /* 0x002fea0003900000 */
[----:B------:R-:W1:Y:S02]  /*170e0*/  @!P0 SYNCS.PHASECHK.TRANS64 P0, [R6+URZ+0x30c30], R23 ;  /* 0x030c3017060085a7 */ /* 0x000e64000800007f */
[----:B-1----:R-:W-:Y:S05]  /*170f0*/  @!P0 BRA `(.L_x_1735) ;  /* 0xfffffffc00f08947 */ /* 0x002fea000383ffff */
[----:B------:R-:W-:Y:S05]  /*17100*/  BRA `(.L_x_1734) ;  /* 0xffffff58004c7947 */ /* 0x000fea000383ffff */
.L_x_1808:
[----:B-1----:R1:W2:Y:S02]  /*17110*/  SYNCS.PHASECHK.TRANS64.TRYWAIT P0, [R15+URZ+0x30c20], R0 ;  /* 0x030c20000f0075a7 */ /* 0x0022a4000800017f */
[----:B--2---:R-:W-:Y:S05]  /*17120*/  @!P0 NANOSLEEP.SYNCS 0x989680 ;  /* 0x009896800000895d */ /* 0x004fea0003900000 */
[----:B------:R-:W2:Y:S02]  /*17130*/  @!P0 SYNCS.PHASECHK.TRANS64 P0, [R15+URZ+0x30c20], R0 ;  /* 0x030c20000f0085a7 */ /* 0x000ea4000800007f */
[----:B--2---:R-:W-:Y:S05]  /*17140*/  @!P0 BRA `(.L_x_1808) ;  /* 0xfffffffc00f08947 */ /* 0x004fea000383ffff */
[----:B------:R-:W-:Y:S05]  /*17150*/  BRA `(.L_x_1836) ;  /* 0xffffffe000e87947 */ /* 0x000fea000383ffff */
.L_x_1812:
[----:B--2---:R2:W3:Y:S02]  /*17160*/  SYNCS.PHASECHK.TRANS64.TRYWAIT P1, [R15+URZ+0x30c40], R18 ;  /* 0x030c40120f0075a7 */ /* 0x0044e4000802017f */
[----:B---3--:R-:W-:Y:S05]  /*17170*/  @!P1 NANOSLEEP.SYNCS 0x989680 ;  /* 0x009896800000995d */ /* 0x008fea0003900000 */
[----:B------:R-:W3:Y:S02]  /*17180*/  @!P1 SYNCS.PHASECHK.TRANS64 P1, [R15+URZ+0x30c40], R18 ;  /* 0x030c40120f0095a7 */ /* 0x000ee4000802007f */
[----:B---3--:R-:W-:Y:S05]  /*17190*/  @!P1 BRA `(.L_x_1812) ;  /* 0xfffffffc00f09947 */ /* 0x008fea000383ffff */
[----:B------:R-:W-:Y:S05]  /*171a0*/  BRA `(.L_x_1837) ;  /* 0xffffffe800507947 */ /* 0x000fea000383ffff */
.L_x_1814:
[----:B-1----:R1:W3:Y:S02]  /*171b0*/  SYNCS.PHASECHK.TRANS64.TRYWAIT P1, [R15+URZ+0x30c28], R18 ;  /* 0x030c28120f0075a7 */ /* 0x0022e4000802017f */
[----:B---3--:R-:W-:Y:S05]  /*171c0*/  @!P1 NANOSLEEP.SYNCS 0x989680 ;  /* 0x009896800000995d */ /* 0x008fea0003900000 */
[----:B------:R-:W3:Y:S02]  /*171d0*/  @!P1 SYNCS.PHASECHK.TRANS64 P1, [R15+URZ+0x30c28], R18 ;  /* 0x030c28120f0095a7 */ /* 0x000ee4000802007f */
[----:B---3--:R-:W-:Y:S05]  /*171e0*/  @!P1 BRA `(.L_x_1814) ;  /* 0xfffffffc00f09947 */ /* 0x008fea000383ffff */
[----:B------:R-:W-:Y:S05]  /*171f0*/  BRA `(.L_x_1838) ;  /* 0xffffffe800d47947 */ /* 0x000fea000383ffff */
.L_x_1816:
[----:B---3--:R3:W4:Y:S02]  /*17200*/  SYNCS.PHASECHK.TRANS64.TRYWAIT P1, [R15+URZ+0x30c48], R18 ;  /* 0x030c48120f0075a7 */ /* 0x008724000802017f */
[----:B----4-:R-:W-:Y:S05]  /*17210*/  @!P1 NANOSLEEP.SYNCS 0x989680 ;  /* 0x009896800000995d */ /* 0x010fea0003900000 */
[----:B------:R-:W4:Y:S02]  /*17220*/  @!P1 SYNCS.PHASECHK.TRANS64 P1, [R15+URZ+0x30c48], R18 ;  /* 0x030c48120f0095a7 */ /* 0x000f24000802007f */
[----:B----4-:R-:W-:Y:S05]  /*17230*/  @!P1 BRA `(.L_x_1816) ;  /* 0xfffffffc00f09947 */ /* 0x010fea000383ffff */
[----:B------:R-:W-:Y:S05]  /*17240*/  BRA `(.L_x_1839) ;  /* 0xffffffec00587947 */ /* 0x000fea000383ffff */
.L_x_1818:
[----:B------:R-:W-:-:S07]  /*17250*/  SHF.L.U32 R4, R10, 0x1f, RZ ;  /* 0x0000001f0a047819 */ /* 0x000fce00000006ff */
.L_x_1840:
[----:B----4-:R4:W1:Y:S02]  /*17260*/  SYNCS.PHASECHK.TRANS64.TRYWAIT P1, [R15+URZ+0x30c20], R4 ;  /* 0x030c20040f0075a7 */ /* 0x010864000802017f */
[----:B-1----:R-:W-:Y:S05]  /*17270*/  @!P1 NANOSLEEP.SYNCS 0x989680 ;  /* 0x009896800000995d */ /* 0x002fea0003900000 */
[----:B------:R-:W1:Y:S02]  /*17280*/  @!P1 SYNCS.PHASECHK.TRANS64 P1, [R15+URZ+0x30c20], R4 ;  /* 0x030c20040f0095a7 */ /* 0x000e64000802007f */
[----:B-1----:R-:W-:Y:S05]  /*17290*/  @!P1 BRA `(.L_x_1840) ;  /* 0xfffffffc00f09947 */ /* 0x002fea000383ffff */
[----:B------:R-:W-:Y:S05]  /*172a0*/  BRA `(.L_x_1841) ;  /* 0xffffffec00c07947 */ /* 0x000fea000383ffff */
.L_x_1821:
[----:B----4-:R4:W1:Y:S02]  /*172b0*/  SYNCS.PHASECHK.TRANS64.TRYWAIT P1, [R15+URZ+0x30c40], R12 ;  /* 0x030c400c0f0075a7 */ /* 0x010864000802017f */
[----:B-1----:R-:W-:Y:S05]  /*172c0*/  @!P1 NANOSLEEP.SYNCS 0x989680 ;  /* 0x009896800000995d */ /* 0x002fea0003900000 */
[----:B------:R-:W1:Y:S02]  /*172d0*/  @!P1 SYNCS.PHASECHK.TRANS64 P1, [R15+URZ+0x30c40], R12 ;  /* 0x030c400c0f0095a7 */ /* 0x000e64000802007f */
[----:B-1----:R-:W-:Y:S05]  /*172e0*/  @!P1 BRA `(.L_x_1821) ;  /* 0xfffffffc00f09947 */ /* 0x002fea000383ffff */
[----:B------:R-:W-:Y:S05]  /*172f0*/  BRA `(.L_x_1842) ;  /* 0xfffffff000607947 */ /* 0x000fea000383ffff */
.L_x_1823:
[----:B-1----:R1:W2:Y:S02]  /*17300*/  SYNCS.PHASECHK.TRANS64.TRYWAIT P1, [R15+URZ+0x30c28], R12 ;  /* 0x030c280c0f0075a7 */ /* 0x0022a4000802017f */
[----:B--2---:R-:W-:Y:S05]  /*17310*/  @!P1 NANOSLEEP.SYNCS 0x989680 ;  /* 0x009896800000995d */ /* 0x004fea0003900000 */
[----:B------:R-:W2:Y:S02]  /*17320*/  @!P1 SYNCS.PHASECHK.TRANS64 P1, [R15+URZ+0x30c28], R12 ;  /* 0x030c280c0f0095a7 */ /* 0x000ea4000802007f */
[----:B--2---:R-:W-:Y:S05]  /*17330*/  @!P1 BRA `(.L_x_1823) ;  /* 0xfffffffc00f09947 */ /* 0x004fea000383ffff */
[----:B------:R-:W-:Y:S05]  /*17340*/  BRA `(.L_x_1843) ;  /* 0xfffffff000d87947 */ /* 0x000fea000383ffff */
.L_x_1825:
[----:B------:R1:W1:Y:S02]  /*17350*/  SYNCS.PHASECHK.TRANS64.TRYWAIT P0, [R3+URZ+0x30c40], R0 ;  /* 0x030c4000030075a7 */ /* 0x000264000800017f */
[----:B-1----:R-:W-:Y:S05]  /*17360*/  @!P0 NANOSLEEP.SYNCS 0x989680 ;  /* 0x009896800000895d */ /* 0x002fea0003900000 */
[----:B------:R-:W1:Y:S02]  /*17370*/  @!P0 SYNCS.PHASECHK.TRANS64 P0, [R3+URZ+0x30c40], R0 ;  /* 0x030c4000030085a7 */ /* 0x000e64000800007f */
[----:B-1----:R-:W-:Y:S05]  /*17380*/  @!P0 BRA `(.L_x_1825) ;  /* 0xfffffffc00f08947 */ /* 0x002fea000383ffff */
[----:B------:R-:W-:Y:S05]  /*17390*/  BRA `(.L_x_1844) ;  /* 0xfffffff4006c7947 */ /* 0x000fea000383ffff */
.L_x_1827:
[----:B------:R-:W-:Y:S01]  /*173a0*/  BSSY B0, `(.L_x_1845) ;  /* 0x0000006000007945 */ /* 0x000fe20003800000 */
[----:B------:R-:W-:-:S07]  /*173b0*/  MOV R15, 0xffffffff ;  /* 0xffffffff000f7802 */ /* 0x000fce0000000f00 */
[----:B---3--:R-:W-:Y:S05]  /*173c0*/  WARPSYNC.COLLECTIVE R15, `(.L_x_1846) ;  /* 0x000000000f0c7348 */ /* 0x008fea0003c00000 */
[----:B------:R-:W-:Y:S02]  /*173d0*/  ELECT P6, UR62, PT ;  /* 0x00000000003e782f */ /* 0x000fe400038c0000 */
[----:B------:R-:W-:Y:S01]  /*173e0*/  MOV R14, UR62 ;  /* 0x0000003e000e7c02 */ /* 0x000fe20008000f00 */
[----:B---3--:R-:W-:Y:S10]  /*173f0*/  ENDCOLLECTIVE ;  /* 0x000000000000791b */ /* 0x008ff40003800000 */
.L_x_1846:
[----:B------:R-:W-:Y:S05]  /*17400*/  BSYNC B0 ;  /* 0x0000000000007941 */ /* 0x000fea0003800000 */
.L_x_1845:
[----:B------:R-:W-:Y:S05]  /*17410*/  BRA `(.L_x_1847) ;  /* 0xfffffff800007947 */ /* 0x000fea000383ffff */
.L_x_1829:
[----:B-1----:R1:W2:Y:S02]  /*17420*/  SYNCS.PHASECHK.TRANS64.TRYWAIT P0, [R7+URZ], R4 ;  /* 0x00000004070075a7 */ /* 0x0022a4000800017f */
[----:B--2---:R-:W-:Y:S05]  /*17430*/  @!P0 NANOSLEEP.SYNCS 0x989680 ;  /* 0x009896800000895d */ /* 0x004fea0003900000 */
[----:B------:R-:W2:Y:S02]  /*17440*/  @!P0 SYNCS.PHASECHK.TRANS64 P0, [R7+URZ], R4 ;  /* 0x00000004070085a7 */ /* 0x000ea4000800007f */
[----:B--2---:R-:W-:Y:S05]  /*17450*/  @!P0 BRA `(.L_x_1829) ;  /* 0xfffffffc00f08947 */ /* 0x004fea000383ffff */
[----:B------:R-:W-:Y:S05]  /*17460*/  BRA `(.L_x_1848) ;  /* 0xfffffff800407947 */ /* 0x000fea000383ffff */
.L_x_1830:
[----:B--2---:R2:W4:Y:S02]  /*17470*/  SYNCS.PHASECHK.TRANS64.TRYWAIT P0, [R3+URZ], R2 ;  /* 0x00000002030075a7 */ /* 0x004524000800017f */
[----:B----4-:R-:W-:Y:S05]  /*17480*/  @!P0 NANOSLEEP.SYNCS 0x989680 ;  /* 0x009896800000895d */ /* 0x010fea0003900000 */
[----:B------:R-:W4:Y:S02]  /*17490*/  @!P0 SYNCS.PHASECHK.TRANS64 P0, [R3+URZ], R2 ;  /* 0x00000002030085a7 */ /* 0x000f24000800007f */
[----:B----4-:R-:W-:Y:S05]  /*174a0*/  @!P0 BRA `(.L_x_1830) ;  /* 0xfffffffc00f08947 */ /* 0x010fea000383ffff */
[----:B------:R-:W-:Y:S05]  /*174b0*/  BRA `(.L_x_1849) ;  /* 0xfffffff800347947 */ /* 0x000fea000383ffff */
.L_x_1832:
[----:B--2---:R2:W4:Y:S02]  /*174c0*/  SYNCS.PHASECHK.TRANS64.TRYWAIT P0, [R5+URZ], R4 ;  /* 0x00000004050075a7 */ /* 0x004524000800017f */
[----:B----4-:R-:W-:Y:S05]  /*174d0*/  @!P0 NANOSLEEP.SYNCS 0x989680 ;  /* 0x009896800000895d */ /* 0x010fea0003900000 */
[----:B------:R-:W4:Y:S02]  /*174e0*/  @!P0 SYNCS.PHASECHK.TRANS64 P0, [R5+URZ], R4 ;  /* 0x00000004050085a7 */ /* 0x000f24000800007f */
[----:B----4-:R-:W-:Y:S05]  /*174f0*/  @!P0 BRA `(.L_x_1832) ;  /* 0xfffffffc00f08947 */ /* 0x010fea000383ffff */
[----:B------:R-:W-:Y:S05]  /*17500*/  BRA `(.L_x_1850) ;  /* 0xfffffff800387947 */ /* 0x000fea000383ffff */
.L_x_1851:
        /* <DEDUP_REMOVED lines=15> */
.L_x_3731:


//--------------------- .text._ZN7cutlass13device_kernelIN5flash11enable_sm90INS1_16FlashAttnBwdSm90INS1_25CollectiveMainloopBwdSm90ILi2ELi2ELi2EN4cute5tupleIJNS5_1CILi1EEES8_S8_EEENS6_IJNS7_ILi128EEESA_NS7_ILi64EEEEEENS_6half_tEfNS_4arch4Sm90ELb0ELb1ELb1ELb1ELb1ELb1ELb0ELb0ELi2ELi1ELi2ELi2ELb0EEENS1_21CollectiveEpilogueBwdISC_SD_SF_Li256ELb1ELb0ELi1EEENS1_19SingleTileSchedulerILb1ELb0ELb0ELi128EEEEEEEEEvNT_6ParamsE --------------------------
	.section	.text._ZN7cutlass13device_kernelIN5flash11enable_sm90INS1_16FlashAttnBwdSm90INS1_25CollectiveMainloopBwdSm90ILi2ELi2ELi2EN4cute5tupleIJNS5_1CILi1EEES8_S8_EEENS6_IJNS7_ILi128EEESA_NS7_ILi64EEEEEENS_6half_tEfNS_4arch4Sm90ELb0ELb1ELb1ELb1ELb1ELb1ELb0ELb0ELi2ELi1ELi2ELi2ELb0EEENS1_21CollectiveEpilogueBwdISC_SD_SF_Li256ELb1ELb0ELi1EEENS1_19SingleTileSchedulerILb1ELb0ELb0ELi128EEEEEEEEEvNT_6ParamsE,"ax",@progbits
	.align	128
.text._ZN7cutlass13device_kernelIN5flash11enable_sm90INS1_16FlashAttnBwdSm90INS1_25CollectiveMainloopBwdSm90ILi2ELi2ELi2EN4cute5tupleIJNS5_1CILi1EEES8_S8_EEENS6_IJNS7_ILi128EEESA_NS7_ILi64EEEEEENS_6half_tEfNS_4arch4Sm90ELb0ELb1ELb1ELb1ELb1ELb1ELb0ELb0ELi2ELi1ELi2ELi2ELb0EEENS1_21CollectiveEpilogueBwdISC_SD_SF_Li256ELb1ELb0ELi1EEENS1_19SingleTileSchedulerILb1ELb0ELb0ELi128EEEEEEEEEvNT_6ParamsE:
        .type           _ZN7cutlass13device_kernelIN5flash11enable_sm90INS1_16FlashAttnBwdSm90INS1_25CollectiveMainloopBwdSm90ILi2ELi2ELi2EN4cute5tupleIJNS5_1CILi1EEES8_S8_EEENS6_IJNS7_ILi128EEESA_NS7_ILi64EEEEEENS_6half_tEfNS_4arch4Sm90ELb0ELb1ELb1ELb1ELb1ELb1ELb0ELb0ELi2ELi1ELi2ELi2ELb0EEENS1_21CollectiveEpilogueBwdISC_SD_SF_Li256ELb1ELb0ELi1EEENS1_19SingleTileSchedulerILb1ELb0ELb0ELi128EEEEEEEEEvNT_6ParamsE,@function
        .size           _ZN7cutlass13device_kernelIN5flash11enable_sm90INS1_16FlashAttnBwdSm90INS1_25CollectiveMainloopBwdSm90ILi2ELi2ELi2EN4cute5tupleIJNS5_1CILi1EEES8_S8_EEENS6_IJNS7_ILi128EEESA_NS7_ILi64EEEEEENS_6half_tEfNS_4arch4Sm90ELb0ELb1ELb1ELb1ELb1ELb1ELb0ELb0ELi2ELi1ELi2ELi2ELb0EEENS1_21CollectiveEpilogueBwdISC_SD_SF_Li256ELb1ELb0ELi1EEENS1_19SingleTileSchedulerILb1ELb0ELb0ELi128EEEEEEEEEvNT_6ParamsE,(.L_x_3732 - _ZN7cutlass13device_kernelIN5flash11enable_sm90INS1_16FlashAttnBwdSm90INS1_25CollectiveMainloopBwdSm90ILi2ELi2ELi2EN4cute5tupleIJNS5_1CILi1EEES8_S8_EEENS6_IJNS7_ILi128EEESA_NS7_ILi64EEEEEENS_6half_tEfNS_4arch4Sm90ELb0ELb1ELb1ELb1ELb1ELb1ELb0ELb0ELi2ELi1ELi2ELi2ELb0EEENS1_21CollectiveEpilogueBwdISC_SD_SF_Li256ELb1ELb0ELi1EEENS1_19SingleTileSchedulerILb1ELb0ELb0ELi128EEEEEEEEEvNT_6ParamsE)
        .other          _ZN7cutlass13device_kernelIN5flash11enable_sm90INS1_16FlashAttnBwdSm90INS1_25CollectiveMainloopBwdSm90ILi2ELi2ELi2EN4cute5tupleIJNS5_1CILi1EEES8_S8_EEENS6_IJNS7_ILi128EEESA_NS7_ILi64EEEEEENS_6half_tEfNS_4arch4Sm90ELb0ELb1ELb1ELb1ELb1ELb1ELb0ELb0ELi2ELi1ELi2ELi2ELb0EEENS1_21CollectiveEpilogueBwdISC_SD_SF_Li256ELb1ELb0ELi1EEENS1_19SingleTileSchedulerILb1ELb0ELb0ELi128EEEEEEEEEvNT_6ParamsE,@"STO_CUDA_ENTRY STV_DEFAULT"
_ZN7cutlass13device_kernelIN5flash11enable_sm90INS1_16FlashAttnBwdSm90INS1_25CollectiveMainloopBwdSm90ILi2ELi2ELi2EN4cute5tupleIJNS5_1CILi1EEES8_S8_EEENS6_IJNS7_ILi128EEESA_NS7_ILi64EEEEEENS_6half_tEfNS_4arch4Sm90ELb0ELb1ELb1ELb1ELb1ELb1ELb0ELb0ELi2ELi1ELi2ELi2ELb0EEENS1_21CollectiveEpilogueBwdISC_SD_SF_Li256ELb1ELb0ELi1EEENS1_19SingleTileSchedulerILb1ELb0ELb0ELi128EEEEEEEEEvNT_6ParamsE:
        /* <DEDUP_REMOVED lines=24> */
.L_x_1853:
[----:B------:R-:W-:Y:S05]  /*0180*/  BSYNC B0 ;  /* 0x0000000000007941 */ /* 0x000fea0003800000 */
.L_x_1852:
        /* <DEDUP_REMOVED lines=37> */
.L_x_1854:
        /* <DEDUP_REMOVED lines=22> */
.L_x_1855:
[----:B------:R-:W-:Y:S01]  /*0540*/  PLOP3.LUT P0, PT, PT, PT, UP0, 0x80, 0x0 ;  /* 0x000000000000781c */ /* 0x000fe20003f0f008 */
[----:B------:R-:W-:Y:S01]  /*0550*/  NOP ;  /* 0x0000000000007918 */ /* 0x000fe20000000000 */
[----:B------:R-:W-:Y:S01]  /*0560*/  ULDC.64 UR38, c[0x0][0x208] ;  /* 0x0000820000267ab9 */ /* 0x000fe20000000a00 */
[----:B------:R-:W-:Y:S01]  /*0570*/  BSSY B6, `(.L_x_1856) ;  /* 0x0001774000067945 */ /* 0x000fe20003800000 */
[----:B-12-4-:R-:W-:Y:S09]  /*0580*/  BAR.SYNC.DEFER_BLOCKING 0x0 ;  /* 0x0000000000007b1d */ /* 0x016ff20000010000 */
[----:B------:R-:W-:Y:S05]  /*0590*/  @!P0 BRA `(.L_x_1857) ;  /* 0x00000130003c8947 */ /* 0x000fea0003800000 */
.L_x_1858:
        /* <DEDUP_REMOVED lines=24> */
.L_x_1859:
        /* <DEDUP_REMOVED lines=14> */
.L_x_1861:
[----:B------:R-:W-:-:S05]  /*0800*/  ULDC UR4, c[0x0][0x8bc] ;  /* 0x00022f0000047ab9 */ /* 0x000fca0000000800 */
.L_x_1860:
        /* <DEDUP_REMOVED lines=19> */
.L_x_1863:
        /* <DEDUP_REMOVED lines=14> */
.L_x_1864:
        /* <DEDUP_REMOVED lines=11> */
.L_x_1865:
        /* <DEDUP_REMOVED lines=13> */
.L_x_1866:
        /* <DEDUP_REMOVED lines=50> */
.L_x_1867:
        /* <DEDUP_REMOVED lines=28> */
.L_x_1870:
        /* <DEDUP_REMOVED lines=15> */
.L_x_1869:
        /* <DEDUP_REMOVED lines=22> */
.L_x_1872:
        /* <DEDUP_REMOVED lines=15> */
.L_x_1871:
[----:B------:R-:W-:Y:S01]  /*13c0*/  SHF.R.S32.HI R6, RZ, 0x1f, R17 ;  /* 0x0000001fff067819 */ /* 0x000fe20000011411 */
[----:B------:R-:W-:-:S03]  /*13d0*/  UMOV UR4, 0xffffffff ;  /* 0xffffffff00047882 */ /* 0x000fc60000000000 */
[----:B------:R-:W-:-:S04]  /*13e0*/  LEA.HI R0, R6, R17, RZ, 0x7 ;  /* 0x0000001106007211 */ /* 0x000fc800078f38ff */
[----:B------:R-:W-:Y:S01]  /*13f0*/  SHF.R.S32.HI R18, RZ, 0x7, R0 ;  /* 0x00000007ff127819 */ /* 0x000fe20000011400 */
[----:B------:R-:W-:Y:S06]  /*1400*/  BRA.DIV UR4, `(.L_x_1873) ;  /* 0x0000016a04307947 */ /* 0x000fec000b800000 */
[----:B------:R1:W2:Y:S02]  /*1410*/  SHFL.IDX PT, R14, R18, RZ, 0x1f ;  /* 0x00001fff120e7589 */ /* 0x0002a400000e0000 */
.L_x_2036:
        /* <DEDUP_REMOVED lines=24> */
.L_x_1874:
        /* <DEDUP_REMOVED lines=131> */
.L_x_1887:
[----:B------:R-:W-:-:S06]  /*1dd0*/  ULOP3.LUT UR4, UR36, 0x1, URZ, 0xfc, !UPT ;  /* 0x0000000124047892 */ /* 0x000fcc000f8efc3f */
[----:B------:R-:W-:-:S04]  /*1de0*/  MOV R5, UR4 ;  /* 0x0000000400057c02 */ /* 0x000fc80008000f00 */
[----:B------:R-:W-:-:S13]  /*1df0*/  ISETP.NE.AND P6, PT, R5, 0x3, PT ;  /* 0x000000030500780c */ /* 0x000fda0003fc5270 */
[----:B------:R-:W-:Y:S05]  /*1e00*/  @!P6 BRA `(.L_x_1877) ;  /* 0x000000000004e947 */ /* 0x000fea0003800000 */
[----:B------:R-:W-:Y:S01]  /*1e10*/  BPT.TRAP 0x1 ;  /* 0x000000040000795c */ /* 0x000fe20000300000 */
.L_x_1877:
[----:B------:R-:W-:Y:S01]  /*1e20*/  IMAD R6, R0, 0x8, R16 ;  /* 0x0000000800067824 */ /* 0x000fe200078e0210 */
[----:B------:R-:W-:-:S04]  /*1e30*/  SHF.L.U32 R23, R4, 0x1f, RZ ;  /* 0x0000001f04177819 */ /* 0x000fc800000006ff */
[----:B------:R1:W2:Y:S01]  /*1e40*/  SYNCS.PHASECHK.TRANS64.TRYWAIT P0, [R6+URZ+0x30c10], R23 ;  /* 0x030c1017060075a7 */ /* 0x0002a2000800017f */
[----:B------:R-:W-:Y:S05]  /*1e50*/  @!P6 BRA `(.L_x_1878) ;  /* 0x000000000004e947 */ /* 0x000fea0003800000 */
[----:B------:R-:W-:Y:S01]  /*1e60*/  BPT.TRAP 0x1 ;  /* 0x000000040000795c */ /* 0x000fe20000300000 */
.L_x_1878:
[----:B------:R-:W-:-:S05]  /*1e70*/  VIADD R5, R16, 0x10000 ;  /* 0x0001000010057836 */ /* 0x000fca0000000000 */
[----:B------:R-:W-:-:S04]  /*1e80*/  SHF.R.U32.HI R5, RZ, 0x4, R5 ;  /* 0x00000004ff057819 */ /* 0x000fc80000011605 */
[----:B------:R-:W-:Y:S01]  /*1e90*/  LOP3.LUT R5, R5, 0x3fff, RZ, 0xc0, !PT ;  /* 0x00003fff05057812 */ /* 0x000fe200078ec0ff */
[----:B--2---:R-:W-:Y:S06]  /*1ea0*/  @P0 BRA `(.L_x_1879) ;  /* 0x0000000000080947 */ /* 0x004fec0003800000 */
[----:B------:R-:W2:Y:S02]  /*1eb0*/  SYNCS.PHASECHK.TRANS64.TRYWAIT P0, [R6+URZ+0x30c10], R23 ;  /* 0x030c1017060075a7 */ /* 0x000ea4000800017f */
[----:B--2---:R-:W-:Y:S05]  /*1ec0*/  @!P0 BRA `(.L_x_1880) ;  /* 0x0000015c00b48947 */ /* 0x004fea0003800000 */
.L_x_1879:
        /* <DEDUP_REMOVED lines=65> */
.L_x_1881:
[----:B------:R1:W1:Y:S01]  /*22e0*/  SYNCS.PHASECHK.TRANS64.TRYWAIT P0, [R6+URZ+0x30c30], R23 ;  /* 0x030c3017060075a7 */ /* 0x000262000800017f */
[----:B------:R-:W-:Y:S05]  /*22f0*/  @!P6 BRA `(.L_x_1882) ;  /* 0x000000000004e947 */ /* 0x000fea0003800000 */
[----:B------:R-:W-:Y:S01]  /*2300*/  BPT.TRAP 0x1 ;  /* 0x000000040000795c */ /* 0x000fe20000300000 */
.L_x_1882:
[----:B-1----:R-:W-:Y:S05]  /*2310*/  @P0 BRA `(.L_x_1883) ;  /* 0x0000000000080947 */ /* 0x002fea0003800000 */
[----:B------:R-:W1:Y:S02]  /*2320*/  SYNCS.PHASECHK.TRANS64.TRYWAIT P0, [R6+URZ+0x30c30], R23 ;  /* 0x030c3017060075a7 */ /* 0x000e64000800017f */
[----:B-1----:R-:W-:Y:S05]  /*2330*/  @!P0 BRA `(.L_x_1884) ;  /* 0x0000015800ac8947 */ /* 0x002fea0003800000 */
.L_x_1883:
        /* <DEDUP_REMOVED lines=1123> */
.L_x_1885:
        /* <DEDUP_REMOVED lines=68> */
.L_x_1886:
        /* <DEDUP_REMOVED lines=12> */
.L_x_1876:
        /* <DEDUP_REMOVED lines=15> */
[----:B------:R-:W3:Y:S04]  /*6f60*/  LDL.LU R11, [R1+0x6c] ;  /* 0x00006c00010b7983 */ /* 0x000ee80000300800 */
[----:B------:R-:W4:Y:S01]  /*6f70*/  LDL R6, [R1+0x68] ;  /* 0x0000680001067983 */ /* 0x000f220000100800 */
[----:B------:R-:W-:Y:S01]  /*6f80*/  UIMAD UR4, UR6, -0x80, UR40 ;  /* 0xffffff80060478a4 */ /* 0x000fe2000f8e0228 */
[----:B------:R-:W-:Y:S01]  /*6f90*/  IMAD.MOV.U32 R21, RZ, RZ, 0x40000040 ;  /* 0x40000040ff157424 */ /* 0x000fe200078e00ff */
[----:B------:R-:W5:Y:S01]  /*6fa0*/  S2R R5, SR_TID.X ;  /* 0x0000000000057919 */ /* 0x000f620000002100 */
[----:B------:R-:W-:-:S03]  /*6fb0*/  IMAD.MOV.U32 R19, RZ, RZ, 0x40000040 ;  /* 0x40000040ff137424 */ /* 0x000fc600078e00ff */
[----:B------:R-:W-:Y:S02]  /*6fc0*/  IMAD.U32 R14, RZ, RZ, UR4 ;  /* 0x00000004ff0e7e24 */ /* 0x000fe4000f8e00ff */
[----:B-----5:R-:W-:-:S05]  /*6fd0*/  VIADD R8, R5, 0xffffff80 ;  /* 0xffffff8005087836 */ /* 0x020fca0000000000 */
[----:B------:R-:W-:-:S04]  /*6fe0*/  SHF.R.S32.HI R7, RZ, 0x1f, R8 ;  /* 0x0000001fff077819 */ /* 0x000fc80000011408 */
[----:B------:R-:W-:-:S04]  /*6ff0*/  LEA.HI R5, R7, R8, RZ, 0x5 ;  /* 0x0000000807057211 */ /* 0x000fc800078f28ff */
[----:B------:R-:W-:Y:S01]  /*7000*/  LOP3.LUT R5, R5, 0xffffffe0, RZ, 0xc0, !PT ;  /* 0xffffffe005057812 */ /* 0x000fe200078ec0ff */
[----:B--2---:R-:W-:Y:S02]  /*7010*/  IMAD.MOV.U32 R15, RZ, RZ, R10 ;  /* 0x000000ffff0f7224 */ /* 0x004fe400078e000a */
[----:B------:R-:W2:Y:S01]  /*7020*/  S2R R10, SR_TID.X ;  /* 0x00000000000a7919 */ /* 0x000ea20000002100 */
[----:B---3--:R-:W-:Y:S02]  /*7030*/  LEA.HI R9, R11, R12, RZ, 0x5 ;  /* 0x0000000c0b097211 */ /* 0x008fe400078f28ff */
[--C-:B----4-:R-:W-:Y:S02]  /*7040*/  SHF.R.S32.HI R11, RZ, 0x2, R6.reuse ;  /* 0x00000002ff0b7819 */ /* 0x110fe40000011406 */
[----:B------:R-:W-:Y:S02]  /*7050*/  SHF.R.S32.HI R6, RZ, 0x1f, R6 ;  /* 0x0000001fff067819 */ /* 0x000fe40000011406 */
[----:B------:R-:W-:-:S02]  /*7060*/  SHF.R.S32.HI R13, RZ, 0x5, R9 ;  /* 0x00000005ff0d7819 */ /* 0x000fc40000011409 */
[----:B------:R-:W-:Y:S02]  /*7070*/  LEA.HI R12, R6, R11, RZ, 0x3 ;  /* 0x0000000b060c7211 */ /* 0x000fe400078f18ff */
[----:B------:R-:W-:Y:S01]  /*7080*/  IADD3 R9, R8, -R5, RZ ;  /* 0x8000000508097210 */ /* 0x000fe20007ffe0ff */
[----:B------:R-:W-:Y:S01]  /*7090*/  IMAD R6, R13, -0x10, R14 ;  /* 0xfffffff00d067824 */ /* 0x000fe200078e020e */
[----:B------:R-:W-:Y:S02]  /*70a0*/  LOP3.LUT R12, R12, 0xfffffff8, RZ, 0xc0, !PT ;  /* 0xfffffff80c0c7812 */ /* 0x000fe400078ec0ff */
[----:B------:R-:W-:Y:S02]  /*70b0*/  LEA.HI R13, R7, R8, RZ, 0x2 ;  /* 0x00000008070d7211 */ /* 0x000fe400078f10ff */
[----:B------:R-:W-:Y:S02]  /*70c0*/  IADD3 R6, R6, R12, -R11 ;  /* 0x0000000c06067210 */ /* 0x000fe40007ffe80b */
[----:B------:R-:W-:-:S04]  /*70d0*/  LOP3.LUT R13, R13, 0xfffffffc, RZ, 0xc0, !PT ;  /* 0xfffffffc0d0d7812 */ /* 0x000fc800078ec0ff */
[----:B------:R-:W-:Y:S01]  /*70e0*/  IADD3 R8, R8, -R13, RZ ;  /* 0x8000000d08087210 */ /* 0x000fe20007ffe0ff */
[C---:B--2---:R-:W-:Y:S01]  /*70f0*/  VIADD R17, R10.reuse, 0xffffff80 ;  /* 0xffffff800a117836 */ /* 0x044fe20000000000 */
[----:B-1----:R-:W-:-:S04]  /*7100*/  IADD3 R18, R10, -0x80, RZ ;  /* 0xffffff800a127810 */ /* 0x002fc80007ffe0ff */
[----:B------:R-:W-:-:S04]  /*7110*/  SHF.R.S32.HI R17, RZ, 0x1f, R17 ;  /* 0x0000001fff117819 */ /* 0x000fc80000011411 */
[----:B------:R-:W-:-:S04]  /*7120*/  LEA.HI R17, R17, R18, RZ, 0x7 ;  /* 0x0000001211117211 */ /* 0x000fc800078f38ff */
[----:B------:R-:W-:-:S04]  /*7130*/  SHF.R.S32.HI R17, RZ, 0x7, R17 ;  /* 0x00000007ff117819 */ /* 0x000fc80000011411 */
[----:B------:R-:W-:-:S04]  /*7140*/  LEA.HI R10, R17, R17, RZ, 0x1 ;  /* 0x00000011110a7211 */ /* 0x000fc800078f08ff */
[----:B------:R-:W-:Y:S02]  /*7150*/  LOP3.LUT R5, R10, 0xfffffffe, RZ, 0xc0, !PT ;  /* 0xfffffffe0a057812 */ /* 0x000fe400078ec0ff */
[----:B------:R-:W-:-:S03]  /*7160*/  SHF.R.S32.HI R10, RZ, 0x1f, R9 ;  /* 0x0000001fff0a7819 */ /* 0x000fc60000011409 */
[----:B------:R-:W-:Y:S01]  /*7170*/  IMAD.IADD R5, R17, 0x1, -R5 ;  /* 0x0000000111057824 */ /* 0x000fe200078e0a05 */
[CC--:B------:R-:W-:Y:S01]  /*7180*/  LEA.HI R11, R10.reuse, R9.reuse, RZ, 0x2 ;  /* 0x000000090a0b7211 */ /* 0x0c0fe200078f10ff */
[----:B------:R-:W-:Y:S01]  /*7190*/  IMAD.MOV.U32 R17, RZ, RZ, R15 ;  /* 0x000000ffff117224 */ /* 0x000fe200078e000f */
[----:B------:R-:W-:Y:S01]  /*71a0*/  LEA.HI R7, R10, R9, RZ, 0x3 ;  /* 0x000000090a077211 */ /* 0x000fe200078f18ff */
[----:B------:R-:W-:Y:S01]  /*71b0*/  IMAD R9, R5, -0x40, R6 ;  /* 0xffffffc005097824 */ /* 0x000fe200078e0206 */
[----:B------:R-:W-:Y:S02]  /*71c0*/  SHF.R.S32.HI R12, RZ, 0x2, R11 ;  /* 0x00000002ff0c7819 */ /* 0x000fe4000001140b */
[--C-:B------:R-:W-:Y:S02]  /*71d0*/  SHF.R.S32.HI R10, RZ, 0x3, R7.reuse ;  /* 0x00000003ff0a7819 */ /* 0x100fe40000011407 */
[----:B------:R-:W-:Y:S01]  /*71e0*/  SHF.R.S32.HI R7, RZ, 0x1f, R7 ;  /* 0x0000001fff077819 */ /* 0x000fe20000011407 */
[C---:B------:R-:W-:Y:S01]  /*71f0*/  VIADD R5, R12.reuse, 0x8 ;  /* 0x000000080c057836 */ /* 0x040fe20000000000 */
[----:B------:R-:W-:Y:S01]  /*7200*/  LEA.HI R11, R11, R12, RZ, 0x1 ;  /* 0x0000000c0b0b7211 */ /* 0x000fe200078f08ff */
[----:B------:R-:W-:Y:S01]  /*7210*/  VIADD R13, R12, 0x10 ;  /* 0x000000100c0d7836 */ /* 0x000fe20000000000 */
[----:B------:R-:W-:-:S02]  /*7220*/  LEA.HI R7, R7, R10, RZ, 0x4 ;  /* 0x0000000a07077211 */ /* 0x000fc400078f20ff */
[----:B------:R-:W-:Y:S02]  /*7230*/  LOP3.LUT R11, R11, 0xfffffffe, RZ, 0xc0, !PT ;  /* 0xfffffffe0b0b7812 */ /* 0x000fe400078ec0ff */
[----:B------:R-:W-:Y:S02]  /*7240*/  LOP3.LUT R7, R7, 0x1ffffff0, RZ, 0xc0, !PT ;  /* 0x1ffffff007077812 */ /* 0x000fe400078ec0ff */
[----:B------:R-:W-:Y:S01]  /*7250*/  LEA.HI R6, R5, R5, RZ, 0x1 ;  /* 0x0000000505067211 */ /* 0x000fe200078f08ff */
[----:B------:R-:W-:Y:S01]  /*7260*/  IMAD.IADD R11, R12, 0x1, -R11 ;  /* 0x000000010c0b7824 */ /* 0x000fe200078e0a0b */
[----:B------:R-:W-:Y:S01]  /*7270*/  IADD3 R10, R10, -R7, RZ ;  /* 0x800000070a0a7210 */ /* 0x000fe20007ffe0ff */
[----:B------:R-:W-:Y:S01]  /*7280*/  VIADD R12, R12, 0x18 ;  /* 0x000000180c0c7836 */ /* 0x000fe20000000000 */
[----:B------:R-:W-:Y:S02]  /*7290*/  LOP3.LUT R14, R6, 0xfffffffe, RZ, 0xc0, !PT ;  /* 0xfffffffe060e7812 */ /* 0x000fe400078ec0ff */
[----:B------:R-:W-:-:S02]  /*72a0*/  LEA.HI R15, R13, R13, RZ, 0x1 ;  /* 0x0000000d0d0f7211 */ /* 0x000fc400078f08ff */
[----:B------:R-:W-:Y:S01]  /*72b0*/  LEA R7, R10, R11, 0x3 ;  /* 0x0000000b0a077211 */ /* 0x000fe200078e18ff */
[----:B------:R-:W-:Y:S01]  /*72c0*/  IMAD.IADD R14, R5, 0x1, -R14 ;  /* 0x00000001050e7824 */ /* 0x000fe200078e0a0e */
[--C-:B------:R-:W-:Y:S02]  /*72d0*/  SHF.R.S32.HI R5, RZ, 0x1, R6.reuse ;  /* 0x00000001ff057819 */ /* 0x100fe40000011406 */
[----:B------:R-:W-:Y:S01]  /*72e0*/  LOP3.LUT R18, R15, 0xfffffffe, RZ, 0xc0, !PT ;  /* 0xfffffffe0f127812 */ /* 0x000fe200078ec0ff */
[----:B------:R1:W-:Y:S01]  /*72f0*/  STL [R1+0x4c], R7 ;  /* 0x00004c0701007387 */ /* 0x0003e20000100800 */
[----:B------:R-:W-:Y:S02]  /*7300*/  SHF.R.S32.HI R6, RZ, 0x1f, R6 ;  /* 0x0000001fff067819 */ /* 0x000fe40000011406 */
[--C-:B------:R-:W-:Y:S01]  /*7310*/  SHF.R.S32.HI R11, RZ, 0x1, R15.reuse ;  /* 0x00000001ff0b7819 */ /* 0x100fe2000001140f */
[----:B------:R-:W-:Y:S01]  /*7320*/  IMAD.IADD R18, R13, 0x1, -R18 ;  /* 0x000000010d127824 */ /* 0x000fe200078e0a12 */
[----:B------:R-:W-:-:S02]  /*7330*/  SHF.R.S32.HI R10, RZ, 0x1f, R15 ;  /* 0x0000001fff0a7819 */ /* 0x000fc4000001140f */
[----:B------:R-:W-:Y:S02]  /*7340*/  LEA.HI R6, R6, R5, RZ, 0x4 ;  /* 0x0000000506067211 */ /* 0x000fe400078f20ff */
[----:B-1----:R-:W-:-:S04]  /*7350*/  LEA.HI R7, R12, R12, RZ, 0x1 ;  /* 0x0000000c0c077211 */ /* 0x002fc800078f08ff */
[--C-:B------:R-:W-:Y:S02]  /*7360*/  SHF.R.S32.HI R13, RZ, 0x1, R7.reuse ;  /* 0x00000001ff0d7819 */ /* 0x100fe40000011407 */
[----:B------:R-:W-:Y:S02]  /*7370*/  SHF.R.S32.HI R20, RZ, 0x1f, R7 ;  /* 0x0000001fff147819 */ /* 0x000fe40000011407 */
[----:B------:R-:W-:Y:S02]  /*7380*/  LOP3.LUT R15, R7, 0xfffffffe, RZ, 0xc0, !PT ;  /* 0xfffffffe070f7812 */ /* 0x000fe400078ec0ff */
[----:B------:R-:W-:Y:S02]  /*7390*/  LEA.HI R7, R10, R11, RZ, 0x4 ;  /* 0x0000000b0a077211 */ /* 0x000fe400078f20ff */
[----:B------:R-:W-:Y:S01]  /*73a0*/  LOP3.LUT R10, R6, 0x1ffffff0, RZ, 0xc0, !PT ;  /* 0x1ffffff0060a7812 */ /* 0x000fe200078ec0ff */
[----:B------:R-:W-:Y:S01]  /*73b0*/  IMAD R6, R17, 0x2000, R16 ;  /* 0x0000200011067824 */ /* 0x000fe200078e0210 */
[----:B------:R-:W-:Y:S01]  /*73c0*/  IADD3 R15, R12, -R15, RZ ;  /* 0x8000000f0c0f7210 */ /* 0x000fe20007ffe0ff */
[----:B------:R-:W-:Y:S01]  /*73d0*/  VIADD R17, R8, 0x8 ;  /* 0x0000000808117836 */ /* 0x000fe20000000000 */
[----:B------:R-:W-:Y:S01]  /*73e0*/  LOP3.LUT R12, R7, 0x1ffffff0, RZ, 0xc0, !PT ;  /* 0x1ffffff0070c7812 */ /* 0x000fe200078ec0ff */
[----:B------:R-:W-:Y:S01]  /*73f0*/  IMAD.IADD R7, R5, 0x1, -R10 ;  /* 0x0000000105077824 */ /* 0x000fe200078e0a0a */
[----:B------:R-:W-:Y:S01]  /*7400*/  LEA.HI R20, R20, R13, RZ, 0x4 ;  /* 0x0000000d14147211 */ /* 0x000fe200078f20ff */
[C---:B------:R-:W-:Y:S01]  /*7410*/  VIADD R10, R6.reuse, 0x4000 ;  /* 0x00004000060a7836 */ /* 0x040fe20000000000 */
[----:B------:R-:W-:Y:S01]  /*7420*/  IADD3 R11, R11, -R12, RZ ;  /* 0x8000000c0b0b7210 */ /* 0x000fe20007ffe0ff */
[----:B------:R-:W-:Y:S01]  /*7430*/  IMAD R7, R7, 0x8, R14 ;  /* 0x0000000807077824 */ /* 0x000fe200078e020e */
[----:B------:R-:W-:Y:S01]  /*7440*/  IADD3 R5, R6, 0x20c00, RZ ;  /* 0x00020c0006057810 */ /* 0x000fe20007ffe0ff */
[----:B------:R-:W-:Y:S01]  /*7450*/  VIADD R17, R8, 0x14 ;  /* 0x0000001408117836 */ /* 0x000fe20000000000 */
[----:B------:R-:W-:-:S02]  /*7460*/  LOP3.LUT R20, R20, 0x1ffffff0, RZ, 0xc0, !PT ;  /* 0x1ffffff014147812 */ /* 0x000fc400078ec0ff */
[----:B------:R-:W-:Y:S01]  /*7470*/  SHF.R.U32.HI R6, RZ, 0x4, R6 ;  /* 0x00000004ff067819 */ /* 0x000fe20000011606 */
[----:B------:R1:W-:Y:S01]  /*7480*/  STL [R1+0x44], R7 ;  /* 0x0000440701007387 */ /* 0x0003e20000100800 */
[----:B------:R-:W-:Y:S01]  /*7490*/  SHF.R.U32.HI R10, RZ, 0x4, R10 ;  /* 0x00000004ff0a7819 */ /* 0x000fe2000001160a */
[----:B------:R-:W-:Y:S01]  /*74a0*/  IMAD.IADD R20, R13, 0x1, -R20 ;  /* 0x000000010d147824 */ /* 0x000fe200078e0a14 */
[----:B------:R-:W-:Y:S01]  /*74b0*/  SHF.R.U32.HI R5, RZ, 0x4, R5 ;  /* 0x00000004ff057819 */ /* 0x000fe20000011605 */
[----:B------:R-:W-:Y:S01]  /*74c0*/  IMAD.MOV.U32 R13, RZ, RZ, 0x40000040 ;  /* 0x40000040ff0d7424 */ /* 0x000fe200078e00ff */
[----:B------:R-:W-:Y:S02]  /*74d0*/  LOP3.LUT R6, R6, 0x3fff, RZ, 0xc0, !PT ;  /* 0x00003fff06067812 */ /* 0x000fe400078ec0ff */
[----:B------:R-:W-:Y:S02]  /*74e0*/  LOP3.LUT R10, R10, 0x3fff, RZ, 0xc0, !PT ;  /* 0x00003fff0a0a7812 */ /* 0x000fe400078ec0ff */
[----:B------:R-:W-:Y:S01]  /*74f0*/  LOP3.LUT R5, R5, 0x3fff, RZ, 0xc0, !PT ;  /* 0x00003fff05057812 */ /* 0x000fe200078ec0ff */
[----:B-1----:R-:W-:Y:S01]  /*7500*/  IMAD R7, R11, 0x8, R18 ;  /* 0x000000080b077824 */ /* 0x002fe200078e0212 */
[----:B------:R-:W-:Y:S01]  /*7510*/  LEA R12, R20, R15, 0x3 ;  /* 0x0000000f140c7211 */ /* 0x000fe200078e18ff */
[----:B------:R-:W-:Y:S01]  /*7520*/  IMAD.MOV.U32 R11, RZ, RZ, 0x40000040 ;  /* 0x40000040ff0b7424 */ /* 0x000fe200078e00ff */
[----:B------:R-:W-:-:S02]  /*7530*/  LOP3.LUT R5, R5, 0x10000, RZ, 0xfc, !PT ;  /* 0x0001000005057812 */ /* 0x000fc400078efcff */
[----:B------:R1:W-:Y:S01]  /*7540*/  STL [R1+0x40], R7 ;  /* 0x0000400701007387 */ /* 0x0003e20000100800 */
[----:B------:R-:W-:-:S03]  /*7550*/  MOV R15, 0x40000040 ;  /* 0x40000040000f7802 */ /* 0x000fc60000000f00 */
[----:B------:R-:W-:Y:S04]  /*7560*/  STL [R1+0x3c], R12 ;  /* 0x00003c0c01007387 */ /* 0x000fe80000100800 */
[----:B------:R2:W-:Y:S01]  /*7570*/  STL [R1+0x50], R5 ;  /* 0x0000500501007387 */ /* 0x0005e20000100800 */
[----:B-1----:R-:W-:Y:S02]  /*7580*/  LOP3.LUT R7, R6, 0x10000, RZ, 0xfc, !PT ;  /* 0x0001000006077812 */ /* 0x002fe400078efcff */
[----:B------:R-:W-:-:S03]  /*7590*/  LOP3.LUT R6, R10, 0x10000, RZ, 0xfc, !PT ;  /* 0x000100000a067812 */ /* 0x000fc600078efcff */
[C---:B------:R-:W-:Y:S01]  /*75a0*/  VIADD R20, R7.reuse, 0x4 ;  /* 0x0000000407147836 */ /* 0x040fe20000000000 */
[C---:B------:R-:W-:Y:S01]  /*75b0*/  IADD3 R14, R6.reuse, 0x2, RZ ;  /* 0x00000002060e7810 */ /* 0x040fe20007ffe0ff */
[----:B------:R-:W-:Y:S01]  /*75c0*/  VIADD R18, R7, 0x6 ;  /* 0x0000000607127836 */ /* 0x000fe20000000000 */
[----:B------:R1:W-:Y:S01]  /*75d0*/  STL [R1+0x8], R6 ;  /* 0x0000080601007387 */ /* 0x0003e20000100800 */
[----:B------:R-:W-:Y:S01]  /*75e0*/  VIADD R10, R6, 0x6 ;  /* 0x00000006060a7836 */ /* 0x000fe20000000000 */
[----:B--2---:R-:W-:Y:S01]  /*75f0*/  IADD3 R5, R8, 0x4, RZ ;  /* 0x0000000408057810 */ /* 0x004fe20007ffe0ff */
[----:B------:R-:W-:Y:S01]  /*7600*/  VIADD R12, R6, 0x4 ;  /* 0x00000004060c7836 */ /* 0x000fe20000000000 */
[----:B------:R2:W-:Y:S01]  /*7610*/  STL.64 [R1+0x30], R20 ;  /* 0x0000301401007387 */ /* 0x0005e20000100a00 */
[C---:B------:R-:W-:Y:S02]  /*7620*/  IADD3 R5, R8.reuse, 0x10, RZ ;  /* 0x0000001008057810 */ /* 0x040fe40007ffe0ff */
[C---:B------:R-:W-:Y:S01]  /*7630*/  IADD3 R5, R8.reuse, 0x1c, RZ ;  /* 0x0000001c08057810 */ /* 0x040fe20007ffe0ff */
[----:B------:R2:W-:Y:S01]  /*7640*/  STL.64 [R1+0x28], R18 ;  /* 0x0000281201007387 */ /* 0x0005e20000100a00 */
[----:B-1----:R-:W-:-:S03]  /*7650*/  VIADD R6, R8, 0xc ;  /* 0x0000000c08067836 */ /* 0x002fc60000000000 */
[----:B------:R2:W-:Y:S01]  /*7660*/  STL.64 [R1+0x10], R10 ;  /* 0x0000100a01007387 */ /* 0x0005e20000100a00 */
[----:B------:R-:W-:-:S03]  /*7670*/  VIADD R6, R8, 0x18 ;  /* 0x0000001808067836 */ /* 0x000fc60000000000 */
[----:B------:R2:W-:Y:S04]  /*7680*/  STL.64 [R1+0x20], R14 ;  /* 0x0000200e01007387 */ /* 0x0005e80000100a00 */
[----:B------:R2:W-:Y:S02]  /*7690*/  STL.64 [R1+0x18], R12 ;  /* 0x0000180c01007387 */ /* 0x0005e40000100a00 */
.L_x_1899:
[----:B------:R-:W-:-:S06]  /*76a0*/  ULOP3.LUT UR4, UR36, 0x1, URZ, 0xfc, !UPT ;  /* 0x0000000124047892 */ /* 0x000fcc000f8efc3f */
[----:B------:R-:W-:-:S04]  /*76b0*/  MOV R5, UR4 ;  /* 0x0000000400057c02 */ /* 0x000fc80008000f00 */
[----:B------:R-:W-:-:S13]  /*76c0*/  ISETP.NE.AND P0, PT, R5, 0x3, PT ;  /* 0x000000030500780c */ /* 0x000fda0003f05270 */
[----:B------:R-:W-:Y:S05]  /*76d0*/  @!P0 BRA `(.L_x_1889) ;  /* 0x0000000000048947 */ /* 0x000fea0003800000 */
[----:B------:R-:W-:Y:S01]  /*76e0*/  BPT.TRAP 0x1 ;  /* 0x000000040000795c */ /* 0x000fe20000300000 */
.L_x_1889:
[----:B------:R-:W-:Y:S01]  /*76f0*/  IMAD R6, R0, 0x8, R16 ;  /* 0x0000000800067824 */ /* 0x000fe200078e0210 */
[----:B--2---:R-:W-:-:S04]  /*7700*/  SHF.L.U32 R21, R4, 0x1f, RZ ;  /* 0x0000001f04157819 */ /* 0x004fc800000006ff */
[----:B------:R1:W2:Y:S01]  /*7710*/  SYNCS.PHASECHK.TRANS64.TRYWAIT P1, [R6+URZ+0x30c10], R21 ;  /* 0x030c1015060075a7 */ /* 0x0002a2000802017f */
[----:B------:R-:W-:Y:S05]  /*7720*/  @!P0 BRA `(.L_x_1890) ;  /* 0x0000000000048947 */ /* 0x000fea0003800000 */
[----:B------:R-:W-:Y:S01]  /*7730*/  BPT.TRAP 0x1 ;  /* 0x000000040000795c */ /* 0x000fe20000300000 */
.L_x_1890:
[----:B------:R-:W-:-:S05]  /*7740*/  VIADD R5, R16, 0x10000 ;  /* 0x0001000010057836 */ /* 0x000fca0000000000 */
[----:B------:R-:W-:-:S04]  /*7750*/  SHF.R.U32.HI R5, RZ, 0x4, R5 ;  /* 0x00000004ff057819 */ /* 0x000fc80000011605 */
[----:B------:R-:W-:-:S04]  /*7760*/  LOP3.LUT R5, R5, 0x3fff, RZ, 0xc0, !PT ;  /* 0x00003fff05057812 */ /* 0x000fc800078ec0ff */
[----:B------:R-:W-:Y:S01]  /*7770*/  LOP3.LUT R11, R5, 0x10000, RZ, 0xfc, !PT ;  /* 0x00010000050b7812 */ /* 0x000fe200078efcff */
[----:B--2---:R-:W-:Y:S06]  /*7780*/  @P1 BRA `(.L_x_1891) ;  /* 0x0000000000081947 */ /* 0x004fec0003800000 */
[----:B------:R-:W2:Y:S02]  /*7790*/  SYNCS.PHASECHK.TRANS64.TRYWAIT P1, [R6+URZ+0x30c10], R21 ;  /* 0x030c1015060075a7 */ /* 0x000ea4000802017f */
[----:B--2---:R-:W-:Y:S05]  /*77a0*/  @!P1 BRA `(.L_x_1892) ;  /* 0x0000010400a49947 */ /* 0x004fea0003800000 */
.L_x_1891:
[----:B------:R-:W3:Y:S01]  /*77b0*/  LDL.64 R22, [R1+0x30] ;  /* 0x0000300001167983 */ /* 0x000ee20000100a00 */
[----:B------:R-:W-:Y:S01]  /*77c0*/  LEA R11, R0, R11, 0xa ;  /* 0x0000000b000b7211 */ /* 0x000fe200078e50ff */
[----:B------:R-:W-:Y:S05]  /*77d0*/  WARPSYNC.ALL ;  /* 0x0000000000007948 */ /* 0x000fea0003800000 */
[----:B------:R-:W-:Y:S01]  /*77e0*/  R2UR UR4, R7 ;  /* 0x00000000070472ca */ /* 0x000fe200000e0000 */
[----:B------:R-:W4:Y:S01]  /*77f0*/  LDL.64 R18, [R1+0x28] ;  /* 0x0000280001127983 */ /* 0x000f220000100a00 */
[----:B------:R-:W-:Y:S01]  /*7800*/  R2UR UR6, R11 ;  /* 0x000000000b0672ca */ /* 0x000fe200000e0000 */
[----:B------:R-:W-:Y:S01]  /*7810*/  WARPGROUP.ARRIVE ;  /* 0x00000000000079c5 */ /* 0x000fe20000000000 */
[----:B------:R-:W-:Y:S01]  /*7820*/  UMOV UR5, 0x40000040 ;  /* 0x4000004000057882 */ /* 0x000fe20000000000 */
[----:B------:R-:W-:Y:S01]  /*7830*/  UMOV UR7, 0x40000040 ;  /* 0x4000004000077882 */ /* 0x000fe20000000000 */
[----:B------:R-:W5:Y:S04]  /*7840*/  LDL R14, [R1+0x40] ;  /* 0x00004000010e7983 */ /* 0x000f680000100800 */
[----:B------:R-:W2:Y:S04]  /*7850*/  LDL R15, [R1+0x4c] ;  /* 0x00004c00010f7983 */ /* 0x000ea80000100800 */
[----:B------:R-:W2:Y:S01]  /*7860*/  LDL R12, [R1+0x44] ;  /* 0x00004400010c7983 */ /* 0x000ea20000100800 */
[----:B------:R-:W-:Y:S01]  /*7870*/  HGMMA.64x128x16.F32 R76, gdesc[UR4], RZ, !UPT, gsb0 ;  /* 0x01e00000044c79f0 */ /* 0x000fe2000c0008ff */
[----:B------:R-:W-:-:S02]  /*7880*/  VIADD R10, R7, 0x2 ;  /* 0x00000002070a7836 */ /* 0x000fc40000000000 */
[----:B------:R-:W-:Y:S01]  /*7890*/  IMAD.MOV.U32 R11, RZ, RZ, 0x40000040 ;  /* 0x40000040ff0b7424 */ /* 0x000fe200078e00ff */
[----:B------:R-:W2:Y:S02]  /*78a0*/  LDL R13, [R1+0x3c] ;  /* 0x00003c00010d7983 */ /* 0x000ea40000100800 */
[----:B------:R-:W-:Y:S02]  /*78b0*/  R2UR UR8, R10 ;  /* 0x000000000a0872ca */ /* 0x000fe400000e0000 */
[----:B------:R-:W-:Y:S01]  /*78c0*/  R2UR UR9, R11 ;  /* 0x000000000b0972ca */ /* 0x000fe200000e0000 */
[----:B------:R-:W-:Y:S01]  /*78d0*/  UIADD3 UR4, UR6, 0x2, URZ ;  /* 0x0000000206047890 */ /* 0x000fe2000fffe03f */
[----:B------:R-:W-:-:S06]  /*78e0*/  UMOV UR11, 0x40000040 ;  /* 0x40000040000b7882 */ /* 0x000fcc0000000000 */
[----:B------:R-:W-:Y:S01]  /*78f0*/  UMOV UR10, UR4 ;  /* 0x00000004000a7c82 */ /* 0x000fe20008000000 */
[----:B------:R-:W-:Y:S01]  /*7900*/  UIADD3 UR4, UR6, 0x4, URZ ;  /* 0x0000000406047890 */ /* 0x000fe2000fffe03f */
[----:B------:R-:W-:Y:S02]  /*7910*/  WARPGROUP.DEPBAR.LE gsb0, 0x0 ;  /* 0x00008000000079c5 */ /* 0x000fe40000010000 */
[----:B------:R-:W-:-:S06]  /*7920*/  WARPGROUP.ARRIVE ;  /* 0x00000000000079c5 */ /* 0x000fcc0000000000 */
[----:B------:R-:W-:Y:S01]  /*7930*/  HGMMA.64x128x16.F32 R76, gdesc[UR8], R76, gsb0 ;  /* 0x01e00000084c79f0 */ /* 0x000fe2000800084c */
[----:B------:R-:W-:Y:S01]  /*7940*/  UMOV UR10, UR4 ;  /* 0x00000004000a7c82 */ /* 0x000fe20008000000 */
[----:B------:R-:W-:Y:S01]  /*7950*/  UMOV UR11, 0x40000040 ;  /* 0x40000040000b7882 */ /* 0x000fe20000000000 */
[----:B------:R-:W-:Y:S01]  /*7960*/  UIADD3 UR6, UR6, 0x6, URZ ;  /* 0x0000000606067890 */ /* 0x000fe2000fffe03f */
[----:B------:R-:W-:Y:S01]  /*7970*/  UMOV UR7, 0x40000040 ;  /* 0x4000004000077882 */ /* 0x000fe20000000000 */
[----:B---3--:R-:W-:Y:S02]  /*7980*/  R2UR UR8, R22 ;  /* 0x00000000160872ca */ /* 0x008fe400000e0000 */
[----:B------:R-:W-:Y:S01]  /*7990*/  R2UR UR9, R23 ;  /* 0x00000000170972ca */ /* 0x000fe200000e0000 */
[----:B------:R-:W-:Y:S02]  /*79a0*/  WARPGROUP.DEPBAR.LE gsb0, 0x0 ;  /* 0x00008000000079c5 */ /* 0x000fe40000010000 */
[----:B------:R-:W-:-:S10]  /*79b0*/  WARPGROUP.ARRIVE ;  /* 0x00000000000079c5 */ /* 0x000fd40000000000 */
[----:B------:R-:W-:Y:S01]  /*79c0*/  HGMMA.64x128x16.F32 R76, gdesc[UR8], R76, gsb0 ;  /* 0x01e00000084c79f0 */ /* 0x000fe2000800084c */
[----:B----4-:R-:W-:Y:S02]  /*79d0*/  R2UR UR4, R18 ;  /* 0x00000000120472ca */ /* 0x010fe400000e0000 */
[----:B------:R-:W-:Y:S01]  /*79e0*/  R2UR UR5, R19 ;  /* 0x00000000130572ca */ /* 0x000fe200000e0000 */
[C---:B-----5:R-:W-:Y:S01]  /*79f0*/  IMAD R14, R0.reuse, 0x80, R14 ;  /* 0x00000080000e7824 */ /* 0x060fe200078e020e */
[C---:B--2---:R-:W-:Y:S01]  /*7a00*/  LEA R10, R0.reuse, R15, 0x7 ;  /* 0x0000000f000a7211 */ /* 0x044fe200078e38ff */
[C---:B------:R-:W-:Y:S01]  /*7a10*/  IMAD R12, R0.reuse, 0x80, R12 ;  /* 0x00000080000c7824 */ /* 0x040fe200078e020c */
[----:B------:R-:W-:-:S03]  /*7a20*/  LEA R18, R0, R13, 0x7 ;  /* 0x0000000d00127211 */ /* 0x000fc600078e38ff */
[C---:B------:R-:W-:Y:S01]  /*7a30*/  IMAD R11, R3.reuse, 0x2, R12 ;  /* 0x00000002030b7824 */ /* 0x040fe200078e020c */
[C---:B------:R-:W-:Y:S01]  /*7a40*/  LEA R17, R3.reuse, R14, 0x1 ;  /* 0x0000000e03117211 */ /* 0x040fe200078e08ff */
[C---:B------:R-:W-:Y:S02]  /*7a50*/  IMAD R15, R3.reuse, 0x2, R10 ;  /* 0x00000002030f7824 */ /* 0x040fe400078e020a */
[----:B------:R-:W-:Y:S01]  /*7a60*/  IMAD R19, R3, 0x2, R18 ;  /* 0x0000000203137824 */ /* 0x000fe200078e0212 */
[----:B------:R-:W-:Y:S01]  /*7a70*/  LEA R10, R11, R16, 0x2 ;  /* 0x000000100b0a7211 */ /* 0x000fe200078e10ff */
[--C-:B------:R-:W-:Y:S02]  /*7a80*/  IMAD R18, R15, 0x4, R16.reuse ;  /* 0x000000040f127824 */ /* 0x100fe400078e0210 */
[--C-:B------:R-:W-:Y:S02]  /*7a90*/  IMAD R14, R17, 0x4, R16.reuse ;  /* 0x00000004110e7824 */ /* 0x100fe400078e0210 */
[----:B------:R-:W-:Y:S01]  /*7aa0*/  IMAD R13, R19, 0x4, R16 ;  /* 0x00000004130d7824 */ /* 0x000fe200078e0210 */
[----:B------:R-:W-:-:S02]  /*7ab0*/  WARPGROUP.DEPBAR.LE gsb0, 0x0 ;  /* 0x00008000000079c5 */ /* 0x000fc40000010000 */
[----:B------:R-:W-:-:S06]  /*7ac0*/  WARPGROUP.ARRIVE ;  /* 0x00000000000079c5 */ /* 0x000fcc0000000000 */
[----:B------:R-:W-:Y:S01]  /*7ad0*/  HGMMA.64x128x16.F32 R76, gdesc[UR4], R76, gsb0 ;  /* 0x01e00000044c79f0 */ /* 0x000fe2000800084c */
[----:B------:R-:W-:-:S04]  /*7ae0*/  IADD3 R12, R16, 0x20000, RZ ;  /* 0x00020000100c7810 */ /* 0x000fc80007ffe0ff */
[----:B------:R-:W-:Y:S01]  /*7af0*/  LEA R17, R17, R12, 0x2 ;  /* 0x0000000c11117211 */ /* 0x000fe200078e10ff */
[--C-:B------:R-:W-:Y:S02]  /*7b00*/  IMAD R15, R15, 0x4, R12.reuse ;  /* 0x000000040f0f7824 */ /* 0x100fe400078e020c */
        /* <DEDUP_REMOVED lines=9> */
.L_x_1893:
[----:B------:R1:W1:Y:S01]  /*7ba0*/  SYNCS.PHASECHK.TRANS64.TRYWAIT P1, [R6+URZ+0x30c30], R21 ;  /* 0x030c3015060075a7 */ /* 0x000262000802017f */
[----:B------:R-:W-:Y:S05]  /*7bb0*/  @!P0 BRA `(.L_x_1894) ;  /* 0x0000000000048947 */ /* 0x000fea0003800000 */
[----:B------:R-:W-:Y:S01]  /*7bc0*/  BPT.TRAP 0x1 ;  /* 0x000000040000795c */ /* 0x000fe20000300000 */
.L_x_1894:
[----:B-1----:R-:W-:Y:S05]  /*7bd0*/  @P1 BRA `(.L_x_1895) ;  /* 0x0000000000081947 */ /* 0x002fea0003800000 */
[----:B------:R-:W1:Y:S02]  /*7be0*/  SYNCS.PHASECHK.TRANS64.TRYWAIT P1, [R6+URZ+0x30c30], R21 ;  /* 0x030c3015060075a7 */ /* 0x000e64000802017f */
[----:B-1----:R-:W-:Y:S05]  /*7bf0*/  @!P1 BRA `(.L_x_1896) ;  /* 0x0000010000a49947 */ /* 0x002fea0003800000 */
.L_x_1895:
        /* <DEDUP_REMOVED lines=84> */
[----:B------:R-:W-:Y:S01]  /*8140*/  UMOV UR11, 0x40000040 ;  /* 0x40000040000b7882 */ /* 0x000fe20000000000 */
[C---:B------:R-:W-:Y:S01]  /*8150*/  VIADD R223, R8.reuse, 0x4 ;  /* 0x0000000408df7836 */ /* 0x040fe20000000000 */
[----:B------:R-:W-:Y:S01]  /*8160*/  STL [R1+0x94], R143 ;  /* 0x0000948f01007387 */ /* 0x000fe20000100800 */
[----:B------:R-:W-:Y:S03]  /*8170*/  MUFU.TANH R19, R19 ;  /* 0x0000001300137308 */ /* 0x000fe60000002400 */
[----:B------:R-:W-:Y:S04]  /*8180*/  STL [R1+0x90], R142 ;  /* 0x0000908e01007387 */ /* 0x000fe80000100800 */
[----:B------:R-:W-:Y:S01]  /*8190*/  STL [R1+0x8c], R141 ;  /* 0x00008c8d01007387 */ /* 0x000fe20000100800 */
[----:B------:R-:W1:Y:S03]  /*81a0*/  MUFU.TANH R21, R21 ;  /* 0x0000001500157308 */ /* 0x000e660000002400 */
[----:B------:R-:W-:Y:S04]  /*81b0*/  STL [R1+0x88], R140 ;  /* 0x0000888c01007387 */ /* 0x000fe80000100800 */
[----:B------:R-:W-:Y:S01]  /*81c0*/  STL [R1+0x84], R7 ;  /* 0x0000840701007387 */ /* 0x000fe20000100800 */
[C---:B------:R-:W-:Y:S01]  /*81d0*/  VIADD R230, R8.reuse, 0x8 ;  /* 0x0000000808e67836 */ /* 0x040fe20000000000 */
[----:B------:R-:W2:Y:S02]  /*81e0*/  MUFU.TANH R22, R22 ;  /* 0x0000001600167308 */ /* 0x000ea40000002400 */
[----:B------:R-:W-:Y:S04]  /*81f0*/  STL [R1+0x80], R6 ;  /* 0x0000800601007387 */ /* 0x000fe80000100800 */
[----:B------:R-:W-:Y:S02]  /*8200*/  STL [R1+0x7c], R5 ;  /* 0x00007c0501007387 */ /* 0x000fe40000100800 */
[----:B------:R-:W3:Y:S02]  /*8210*/  MUFU.TANH R20, R20 ;  /* 0x0000001400147308 */ /* 0x000ee40000002400 */
[----:B------:R-:W-:Y:S04]  /*8220*/  STL [R1+0x78], R4 ;  /* 0x0000780401007387 */ /* 0x000fe80000100800 */
[----:B------:R-:W-:Y:S01]  /*8230*/  STL [R1+0x74], R3 ;  /* 0x0000740301007387 */ /* 0x000fe20000100800 */
[----:B------:R-:W-:Y:S01]  /*8240*/  IADD3 R213, R8, 0xc, RZ ;  /* 0x0000000c08d57810 */ /* 0x000fe20007ffe0ff */
[----:B------:R-:W4:Y:S02]  /*8250*/  MUFU.TANH R23, R23 ;  /* 0x0000001700177308 */ /* 0x000f240000002400 */
[----:B------:R1:W-:Y:S01]  /*8260*/  STL [R1+0x70], R2 ;  /* 0x0000700201007387 */ /* 0x0003e20000100800 */
[----:B------:R-:W-:-:S02]  /*8270*/  ISETP.GT.AND P2, PT, R9, RZ, PT ;  /* 0x000000ff0900720c */ /* 0x000fc40003f44270 */
[----:B------:R-:W-:-:S03]  /*8280*/  ISETP.GT.AND P1, PT, R9, 0x8, PT ;  /* 0x000000080900780c */ /* 0x000fc60003f24270 */
[----:B------:R-:W4:Y:S01]  /*8290*/  MUFU.TANH R205, R205 ;  /* 0x000000cd00cd7308 */ /* 0x000f220000002400 */
[----:B-1----:R-:W2:Y:S01]  /*82a0*/  LDL.64 R2, [R1+0x20] ;  /* 0x0000200001027983 */ /* 0x002ea20000100a00 */
[----:B------:R-:W-:Y:S01]  /*82b0*/  WARPGROUP.ARRIVE ;  /* 0x00000000000079c5 */ /* 0x000fe20000000000 */
[----:B------:R-:W-:-:S05]  /*82c0*/  VIADD R217, R8, 0x14 ;  /* 0x0000001408d97836 */ /* 0x000fca0000000000 */
        /* <DEDUP_REMOVED lines=8> */
[----:B------:R-:W-:-:S03]  /*8350*/  FMUL.FTZ R93, R101, UR8 ;  /* 0x00000008655d7c20 */ /* 0x000fc60008410000 */
[----:B------:R4:W-:Y:S01]  /*8360*/  MUFU.TANH R154, R112 ;  /* 0x00000070009a7308 */ /* 0x0009e20000002400 */
[----:B---3--:R-:W3:Y:S01]  /*8370*/  LDL.64 R108, [R1+0x10] ;  /* 0x00001000016c7983 */ /* 0x008ee20000100a00 */
[----:B------:R-:W-:Y:S01]  /*8380*/  UIADD3 UR4, UR6, 0x2, URZ ;  /* 0x0000000206047890 */ /* 0x000fe2000fffe03f */
[----:B------:R-:W-:Y:S01]  /*8390*/  VIADD R220, R8, 0x10 ;  /* 0x0000001008dc7836 */ /* 0x000fe20000000000 */
[----:B------:R-:W-:-:S04]  /*83a0*/  ULDC UR5, c[0x0][0x744] ;  /* 0x0001d10000057ab9 */ /* 0x000fc80000000800 */
[----:B------:R-:W1:Y:S01]  /*83b0*/  MUFU.TANH R206, R206 ;  /* 0x000000ce00ce7308 */ /* 0x000e620000002400 */
[----:B------:R-:W-:Y:S01]  /*83c0*/  UMOV UR14, UR4 ;  /* 0x00000004000e7c82 */ /* 0x000fe20008000000 */
[----:B------:R-:W-:-:S06]  /*83d0*/  IADD3 R214, R8, 0x18, RZ ;  /* 0x0000001808d67810 */ /* 0x000fcc0007ffe0ff */
[----:B------:R-:W-:Y:S08]  /*83e0*/  MUFU.TANH R208, R208 ;  /* 0x000000d000d07308 */ /* 0x000ff00000002400 */
[----:B------:R-:W1:Y:S08]  /*83f0*/  MUFU.TANH R207, R207 ;  /* 0x000000cf00cf7308 */ /* 0x000e700000002400 */
[----:B------:R-:W1:Y:S08]  /*8400*/  MUFU.TANH R228, R228 ;  /* 0x000000e400e47308 */ /* 0x000e700000002400 */
        /* <DEDUP_REMOVED lines=12> */
[----:B----4-:R-:W-:Y:S01]  /*84d0*/  FMUL.FTZ R112, R118, UR8 ;  /* 0x0000000876707c20 */ /* 0x010fe20008410000 */
[----:B---3--:R-:W-:-:S05]  /*84e0*/  R2UR UR9, R109 ;  /* 0x000000006d0972ca */ /* 0x008fca00000e0000 */
[----:B------:R3:W-:Y:S01]  /*84f0*/  MUFU.TANH R153, R114 ;  /* 0x0000007200997308 */ /* 0x0007e20000002400 */
[----:B-1----:R-:W-:Y:S01]  /*8500*/  FMUL.FTZ R113, R134, UR8 ;  /* 0x0000000886717c20 */ /* 0x002fe20008410000 */
[----:B------:R-:W-:-:S06]  /*8510*/  UIADD3 UR6, UR6, 0x6, URZ ;  /* 0x0000000606067890 */ /* 0x000fcc000fffe03f */
[----:B------:R1:W-:Y:S01]  /*8520*/  MUFU.TANH R151, R115 ;  /* 0x0000007300977308 */ /* 0x0003e20000002400 */
[----:B---3--:R-:W-:Y:S01]  /*8530*/  FMUL.FTZ R114, R135, UR8 ;  /* 0x0000000887727c20 */ /* 0x008fe20008410000 */
[----:B------:R-:W-:Y:S02]  /*8540*/  WARPGROUP.DEPBAR.LE gsb0, 0x0 ;  /* 0x00008000000079c5 */ /* 0x000fe40000010000 */
[----:B------:R-:W-:-:S04]  /*8550*/  WARPGROUP.ARRIVE ;  /* 0x00000000000079c5 */ /* 0x000fc80000000000 */
[----:B------:R3:W-:Y:S01]  /*8560*/  MUFU.TANH R150, R116 ;  /* 0x0000007400967308 */ /* 0x0007e20000002400 */
[----:B-1----:R-:W-:-:S07]  /*8570*/  FMUL.FTZ R115, R136, UR8 ;  /* 0x0000000888737c20 */ /* 0x002fce0008410000 */
[----:B------:R1:W-:Y:S01]  /*8580*/  MUFU.TANH R149, R117 ;  /* 0x0000007500957308 */ /* 0x0003e20000002400 */
[----:B---3--:R-:W-:-:S07]  /*8590*/  FMUL.FTZ R116, R137, UR8 ;  /* 0x0000000889747c20 */ /* 0x008fce0008410000 */
[----:B------:R3:W-:Y:S01]  /*85a0*/  MUFU.TANH R147, R120 ;  /* 0x0000007800937308 */ /* 0x0007e20000002400 */
[----:B-1----:R-:W-:Y:S01]  /*85b0*/  FMUL.FTZ R117, R138, UR8 ;  /* 0x000000088a757c20 */ /* 0x002fe20008410000 */
[----:B---3--:R-:W-:Y:S01]  /*85c0*/  FMUL.FTZ R120, R139, UR8 ;  /* 0x000000088b787c20 */ /* 0x008fe20008410000 */
[----:B------:R-:W-:Y:S02]  /*85d0*/  R2UR UR8, R108 ;  /* 0x000000006c0872ca */ /* 0x000fe400000e0000 */
[----:B--2---:R-:W-:Y:S02]  /*85e0*/  R2UR UR12, R2 ;  /* 0x00000000020c72ca */ /* 0x004fe400000e0000 */
[----:B------:R-:W-:-:S13]  /*85f0*/  R2UR UR13, R3 ;  /* 0x00000000030d72ca */ /* 0x000fda00000e0000 */
[----:B------:R-:W-:Y:S01]  /*8600*/  HGMMA.64x128x16.F32 R24, gdesc[UR12], R24, gsb0 ;  /* 0x01e000000c1879f0 */ /* 0x000fe20008000818 */
[----:B------:R-:W-:Y:S01]  /*8610*/  UMOV UR10, UR6 ;  /* 0x00000006000a7c82 */ /* 0x000fe20008000000 */
[----:B------:R-:W1:Y:S04]  /*8620*/  SHFL.IDX PT, R96, R18, R8, 0x1f ;  /* 0x00001f0812607589 */ /* 0x000e6800000e0000 */
[----:B------:R-:W2:Y:S04]  /*8630*/  SHFL.IDX PT, R97, R18, R223, 0x1f ;  /* 0x00001fdf12617589 */ /* 0x000ea800000e0000 */
        /* <DEDUP_REMOVED lines=8> */
[--C-:B------:R-:W-:Y:S01]  /*86c0*/  FFMA.FTZ R99, R99, UR5, -R96.reuse ;  /* 0x0000000563637c23 */ /* 0x100fe20008010860 */
[----:B------:R-:W-:Y:S01]  /*86d0*/  FFMA.FTZ R98, R98, UR5, -R96 ;  /* 0x0000000562627c23 */ /* 0x000fe20008010860 */
[----:B------:R-:W-:-:S02]  /*86e0*/  WARPGROUP.DEPBAR.LE gsb0, 0x0 ;  /* 0x00008000000079c5 */ /* 0x000fc40000010000 */
[----:B------:R-:W-:-:S06]  /*86f0*/  WARPGROUP.ARRIVE ;  /* 0x00000000000079c5 */ /* 0x000fcc0000000000 */
[----:B------:R-:W-:Y:S01]  /*8700*/  HGMMA.64x128x16.F32 R24, gdesc[UR8], R24, gsb0 ;  /* 0x01e00000081879f0 */ /* 0x000fe20008000818 */
[----:B----4-:R-:W-:Y:S01]  /*8710*/  VIADD R128, R8, 0x1c ;  /* 0x0000001c08807836 */ /* 0x010fe20000000000 */
[----:B------:R-:W-:Y:S01]  /*8720*/  FSEL R96, R22, -INF , P1 ;  /* 0xff80000016607808 */ /* 0x000fe20000800000 */
[----:B------:R-:W4:Y:S01]  /*8730*/  SHFL.IDX PT, R101, R18, R220, 0x1f ;  /* 0x00001fdc12657589 */ /* 0x000f2200000e0000 */
[----:B------:R-:W-:Y:S01]  /*8740*/  FSEL R118, R20, -INF , P2 ;  /* 0xff80000014767808 */ /* 0x000fe20001000000 */
[----:B------:R3:W-:Y:S04]  /*8750*/  MUFU.TANH R161, R106 ;  /* 0x0000006a00a17308 */ /* 0x0007e80000002400 */
[----:B--2---:R-:W-:-:S04]  /*8760*/  FFMA.FTZ R118, R118, UR5, -R97 ;  /* 0x0000000576767c23 */ /* 0x004fc80008010861 */
[----:B------:R-:W-:Y:S01]  /*8770*/  MUFU.TANH R148, R119 ;  /* 0x0000007700947308 */ /* 0x000fe20000002400 */
[----:B---3--:R-:W2:Y:S07]  /*8780*/  SHFL.IDX PT, R106, R18, R128, 0x1f ;  /* 0x00001f80126a7589 */ /* 0x008eae00000e0000 */
[----:B------:R3:W-:Y:S08]  /*8790*/  MUFU.EX2 R119, R99 ;  /* 0x0000006300777308 */ /* 0x0007f00000000800 */
[----:B------:R-:W4:Y:S01]  /*87a0*/  MUFU.TANH R235, R235 ;  /* 0x000000eb00eb7308 */ /* 0x000f220000002400 */
[----:B---3--:R-:W-:Y:S01]  /*87b0*/  FFMA.FTZ R99, R96, UR5, -R97 ;  /* 0x0000000560637c23 */ /* 0x008fe20008010861 */
[----:B------:R-:W-:-:S02]  /*87c0*/  FSEL R96, R23, -INF , P2 ;  /* 0xff80000017607808 */ /* 0x000fc40001000000 */
[----:B------:R-:W-:-:S04]  /*87d0*/  FSEL R97, R205, -INF , P1 ;  /* 0xff800000cd617808 */ /* 0x000fc80000800000 */
[----:B------:R-:W-:Y:S01]  /*87e0*/  MUFU.TANH R225, R225 ;  /* 0x000000e100e17308 */ /* 0x000fe20000002400 */
[--C-:B------:R-:W-:Y:S01]  /*87f0*/  FFMA.FTZ R96, R96, UR5, -R95.reuse ;  /* 0x0000000560607c23 */ /* 0x100fe2000801085f */
[----:B------:R-:W-:-:S06]  /*8800*/  FFMA.FTZ R95, R97, UR5, -R95 ;  /* 0x00000005615f7c23 */ /* 0x000fcc000801085f */
[----:B------:R3:W-:Y:S01]  /*8810*/  MUFU.TANH R159, R107 ;  /* 0x0000006b009f7308 */ /* 0x0007e20000002400 */
[----:B------:R-:W-:Y:S01]  /*8820*/  FSEL R97, R204, -INF , P2 ;  /* 0xff800000cc617808 */ /* 0x000fe20001000000 */
[----:B---3--:R3:W2:Y:S06]  /*8830*/  SHFL.IDX PT, R107, R18, R214, 0x1f ;  /* 0x00001fd6126b7589 */ /* 0x0086ac00000e0000 */
[----:B------:R-:W2:Y:S01]  /*8840*/  MUFU.TANH R88, R88 ;  /* 0x0000005800587308 */ /* 0x000ea20000002400 */
[----:B------:R-:W-:-:S07]  /*8850*/  FSEL R102, R206, -INF , P1 ;  /* 0xff800000ce667808 */ /* 0x000fce0000800000 */
[----:B------:R1:W-:Y:S01]  /*8860*/  MUFU.TANH R144, R123 ;  /* 0x0000007b00907308 */ /* 0x0003e20000002400 */
[----:B------:R-:W-:Y:S07]  /*8870*/  SHFL.IDX PT, R221, R10, R217, 0x1f ;  /* 0x00001fd90add7589 */ /* 0x000fee00000e0000 */
[----:B------:R-:W2:Y:S01]  /*8880*/  MUFU.TANH R226, R226 ;  /* 0x000000e200e27308 */ /* 0x000ea20000002400 */
[----:B-1----:R-:W1:Y:S01]  /*8890*/  SHFL.IDX PT, R123, R10, R230, 0x1f ;  /* 0x00001fe60a7b7589 */ /* 0x002e6200000e0000 */
[----:B------:R-:W-:-:S06]  /*88a0*/  FFMA.FTZ R97, R97, UR5, -R104 ;  /* 0x0000000561617c23 */ /* 0x000fcc0008010868 */
[----:B------:R-:W1:Y:S01]  /*88b0*/  MUFU.TANH R237, R237 ;  /* 0x000000ed00ed7308 */ /* 0x000e620000002400 */
[----:B------:R-:W-:-:S07]  /*88c0*/  FFMA.FTZ R104, R102, UR5, -R104 ;  /* 0x0000000566687c23 */ /* 0x000fce0008010868 */
[----:B------:R-:W-:Y:S01]  /*88d0*/  MUFU.TANH R92, R92 ;  /* 0x0000005c005c7308 */ /* 0x000fe20000002400 */
[----:B------:R-:W-:-:S07]  /*88e0*/  FSEL R102, R207, -INF , P2 ;  /* 0xff800000cf667808 */ /* 0x000fce0001000000 */
[----:B------:R4:W-:Y:S01]  /*88f0*/  MUFU.TANH R145, R121 ;  /* 0x0000007900917308 */ /* 0x0009e20000002400 */
[----:B---3--:R-:W-:Y:S01]  /*8900*/  FSEL R18, R228, -INF , P1 ;  /* 0xff800000e4127808 */ /* 0x008fe20000800000 */
[----:B------:R-:W-:Y:S06]  /*8910*/  SHFL.IDX PT, R212, R10, R213, 0x1f ;  /* 0x00001fd50ad47589 */ /* 0x000fec00000e0000 */
[----:B------:R3:W-:Y:S01]  /*8920*/  MUFU.TANH R4, R131 ;  /* 0x0000008300047308 */ /* 0x0007e20000002400 */
[----:B----4-:R-:W4:Y:S01]  /*8930*/  SHFL.IDX PT, R121, R10, R8, 0x1f ;  /* 0x00001f080a797589 */ /* 0x010f2200000e0000 */
[----:B------:R-:W-:-:S06]  /*8940*/  FSEL R108, R235, -INF , P2 ;  /* 0xff800000eb6c7808 */ /* 0x000fcc0001000000 */
[----:B------:R-:W4:Y:S01]  /*8950*/  MUFU.TANH R231, R231 ;  /* 0x000000e700e77308 */ /* 0x000f220000002400 */
[----:B---3--:R-:W3:Y:S07]  /*8960*/  SHFL.IDX PT, R131, R14, R230, 0x1f ;  /* 0x00001fe60e837589 */ /* 0x008eee00000e0000 */
[----:B------:R-:W3:Y:S01]  /*8970*/  MUFU.TANH R89, R89 ;  /* 0x0000005900597308 */ /* 0x000ee20000002400 */
[----:B------:R-:W3:Y:S07]  /*8980*/  SHFL.IDX PT, R137, R10, R128, 0x1f ;  /* 0x00001f800a897589 */ /* 0x000eee00000e0000 */
[----:B------:R-:W3:Y:S01]  /*8990*/  MUFU.TANH R93, R93 ;  /* 0x0000005d005d7308 */ /* 0x000ee20000002400 */
[----:B------:R-:W-:-:S02]  /*89a0*/  WARPGROUP.DEPBAR.LE gsb0, 0x0 ;  /* 0x00008000000079c5 */ /* 0x000fc40000010000 */
[----:B------:R3:W-:Y:S05]  /*89b0*/  LDS R227, [R15+0x400] ;  /* 0x000400000fe37984 */ /* 0x0007ea0000000800 */
[----:B------:R2:W3:Y:S01]  /*89c0*/  MUFU.TANH R163, R103 ;  /* 0x0000006700a37308 */ /* 0x0004e20000002400 */
[----:B------:R-:W-:-:S07]  /*89d0*/  FFMA.FTZ R102, R102, UR5, -R101 ;  /* 0x0000000566667c23 */ /* 0x000fce0008010865 */
[----:B------:R1:W-:Y:S01]  /*89e0*/  MUFU.TANH R160, R105 ;  /* 0x0000006900a07308 */ /* 0x0003e20000002400 */
[----:B--2---:R-:W-:Y:S01]  /*89f0*/  FSEL R103, R208, -INF , P2 ;  /* 0xff800000d0677808 */ /* 0x004fe20001000000 */
[----:B------:R-:W-:Y:S01]  /*8a00*/  FFMA.FTZ R108, R108, UR5, -R106 ;  /* 0x000000056c6c7c23 */ /* 0x000fe2000801086a */
[----:B------:R-:W-:Y:S03]  /*8a10*/  SHFL.IDX PT, R211, R10, R220, 0x1f ;  /* 0x00001fdc0ad37589 */ /* 0x000fe600000e0000 */
[--C-:B------:R-:W-:Y:S02]  /*8a20*/  FFMA.FTZ R103, R103, UR5, -R100.reuse ;  /* 0x0000000567677c23 */ /* 0x100fe40008010864 */
[----:B------:R2:W-:Y:S01]  /*8a30*/  MUFU.TANH R157, R110 ;  /* 0x0000006e009d7308 */ /* 0x0005e20000002400 */
[----:B-1----:R-:W-:Y:S01]  /*8a40*/  FSEL R105, R209, -INF , P1 ;  /* 0xff800000d1697808 */ /* 0x002fe20000800000 */
[----:B------:R-:W-:Y:S01]  /*8a50*/  FFMA.FTZ R100, R18, UR5, -R100 ;  /* 0x0000000512647c23 */ /* 0x000fe20008010864 */
[----:B------:R-:W-:-:S05]  /*8a60*/  FSEL R18, R88, -INF , P2 ;  /* 0xff80000058127808 */ /* 0x000fca0001000000 */
[----:B------:R-:W1:Y:S01]  /*8a70*/  MUFU.TANH R91, R91 ;  /* 0x0000005b005b7308 */ /* 0x000e620000002400 */
[----:B--2---:R-:W-:Y:S01]  /*8a80*/  FSEL R110, R225, -INF , P1 ;  /* 0xff800000e16e7808 */ /* 0x004fe20000800000 */
[----:B------:R-:W-:Y:S01]  /*8a90*/  FFMA.FTZ R101, R105, UR5, -R101 ;  /* 0x0000000569657c23 */ /* 0x000fe20008010865 */
[----:B------:R-:W-:Y:S01]  /*8aa0*/  FSEL R105, R226, -INF , P1 ;  /* 0xff800000e2697808 */ /* 0x000fe20000800000 */
[----:B------:R-:W-:-:S04]  /*8ab0*/  IMAD R210, R0, 0x400, R210 ;  /* 0x0000040000d27824 */ /* 0x000fc800078e02d2 */
[----:B------:R2:W-:Y:S01]  /*8ac0*/  MUFU.TANH R155, R111 ;  /* 0x0000006f009b7308 */ /* 0x0005e20000002400 */
[----:B------:R-:W-:Y:S01]  /*8ad0*/  FFMA.FTZ R106, R110, UR5, -R106 ;  /* 0x000000056e6a7c23 */ /* 0x000fe2000801086a */
[----:B------:R-:W-:Y:S01]  /*8ae0*/  FSEL R110, R237, -INF , P2 ;  /* 0xff800000ed6e7808 */ /* 0x000fe20001000000 */
[----:B------:R-:W-:-:S05]  /*8af0*/  FFMA.FTZ R18, R18, UR5, -R107 ;  /* 0x0000000512127c23 */ /* 0x000fca000801086b */
[----:B------:R3:W-:Y:S01]  /*8b00*/  MUFU.TANH R2, R133 ;  /* 0x0000008500027308 */ /* 0x0007e20000002400 */
[----:B--2---:R-:W2:Y:S01]  /*8b10*/  SHFL.IDX PT, R111, R10, R223, 0x1f ;  /* 0x00001fdf0a6f7589 */ /* 0x004ea200000e0000 */
[----:B------:R-:W-:Y:S01]  /*8b20*/  FFMA.FTZ R107, R105, UR5, -R107 ;  /* 0x00000005696b7c23 */ /* 0x000fe2000801086b */
[----:B----4-:R-:W-:-:S05]  /*8b30*/  FSEL R105, R231, -INF , P2 ;  /* 0xff800000e7697808 */ /* 0x010fca0001000000 */
[----:B------:R-:W-:Y:S01]  /*8b40*/  MUFU.TANH R232, R232 ;  /* 0x000000e800e87308 */ /* 0x000fe20000002400 */
[----:B---3--:R-:W3:Y:S01]  /*8b50*/  SHFL.IDX PT, R133, R14, R223, 0x1f ;  /* 0x00001fdf0e857589 */ /* 0x008ee200000e0000 */
[----:B------:R-:W-:Y:S01]  /*8b60*/  R2UR UR4, R210 ;  /* 0x00000000d20472ca */ /* 0x000fe200000e0000 */
[----:B------:R-:W-:-:S05]  /*8b70*/  FFMA.FTZ R110, R110, UR5, -R123 ;  /* 0x000000056e6e7c23 */ /* 0x000fca000801087b */
[----:B------:R-:W4:Y:S01]  /*8b80*/  MUFU.TANH R236, R236 ;  /* 0x000000ec00ec7308 */ /* 0x000f220000002400 */
[----:B------:R3:W3:Y:S01]  /*8b90*/  SHFL.IDX PT, R139, R10, R214, 0x1f ;  /* 0x00001fd60a8b7589 */ /* 0x0006e200000e0000 */
[----:B------:R-:W-:-:S06]  /*8ba0*/  FSEL R109, R89, -INF , P1 ;  /* 0xff800000596d7808 */ /* 0x000fcc0000800000 */
[----:B------:R1:W-:Y:S01]  /*8bb0*/  MUFU.TANH R141, R125 ;  /* 0x0000007d008d7308 */ /* 0x0003e20000002400 */
[----:B------:R-:W-:-:S07]  /*8bc0*/  FSEL R210, R93, -INF , P2 ;  /* 0xff8000005dd27808 */ /* 0x000fce0001000000 */
[----:B------:R-:W2:Y:S01]  /*8bd0*/  MUFU.TANH R94, R94 ;  /* 0x0000005e005e7308 */ /* 0x000ea20000002400 */
[----:B-1----:R-:W-:Y:S01]  /*8be0*/  FSEL R125, R92, -INF , P1 ;  /* 0xff8000005c7d7808 */ /* 0x002fe20000800000 */
[----:B------:R-:W-:Y:S01]  /*8bf0*/  SHFL.IDX PT, R135, R14, R8, 0x1f ;  /* 0x00001f080e877589 */ /* 0x000fe200000e0000 */
[----:B------:R-:W-:-:S03]  /*8c00*/  FSEL R15, R163, -INF , P1 ;  /* 0xff800000a30f7808 */ /* 0x000fc60000800000 */
[----:B------:R-:W-:Y:S02]  /*8c10*/  FFMA.FTZ R123, R125, UR5, -R123 ;  /* 0x000000057d7b7c23 */ /* 0x000fe4000801087b */
[----:B------:R1:W-:Y:S01]  /*8c20*/  MUFU.TANH R140, R127 ;  /* 0x0000007f008c7308 */ /* 0x0003e20000002400 */
[----:B------:R-:W-:Y:S01]  /*8c30*/  FSEL R125, R153, -INF , P1 ;  /* 0xff800000997d7808 */ /* 0x000fe20000800000 */
[--C-:B------:R-:W-:Y:S01]  /*8c40*/  FFMA.FTZ R105, R105, UR5, -R121.reuse ;  /* 0x0000000569697c23 */ /* 0x100fe20008010879 */
[----:B------:R-:W-:-:S05]  /*8c50*/  FFMA.FTZ R121, R109, UR5, -R121 ;  /* 0x000000056d797c23 */ /* 0x000fca0008010879 */
[----:B------:R4:W-:Y:S01]  /*8c60*/  MUFU.TANH R3, R132 ;  /* 0x0000008400037308 */ /* 0x0009e20000002400 */
[----:B-1----:R-:W1:Y:S01]  /*8c70*/  SHFL.IDX PT, R127, R14, R220, 0x1f ;  /* 0x00001fdc0e7f7589 */ /* 0x002e6200000e0000 */
[----:B------:R-:W-:Y:S01]  /*8c80*/  FSEL R109, R91, -INF , P2 ;  /* 0xff8000005b6d7808 */ /* 0x000fe20001000000 */
[----:B------:R-:W-:-:S05]  /*8c90*/  FFMA.FTZ R210, R210, UR5, -R221 ;  /* 0x00000005d2d27c23 */ /* 0x000fca00080108dd */
[----:B------:R-:W1:Y:S01]  /*8ca0*/  MUFU.TANH R112, R112 ;  /* 0x0000007000707308 */ /* 0x000e620000002400 */
[----:B----4-:R-:W-:Y:S01]  /*8cb0*/  FSEL R132, R154, -INF , P2 ;  /* 0xff8000009a847808 */ /* 0x010fe20001000000 */
[----:B------:R-:W-:Y:S01]  /*8cc0*/  FFMA.FTZ R221, R15, UR5, -R221 ;  /* 0x000000050fdd7c23 */ /* 0x000fe200080108dd */
[----:B------:R-:W-:-:S05]  /*8cd0*/  FSEL R138, R160, -INF , P2 ;  /* 0xff800000a08a7808 */ /* 0x000fca0001000000 */
[----:B------:R4:W-:Y:S01]  /*8ce0*/  MUFU.TANH R143, R124 ;  /* 0x0000007c008f7308 */ /* 0x0009e20000002400 */
[--C-:B------:R-:W-:Y:S01]  /*8cf0*/  FFMA.FTZ R132, R132, UR5, -R131.reuse ;  /* 0x0000000584847c23 */ /* 0x100fe20008010883 */
[----:B------:R-:W-:Y:S01]  /*8d00*/  FFMA.FTZ R131, R125, UR5, -R131 ;  /* 0x000000057d837c23 */ /* 0x000fe20008010883 */
[----:B------:R-:W-:Y:S01]  /*8d10*/  FSEL R15, R159, -INF , P1 ;  /* 0xff8000009f0f7808 */ /* 0x000fe20000800000 */
[----:B------:R1:W1:Y:S01]  /*8d20*/  SHFL.IDX PT, R125, R14, R128, 0x1f ;  /* 0x00001f800e7d7589 */ /* 0x00026200000e0000 */
[----:B------:R-:W-:-:S03]  /*8d30*/  FFMA.FTZ R109, R109, UR5, -R212 ;  /* 0x000000056d6d7c23 */ /* 0x000fc600080108d4 */
[----:B------:R3:W-:Y:S01]  /*8d40*/  MUFU.TANH R146, R122 ;  /* 0x0000007a00927308 */ /* 0x0007e20000002400 */
[----:B----4-:R-:W-:Y:S01]  /*8d50*/  FSEL R124, R164, -INF , P1 ;  /* 0xff800000a47c7808 */ /* 0x010fe20000800000 */
[--C-:B------:R-:W-:Y:S01]  /*8d60*/  FFMA.FTZ R138, R138, UR5, -R137.reuse ;  /* 0x000000058a8a7c23 */ /* 0x100fe20008010889 */
[----:B------:R-:W-:Y:S01]  /*8d70*/  FSEL R234, R236, -INF , P2 ;  /* 0xff800000ecea7808 */ /* 0x000fe20001000000 */
[----:B------:R-:W-:Y:S01]  /*8d80*/  FFMA.FTZ R137, R15, UR5, -R137 ;  /* 0x000000050f897c23 */ /* 0x000fe20008010889 */
[----:B------:R-:W-:Y:S01]  /*8d90*/  FSEL R134, R156, -INF , P2 ;  /* 0xff8000009c867808 */ /* 0x000fe20001000000 */
[----:B------:R-:W-:Y:S02]  /*8da0*/  FFMA.FTZ R212, R124, UR5, -R212 ;  /* 0x000000057cd47c23 */ /* 0x000fe400080108d4 */
[----:B------:R4:W-:Y:S01]  /*8db0*/  MUFU.TANH R5, R129 ;  /* 0x0000008100057308 */ /* 0x0009e20000002400 */
[----:B---3--:R-:W-:Y:S02]  /*8dc0*/  FSEL R122, R232, -INF , P2 ;  /* 0xff800000e87a7808 */ /* 0x008fe40001000000 */
[----:B------:R-:W-:-:S05]  /*8dd0*/  FSEL R218, R162, -INF , P2 ;  /* 0xff800000a2da7808 */ /* 0x000fca0001000000 */
[----:B------:R-:W3:Y:S01]  /*8de0*/  MUFU.TANH R90, R90 ;  /* 0x0000005a005a7308 */ /* 0x000ee20000002400 */
[----:B----4-:R-:W4:Y:S01]  /*8df0*/  SHFL.IDX PT, R129, R14, R213, 0x1f ;  /* 0x00001fd50e817589 */ /* 0x010f2200000e0000 */
[----:B--2---:R-:W-:Y:S02]  /*8e00*/  FSEL R124, R94, -INF , P1 ;  /* 0xff8000005e7c7808 */ /* 0x004fe40000800000 */
[----:B------:R-:W-:Y:S01]  /*8e10*/  FSEL R15, R155, -INF , P1 ;  /* 0xff8000009b0f7808 */ /* 0x000fe20000800000 */
[----:B------:R-:W-:Y:S01]  /*8e20*/  FFMA.FTZ R122, R122, UR5, -R111 ;  /* 0x000000057a7a7c23 */ /* 0x000fe2000801086f */
[--C-:B------:R-:W-:Y:S01]  /*8e30*/  FFMA.FTZ R234, R234, UR5, -R211.reuse ;  /* 0x00000005eaea7c23 */ /* 0x100fe200080108d3 */
[----:B------:R-:W-:Y:S01]  /*8e40*/  FFMA.FTZ R211, R124, UR5, -R211 ;  /* 0x000000057cd37c23 */ /* 0x000fe200080108d3 */
[--C-:B------:R-:W-:Y:S01]  /*8e50*/  FFMA.FTZ R134, R134, UR5, -R133.reuse ;  /* 0x0000000586867c23 */ /* 0x100fe20008010885 */
[----:B------:R-:W2:Y:S01]  /*8e60*/  SHFL.IDX PT, R222, R227, R223, 0x1f ;  /* 0x00001fdfe3de7589 */ /* 0x000ea200000e0000 */
[----:B------:R-:W-:Y:S01]  /*8e70*/  FSEL R10, R161, -INF , P1 ;  /* 0xff800000a10a7808 */ /* 0x000fe20000800000 */
[----:B------:R-:W-:Y:S01]  /*8e80*/  FFMA.FTZ R133, R15, UR5, -R133 ;  /* 0x000000050f857c23 */ /* 0x000fe20008010885 */
[----:B-1----:R-:W-:Y:S01]  /*8e90*/  FSEL R128, R150, -INF , P2 ;  /* 0xff80000096807808 */ /* 0x002fe20001000000 */
[----:B------:R-:W1:Y:S01]  /*8ea0*/  SHFL.IDX PT, R124, R14, R217, 0x1f ;  /* 0x00001fd90e7c7589 */ /* 0x000e6200000e0000 */
[----:B------:R3:W-:Y:S01]  /*8eb0*/  MUFU.EX2 R15, R122 ;  /* 0x0000007a000f7308 */ /* 0x0007e20000000800 */
[----:B------:R-:W-:-:S02]  /*8ec0*/  FFMA.FTZ R218, R218, UR5, -R139 ;  /* 0x00000005dada7c23 */ /* 0x000fc4000801088b */
[----:B------:R-:W1:Y:S01]  /*8ed0*/  SHFL.IDX PT, R219, R227, R8, 0x1f ;  /* 0x00001f08e3db7589 */ /* 0x000e6200000e0000 */
[----:B------:R-:W-:Y:S01]  /*8ee0*/  FFMA.FTZ R139, R10, UR5, -R139 ;  /* 0x000000050a8b7c23 */ /* 0x000fe2000801088b */
[----:B------:R-:W-:Y:S02]  /*8ef0*/  FSEL R136, R158, -INF , P2 ;  /* 0xff8000009e887808 */ /* 0x000fe40001000000 */
[----:B------:R-:W1:Y:S01]  /*8f00*/  SHFL.IDX PT, R214, R14, R214, 0x1f ;  /* 0x00001fd60ed67589 */ /* 0x000e6200000e0000 */
[----:B---3--:R-:W-:-:S03]  /*8f10*/  FSEL R122, R112, -INF , P1 ;  /* 0xff800000707a7808 */ /* 0x008fc60000800000 */
[----:B------:R3:W1:Y:S01]  /*8f20*/  SHFL.IDX PT, R229, R227, R213, 0x1f ;  /* 0x00001fd5e3e57589 */ /* 0x00066200000e0000 */
[----:B------:R-:W-:Y:S01]  /*8f30*/  FSEL R10, R157, -INF , P1 ;  /* 0xff8000009d0a7808 */ /* 0x000fe20000800000 */
[--C-:B------:R-:W-:Y:S01]  /*8f40*/  FFMA.FTZ R128, R128, UR5, -R127.reuse ;  /* 0x0000000580807c23 */ /* 0x100fe2000801087f */
[----:B------:R-:W-:Y:S01]  /*8f50*/  FFMA.FTZ R127, R122, UR5, -R127 ;  /* 0x000000057a7f7c23 */ /* 0x000fe2000801087f */
[----:B------:R-:W-:Y:S01]  /*8f60*/  FSEL R122, R145, -INF , P2 ;  /* 0xff800000917a7808 */ /* 0x000fe20001000000 */
[--C-:B------:R-:W-:Y:S01]  /*8f70*/  FFMA.FTZ R136, R136, UR5, -R135.reuse ;  /* 0x0000000588887c23 */ /* 0x100fe20008010887 */
[----:B------:R4:W1:Y:S01]  /*8f80*/  MUFU.TANH R6, R130 ;  /* 0x0000008200067308 */ /* 0x0008620000002400 */
[----:B------:R-:W-:-:S07]  /*8f90*/  FFMA.FTZ R135, R10, UR5, -R135 ;  /* 0x000000050a877c23 */ /* 0x000fce0008010887 */
[----:B------:R2:W1:Y:S01]  /*8fa0*/  MUFU.TANH R142, R126 ;  /* 0x0000007e008e7308 */ /* 0x0004620000002400 */
[----:B---3--:R-:W-:Y:S01]  /*8fb0*/  FSEL R213, R144, -INF , P1 ;  /* 0xff80000090d57808 */ /* 0x008fe20000800000 */
[--C-:B------:R-:W-:Y:S01]  /*8fc0*/  FFMA.FTZ R122, R122, UR5, -R125.reuse ;  /* 0x000000057a7a7c23 */ /* 0x100fe2000801087d */
[----:B----4-:R-:W-:Y:S01]  /*8fd0*/  FSEL R130, R152, -INF , P2 ;  /* 0xff80000098827808 */ /* 0x010fe20001000000 */
[----:B------:R3:W-:Y:S02]  /*8fe0*/  SHFL.IDX PT, R224, R227, R220, 0x1f ;  /* 0x00001fdce3e07589 */ /* 0x0007e400000e0000 */
[----:B------:R-:W-:Y:S02]  /*8ff0*/  FFMA.FTZ R125, R213, UR5, -R125 ;  /* 0x00000005d57d7c23 */ /* 0x000fe4000801087d */
[----:B------:R4:W-:Y:S01]  /*9000*/  MUFU.EX2 R10, R121 ;  /* 0x00000079000a7308 */ /* 0x0009e20000000800 */
[----:B------:R1:W1:Y:S01]  /*9010*/  SHFL.IDX PT, R213, R13, R223, 0x1f ;  /* 0x00001fdf0dd57589 */ /* 0x00026200000e0000 */
[----:B--2---:R-:W-:Y:S01]  /*9020*/  FSEL R126, R90, -INF , P1 ;  /* 0xff8000005a7e7808 */ /* 0x004fe20000800000 */
[----:B------:R-:W-:-:S02]  /*9030*/  FFMA.FTZ R130, R130, UR5, -R129 ;  /* 0x0000000582827c23 */ /* 0x000fc40008010881 */
[----:B------:R-:W-:Y:S01]  /*9040*/  SHFL.IDX PT, R233, R13, R8, 0x1f ;  /* 0x00001f080de97589 */ /* 0x000fe200000e0000 */
[----:B----4-:R-:W-:Y:S01]  /*9050*/  FSEL R121, R151, -INF , P1 ;  /* 0xff80000097797808 */ /* 0x010fe20000800000 */
[----:B------:R-:W-:Y:S01]  /*9060*/  FFMA.FTZ R111, R126, UR5, -R111 ;  /* 0x000000057e6f7c23 */ /* 0x000fe2000801086f */
[----:B------:R-:W-:Y:S01]  /*9070*/  FSEL R14, R148, -INF , P1 ;  /* 0xff800000940e7808 */ /* 0x000fe20000800000 */
[----:B------:R-:W-:Y:S08]  /*9080*/  MUFU.EX2 R98, R98 ;  /* 0x0000006200627308 */ /* 0x000ff00000000800 */
[----:B------:R-:W2:Y:S01]  /*9090*/  MUFU.EX2 R118, R118 ;  /* 0x0000007600767308 */ /* 0x000ea20000000800 */
[----:B------:R-:W-:Y:S01]  /*90a0*/  FFMA.FTZ R129, R121, UR5, -R129 ;  /* 0x0000000579817c23 */ /* 0x000fe20008010881 */
[----:B------:R-:W-:Y:S01]  /*90b0*/  FSEL R121, R149, -INF , P2 ;  /* 0xff80000095797808 */ /* 0x000fe20001000000 */
[----:B---3--:R-:W-:Y:S01]  /*90c0*/  FADD.FTZ R220, R25, -R222 ;  /* 0x800000de19dc7221 */ /* 0x008fe20000010000 */
[----:B------:R-:W-:-:S04]  /*90d0*/  FSEL R126, R147, -INF , P2 ;  /* 0xff800000937e7808 */ /* 0x000fc80001000000 */
[----:B------:R-:W3:Y:S01]  /*90e0*/  MUFU.EX2 R99, R99 ;  /* 0x0000006300637308 */ /* 0x000ee20000000800 */
[----:B------:R-:W-:Y:S01]  /*90f0*/  FSEL R216, R146, -INF , P1 ;  /* 0xff80000092d87808 */ /* 0x000fe20000800000 */
[--C-:B-1----:R-:W-:Y:S01]  /*9100*/  FFMA.FTZ R121, R121, UR5, -R124.reuse ;  /* 0x0000000579797c23 */ /* 0x102fe2000801087c */
[----:B------:R-:W-:Y:S01]  /*9110*/  IADD3 R25, R8, 0x18, RZ ;  /* 0x0000001808197810 */ /* 0x000fe20007ffe0ff */
[----:B------:R-:W-:Y:S01]  /*9120*/  FFMA.FTZ R124, R14, UR5, -R124 ;  /* 0x000000050e7c7c23 */ /* 0x000fe2000801087c */
[--C-:B------:R-:W-:Y:S01]  /*9130*/  FADD.FTZ R223, R24, -R219.reuse ;  /* 0x800000db18df7221 */ /* 0x100fe20000010000 */
[----:B------:R-:W-:Y:S02]  /*9140*/  FFMA.FTZ R126, R126, UR5, -R214 ;  /* 0x000000057e7e7c23 */ /* 0x000fe400080108d6 */
[----:B------:R-:W1:Y:S01]  /*9150*/  MUFU.TANH R113, R113 ;  /* 0x0000007100717308 */ /* 0x000e620000002400 */
[----:B------:R-:W4:Y:S01]  /*9160*/  SHFL.IDX PT, R217, R227, R217, 0x1f ;  /* 0x00001fd9e3d97589 */ /* 0x000f2200000e0000 */
[----:B------:R-:W-:Y:S01]  /*9170*/  FADD.FTZ R219, R26, -R219 ;  /* 0x800000db1adb7221 */ /* 0x000fe20000010000 */
[----:B------:R-:W-:-:S05]  /*9180*/  VIADD R26, R8, 0x1c ;  /* 0x0000001c081a7836 */ /* 0x000fca0000000000 */
[----:B------:R-:W1:Y:S01]  /*9190*/  MUFU.TANH R114, R114 ;  /* 0x0000007200727308 */ /* 0x000e620000002400 */
[----:B------:R-:W2:Y:S07]  /*91a0*/  SHFL.IDX PT, R215, R227, R230, 0x1f ;  /* 0x00001fe6e3d77589 */ /* 0x000eae00000e0000 */
[----:B------:R-:W1:Y:S01]  /*91b0*/  MUFU.EX2 R96, R96 ;  /* 0x0000006000607308 */ /* 0x000e620000000800 */
[----:B------:R-:W-:Y:S01]  /*91c0*/  SHFL.IDX PT, R230, R13, R230, 0x1f ;  /* 0x00001fe60de67589 */ /* 0x000fe200000e0000 */
[----:B------:R-:W-:-:S06]  /*91d0*/  FFMA.FTZ R22, -R22, R22, 1 ;  /* 0x3f80000016167423 */ /* 0x000fcc0000010116 */
[----:B------:R-:W1:Y:S08]  /*91e0*/  MUFU.TANH R115, R115 ;  /* 0x0000007300737308 */ /* 0x000e700000002400 */
[----:B------:R-:W1:Y:S08]  /*91f0*/  MUFU.EX2 R95, R95 ;  /* 0x0000005f005f7308 */ /* 0x000e700000000800 */
[----:B------:R-:W-:Y:S08]  /*9200*/  MUFU.TANH R117, R117 ;  /* 0x0000007500757308 */ /* 0x000ff00000002400 */
[----:B------:R-:W1:Y:S01]  /*9210*/  MUFU.TANH R116, R116 ;  /* 0x0000007400747308 */ /* 0x000e620000002400 */
[----:B------:R-:W-:-:S07]  /*9220*/  FFMA.FTZ R23, -R23, R23, 1 ;  /* 0x3f80000017177423 */ /* 0x000fce0000010117 */
[----:B------:R-:W-:Y:S08]  /*9230*/  MUFU.EX2 R97, R97 ;  /* 0x0000006100617308 */ /* 0x000ff00000000800 */
[----:B------:R-:W-:Y:S08]  /*9240*/  MUFU.TANH R120, R120 ;  /* 0x0000007800787308 */ /* 0x000ff00000002400 */
[----:B------:R-:W-:Y:S01]  /*9250*/  MUFU.EX2 R104, R104 ;  /* 0x0000006800687308 */ /* 0x000fe20000000800 */
[----:B------:R-:W-:Y:S01]  /*9260*/  FFMA.FTZ R207, -R207, R207, 1 ;  /* 0x3f800000cfcf7423 */ /* 0x000fe200000101cf */
[----:B------:R-:W-:Y:S01]  /*9270*/  FFMA.FTZ R228, -R228, R228, 1 ;  /* 0x3f800000e4e47423 */ /* 0x000fe200000101e4 */
[----:B------:R-:W-:Y:S05]  /*9280*/  LDS R17, [R17+0x400] ;  /* 0x0004000011117984 */ /* 0x000fea0000000800 */
[----:B------:R3:W-:Y:S08]  /*9290*/  MUFU.EX2 R14, R123 ;  /* 0x0000007b000e7308 */ /* 0x0007f00000000800 */
[----:B------:R4:W-:Y:S01]  /*92a0*/  MUFU.EX2 R24, R212 ;  /* 0x000000d400187308 */ /* 0x0009e20000000800 */
[----:B---3--:R-:W-:Y:S01]  /*92b0*/  FFMA.FTZ R123, R216, UR5, -R214 ;  /* 0x00000005d87b7c23 */ /* 0x008fe200080108d6 */
[--C-:B------:R-:W-:Y:S01]  /*92c0*/  FADD.FTZ R214, R29, -R229.reuse ;  /* 0x800000e51dd67221 */ /* 0x100fe20000010000 */
[----:B------:R-:W-:Y:S01]  /*92d0*/  FSEL R29, R141, -INF , P2 ;  /* 0xff8000008d1d7808 */ /* 0x000fe20001000000 */
[----:B----4-:R-:W-:-:S02]  /*92e0*/  FADD.FTZ R212, R31, -R229 ;  /* 0x800000e51fd47221 */ /* 0x010fc40000010000 */
[----:B------:R3:W4:Y:S01]  /*92f0*/  SHFL.IDX PT, R229, R227, R25, 0x1f ;  /* 0x00001f19e3e57589 */ /* 0x00072200000e0000 */
[----:B------:R-:W-:Y:S01]  /*9300*/  FSEL R31, R140, -INF , P1 ;  /* 0xff8000008c1f7808 */ /* 0x000fe20000800000 */
[----:B------:R-:W-:Y:S01]  /*9310*/  FADD.FTZ R222, R27, -R222 ;  /* 0x800000de1bde7221 */ /* 0x000fe20000010000 */
[----:B------:R-:W-:Y:S01]  /*9320*/  VIADD R27, R8, 0xc ;  /* 0x0000000c081b7836 */ /* 0x000fe20000000000 */
[----:B------:R-:W1:Y:S01]  /*9330*/  SHFL.IDX PT, R227, R227, R26, 0x1f ;  /* 0x00001f1ae3e37589 */ /* 0x000e6200000e0000 */
[--C-:B------:R-:W-:Y:S01]  /*9340*/  FFMA.FTZ R29, R29, UR5, -R213.reuse ;  /* 0x000000051d1d7c23 */ /* 0x100fe200080108d5 */
[----:B------:R-:W-:Y:S01]  /*9350*/  FFMA.FTZ R31, R31, UR5, -R213 ;  /* 0x000000051f1f7c23 */ /* 0x000fe200080108d5 */
[--C-:B------:R-:W-:Y:S01]  /*9360*/  FADD.FTZ R213, R32, -R224.reuse ;  /* 0x800000e020d57221 */ /* 0x100fe20000010000 */
[----:B------:R-:W-:Y:S02]  /*9370*/  FADD.FTZ R34, R34, -R224 ;  /* 0x800000e022227221 */ /* 0x000fe40000010000 */
[----:B------:R4:W1:Y:S01]  /*9380*/  SHFL.IDX PT, R224, R13, R27, 0x1f ;  /* 0x00001f1b0de07589 */ /* 0x00086200000e0000 */
[----:B---3--:R3:W-:Y:S01]  /*9390*/  MUFU.EX2 R25, R234 ;  /* 0x000000ea00197308 */ /* 0x0087e20000000800 */
[--C-:B------:R-:W-:Y:S01]  /*93a0*/  FADD.FTZ R33, R33, -R217.reuse ;  /* 0x800000d921217221 */ /* 0x100fe20000010000 */
[----:B------:R-:W-:Y:S01]  /*93b0*/  FADD.FTZ R35, R35, -R217 ;  /* 0x800000d923237221 */ /* 0x000fe20000010000 */
[----:B------:R-:W-:Y:S01]  /*93c0*/  FSEL R32, R6, -INF , P1 ;  /* 0xff80000006207808 */ /* 0x000fe20000800000 */
[----:B------:R-:W-:Y:S01]  /*93d0*/  FMUL.FTZ R223, R119, R223 ;  /* 0x000000df77df7220 */ /* 0x000fe20000410000 */
[----:B--2---:R-:W-:Y:S01]  /*93e0*/  FADD.FTZ R216, R28, -R215 ;  /* 0x800000d71cd87221 */ /* 0x004fe20000010000 */
[----:B---3--:R-:W-:-:S02]  /*93f0*/  IADD3 R234, R8, 0x10, RZ ;  /* 0x0000001008ea7810 */ /* 0x008fc40007ffe0ff */
[----:B----4-:R2:W-:Y:S01]  /*9400*/  MUFU.EX2 R27, R210 ;  /* 0x000000d2001b7308 */ /* 0x0105e20000000800 */
[--C-:B------:R-:W-:Y:S01]  /*9410*/  FADD.FTZ R217, R36, -R229.reuse ;  /* 0x800000e524d97221 */ /* 0x100fe20000010000 */
[----:B------:R-:W-:Y:S01]  /*9420*/  FADD.FTZ R36, R38, -R229 ;  /* 0x800000e526247221 */ /* 0x000fe20000010000 */
[----:B------:R-:W-:Y:S01]  /*9430*/  FFMA.FTZ R38, -R19, R19, 1 ;  /* 0x3f80000013267423 */ /* 0x000fe20000010113 */
[----:B------:R-:W-:-:S04]  /*9440*/  FADD.FTZ R215, R30, -R215 ;  /* 0x800000d71ed77221 */ /* 0x000fc80000010000 */
[----:B------:R3:W-:Y:S01]  /*9450*/  MUFU.EX2 R26, R211 ;  /* 0x000000d3001a7308 */ /* 0x0007e20000000800 */
[----:B--2---:R-:W-:Y:S01]  /*9460*/  FFMA.FTZ R210, R32, UR5, -R230 ;  /* 0x0000000520d27c23 */ /* 0x004fe200080108e6 */
[----:B------:R-:W-:Y:S01]  /*9470*/  FSEL R28, R143, -INF , P2 ;  /* 0xff8000008f1c7808 */ /* 0x000fe20001000000 */
[----:B------:R2:W4:Y:S01]  /*9480*/  SHFL.IDX PT, R32, R13, R234, 0x1f ;  /* 0x00001fea0d207589 */ /* 0x00052200000e0000 */
[----:B------:R-:W-:Y:S01]  /*9490*/  FSEL R30, R142, -INF , P1 ;  /* 0xff8000008e1e7808 */ /* 0x000fe20000800000 */
[----:B------:R-:W-:Y:S01]  /*94a0*/  FMUL.FTZ R38, R38, R223 ;  /* 0x000000df26267220 */ /* 0x000fe20000410000 */
[----:B------:R-:W-:Y:S02]  /*94b0*/  FSEL R223, R4, -INF , P1 ;  /* 0xff80000004df7808 */ /* 0x000fe40000800000 */
[----:B------:R1:W-:Y:S01]  /*94c0*/  MUFU.EX2 R19, R221 ;  /* 0x000000dd00137308 */ /* 0x0003e20000000800 */
[----:B---3--:R-:W-:Y:S01]  /*94d0*/  FSEL R211, R7, -INF , P2 ;  /* 0xff80000007d37808 */ /* 0x008fe20001000000 */
[----:B--2---:R-:W-:-:S04]  /*94e0*/  VIADD R234, R8, 0x14 ;  /* 0x0000001408ea7836 */ /* 0x004fc80000000000 */
[----:B------:R-:W-:Y:S01]  /*94f0*/  FFMA.FTZ R211, R211, UR5, -R230 ;  /* 0x00000005d3d37c23 */ /* 0x000fe200080108e6 */
[----:B-1----:R-:W-:Y:S01]  /*9500*/  FADD.FTZ R221, R39, -R227 ;  /* 0x800000e327dd7221 */ /* 0x002fe20000010000 */
[----:B------:R-:W-:Y:S01]  /*9510*/  FFMA.FTZ R39, -R21, R21, 1 ;  /* 0x3f80000015277423 */ /* 0x000fe20000010115 */
[----:B------:R-:W-:Y:S01]  /*9520*/  FFMA.FTZ R21, -R20, R20, 1 ;  /* 0x3f80000014157423 */ /* 0x000fe20000010114 */
[--C-:B------:R-:W-:Y:S01]  /*9530*/  FFMA.FTZ R28, R28, UR5, -R233.reuse ;  /* 0x000000051c1c7c23 */ /* 0x100fe200080108e9 */
[----:B------:R1:W-:Y:S01]  /*9540*/  MUFU.EX2 R20, R218 ;  /* 0x000000da00147308 */ /* 0x0003e20000000800 */
[----:B------:R-:W-:Y:S01]  /*9550*/  FFMA.FTZ R30, R30, UR5, -R233 ;  /* 0x000000051e1e7c23 */ /* 0x000fe200080108e9 */
[----:B------:R2:W3:Y:S01]  /*9560*/  SHFL.IDX PT, R230, R13, R234, 0x1f ;  /* 0x00001fea0de67589 */ /* 0x0004e200000e0000 */
[----:B------:R-:W-:Y:S01]  /*9570*/  FMUL.FTZ R229, R118, R220 ;  /* 0x000000dc76e57220 */ /* 0x000fe20000410000 */
[----:B------:R-:W-:Y:S02]  /*9580*/  VIADD R233, R8, 0x18 ;  /* 0x0000001808e97836 */ /* 0x000fe40000000000 */
[----:B-1----:R-:W-:Y:S01]  /*9590*/  FMUL.FTZ R218, R98, R219 ;  /* 0x000000db62da7220 */ /* 0x002fe20000410000 */
[----:B------:R-:W-:-:S02]  /*95a0*/  FFMA.FTZ R219, R223, UR5, -R224 ;  /* 0x00000005dfdb7c23 */ /* 0x000fc400080108e0 */
[----:B------:R-:W-:Y:S01]  /*95b0*/  LDS R223, [R11+0x400] ;  /* 0x000400000bdf7984 */ /* 0x000fe20000000800 */
[----:B------:R-:W-:Y:S01]  /*95c0*/  FMUL.FTZ R39, R39, R218 ;  /* 0x000000da27277220 */ /* 0x000fe20000410000 */
[----:B------:R-:W-:Y:S01]  /*95d0*/  FADD.FTZ R37, R37, -R227 ;  /* 0x800000e325257221 */ /* 0x000fe20000010000 */
[----:B------:R-:W-:Y:S01]  /*95e0*/  FMUL.FTZ R218, R21, R229 ;  /* 0x000000e515da7220 */ /* 0x000fe20000410000 */
[----:B------:R-:W-:Y:S01]  /*95f0*/  FSEL R227, R5, -INF , P2 ;  /* 0xff80000005e37808 */ /* 0x000fe20001000000 */
[----:B------:R-:W1:Y:S01]  /*9600*/  SHFL.IDX PT, R229, R13, R233, 0x1f ;  /* 0x00001fe90de57589 */ /* 0x000e6200000e0000 */
[----:B--2---:R-:W-:-:S03]  /*9610*/  IADD3 R234, R8, 0x1c, RZ ;  /* 0x0000001c08ea7810 */ /* 0x004fc60007ffe0ff */
[----:B------:R-:W-:Y:S02]  /*9620*/  FFMA.FTZ R220, R227, UR5, -R224 ;  /* 0x00000005e3dc7c23 */ /* 0x000fe400080108e0 */
[----:B------:R2:W1:Y:S01]  /*9630*/  SHFL.IDX PT, R227, R13, R234, 0x1f ;  /* 0x00001fea0de37589 */ /* 0x00046200000e0000 */
[----:B------:R-:W-:Y:S01]  /*9640*/  FMUL.FTZ R224, R99, R222 ;  /* 0x000000de63e07220 */ /* 0x000fe20000410000 */
[----:B------:R4:W-:Y:S01]  /*9650*/  MUFU.EX2 R21, R139 ;  /* 0x0000008b00157308 */ /* 0x0009e20000000800 */
[----:B--2---:R-:W-:-:S07]  /*9660*/  FSEL R13, R3, -INF , P2 ;  /* 0xff800000030d7808 */ /* 0x004fce0001000000 */
[----:B------:R2:W-:Y:S01]  /*9670*/  MUFU.EX2 R11, R138 ;  /* 0x0000008a000b7308 */ /* 0x0005e20000000800 */
[----:B----4-:R-:W-:Y:S01]  /*9680*/  FSEL R139, R113, -INF , P1 ;  /* 0xff800000718b7808 */ /* 0x010fe20000800000 */
[----:B------:R-:W-:-:S06]  /*9690*/  FFMA.FTZ R222, R13, UR5, -R32 ;  /* 0x000000050dde7c23 */ /* 0x000fcc0008010820 */
[----:B------:R-:W4:Y:S01]  /*96a0*/  MUFU.EX2 R102, R102 ;  /* 0x0000006600667308 */ /* 0x000f220000000800 */
[----:B--2---:R-:W-:Y:S01]  /*96b0*/  FMUL.FTZ R138, R22, R224 ;  /* 0x000000e0168a7220 */ /* 0x004fe20000410000 */
[----:B------:R-:W-:Y:S02]  /*96c0*/  FSEL R224, R2, -INF , P2 ;  /* 0xff80000002e07808 */ /* 0x000fe40001000000 */
[----:B------:R-:W-:Y:S01]  /*96d0*/  FSEL R22, R114, -INF , P1 ;  /* 0xff80000072167808 */ /* 0x000fe20000800000 */
[----:B------:R-:W-:Y:S01]  /*96e0*/  FFMA.FTZ R139, R139, UR5, -R32 ;  /* 0x000000058b8b7c23 */ /* 0x000fe20008010820 */
[----:B------:R-:W-:Y:S02]  /*96f0*/  FMUL.FTZ R32, R96, R216 ;  /* 0x000000d860207220 */ /* 0x000fe40000410000 */
[----:B------:R-:W2:Y:S01]  /*9700*/  MUFU.EX2 R101, R101 ;  /* 0x0000006500657308 */ /* 0x000ea20000000800 */
[--C-:B---3--:R-:W-:Y:S01]  /*9710*/  FFMA.FTZ R224, R224, UR5, -R230.reuse ;  /* 0x00000005e0e07c23 */ /* 0x108fe200080108e6 */
[----:B------:R-:W-:Y:S01]  /*9720*/  FFMA.FTZ R216, R22, UR5, -R230 ;  /* 0x0000000516d87c23 */ /* 0x000fe200080108e6 */
[----:B------:R-:W-:Y:S01]  /*9730*/  FSEL R230, R115, -INF , P2 ;  /* 0xff80000073e67808 */ /* 0x000fe20001000000 */
[----:B------:R-:W-:-:S04]  /*9740*/  FMUL.FTZ R233, R95, R215 ;  /* 0x000000d75fe97220 */ /* 0x000fc80000410000 */
[----:B------:R-:W-:Y:S01]  /*9750*/  MUFU.EX2 R100, R100 ;  /* 0x0000006400647308 */ /* 0x000fe20000000800 */
[----:B-1----:R-:W-:Y:S01]  /*9760*/  FFMA.FTZ R215, R230, UR5, -R229 ;  /* 0x00000005e6d77c23 */ /* 0x002fe200080108e5 */
[----:B------:R-:W-:-:S06]  /*9770*/  FSEL R230, R116, -INF , P2 ;  /* 0xff80000074e67808 */ /* 0x000fcc0001000000 */
[----:B------:R1:W-:Y:S01]  /*9780*/  MUFU.EX2 R13, R137 ;  /* 0x00000089000d7308 */ /* 0x0003e20000000800 */
[----:B----4-:R-:W-:Y:S01]  /*9790*/  FMUL.FTZ R213, R102, R213 ;  /* 0x000000d566d57220 */ /* 0x010fe20000410000 */
[----:B-1----:R-:W-:Y:S01]  /*97a0*/  FMUL.FTZ R137, R23, R32 ;  /* 0x0000002017897220 */ /* 0x002fe20000410000 */
[----:B------:R-:W-:Y:S01]  /*97b0*/  FSEL R32, R117, -INF , P1 ;  /* 0xff80000075207808 */ /* 0x000fe20000800000 */
[----:B------:R-:W-:-:S04]  /*97c0*/  FFMA.FTZ R23, -R205, R205, 1 ;  /* 0x3f800000cd177423 */ /* 0x000fc800000101cd */
[----:B------:R-:W1:Y:S01]  /*97d0*/  MUFU.EX2 R18, R18 ;  /* 0x0000001200127308 */ /* 0x000e620000000800 */
[----:B------:R-:W-:Y:S01]  /*97e0*/  FFMA.FTZ R205, R32, UR5, -R229 ;  /* 0x0000000520cd7c23 */ /* 0x000fe200080108e5 */
[----:B------:R-:W-:Y:S01]  /*97f0*/  FSEL R229, R120, -INF , P1 ;  /* 0xff80000078e57808 */ /* 0x000fe20000800000 */
[----:B------:R-:W-:-:S05]  /*9800*/  FFMA.FTZ R32, -R204, R204, 1 ;  /* 0x3f800000cc207423 */ /* 0x000fca00000101cc */
[----:B------:R3:W-:Y:S01]  /*9810*/  MUFU.EX2 R22, R136 ;  /* 0x0000008800167308 */ /* 0x0007e20000000800 */
[----:B------:R-:W-:Y:S01]  /*9820*/  FFMA.FTZ R209, -R209, R209, 1 ;  /* 0x3f800000d1d17423 */ /* 0x000fe200000101d1 */
[----:B--2---:R-:W-:Y:S01]  /*9830*/  FMUL.FTZ R34, R101, R34 ;  /* 0x0000002265227220 */ /* 0x004fe20000410000 */
[----:B---3--:R-:W-:Y:S01]  /*9840*/  FMUL.FTZ R136, R23, R233 ;  /* 0x000000e917887220 */ /* 0x008fe20000410000 */
[----:B------:R-:W-:Y:S01]  /*9850*/  FMUL.FTZ R233, R97, R214 ;  /* 0x000000d661e97220 */ /* 0x000fe20000410000 */
[--C-:B------:R-:W-:Y:S01]  /*9860*/  FFMA.FTZ R214, R230, UR5, -R227.reuse ;  /* 0x00000005e6d67c23 */ /* 0x100fe200080108e3 */
[C---:B------:R-:W-:Y:S02]  /*9870*/  VIADD R230, R8.reuse, 0x8 ;  /* 0x0000000808e67836 */ /* 0x040fe40000000000 */
[----:B------:R2:W-:Y:S01]  /*9880*/  MUFU.EX2 R23, R135 ;  /* 0x0000008700177308 */ /* 0x0005e20000000800 */
[----:B------:R-:W-:Y:S01]  /*9890*/  FFMA.FTZ R204, R229, UR5, -R227 ;  /* 0x00000005e5cc7c23 */ /* 0x000fe200080108e3 */
[----:B------:R-:W-:Y:S01]  /*98a0*/  FMUL.FTZ R207, R207, R213 ;  /* 0x000000d5cfcf7220 */ /* 0x000fe20000410000 */
[----:B------:R-:W-:Y:S01]  /*98b0*/  VIADD R229, R8, 0x4 ;  /* 0x0000000408e57836 */ /* 0x000fe20000000000 */
[----:B------:R3:W-:Y:S01]  /*98c0*/  SHFL.IDX PT, R213, R223, R230, 0x1f ;  /* 0x00001fe6dfd57589 */ /* 0x0007e200000e0000 */
[----:B------:R-:W-:Y:S01]  /*98d0*/  FFMA.FTZ R227, -R208, R208, 1 ;  /* 0x3f800000d0e37423 */ /* 0x000fe200000101d0 */
[----:B--2---:R-:W-:-:S02]  /*98e0*/  FMUL.FTZ R135, R32, R233 ;  /* 0x000000e920877220 */ /* 0x004fc40000410000 */
[----:B------:R-:W2:Y:S01]  /*98f0*/  MUFU.EX2 R103, R103 ;  /* 0x0000006700677308 */ /* 0x000ea20000000800 */
[C---:B------:R-:W-:Y:S01]  /*9900*/  VIADD R233, R8.reuse, 0x14 ;  /* 0x0000001408e97836 */ /* 0x040fe20000000000 */
[----:B---3--:R-:W-:-:S06]  /*9910*/  IADD3 R230, R8, 0xc, RZ ;  /* 0x0000000c08e67810 */ /* 0x008fcc0007ffe0ff */
[----:B------:R3:W-:Y:S01]  /*9920*/  MUFU.EX2 R32, R134 ;  /* 0x0000008600207308 */ /* 0x0007e20000000800 */
[----:B------:R-:W-:Y:S01]  /*9930*/  FMUL.FTZ R208, R104, R212 ;  /* 0x000000d468d07220 */ /* 0x000fe20000410000 */
[----:B-1----:R-:W-:Y:S01]  /*9940*/  FMUL.FTZ R217, R18, R217 ;  /* 0x000000d912d97220 */ /* 0x002fe20000410000 */
[----:B------:R-:W-:Y:S01]  /*9950*/  SHFL.IDX PT, R212, R223, R229, 0x1f ;  /* 0x00001fe5dfd47589 */ /* 0x000fe200000e0000 */
[----:B---3--:R-:W-:Y:S01]  /*9960*/  FMUL.FTZ R134, R209, R34 ;  /* 0x00000022d1867220 */ /* 0x008fe20000410000 */
[----:B------:R-:W-:Y:S02]  /*9970*/  FMUL.FTZ R34, R100, R35 ;  /* 0x0000002364227220 */ /* 0x000fe40000410000 */
[----:B------:R-:W1:Y:S01]  /*9980*/  SHFL.IDX PT, R209, R223, R8, 0x1f ;  /* 0x00001f08dfd17589 */ /* 0x000e6200000e0000 */
[----:B------:R-:W-:Y:S01]  /*9990*/  FFMA.FTZ R35, -R88, R88, 1 ;  /* 0x3f80000058237423 */ /* 0x000fe20000010158 */
[----:B------:R-:W3:Y:S01]  /*99a0*/  MUFU.EX2 R108, R108 ;  /* 0x0000006c006c7308 */ /* 0x000ee20000000800 */
[----:B------:R-:W-:Y:S01]  /*99b0*/  FMUL.FTZ R88, R228, R34 ;  /* 0x00000022e4587220 */ /* 0x000fe20000410000 */
[----:B------:R4:W-:Y:S04]  /*99c0*/  SHFL.IDX PT, R229, R223, R230, 0x1f ;  /* 0x00001fe6dfe57589 */ /* 0x0009e800000e0000 */
[----:B------:R-:W1:Y:S02]  /*99d0*/  SHFL.IDX PT, R228, R223, R233, 0x1f ;  /* 0x00001fe9dfe47589 */ /* 0x000e6400000e0000 */
[----:B------:R2:W-:Y:S01]  /*99e0*/  MUFU.EX2 R34, R132 ;  /* 0x0000008400227308 */ /* 0x0005e20000000800 */
[----:B----4-:R-:W-:Y:S01]  /*99f0*/  IADD3 R230, R8, 0x18, RZ ;  /* 0x0000001808e67810 */ /* 0x010fe20007ffe0ff */
[----:B--2---:R-:W-:-:S04]  /*9a00*/  FMUL.FTZ R132, R35, R217 ;  /* 0x000000d923847220 */ /* 0x004fc80000410000 */
[----:B------:R-:W2:Y:S02]  /*9a10*/  SHFL.IDX PT, R217, R223, R230, 0x1f ;  /* 0x00001fe6dfd97589 */ /* 0x000ea400000e0000 */
[----:B------:R-:W4:Y:S01]  /*9a20*/  MUFU.EX2 R105, R105 ;  /* 0x0000006900697308 */ /* 0x000f220000000800 */
[----:B------:R-:W-:Y:S01]  /*9a30*/  FFMA.FTZ R206, -R206, R206, 1 ;  /* 0x3f800000cece7423 */ /* 0x000fe200000101ce */
[----:B------:R-:W-:Y:S01]  /*9a40*/  FMUL.FTZ R33, R103, R33 ;  /* 0x0000002167217220 */ /* 0x000fe20000410000 */
[----:B---3--:R-:W-:Y:S02]  /*9a50*/  FMUL.FTZ R37, R108, R37 ;  /* 0x000000256c257220 */ /* 0x008fe40000410000 */
[----:B------:R-:W-:-:S03]  /*9a60*/  FMUL.FTZ R208, R206, R208 ;  /* 0x000000d0ced07220 */ /* 0x000fc60000410000 */
[----:B------:R-:W3:Y:S01]  /*9a70*/  MUFU.EX2 R107, R107 ;  /* 0x0000006b006b7308 */ /* 0x000ee20000000800 */
[----:B------:R-:W-:-:S07]  /*9a80*/  FMUL.FTZ R206, R227, R33 ;  /* 0x00000021e3ce7220 */ /* 0x000fce0000410000 */
[----:B------:R-:W2:Y:S01]  /*9a90*/  MUFU.EX2 R111, R111 ;  /* 0x0000006f006f7308 */ /* 0x000ea20000000800 */
[----:B-1----:R-:W-:-:S07]  /*9aa0*/  FADD.FTZ R40, R40, -R209 ;  /* 0x800000d128287221 */ /* 0x002fce0000010000 */
[----:B------:R-:W1:Y:S01]  /*9ab0*/  MUFU.EX2 R106, R106 ;  /* 0x0000006a006a7308 */ /* 0x000e620000000800 */
[----:B------:R-:W-:-:S07]  /*9ac0*/  FADD.FTZ R42, R42, -R209 ;  /* 0x800000d12a2a7221 */ /* 0x000fce0000010000 */
[----:B------:R4:W-:Y:S01]  /*9ad0*/  MUFU.EX2 R33, R133 ;  /* 0x0000008500217308 */ /* 0x0009e20000000800 */
[----:B------:R-:W-:-:S07]  /*9ae0*/  FADD.FTZ R209, R49, -R228 ;  /* 0x800000e431d17221 */ /* 0x000fce0000010000 */
[----:B------:R-:W1:Y:S01]  /*9af0*/  MUFU.EX2 R110, R110 ;  /* 0x0000006e006e7308 */ /* 0x000e620000000800 */
[----:B----4-:R-:W-:Y:S01]  /*9b00*/  FFMA.FTZ R133, -R235, R235, 1 ;  /* 0x3f800000eb857423 */ /* 0x010fe200000101eb */
[----:B------:R-:W-:-:S03]  /*9b10*/  FMUL.FTZ R49, R105, R40 ;  /* 0x0000002869317220 */ /* 0x000fc60000410000 */
[----:B------:R-:W-:-:S03]  /*9b20*/  FMUL.FTZ R133, R133, R37 ;  /* 0x0000002585857220 */ /* 0x000fc60000410000 */
[----:B------:R-:W4:Y:S01]  /*9b30*/  MUFU.EX2 R109, R109 ;  /* 0x0000006d006d7308 */ /* 0x000f220000000800 */
[--C-:B------:R-:W-:Y:S01]  /*9b40*/  FADD.FTZ R43, R43, -R212.reuse ;  /* 0x800000d42b2b7221 */ /* 0x100fe20000010000 */
[----:B------:R-:W-:-:S06]  /*9b50*/  FADD.FTZ R41, R41, -R212 ;  /* 0x800000d429297221 */ /* 0x000fcc0000010000 */
[----:B------:R1:W-:Y:S01]  /*9b60*/  MUFU.EX2 R37, R129 ;  /* 0x0000008100257308 */ /* 0x0003e20000000800 */
[----:B---3--:R-:W-:Y:S01]  /*9b70*/  FMUL.FTZ R36, R107, R36 ;  /* 0x000000246b247220 */ /* 0x008fe20000410000 */
[----:B--2---:R-:W-:Y:S01]  /*9b80*/  FADD.FTZ R212, R52, -R217 ;  /* 0x800000d934d47221 */ /* 0x004fe20000010000 */
[----:B------:R-:W-:Y:S02]  /*9b90*/  VIADD R227, R8, 0x10 ;  /* 0x0000001008e37836 */ /* 0x000fe40000000000 */
[----:B-1----:R-:W-:Y:S01]  /*9ba0*/  FADD.FTZ R129, R45, -R229 ;  /* 0x800000e52d817221 */ /* 0x002fe20000010000 */
[----:B------:R-:W-:Y:S01]  /*9bb0*/  FFMA.FTZ R45, -R231, R231, 1 ;  /* 0x3f800000e72d7423 */ /* 0x000fe200000101e7 */
[----:B------:R-:W-:Y:S01]  /*9bc0*/  FFMA.FTZ R226, -R226, R226, 1 ;  /* 0x3f800000e2e27423 */ /* 0x000fe200000101e2 */
[----:B------:R-:W-:Y:S02]  /*9bd0*/  FMUL.FTZ R52, R111, R43 ;  /* 0x0000002b6f347220 */ /* 0x000fe40000410000 */
[----:B------:R-:W-:Y:S01]  /*9be0*/  FMUL.FTZ R45, R45, R49 ;  /* 0x000000312d2d7220 */ /* 0x000fe20000410000 */
[----:B------:R-:W-:Y:S01]  /*9bf0*/  FFMA.FTZ R49, -R90, R90, 1 ;  /* 0x3f8000005a317423 */ /* 0x000fe2000001015a */
[--C-:B------:R-:W-:Y:S01]  /*9c00*/  FADD.FTZ R44, R44, -R213.reuse ;  /* 0x800000d52c2c7221 */ /* 0x100fe20000010000 */
[----:B------:R-:W-:Y:S01]  /*9c10*/  FFMA.FTZ R225, -R225, R225, 1 ;  /* 0x3f800000e1e17423 */ /* 0x000fe200000101e1 */
[----:B------:R-:W-:Y:S01]  /*9c20*/  FMUL.FTZ R221, R106, R221 ;  /* 0x000000dd6add7220 */ /* 0x000fe20000410000 */
[----:B------:R-:W-:Y:S01]  /*9c30*/  FADD.FTZ R46, R46, -R213 ;  /* 0x800000d52e2e7221 */ /* 0x000fe20000010000 */
[----:B------:R1:W2:Y:S01]  /*9c40*/  MUFU.EX2 R35, R131 ;  /* 0x0000008300237308 */ /* 0x0002a20000000800 */
[----:B------:R-:W-:Y:S01]  /*9c50*/  FMUL.FTZ R49, R49, R52 ;  /* 0x0000003431317220 */ /* 0x000fe20000410000 */
[----:B------:R-:W-:Y:S01]  /*9c60*/  FFMA.FTZ R52, -R237, R237, 1 ;  /* 0x3f800000ed347423 */ /* 0x000fe200000101ed */
[----:B------:R-:W-:Y:S01]  /*9c70*/  FMUL.FTZ R44, R110, R44 ;  /* 0x0000002c6e2c7220 */ /* 0x000fe20000410000 */
[----:B------:R-:W3:Y:S01]  /*9c80*/  SHFL.IDX PT, R227, R223, R227, 0x1f ;  /* 0x00001fe3dfe37589 */ /* 0x000ee200000e0000 */
[----:B------:R-:W-:Y:S01]  /*9c90*/  FFMA.FTZ R92, -R92, R92, 1 ;  /* 0x3f8000005c5c7423 */ /* 0x000fe2000001015c */
[----:B------:R-:W-:Y:S01]  /*9ca0*/  FFMA.FTZ R91, -R91, R91, 1 ;  /* 0x3f8000005b5b7423 */ /* 0x000fe2000001015b */
[----:B------:R-:W-:Y:S01]  /*9cb0*/  FMUL.FTZ R46, R14, R46 ;  /* 0x0000002e0e2e7220 */ /* 0x000fe20000410000 */
[----:B-1----:R-:W-:-:S02]  /*9cc0*/  FMUL.FTZ R131, R226, R36 ;  /* 0x00000024e2837220 */ /* 0x002fc40000410000 */
[----:B------:R1:W-:Y:S01]  /*9cd0*/  MUFU.EX2 R36, R130 ;  /* 0x0000008200247308 */ /* 0x0003e20000000800 */
[----:B----4-:R-:W-:Y:S01]  /*9ce0*/  FMUL.FTZ R129, R109, R129 ;  /* 0x000000816d817220 */ /* 0x010fe20000410000 */
[----:B------:R-:W4:Y:S01]  /*9cf0*/  SHFL.IDX PT, R223, R223, R234, 0x1f ;  /* 0x00001feadfdf7589 */ /* 0x000f2200000e0000 */
[----:B------:R-:W-:Y:S01]  /*9d00*/  FMUL.FTZ R52, R52, R44 ;  /* 0x0000002c34347220 */ /* 0x000fe20000410000 */
[----:B------:R-:W-:Y:S01]  /*9d10*/  FMUL.FTZ R44, R92, R46 ;  /* 0x0000002e5c2c7220 */ /* 0x000fe20000410000 */
[----:B-1----:R-:W-:Y:S01]  /*9d20*/  FMUL.FTZ R130, R225, R221 ;  /* 0x000000dde1827220 */ /* 0x002fe20000410000 */
[----:B------:R-:W-:Y:S02]  /*9d30*/  VIADD R221, R8, 0x8 ;  /* 0x0000000808dd7836 */ /* 0x000fe40000000000 */
[----:B------:R-:W-:-:S03]  /*9d40*/  FMUL.FTZ R46, R91, R129 ;  /* 0x000000815b2e7220 */ /* 0x000fc60000410000 */
[----:B------:R-:W1:Y:S01]  /*9d50*/  SHFL.IDX PT, R91, R17, R221, 0x1f ;  /* 0x00001fdd115b7589 */ /* 0x000e6200000e0000 */
[----:B------:R-:W-:Y:S01]  /*9d60*/  FFMA.FTZ R232, -R232, R232, 1 ;  /* 0x3f800000e8e87423 */ /* 0x000fe200000101e8 */
[----:B------:R-:W-:Y:S01]  /*9d70*/  FMUL.FTZ R41, R15, R41 ;  /* 0x000000290f297220 */ /* 0x000fe20000410000 */
[----:B------:R-:W-:Y:S01]  /*9d80*/  FADD.FTZ R47, R47, -R229 ;  /* 0x800000e52f2f7221 */ /* 0x000fe20000010000 */
[--C-:B---3--:R-:W-:Y:S01]  /*9d90*/  FADD.FTZ R48, R48, -R227.reuse ;  /* 0x800000e330307221 */ /* 0x108fe20000010000 */
[----:B------:R-:W-:Y:S01]  /*9da0*/  FADD.FTZ R50, R50, -R227 ;  /* 0x800000e332327221 */ /* 0x000fe20000010000 */
[----:B------:R-:W-:Y:S01]  /*9db0*/  FMUL.FTZ R43, R232, R41 ;  /* 0x00000029e82b7220 */ /* 0x000fe20000410000 */
[----:B------:R-:W-:Y:S01]  /*9dc0*/  FFMA.FTZ R236, -R236, R236, 1 ;  /* 0x3f800000ecec7423 */ /* 0x000fe200000101ec */
[----:B------:R-:W-:Y:S01]  /*9dd0*/  FFMA.FTZ R93, -R93, R93, 1 ;  /* 0x3f8000005d5d7423 */ /* 0x000fe2000001015d */
[----:B------:R-:W-:Y:S01]  /*9de0*/  FMUL.FTZ R47, R24, R47 ;  /* 0x0000002f182f7220 */ /* 0x000fe20000410000 */
[----:B------:R-:W-:Y:S01]  /*9df0*/  FMUL.FTZ R48, R25, R48 ;  /* 0x0000003019307220 */ /* 0x000fe20000410000 */
[----:B----4-:R-:W-:Y:S01]  /*9e00*/  FADD.FTZ R40, R53, -R223 ;  /* 0x800000df35287221 */ /* 0x010fe20000010000 */
[----:B------:R-:W-:Y:S01]  /*9e10*/  FFMA.FTZ R53, -R164, R164, 1 ;  /* 0x3f800000a4357423 */ /* 0x000fe200000101a4 */
[----:B------:R-:W-:Y:S01]  /*9e20*/  FMUL.FTZ R41, R26, R50 ;  /* 0x000000321a297220 */ /* 0x000fe20000410000 */
[----:B------:R-:W-:Y:S01]  /*9e30*/  FFMA.FTZ R94, -R94, R94, 1 ;  /* 0x3f8000005e5e7423 */ /* 0x000fe2000001015e */
[----:B------:R-:W-:Y:S01]  /*9e40*/  FMUL.FTZ R209, R27, R209 ;  /* 0x000000d11bd17220 */ /* 0x000fe20000410000 */
[----:B------:R-:W-:-:S02]  /*9e50*/  VIADD R225, R8, 0x4 ;  /* 0x0000000408e17836 */ /* 0x000fc40000000000 */
[----:B------:R-:W-:Y:S02]  /*9e60*/  VIADD R235, R8, 0x10 ;  /* 0x0000001008eb7836 */ /* 0x000fe40000000000 */
[----:B------:R-:W-:Y:S01]  /*9e70*/  FMUL.FTZ R53, R53, R47 ;  /* 0x0000002f35357220 */ /* 0x000fe20000410000 */
[----:B------:R-:W-:Y:S01]  /*9e80*/  FMUL.FTZ R50, R236, R48 ;  /* 0x00000030ec327220 */ /* 0x000fe20000410000 */
[----:B------:R-:W-:Y:S01]  /*9e90*/  FMUL.FTZ R47, R94, R41 ;  /* 0x000000295e2f7220 */ /* 0x000fe20000410000 */
[--C-:B-1----:R-:W-:Y:S01]  /*9ea0*/  FADD.FTZ R60, R60, -R91.reuse ;  /* 0x8000005b3c3c7221 */ /* 0x102fe20000010000 */
[----:B------:R-:W-:Y:S01]  /*9eb0*/  FADD.FTZ R62, R62, -R91 ;  /* 0x8000005b3e3e7221 */ /* 0x000fe20000010000 */
[----:B------:R-:W-:Y:S01]  /*9ec0*/  IADD3 R226, R8, 0xc, RZ ;  /* 0x0000000c08e27810 */ /* 0x000fe20007ffe0ff */
[----:B------:R-:W-:Y:S01]  /*9ed0*/  LDS R91, [R12+0x400] ;  /* 0x000400000c5b7984 */ /* 0x000fe20000000800 */
[----:B------:R-:W-:-:S03]  /*9ee0*/  FMUL.FTZ R48, R93, R209 ;  /* 0x000000d15d307220 */ /* 0x000fc60000410000 */
[----:B------:R-:W1:Y:S04]  /*9ef0*/  SHFL.IDX PT, R41, R17, R8, 0x1f ;  /* 0x00001f0811297589 */ /* 0x000e6800000e0000 */
[----:B------:R-:W3:Y:S04]  /*9f00*/  SHFL.IDX PT, R90, R17, R225, 0x1f ;  /* 0x00001fe1115a7589 */ /* 0x000ee800000e0000 */
[----:B------:R-:W4:Y:S04]  /*9f10*/  SHFL.IDX PT, R93, R17, R235, 0x1f ;  /* 0x00001feb115d7589 */ /* 0x000f2800000e0000 */
[----:B------:R-:W2:Y:S04]  /*9f20*/  SHFL.IDX PT, R129, R17, R233, 0x1f ;  /* 0x00001fe911817589 */ /* 0x000ea800000e0000 */
[----:B------:R-:W2:Y:S04]  /*9f30*/  SHFL.IDX PT, R92, R17, R230, 0x1f ;  /* 0x00001fe6115c7589 */ /* 0x000ea800000e0000 */
[----:B------:R-:W2:Y:S04]  /*9f40*/  SHFL.IDX PT, R209, R17, R226, 0x1f ;  /* 0x00001fe211d17589 */ /* 0x000ea800000e0000 */
[----:B------:R1:W2:Y:S01]  /*9f50*/  SHFL.IDX PT, R94, R17, R234, 0x1f ;  /* 0x00001fea115e7589 */ /* 0x0002a200000e0000 */
[----:B------:R-:W-:Y:S01]  /*9f60*/  FADD.FTZ R223, R55, -R223 ;  /* 0x800000df37df7221 */ /* 0x000fe20000010000 */
[----:B------:R-:W2:Y:S01]  /*9f70*/  MUFU.EX2 R127, R127 ;  /* 0x0000007f007f7308 */ /* 0x000ea20000000800 */
        /* <DEDUP_REMOVED lines=14> */
[----:B---3--:R-:W-:Y:S01]  /*a060*/  FADD.FTZ R57, R57, -R90 ;  /* 0x8000005a39397221 */ /* 0x008fe20000010000 */
[--C-:B----4-:R-:W-:Y:S01]  /*a070*/  FADD.FTZ R64, R64, -R93.reuse ;  /* 0x8000005d40407221 */ /* 0x110fe20000010000 */
[----:B------:R1:W-:Y:S01]  /*a080*/  MUFU.EX2 R17, R28 ;  /* 0x0000001c00117308 */ /* 0x0003e20000000800 */
[----:B------:R-:W-:Y:S01]  /*a090*/  FADD.FTZ R93, R66, -R93 ;  /* 0x8000005d425d7221 */ /* 0x000fe20000010000 */
[----:B--2---:R-:W-:Y:S01]  /*a0a0*/  FADD.FTZ R66, R65, -R129 ;  /* 0x8000008141427221 */ /* 0x004fe20000010000 */
[----:B------:R-:W-:Y:S01]  /*a0b0*/  FMUL.FTZ R42, R89, R42 ;  /* 0x0000002a592a7220 */ /* 0x000fe20000410000 */
[----:B------:R-:W-:Y:S01]  /*a0c0*/  FADD.FTZ R65, R68, -R92 ;  /* 0x8000005c44417221 */ /* 0x000fe20000010000 */
[----:B------:R-:W-:Y:S01]  /*a0d0*/  FFMA.FTZ R89, -R163, R163, 1 ;  /* 0x3f800000a3597423 */ /* 0x000fe200000101a3 */
[----:B------:R-:W-:Y:S01]  /*a0e0*/  FMUL.FTZ R51, R19, R51 ;  /* 0x0000003313337220 */ /* 0x000fe20000410000 */
[--C-:B------:R-:W-:Y:S01]  /*a0f0*/  FADD.FTZ R63, R63, -R209.reuse ;  /* 0x800000d13f3f7221 */ /* 0x100fe20000010000 */
        /* <DEDUP_REMOVED lines=23> */
[----:B------:R-:W3:Y:S01]  /*a270*/  MUFU.EX2 R124, R124 ;  /* 0x0000007c007c7308 */ /* 0x000ee20000000800 */
[----:B------:R-:W-:Y:S01]  /*a280*/  FMUL.FTZ R89, R89, R212 ;  /* 0x000000d459597220 */ /* 0x000fe20000410000 */
[----:B------:R-:W-:Y:S01]  /*a290*/  FADD.FTZ R61, R61, -R209 ;  /* 0x800000d13d3d7221 */ /* 0x000fe20000010000 */
[----:B------:R-:W-:Y:S01]  /*a2a0*/  FADD.FTZ R67, R67, -R129 ;  /* 0x8000008143437221 */ /* 0x000fe20000010000 */
[----:B------:R-:W-:Y:S01]  /*a2b0*/  FMUL.FTZ R57, R57, R63 ;  /* 0x0000003f39397220 */ /* 0x000fe20000410000 */
[----:B------:R-:W-:Y:S01]  /*a2c0*/  FMUL.FTZ R56, R56, R93 ;  /* 0x0000005d38387220 */ /* 0x000fe20000410000 */
[----:B------:R-:W1:Y:S01]  /*a2d0*/  SHFL.IDX PT, R62, R91, R221, 0x1f ;  /* 0x00001fdd5b3e7589 */ /* 0x000e6200000e0000 */
[----:B------:R-:W-:-:S03]  /*a2e0*/  FADD.FTZ R58, R58, -R41 ;  /* 0x800000293a3a7221 */ /* 0x000fc60000010000 */
[----:B------:R-:W-:Y:S01]  /*a2f0*/  SHFL.IDX PT, R212, R91, R8, 0x1f ;  /* 0x00001f085bd47589 */ /* 0x000fe200000e0000 */
[----:B------:R-:W1:Y:S03]  /*a300*/  MUFU.EX2 R126, R126 ;  /* 0x0000007e007e7308 */ /* 0x000e660000000800 */
[----:B------:R-:W-:Y:S04]  /*a310*/  SHFL.IDX PT, R63, R91, R225, 0x1f ;  /* 0x00001fe15b3f7589 */ /* 0x000fe800000e0000 */
[----:B------:R-:W-:Y:S04]  /*a320*/  SHFL.IDX PT, R112, R91, R226, 0x1f ;  /* 0x00001fe25b707589 */ /* 0x000fe800000e0000 */
[----:B------:R-:W-:Y:S04]  /*a330*/  SHFL.IDX PT, R209, R91, R235, 0x1f ;  /* 0x00001feb5bd17589 */ /* 0x000fe800000e0000 */
[----:B------:R-:W-:Y:S04]  /*a340*/  SHFL.IDX PT, R93, R91, R233, 0x1f ;  /* 0x00001fe95b5d7589 */ /* 0x000fe800000e0000 */
[----:B------:R-:W-:Y:S04]  /*a350*/  SHFL.IDX PT, R129, R91, R230, 0x1f ;  /* 0x00001fe65b817589 */ /* 0x000fe800000e0000 */
[----:B------:R-:W1:Y:S01]  /*a360*/  SHFL.IDX PT, R91, R91, R234, 0x1f ;  /* 0x00001fea5b5b7589 */ /* 0x000e6200000e0000 */
[----:B------:R-:W1:Y:S01]  /*a370*/  MUFU.EX2 R122, R122 ;  /* 0x0000007a007a7308 */ /* 0x000e620000000800 */
[----:B------:R-:W-:Y:S01]  /*a380*/  FFMA.FTZ R69, -R157, R157, 1 ;  /* 0x3f8000009d457423 */ /* 0x000fe2000001019d */
[----:B------:R-:W-:Y:S01]  /*a390*/  FMUL.FTZ R58, R23, R58 ;  /* 0x0000003a173a7220 */ /* 0x000fe20000410000 */
[----:B------:R1:W5:Y:S04]  /*a3a0*/  LDL.LU R163, [R1+0xe4] ;  /* 0x0000e40001a37983 */ /* 0x0003680000300800 */
[----:B------:R1:W5:Y:S01]  /*a3b0*/  LDL.LU R162, [R1+0xe0] ;  /* 0x0000e00001a27983 */ /* 0x0003620000300800 */
[----:B------:R-:W1:Y:S03]  /*a3c0*/  MUFU.EX2 R125, R125 ;  /* 0x0000007d007d7308 */ /* 0x000e660000000800 */
[----:B------:R1:W5:Y:S01]  /*a3d0*/  LDL.LU R161, [R1+0xdc] ;  /* 0x0000dc0001a17983 */ /* 0x0003620000300800 */
[----:B------:R-:W-:Y:S01]  /*a3e0*/  FMUL.FTZ R59, R33, R59 ;  /* 0x0000003b213b7220 */ /* 0x000fe20000410000 */
[----:B------:R-:W-:-:S02]  /*a3f0*/  FMUL.FTZ R69, R69, R58 ;  /* 0x0000003a45457220 */ /* 0x000fc40000410000 */
[----:B------:R1:W5:Y:S01]  /*a400*/  LDL.LU R160, [R1+0xd8] ;  /* 0x0000d80001a07983 */ /* 0x0003620000300800 */
[----:B------:R4:W-:Y:S01]  /*a410*/  MUFU.EX2 R41, R29 ;  /* 0x0000001d00297308 */ /* 0x0009e20000000800 */
[----:B------:R-:W-:Y:S02]  /*a420*/  FFMA.FTZ R58, -R150, R150, 1 ;  /* 0x3f800000963a7423 */ /* 0x000fe40000010196 */
[----:B------:R1:W5:Y:S01]  /*a430*/  LDL.LU R159, [R1+0xd4] ;  /* 0x0000d400019f7983 */ /* 0x0003620000300800 */
[----:B--2---:R-:W-:Y:S01]  /*a440*/  FMUL.FTZ R64, R128, R64 ;  /* 0x0000004080407220 */ /* 0x004fe20000410000 */
[----:B------:R-:W-:Y:S02]  /*a450*/  FADD.FTZ R92, R70, -R92 ;  /* 0x8000005c465c7221 */ /* 0x000fe40000010000 */
[----:B------:R2:W5:Y:S01]  /*a460*/  LDL.LU R158, [R1+0xd0] ;  /* 0x0000d000019e7983 */ /* 0x0005620000300800 */
[----:B----4-:R-:W-:-:S03]  /*a470*/  FFMA.FTZ R29, -R155, R155, 1 ;  /* 0x3f8000009b1d7423 */ /* 0x010fc6000001019b */
[----:B------:R2:W5:Y:S01]  /*a480*/  LDL.LU R157, [R1+0xcc] ;  /* 0x0000cc00019d7983 */ /* 0x0005620000300800 */
[----:B------:R-:W-:Y:S01]  /*a490*/  FFMA.FTZ R70, -R154, R154, 1 ;  /* 0x3f8000009a467423 */ /* 0x000fe2000001019a */
[----:B------:R4:W2:Y:S02]  /*a4a0*/  MUFU.EX2 R12, R31 ;  /* 0x0000001f000c7308 */ /* 0x0008a40000000800 */
[----:B------:R1:W5:Y:S01]  /*a4b0*/  LDL.LU R156, [R1+0xc8] ;  /* 0x0000c800019c7983 */ /* 0x0003620000300800 */
[----:B------:R-:W-:Y:S01]  /*a4c0*/  FMUL.FTZ R29, R29, R59 ;  /* 0x0000003b1d1d7220 */ /* 0x000fe20000410000 */
[----:B------:R-:W-:Y:S02]  /*a4d0*/  FMUL.FTZ R64, R58, R64 ;  /* 0x000000403a407220 */ /* 0x000fe40000410000 */
[----:B------:R1:W5:Y:S01]  /*a4e0*/  LDL.LU R155, [R1+0xc4] ;  /* 0x0000c400019b7983 */ /* 0x0003620000300800 */
[----:B------:R-:W-:Y:S01]  /*a4f0*/  FFMA.FTZ R59, -R149, R149, 1 ;  /* 0x3f800000953b7423 */ /* 0x000fe20000010195 */
[----:B------:R-:W-:Y:S01]  /*a500*/  FMUL.FTZ R66, R121, R66 ;  /* 0x0000004279427220 */ /* 0x000fe20000410000 */
[----:B----4-:R-:W-:Y:S01]  /*a510*/  FFMA.FTZ R31, -R152, R152, 1 ;  /* 0x3f800000981f7423 */ /* 0x010fe20000010198 */
[----:B------:R4:W5:Y:S01]  /*a520*/  LDL.LU R154, [R1+0xc0] ;  /* 0x0000c000019a7983 */ /* 0x0009620000300800 */
[----:B------:R-:W-:Y:S01]  /*a530*/  FFMA.FTZ R58, -R148, R148, 1 ;  /* 0x3f800000943a7423 */ /* 0x000fe20000010194 */
[----:B---3--:R-:W-:-:S02]  /*a540*/  FMUL.FTZ R67, R124, R67 ;  /* 0x000000437c437220 */ /* 0x008fc40000410000 */
[----:B------:R4:W5:Y:S01]  /*a550*/  LDL.LU R153, [R1+0xbc] ;  /* 0x0000bc0001997983 */ /* 0x0009620000300800 */
[----:B------:R-:W-:Y:S01]  /*a560*/  FMUL.FTZ R61, R36, R61 ;  /* 0x0000003d243d7220 */ /* 0x000fe20000410000 */
[----:B------:R-:W-:Y:S02]  /*a570*/  FMUL.FTZ R60, R34, R60 ;  /* 0x0000003c223c7220 */ /* 0x000fe40000410000 */
[----:B------:R4:W5:Y:S01]  /*a580*/  LDL.LU R152, [R1+0xb8] ;  /* 0x0000b80001987983 */ /* 0x0009620000300800 */
[----:B------:R-:W-:-:S03]  /*a590*/  FMUL.FTZ R59, R59, R66 ;  /* 0x000000423b3b7220 */ /* 0x000fc60000410000 */
[----:B------:R4:W5:Y:S01]  /*a5a0*/  LDL.LU R151, [R1+0xb4] ;  /* 0x0000b40001977983 */ /* 0x0009620000300800 */
[----:B------:R-:W-:Y:S01]  /*a5b0*/  FMUL.FTZ R58, R58, R67 ;  /* 0x000000433a3a7220 */ /* 0x000fe20000410000 */
[----:B------:R-:W-:Y:S02]  /*a5c0*/  FFMA.FTZ R66, -R147, R147, 1 ;  /* 0x3f80000093427423 */ /* 0x000fe40000010193 */
[----:B------:R4:W5:Y:S01]  /*a5d0*/  LDL.LU R150, [R1+0xb0] ;  /* 0x0000b00001967983 */ /* 0x0009620000300800 */
[----:B-1----:R-:W-:Y:S01]  /*a5e0*/  FMUL.FTZ R65, R126, R65 ;  /* 0x000000417e417220 */ /* 0x002fe20000410000 */
[----:B------:R-:W-:Y:S02]  /*a5f0*/  FMUL.FTZ R31, R31, R61 ;  /* 0x0000003d1f1f7220 */ /* 0x000fe40000410000 */
[----:B------:R4:W5:Y:S01]  /*a600*/  LDL.LU R149, [R1+0xac] ;  /* 0x0000ac0001957983 */ /* 0x0009620000300800 */
[----:B------:R-:W-:Y:S01]  /*a610*/  FFMA.FTZ R67, -R146, R146, 1 ;  /* 0x3f80000092437423 */ /* 0x000fe20000010192 */
[----:B------:R-:W-:-:S02]  /*a620*/  FMUL.FTZ R70, R70, R60 ;  /* 0x0000003c46467220 */ /* 0x000fc40000410000 */
[----:B------:R4:W5:Y:S01]  /*a630*/  LDL.LU R148, [R1+0xa8] ;  /* 0x0000a80001947983 */ /* 0x0009620000300800 */
[----:B------:R-:W-:Y:S01]  /*a640*/  FFMA.FTZ R61, -R145, R145, 1 ;  /* 0x3f800000913d7423 */ /* 0x000fe20000010191 */
[----:B------:R-:W-:Y:S02]  /*a650*/  FMUL.FTZ R90, R122, R90 ;  /* 0x0000005a7a5a7220 */ /* 0x000fe40000410000 */
[----:B------:R4:W5:Y:S01]  /*a660*/  LDL.LU R147, [R1+0xa4] ;  /* 0x0000a40001937983 */ /* 0x0009620000300800 */
[----:B------:R-:W-:Y:S01]  /*a670*/  FFMA.FTZ R60, -R144, R144, 1 ;  /* 0x3f800000903c7423 */ /* 0x000fe20000010190 */
[--C-:B------:R-:W-:Y:S01]  /*a680*/  FADD.FTZ R76, R76, -R62.reuse ;  /* 0x8000003e4c4c7221 */ /* 0x100fe20000010000 */
[----:B------:R-:W-:Y:S01]  /*a690*/  FADD.FTZ R78, R78, -R62 ;  /* 0x8000003e4e4e7221 */ /* 0x000fe20000010000 */
        /* <DEDUP_REMOVED lines=35> */
[----:B------:R-:W-:-:S03]  /*a8d0*/  FFMA.FTZ R212, -R2, R2, 1 ;  /* 0x3f80000002d47423 */ /* 0x000fc60000010102 */
[----:B------:R4:W5:Y:S04]  /*a8e0*/  LDL.LU R4, [R1+0x78] ;  /* 0x0000780001047983 */ /* 0x0009680000300800 */
[----:B------:R4:W5:Y:S04]  /*a8f0*/  LDL.LU R3, [R1+0x74] ;  /* 0x0000740001037983 */ /* 0x0009680000300800 */
[----:B------:R4:W5:Y:S04]  /*a900*/  LDL.LU R2, [R1+0x70] ;  /* 0x0000700001027983 */ /* 0x0009680000300800 */
[----:B------:R-:W3:Y:S01]  /*a910*/  LDL R213, [R1+0x54] ;  /* 0x0000540001d57983 */ /* 0x000ee20000100800 */
[----:B------:R-:W1:Y:S01]  /*a920*/  MUFU.EX2 R123, R123 ;  /* 0x0000007b007b7308 */ /* 0x000e620000000800 */
[----:B------:R-:W-:Y:S01]  /*a930*/  FADD.FTZ R73, R73, -R63 ;  /* 0x8000003f49497221 */ /* 0x000fe20000010000 */
[----:B------:R-:W-:-:S06]  /*a940*/  FMUL.FTZ R72, R17, R72 ;  /* 0x0000004811487220 */ /* 0x000fcc0000410000 */
[----:B------:R-:W4:Y:S01]  /*a950*/  MUFU.EX2 R205, R205 ;  /* 0x000000cd00cd7308 */ /* 0x000f220000000800 */
[----:B------:R-:W-:-:S07]  /*a960*/  FADD.FTZ R63, R75, -R63 ;  /* 0x8000003f4b3f7221 */ /* 0x000fce0000010000 */
[----:B------:R-:W4:Y:S08]  /*a970*/  MUFU.EX2 R204, R204 ;  /* 0x000000cc00cc7308 */ /* 0x000f300000000800 */
[----:B------:R-:W4:Y:S08]  /*a980*/  MUFU.EX2 R222, R222 ;  /* 0x000000de00de7308 */ /* 0x000f300000000800 */
[----:B------:R-:W4:Y:S08]  /*a990*/  MUFU.EX2 R139, R139 ;  /* 0x0000008b008b7308 */ /* 0x000f300000000800 */
[----:B------:R-:W4:Y:S08]  /*a9a0*/  MUFU.EX2 R224, R224 ;  /* 0x000000e000e07308 */ /* 0x000f300000000800 */
[----:B------:R-:W4:Y:S08]  /*a9b0*/  MUFU.EX2 R216, R216 ;  /* 0x000000d800d87308 */ /* 0x000f300000000800 */
[----:B------:R-:W4:Y:S08]  /*a9c0*/  MUFU.EX2 R211, R211 ;  /* 0x000000d300d37308 */ /* 0x000f300000000800 */
[----:B------:R-:W4:Y:S08]  /*a9d0*/  MUFU.EX2 R210, R210 ;  /* 0x000000d200d27308 */ /* 0x000f300000000800 */
[----:B------:R-:W4:Y:S08]  /*a9e0*/  MUFU.EX2 R220, R220 ;  /* 0x000000dc00dc7308 */ /* 0x000f300000000800 */
[----:B------:R-:W4:Y:S01]  /*a9f0*/  MUFU.EX2 R219, R219 ;  /* 0x000000db00db7308 */ /* 0x000f220000000800 */
[----:B------:R-:W-:-:S07]  /*aa00*/  FMUL.FTZ R62, R62, R72 ;  /* 0x000000483e3e7220 */ /* 0x000fce0000410000 */
[----:B------:R-:W4:Y:S08]  /*aa10*/  MUFU.EX2 R215, R215 ;  /* 0x000000d700d77308 */ /* 0x000f300000000800 */
[----:B------:R-:W4:Y:S01]  /*aa20*/  MUFU.EX2 R214, R214 ;  /* 0x000000d600d67308 */ /* 0x000f220000000800 */
[----:B------:R-:W-:Y:S01]  /*aa30*/  FMUL.FTZ R74, R40, R74 ;  /* 0x0000004a284a7220 */ /* 0x000fe20000410000 */
[----:B--2---:R-:W-:Y:S01]  /*aa40*/  FMUL.FTZ R72, R12, R63 ;  /* 0x0000003f0c487220 */ /* 0x004fe20000410000 */
[----:B------:R-:W-:-:S02]  /*aa50*/  F2FP.F16.F32.PACK_AB R69, R29, R69 ;  /* 0x000000451d45723e */ /* 0x000fc400000000ff */
[----:B------:R-:W-:Y:S01]  /*aa60*/  FMUL.FTZ R63, R65, R74 ;  /* 0x0000004a413f7220 */ /* 0x000fe20000410000 */
[----:B------:R-:W-:Y:S01]  /*aa70*/  FMUL.FTZ R90, R90, R72 ;  /* 0x000000485a5a7220 */ /* 0x000fe20000410000 */
[----:B------:R-:W-:Y:S01]  /*aa80*/  FFMA.FTZ R72, -R115, R115, 1 ;  /* 0x3f80000073487423 */ /* 0x000fe20000010173 */
[----:B------:R-:W-:Y:S01]  /*aa90*/  FFMA.FTZ R65, -R116, R116, 1 ;  /* 0x3f80000074417423 */ /* 0x000fe20000010174 */
[----:B-1----:R-:W-:Y:S01]  /*aaa0*/  FMUL.FTZ R92, R123, R92 ;  /* 0x0000005c7b5c7220 */ /* 0x002fe20000410000 */
[----:B------:R-:W-:Y:S01]  /*aab0*/  FFMA.FTZ R115, -R117, R117, 1 ;  /* 0x3f80000075737423 */ /* 0x000fe20000010175 */
[----:B------:R-:W-:Y:S01]  /*aac0*/  FFMA.FTZ R116, -R120, R120, 1 ;  /* 0x3f80000078747423 */ /* 0x000fe20000010178 */
[----:B----4-:R-:W-:Y:S01]  /*aad0*/  FMUL.FTZ R86, R205, R86 ;  /* 0x00000056cd567220 */ /* 0x010fe20000410000 */
        /* <DEDUP_REMOVED lines=208> */
.L_x_1897:
        /* <DEDUP_REMOVED lines=68> */
.L_x_1898:
        /* <DEDUP_REMOVED lines=12> */
.L_x_1888:
[----:B------:R-:W-:-:S06]  /*bce0*/  UISETP.GE.AND UP0, UPT, UR43, UR42, UPT ;  /* 0x0000002a2b00728c */ /* 0x000fcc000bf06270 */
[----:B------:R-:W-:-:S13]  /*bcf0*/  PLOP3.LUT P0, PT, PT, PT, UP0, 0x80, 0x0 ;  /* 0x000000000000781c */ /* 0x000fda0003f0f008 */
[----:B------:R-:W-:Y:S05]  /*bd00*/  @P0 BRA `(.L_x_1900) ;  /* 0x0000005800000947 */ /* 0x000fea0003800000 */
[----:B------:R-:W2:Y:S01]  /*bd10*/  LDL.LU R21, [R1+0x48] ;  /* 0x0000480001157983 */ /* 0x000ea20000300800 */
[----:B------:R-:W3:Y:S01]  /*bd20*/  S2UR UR4, SR_CTAID.X ;  /* 0x00000000000479c3 */ /* 0x000ee20000002500 */
[----:B------:R-:W-:Y:S01]  /*bd30*/  MOV R19, 0x40000040 ;  /* 0x4000004000137802 */ /* 0x000fe20000000f00 */
[----:B------:R-:W4:Y:S01]  /*bd40*/  S2R R6, SR_TID.X ;  /* 0x0000000000067919 */ /* 0x000f220000002100 */
[----:B------:R-:W5:Y:S01]  /*bd50*/  S2R R5, SR_TID.X ;  /* 0x0000000000057919 */ /* 0x000f620000002100 */
[----:B---3--:R-:W-:Y:S01]  /*bd60*/  UIMAD UR4, UR4, -0x80, UR40 ;  /* 0xffffff80040478a4 */ /* 0x008fe2000f8e0228 */
[----:B----4-:R-:W-:Y:S01]  /*bd70*/  VIADD R9, R6, 0xffffff80 ;  /* 0xffffff8006097836 */ /* 0x010fe20000000000 */
[----:B-----5:R-:W-:-:S04]  /*bd80*/  IADD3 R5, R5, -0x80, RZ ;  /* 0xffffff8005057810 */ /* 0x020fc80007ffe0ff */
[----:B------:R-:W-:Y:S02]  /*bd90*/  SHF.R.S32.HI R8, RZ, 0x1f, R9 ;  /* 0x0000001fff087819 */ /* 0x000fe40000011409 */
[----:B------:R-:W-:Y:S02]  /*bda0*/  SHF.R.S32.HI R6, RZ, 0x1f, R5 ;  /* 0x0000001fff067819 */ /* 0x000fe40000011405 */
[----:B------:R-:W-:Y:S02]  /*bdb0*/  LEA.HI R11, R8, R9, RZ, 0x7 ;  /* 0x00000009080b7211 */ /* 0x000fe400078f38ff */
[----:B------:R-:W-:Y:S02]  /*bdc0*/  LEA.HI R7, R6, R5, RZ, 0x5 ;  /* 0x0000000506077211 */ /* 0x000fe400078f28ff */
[----:B------:R-:W-:Y:S02]  /*bdd0*/  LOP3.LUT R10, R11, 0xffffff80, RZ, 0xc0, !PT ;  /* 0xffffff800b0a7812 */ /* 0x000fe400078ec0ff */
[----:B------:R-:W-:-:S02]  /*bde0*/  LOP3.LUT R8, R7, 0xffffffe0, RZ, 0xc0, !PT ;  /* 0xffffffe007087812 */ /* 0x000fc400078ec0ff */
[----:B------:R-:W-:Y:S01]  /*bdf0*/  LEA.HI R6, R6, R5, RZ, 0x2 ;  /* 0x0000000506067211 */ /* 0x000fe200078f10ff */
[----:B------:R-:W-:Y:S01]  /*be00*/  IMAD.IADD R9, R9, 0x1, -R10 ;  /* 0x0000000109097824 */ /* 0x000fe200078e0a0a */
[----:B------:R-:W-:Y:S01]  /*be10*/  SHF.R.S32.HI R22, RZ, 0x7, R11 ;  /* 0x00000007ff167819 */ /* 0x000fe2000001140b */
[C---:B------:R-:W-:Y:S01]  /*be20*/  IMAD.IADD R8, R5.reuse, 0x1, -R8 ;  /* 0x0000000105087824 */ /* 0x040fe200078e0a08 */
[----:B------:R-:W-:Y:S02]  /*be30*/  LOP3.LUT R6, R6, 0xfffffffc, RZ, 0xc0, !PT ;  /* 0xfffffffc06067812 */ /* 0x000fe400078ec0ff */
[----:B------:R-:W-:Y:S02]  /*be40*/  SHF.R.S32.HI R12, RZ, 0x1f, R9 ;  /* 0x0000001fff0c7819 */ /* 0x000fe40000011409 */
[----:B------:R-:W-:Y:S02]  /*be50*/  SHF.R.S32.HI R7, RZ, 0x1f, R8 ;  /* 0x0000001fff077819 */ /* 0x000fe40000011408 */
[----:B------:R-:W-:-:S02]  /*be60*/  IADD3 R10, R5, -R6, RZ ;  /* 0x80000006050a7210 */ /* 0x000fc40007ffe0ff */
[CC--:B------:R-:W-:Y:S02]  /*be70*/  LEA.HI R6, R12.reuse, R9.reuse, RZ, 0x2 ;  /* 0x000000090c067211 */ /* 0x0c0fe400078f10ff */
[----:B------:R-:W-:Y:S02]  /*be80*/  LEA.HI R5, R7, R8, RZ, 0x3 ;  /* 0x0000000807057211 */ /* 0x000fe400078f18ff */
[----:B------:R-:W-:Y:S02]  /*be90*/  LEA.HI R13, R12, R9, RZ, 0x5 ;  /* 0x000000090c0d7211 */ /* 0x000fe400078f28ff */
[--C-:B------:R-:W-:Y:S02]  /*bea0*/  SHF.R.S32.HI R9, RZ, 0x2, R6.reuse ;  /* 0x00000002ff097819 */ /* 0x100fe40000011406 */
[----:B------:R-:W-:Y:S02]  /*beb0*/  SHF.R.S32.HI R12, RZ, 0x1f, R6 ;  /* 0x0000001fff0c7819 */ /* 0x000fe40000011406 */
[----:B------:R-:W-:-:S02]  /*bec0*/  SHF.R.S32.HI R6, RZ, 0x3, R5 ;  /* 0x00000003ff067819 */ /* 0x000fc40000011405 */
[----:B------:R-:W-:Y:S02]  /*bed0*/  SHF.R.S32.HI R5, RZ, 0x1f, R5 ;  /* 0x0000001fff057819 */ /* 0x000fe40000011405 */
[----:B------:R-:W-:Y:S02]  /*bee0*/  LEA.HI R7, R7, R8, RZ, 0x2 ;  /* 0x0000000807077211 */ /* 0x000fe400078f10ff */
[----:B------:R-:W-:Y:S02]  /*bef0*/  LEA.HI R5, R5, R6, RZ, 0x4 ;  /* 0x0000000605057211 */ /* 0x000fe400078f20ff */
[----:B------:R-:W-:Y:S02]  /*bf00*/  SHF.R.S32.HI R8, RZ, 0x2, R7 ;  /* 0x00000002ff087819 */ /* 0x000fe40000011407 */
[----:B------:R-:W-:Y:S02]  /*bf10*/  LEA.HI R12, R12, R9, RZ, 0x3 ;  /* 0x000000090c0c7211 */ /* 0x000fe400078f18ff */
[----:B------:R-:W-:-:S02]  /*bf20*/  LOP3.LUT R5, R5, 0x1ffffff0, RZ, 0xc0, !PT ;  /* 0x1ffffff005057812 */ /* 0x000fc400078ec0ff */
[----:B------:R-:W-:Y:S02]  /*bf30*/  LEA.HI R7, R7, R8, RZ, 0x1 ;  /* 0x0000000807077211 */ /* 0x000fe400078f08ff */
[----:B------:R-:W-:Y:S02]  /*bf40*/  LEA.HI R11, R22, R22, RZ, 0x1 ;  /* 0x00000016160b7211 */ /* 0x000fe400078f08ff */
[----:B------:R-:W-:Y:S02]  /*bf50*/  LOP3.LUT R12, R12, 0xfffffff8, RZ, 0xc0, !PT ;  /* 0xfffffff80c0c7812 */ /* 0x000fe400078ec0ff */
[----:B------:R-:W-:Y:S01]  /*bf60*/  IADD3 R6, R6, -R5, RZ ;  /* 0x8000000506067210 */ /* 0x000fe20007ffe0ff */
[----:B------:R-:W-:Y:S01]  /*bf70*/  VIADD R5, R8, 0x8 ;  /* 0x0000000808057836 */ /* 0x000fe20000000000 */
[----:B------:R-:W-:Y:S01]  /*bf80*/  LOP3.LUT R7, R7, 0xfffffffe, RZ, 0xc0, !PT ;  /* 0xfffffffe07077812 */ /* 0x000fe200078ec0ff */
[----:B------:R-:W-:Y:S01]  /*bf90*/  IMAD.IADD R12, R9, 0x1, -R12 ;  /* 0x00000001090c7824 */ /* 0x000fe200078e0a0c */
[----:B------:R-:W-:-:S02]  /*bfa0*/  LOP3.LUT R11, R11, 0x3fffffe, RZ, 0xc0, !PT ;  /* 0x03fffffe0b0b7812 */ /* 0x000fc400078ec0ff */
[----:B------:R-:W-:Y:S02]  /*bfb0*/  SHF.R.S32.HI R15, RZ, 0x5, R13 ;  /* 0x00000005ff0f7819 */ /* 0x000fe4000001140d */
[----:B------:R-:W-:Y:S01]  /*bfc0*/  IADD3 R7, R8, -R7, RZ ;  /* 0x8000000708077210 */ /* 0x000fe20007ffe0ff */
[----:B------:R-:W-:Y:S01]  /*bfd0*/  IMAD.IADD R22, R22, 0x1, -R11 ;  /* 0x0000000116167824 */ /* 0x000fe200078e0a0b */
[----:B------:R-:W-:Y:S01]  /*bfe0*/  LEA.HI R9, R5, R5, RZ, 0x1 ;  /* 0x0000000505097211 */ /* 0x000fe200078f08ff */
[----:B------:R-:W-:Y:S01]  /*bff0*/  IMAD R17, R15, 0x10, R12 ;  /* 0x000000100f117824 */ /* 0x000fe200078e020c */
[C---:B------:R-:W-:Y:S01]  /*c000*/  IADD3 R15, R8.reuse, 0x18, RZ ;  /* 0x00000018080f7810 */ /* 0x040fe20007ffe0ff */
[----:B------:R-:W-:Y:S01]  /*c010*/  VIADD R11, R8, 0x10 ;  /* 0x00000010080b7836 */ /* 0x000fe20000000000 */
[----:B------:R-:W-:Y:S01]  /*c020*/  LOP3.LUT R12, R9, 0xfffffffe, RZ, 0xc0, !PT ;  /* 0xfffffffe090c7812 */ /* 0x000fe200078ec0ff */
[----:B------:R-:W-:Y:S02]  /*c030*/  IMAD R6, R6, 0x8, R7 ;  /* 0x0000000806067824 */ /* 0x000fe400078e0207 */
[----:B------:R-:W-:Y:S01]  /*c040*/  IMAD R17, R22, 0x40, R17 ;  /* 0x0000004016117824 */ /* 0x000fe200078e0211 */
[----:B------:R-:W-:Y:S01]  /*c050*/  LEA.HI R13, R11, R11, RZ, 0x1 ;  /* 0x0000000b0b0d7211 */ /* 0x000fe200078f08ff */
[----:B------:R-:W-:Y:S01]  /*c060*/  IMAD.IADD R12, R5, 0x1, -R12 ;  /* 0x00000001050c7824 */ /* 0x000fe200078e0a0c */
[----:B------:R3:W-:Y:S01]  /*c070*/  STL [R1+0x64], R6 ;  /* 0x0000640601007387 */ /* 0x0007e20000100800 */
[----:B------:R-:W-:-:S02]  /*c080*/  SHF.R.S32.HI R5, RZ, 0x1, R9 ;  /* 0x00000001ff057819 */ /* 0x000fc40000011409 */
[--C-:B------:R-:W-:Y:S02]  /*c090*/  SHF.R.S32.HI R7, RZ, 0x1, R13.reuse ;  /* 0x00000001ff077819 */ /* 0x100fe4000001140d */
[----:B------:R-:W-:Y:S02]  /*c0a0*/  SHF.R.S32.HI R8, RZ, 0x1f, R13 ;  /* 0x0000001fff087819 */ /* 0x000fe4000001140d */
[----:B------:R-:W-:Y:S01]  /*c0b0*/  LOP3.LUT R14, R13, 0xfffffffe, RZ, 0xc0, !PT ;  /* 0xfffffffe0d0e7812 */ /* 0x000fe200078ec0ff */
[----:B------:R-:W-:Y:S01]  /*c0c0*/  IMAD.MOV.U32 R13, RZ, RZ, 0x40000040 ;  /* 0x40000040ff0d7424 */ /* 0x000fe200078e00ff */
[----:B------:R-:W-:Y:S02]  /*c0d0*/  LEA.HI R8, R8, R7, RZ, 0x4 ;  /* 0x0000000708087211 */ /* 0x000fe400078f20ff */
[----:B---3--:R-:W-:Y:S01]  /*c0e0*/  SHF.R.S32.HI R6, RZ, 0x1f, R9 ;  /* 0x0000001fff067819 */ /* 0x008fe20000011409 */
[----:B------:R-:W-:Y:S01]  /*c0f0*/  IMAD.IADD R14, R11, 0x1, -R14 ;  /* 0x000000010b0e7824 */ /* 0x000fe200078e0a0e */
[----:B------:R-:W-:-:S02]  /*c100*/  LEA.HI R11, R15, R15, RZ, 0x1 ;  /* 0x0000000f0f0b7211 */ /* 0x000fc400078f08ff */
[----:B------:R-:W-:Y:S02]  /*c110*/  LEA.HI R6, R6, R5, RZ, 0x4 ;  /* 0x0000000506067211 */ /* 0x000fe400078f20ff */
[----:B------:R-:W-:Y:S02]  /*c120*/  LOP3.LUT R8, R8, 0x1ffffff0, RZ, 0xc0, !PT ;  /* 0x1ffffff008087812 */ /* 0x000fe400078ec0ff */
[----:B------:R-:W-:Y:S02]  /*c130*/  LOP3.LUT R6, R6, 0x1ffffff0, RZ, 0xc0, !PT ;  /* 0x1ffffff006067812 */ /* 0x000fe400078ec0ff */
[--C-:B------:R-:W-:Y:S02]  /*c140*/  SHF.R.S32.HI R9, RZ, 0x1, R11.reuse ;  /* 0x00000001ff097819 */ /* 0x100fe4000001140b */
[----:B------:R-:W-:Y:S01]  /*c150*/  SHF.R.S32.HI R20, RZ, 0x1f, R11 ;  /* 0x0000001fff147819 */ /* 0x000fe2000001140b */
[----:B------:R-:W-:Y:S01]  /*c160*/  IMAD.IADD R5, R5, 0x1, -R6 ;  /* 0x0000000105057824 */ /* 0x000fe200078e0a06 */
[----:B------:R-:W-:-:S02]  /*c170*/  IADD3 R7, R7, -R8, RZ ;  /* 0x8000000807077210 */ /* 0x000fc40007ffe0ff */
[----:B------:R-:W-:Y:S01]  /*c180*/  LEA.HI R20, R20, R9, RZ, 0x4 ;  /* 0x0000000914147211 */ /* 0x000fe200078f20ff */
[----:B------:R-:W-:Y:S01]  /*c190*/  IMAD R6, R5, 0x8, R12 ;  /* 0x0000000805067824 */ /* 0x000fe200078e020c */
[----:B-1----:R-:W-:Y:S01]  /*c1a0*/  LOP3.LUT R18, R11, 0xfffffffe, RZ, 0xc0, !PT ;  /* 0xfffffffe0b127812 */ /* 0x002fe200078ec0ff */
[----:B------:R-:W-:Y:S01]  /*c1b0*/  IMAD R7, R7, 0x8, R14 ;  /* 0x0000000807077824 */ /* 0x000fe200078e020e */
[----:B------:R-:W-:Y:S01]  /*c1c0*/  LOP3.LUT R20, R20, 0x1ffffff0, RZ, 0xc0, !PT ;  /* 0x1ffffff014147812 */ /* 0x000fe200078ec0ff */
[----:B------:R-:W1:Y:S01]  /*c1d0*/  S2R R8, SR_CTAID.X ;  /* 0x0000000000087919 */ /* 0x000e620000002500 */
[----:B------:R-:W-:Y:S01]  /*c1e0*/  IADD3 R18, R15, -R18, RZ ;  /* 0x800000120f127210 */ /* 0x000fe20007ffe0ff */
[----:B------:R-:W-:Y:S01]  /*c1f0*/  IMAD.MOV.U32 R15, RZ, RZ, 0x40000040 ;  /* 0x40000040ff0f7424 */ /* 0x000fe200078e00ff */
[----:B------:R3:W-:Y:S01]  /*c200*/  STL [R1+0x60], R6 ;  /* 0x0000600601007387 */ /* 0x0007e20000100800 */
[----:B------:R-:W-:-:S03]  /*c210*/  IMAD.IADD R9, R9, 0x1, -R20 ;  /* 0x0000000109097824 */ /* 0x000fc600078e0a14 */
[----:B------:R4:W-:Y:S01]  /*c220*/  STL [R1+0x5c], R7 ;  /* 0x00005c0701007387 */ /* 0x0009e20000100800 */
[----:B------:R-:W-:-:S05]  /*c230*/  IMAD R9, R9, 0x8, R18 ;  /* 0x0000000809097824 */ /* 0x000fca00078e0212 */
[----:B------:R5:W-:Y:S01]  /*c240*/  STL [R1+0x58], R9 ;  /* 0x0000580901007387 */ /* 0x000be20000100800 */
[----:B-1----:R-:W-:Y:S01]  /*c250*/  IMAD R8, R8, -0x80, -R17 ;  /* 0xffffff8008087824 */ /* 0x002fe200078e0a11 */
[----:B--2---:R-:W-:-:S04]  /*c260*/  LEA R5, R21, R16, 0xd ;  /* 0x0000001015057211 */ /* 0x004fc800078e68ff */
[C---:B---3--:R-:W-:Y:S01]  /*c270*/  IADD3 R6, R5.reuse, 0x4000, RZ ;  /* 0x0000400005067810 */ /* 0x048fe20007ffe0ff */
[----:B----4-:R-:W-:Y:S01]  /*c280*/  VIADD R7, R5, 0x20c00 ;  /* 0x00020c0005077836 */ /* 0x010fe20000000000 */
[----:B------:R-:W-:Y:S02]  /*c290*/  SHF.R.U32.HI R5, RZ, 0x4, R5 ;  /* 0x00000004ff057819 */ /* 0x000fe40000011605 */
[----:B------:R-:W-:Y:S02]  /*c2a0*/  SHF.R.U32.HI R6, RZ, 0x4, R6 ;  /* 0x00000004ff067819 */ /* 0x000fe40000011606 */
[----:B------:R-:W-:Y:S02]  /*c2b0*/  SHF.R.U32.HI R7, RZ, 0x4, R7 ;  /* 0x00000004ff077819 */ /* 0x000fe40000011607 */
[----:B------:R-:W-:Y:S02]  /*c2c0*/  LOP3.LUT R6, R6, 0x3fff, RZ, 0xc0, !PT ;  /* 0x00003fff06067812 */ /* 0x000fe400078ec0ff */
[----:B------:R-:W-:-:S02]  /*c2d0*/  LOP3.LUT R5, R5, 0x3fff, RZ, 0xc0, !PT ;  /* 0x00003fff05057812 */ /* 0x000fc400078ec0ff */
[----:B------:R-:W-:Y:S02]  /*c2e0*/  LOP3.LUT R7, R7, 0x3fff, RZ, 0xc0, !PT ;  /* 0x00003fff07077812 */ /* 0x000fe400078ec0ff */
[----:B------:R-:W-:Y:S02]  /*c2f0*/  LOP3.LUT R6, R6, 0x10000, RZ, 0xfc, !PT ;  /* 0x0001000006067812 */ /* 0x000fe400078efcff */
[----:B-----5:R-:W-:Y:S02]  /*c300*/  LOP3.LUT R9, R5, 0x10000, RZ, 0xfc, !PT ;  /* 0x0001000005097812 */ /* 0x020fe400078efcff */
[----:B------:R-:W-:Y:S01]  /*c310*/  LOP3.LUT R5, R7, 0x10000, RZ, 0xfc, !PT ;  /* 0x0001000007057812 */ /* 0x000fe200078efcff */
[C---:B------:R-:W-:Y:S01]  /*c320*/  VIADD R12, R6.reuse, 0x6 ;  /* 0x00000006060c7836 */ /* 0x040fe20000000000 */
[C---:B------:R-:W-:Y:S01]  /*c330*/  IADD3 R14, R6.reuse, 0x4, RZ ;  /* 0x00000004060e7810 */ /* 0x040fe20007ffe0ff */
[----:B------:R-:W-:Y:S01]  /*c340*/  VIADD R18, R6, 0x2 ;  /* 0x0000000206127836 */ /* 0x000fe20000000000 */
[----:B------:R1:W-:Y:S01]  /*c350*/  STL [R1+0x34], R6 ;  /* 0x0000340601007387 */ /* 0x0003e20000100800 */
[----:B------:R-:W-:-:S02]  /*c360*/  IADD3 R7, R10, 0x8, RZ ;  /* 0x000000080a077810 */ /* 0x000fc40007ffe0ff */
[----:B------:R-:W-:Y:S01]  /*c370*/  IADD3 R7, R10, 0x14, RZ ;  /* 0x000000140a077810 */ /* 0x000fe20007ffe0ff */
[----:B------:R2:W-:Y:S01]  /*c380*/  STL [R1+0x50], R5 ;  /* 0x0000500501007387 */ /* 0x0005e20000100800 */
[----:B------:R-:W-:-:S03]  /*c390*/  IADD3 R7, -R17, UR4, RZ ;  /* 0x0000000411077c10 */ /* 0x000fc6000fffe1ff */
[----:B------:R3:W-:Y:S01]  /*c3a0*/  STL.64 [R1+0x38], R12 ;  /* 0x0000380c01007387 */ /* 0x0007e20000100a00 */
[----:B-1----:R-:W-:-:S03]  /*c3b0*/  VIADD R6, R10, 0xc ;  /* 0x0000000c0a067836 */ /* 0x002fc60000000000 */
[----:B------:R3:W-:Y:S01]  /*c3c0*/  STL.64 [R1+0x48], R18 ;  /* 0x0000481201007387 */ /* 0x0007e20000100a00 */
[C---:B------:R-:W-:Y:S02]  /*c3d0*/  VIADD R6, R10.reuse, 0x18 ;  /* 0x000000180a067836 */ /* 0x040fe40000000000 */
[C---:B--2---:R-:W-:Y:S01]  /*c3e0*/  VIADD R5, R10.reuse, 0x4 ;  /* 0x000000040a057836 */ /* 0x044fe20000000000 */
[----:B------:R3:W-:Y:S01]  /*c3f0*/  STL.64 [R1+0x40], R14 ;  /* 0x0000400e01007387 */ /* 0x0007e20000100a00 */
[C---:B------:R-:W-:Y:S02]  /*c400*/  VIADD R5, R10.reuse, 0x10 ;  /* 0x000000100a057836 */ /* 0x040fe40000000000 */
[----:B------:R-:W-:-:S07]  /*c410*/  VIADD R5, R10, 0x1c ;  /* 0x0000001c0a057836 */ /* 0x000fce0000000000 */
.L_x_1911:
[----:B------:R-:W-:-:S04]  /*c420*/  MOV R5, UR36 ;  /* 0x0000002400057c02 */ /* 0x000fc80008000f00 */
[----:B------:R-:W-:-:S04]  /*c430*/  LOP3.LUT R5, R5, 0x1, RZ, 0xfc, !PT ;  /* 0x0000000105057812 */ /* 0x000fc800078efcff */
[----:B------:R-:W-:-:S13]  /*c440*/  ISETP.NE.AND P6, PT, R5, 0x3, PT ;  /* 0x000000030500780c */ /* 0x000fda0003fc5270 */
[----:B------:R-:W-:Y:S05]  /*c450*/  @!P6 BRA `(.L_x_1901) ;  /* 0x000000000004e947 */ /* 0x000fea0003800000 */
[----:B------:R-:W-:Y:S01]  /*c460*/  BPT.TRAP 0x1 ;  /* 0x000000040000795c */ /* 0x000fe20000300000 */
.L_x_1901:
[----:B------:R-:W-:Y:S01]  /*c470*/  IMAD R6, R0, 0x8, R16 ;  /* 0x0000000800067824 */ /* 0x000fe200078e0210 */
[----:B------:R-:W-:-:S04]  /*c480*/  SHF.L.U32 R21, R4, 0x1f, RZ ;  /* 0x0000001f04157819 */ /* 0x000fc800000006ff */
[----:B------:R1:W2:Y:S01]  /*c490*/  SYNCS.PHASECHK.TRANS64.TRYWAIT P0, [R6+URZ+0x30c10], R21 ;  /* 0x030c1015060075a7 */ /* 0x0002a2000800017f */
[----:B------:R-:W-:Y:S05]  /*c4a0*/  @!P6 BRA `(.L_x_1902) ;  /* 0x000000000004e947 */ /* 0x000fea0003800000 */
[----:B------:R-:W-:Y:S01]  /*c4b0*/  BPT.TRAP 0x1 ;  /* 0x000000040000795c */ /* 0x000fe20000300000 */
.L_x_1902:
[----:B------:R-:W-:-:S05]  /*c4c0*/  VIADD R5, R16, 0x10000 ;  /* 0x0001000010057836 */ /* 0x000fca0000000000 */
[----:B------:R-:W-:-:S04]  /*c4d0*/  SHF.R.U32.HI R5, RZ, 0x4, R5 ;  /* 0x00000004ff057819 */ /* 0x000fc80000011605 */
[----:B------:R-:W-:-:S04]  /*c4e0*/  LOP3.LUT R5, R5, 0x3fff, RZ, 0xc0, !PT ;  /* 0x00003fff05057812 */ /* 0x000fc800078ec0ff */
[----:B------:R-:W-:Y:S01]  /*c4f0*/  LOP3.LUT R11, R5, 0x10000, RZ, 0xfc, !PT ;  /* 0x00010000050b7812 */ /* 0x000fe200078efcff */
[----:B--2---:R-:W-:Y:S06]  /*c500*/  @P0 BRA `(.L_x_1903) ;  /* 0x0000000000080947 */ /* 0x004fec0003800000 */
[----:B------:R-:W2:Y:S02]  /*c510*/  SYNCS.PHASECHK.TRANS64.TRYWAIT P0, [R6+URZ+0x30c10], R21 ;  /* 0x030c1015060075a7 */ /* 0x000ea4000800017f */
[----:B--2---:R-:W-:Y:S05]  /*c520*/  @!P0 BRA `(.L_x_1904) ;  /* 0x000000b8006c8947 */ /* 0x004fea0003800000 */
.L_x_1903:
[----:B------:R-:W-:Y:S01]  /*c530*/  LEA R11, R0, R11, 0xa ;  /* 0x0000000b000b7211 */ /* 0x000fe200078e50ff */
[----:B------:R-:W-:Y:S05]  /*c540*/  WARPSYNC.ALL ;  /* 0x0000000000007948 */ /* 0x000fea0003800000 */
[----:B------:R-:W-:Y:S01]  /*c550*/  R2UR UR4, R9 ;  /* 0x00000000090472ca */ /* 0x000fe200000e0000 */
[----:B---3--:R-:W3:Y:S01]  /*c560*/  LDL R18, [R1+0x64] ;  /* 0x0000640001127983 */ /* 0x008ee20000100800 */
        /* <DEDUP_REMOVED lines=9> */
[----:B------:R-:W-:Y:S01]  /*c600*/  UIADD3 UR4, UR6, 0x2, URZ ;  /* 0x0000000206047890 */ /* 0x000fe2000fffe03f */
[----:B------:R-:W-:Y:S01]  /*c610*/  IMAD.MOV.U32 R13, RZ, RZ, 0x40000040 ;  /* 0x40000040ff0d7424 */ /* 0x000fe200078e00ff */
[----:B------:R-:W-:Y:S01]  /*c620*/  UMOV UR11, 0x40000040 ;  /* 0x40000040000b7882 */ /* 0x000fe20000000000 */
[----:B------:R-:W-:Y:S01]  /*c630*/  UMOV UR7, 0x40000040 ;  /* 0x4000004000077882 */ /* 0x000fe20000000000 */
[----:B------:R-:W-:-:S02]  /*c640*/  R2UR UR8, R12 ;  /* 0x000000000c0872ca */ /* 0x000fc400000e0000 */
[----:B------:R-:W-:Y:S01]  /*c650*/  R2UR UR9, R13 ;  /* 0x000000000d0972ca */ /* 0x000fe200000e0000 */
[----:B------:R-:W-:Y:S01]  /*c660*/  UMOV UR10, UR4 ;  /* 0x00000004000a7c82 */ /* 0x000fe20008000000 */
[----:B------:R-:W-:Y:S01]  /*c670*/  IMAD.MOV.U32 R13, RZ, RZ, 0x40000040 ;  /* 0x40000040ff0d7424 */ /* 0x000fe200078e00ff */
[----:B------:R-:W-:Y:S01]  /*c680*/  IADD3 R12, R9, 0x4, RZ ;  /* 0x00000004090c7810 */ /* 0x000fe20007ffe0ff */
        /* <DEDUP_REMOVED lines=17> */
[----:B------:R-:W-:Y:S02]  /*c7a0*/  IMAD R13, R3, 0x2, R12 ;  /* 0x00000002030d7824 */ /* 0x000fe400078e020c */
[C---:B----4-:R-:W-:Y:S01]  /*c7b0*/  IMAD R14, R0.reuse, 0x80, R14 ;  /* 0x00000080000e7824 */ /* 0x050fe200078e020e */
[----:B-----5:R-:W-:-:S04]  /*c7c0*/  LEA R18, R0, R17, 0x7 ;  /* 0x0000001100127211 */ /* 0x020fc800078e38ff */
[C---:B------:R-:W-:Y:S01]  /*c7d0*/  LEA R17, R3.reuse, R14, 0x1 ;  /* 0x0000000e03117211 */ /* 0x040fe200078e08ff */
[----:B--2---:R-:W-:Y:S02]  /*c7e0*/  IMAD R20, R0, 0x80, R15 ;  /* 0x0000008000147824 */ /* 0x004fe400078e020f */
[----:B------:R-:W-:Y:S01]  /*c7f0*/  IMAD R15, R3, 0x2, R18 ;  /* 0x00000002030f7824 */ /* 0x000fe200078e0212 */
[-C--:B------:R-:W-:Y:S01]  /*c800*/  LEA R18, R13, R16.reuse, 0x2 ;  /* 0x000000100d127211 */ /* 0x080fe200078e10ff */
[----:B------:R-:W-:Y:S02]  /*c810*/  IMAD R19, R3, 0x2, R20 ;  /* 0x0000000203137824 */ /* 0x000fe400078e0214 */
[--C-:B------:R-:W-:Y:S02]  /*c820*/  IMAD R12, R17, 0x4, R16.reuse ;  /* 0x00000004110c7824 */ /* 0x100fe400078e0210 */
[----:B------:R-:W-:Y:S01]  /*c830*/  IMAD R11, R15, 0x4, R16 ;  /* 0x000000040f0b7824 */ /* 0x000fe200078e0210 */
[----:B------:R-:W-:Y:S01]  /*c840*/  LEA R14, R19, R16, 0x2 ;  /* 0x00000010130e7211 */ /* 0x000fe200078e10ff */
        /* <DEDUP_REMOVED lines=15> */
.L_x_1905:
[----:B------:R1:W1:Y:S01]  /*c940*/  SYNCS.PHASECHK.TRANS64.TRYWAIT P0, [R6+URZ+0x30c30], R21 ;  /* 0x030c3015060075a7 */ /* 0x000262000800017f */
[----:B------:R-:W-:Y:S05]  /*c950*/  @!P6 BRA `(.L_x_1906) ;  /* 0x000000000004e947 */ /* 0x000fea0003800000 */
[----:B------:R-:W-:Y:S01]  /*c960*/  BPT.TRAP 0x1 ;  /* 0x000000040000795c */ /* 0x000fe20000300000 */
.L_x_1906:
[----:B-1----:R-:W-:Y:S05]  /*c970*/  @P0 BRA `(.L_x_1907) ;  /* 0x0000000000080947 */ /* 0x002fea0003800000 */
[----:B------:R-:W1:Y:S02]  /*c980*/  SYNCS.PHASECHK.TRANS64.TRYWAIT P0, [R6+URZ+0x30c30], R21 ;  /* 0x030c3015060075a7 */ /* 0x000e64000800017f */
[----:B-1----:R-:W-:Y:S05]  /*c990*/  @!P0 BRA `(.L_x_1908) ;  /* 0x000000b400648947 */ /* 0x002fea0003800000 */
.L_x_1907:
[----:B------:R-:W2:Y:S01]  /*c9a0*/  LDL R26, [R1+0x34] ;  /* 0x00003400011a7983 */ /* 0x000ea20000100800 */
[----:B------:R-:W-:Y:S01]  /*c9b0*/  ULDC UR9, c[0x0][0x75c] ;  /* 0x0001d70000097ab9 */ /* 0x000fe20000000800 */
[----:B------:R-:W-:Y:S02]  /*c9c0*/  IADD3 R24, R16, 0x18000, RZ ;  /* 0x0001800010187810 */ /* 0x000fe40007ffe0ff */
[----:B------:R1:W-:Y:S01]  /*c9d0*/  STL [R1+0x110], R200 ;  /* 0x000110c801007387 */ /* 0x0003e20000100800 */
[----:B------:R-:W-:Y:S01]  /*c9e0*/  FMUL.FTZ R88, R88, UR9 ;  /* 0x0000000958587c20 */ /* 0x000fe20008410000 */
[----:B------:R-:W-:Y:S01]  /*c9f0*/  FMUL.FTZ R99, R99, UR9 ;  /* 0x0000000963637c20 */ /* 0x000fe20008410000 */
[----:B------:R-:W-:Y:S01]  /*ca00*/  SHF.R.U32.HI R24, RZ, 0x4, R24 ;  /* 0x00000004ff187819 */ /* 0x000fe20000011618 */
[----:B------:R-:W-:Y:S01]  /*ca10*/  STL [R1+0x10c], R201 ;  /* 0x00010cc901007387 */ /* 0x000fe20000100800 */
[----:B------:R-:W-:Y:S01]  /*ca20*/  FMUL.FTZ R75, R75, UR9 ;  /* 0x000000094b4b7c20 */ /* 0x000fe20008410000 */
[----:B------:R-:W-:Y:S01]  /*ca30*/  FMUL.FTZ R83, R83, UR9 ;  /* 0x0000000953537c20 */ /* 0x000fe20008410000 */
[----:B------:R-:W-:Y:S01]  /*ca40*/  LOP3.LUT R137, R24, 0x3fff, RZ, 0xc0, !PT ;  /* 0x00003fff18897812 */ /* 0x000fe200078ec0ff */
[----:B------:R-:W-:Y:S01]  /*ca50*/  STL [R1+0x108], R202 ;  /* 0x000108ca01007387 */ /* 0x000fe20000100800 */
[----:B------:R-:W-:Y:S01]  /*ca60*/  FMUL.FTZ R85, R85, UR9 ;  /* 0x0000000955557c20 */ /* 0x000fe20008410000 */
[----:B------:R-:W-:Y:S01]  /*ca70*/  FMUL.FTZ R19, R72, UR9 ;  /* 0x0000000948137c20 */ /* 0x000fe20008410000 */
[----:B------:R-:W-:Y:S01]  /*ca80*/  LOP3.LUT R25, R137, 0x10000, RZ, 0xfc, !PT ;  /* 0x0001000089197812 */ /* 0x000fe200078efcff */
[----:B------:R-:W-:Y:S01]  /*ca90*/  STL [R1+0x104], R203 ;  /* 0x000104cb01007387 */ /* 0x000fe20000100800 */
[----:B------:R-:W-:Y:S01]  /*caa0*/  FMUL.FTZ R230, R73, UR9 ;  /* 0x0000000949e67c20 */ /* 0x000fe20008410000 */
[----:B------:R-:W-:Y:S01]  /*cab0*/  FMUL.FTZ R20, R74, UR9 ;  /* 0x000000094a147c20 */ /* 0x000fe20008410000 */
[----:B-1----:R-:W-:Y:S01]  /*cac0*/  MUFU.TANH R200, R75 ;  /* 0x0000004b00c87308 */ /* 0x002fe20000002400 */
[----:B------:R1:W-:Y:S01]  /*cad0*/  STL [R1+0x100], R171 ;  /* 0x000100ab01007387 */ /* 0x0003e20000100800 */
[----:B------:R-:W-:-:S02]  /*cae0*/  IMAD R25, R0, 0x400, R25 ;  /* 0x0000040000197824 */ /* 0x000fc400078e0219 */
        /* <DEDUP_REMOVED lines=12> */
[----:B------:R-:W-:-:S02]  /*cbb0*/  FMUL.FTZ R138, R86, UR9 ;  /* 0x00000009568a7c20 */ /* 0x000fc40008410000 */
[----:B------:R-:W-:Y:S01]  /*cbc0*/  STL [R1+0xf0], R167 ;  /* 0x0000f0a701007387 */ /* 0x000fe20000100800 */
[----:B------:R-:W-:Y:S01]  /*cbd0*/  R2UR UR6, R25 ;  /* 0x00000000190672ca */ /* 0x000fe200000e0000 */
[----:B------:R-:W-:Y:S02]  /*cbe0*/  MUFU.TANH R201, R83 ;  /* 0x0000005300c97308 */ /* 0x000fe40000002400 */
[----:B------:R-:W-:Y:S04]  /*cbf0*/  STL [R1+0xec], R166 ;  /* 0x0000eca601007387 */ /* 0x000fe80000100800 */
[----:B------:R-:W-:Y:S01]  /*cc00*/  STL [R1+0xe8], R165 ;  /* 0x0000e8a501007387 */ /* 0x000fe20000100800 */
[----:B-1----:R-:W-:Y:S01]  /*cc10*/  FMUL.FTZ R88, R93, UR9 ;  /* 0x000000095d587c20 */ /* 0x002fe20008410000 */
[----:B------:R1:W-:Y:S02]  /*cc20*/  MUFU.TANH R202, R85 ;  /* 0x0000005500ca7308 */ /* 0x0003e40000002400 */
[----:B------:R-:W-:Y:S04]  /*cc30*/  STL [R1+0xe4], R164 ;  /* 0x0000e4a401007387 */ /* 0x000fe80000100800 */
[----:B------:R-:W-:Y:S01]  /*cc40*/  STL [R1+0xe0], R163 ;  /* 0x0000e0a301007387 */ /* 0x000fe20000100800 */
[----:B------:R-:W-:Y:S01]  /*cc50*/  FMUL.FTZ R136, R87, UR9 ;  /* 0x0000000957887c20 */ /* 0x000fe20008410000 */
[----:B------:R-:W-:Y:S01]  /*cc60*/  UMOV UR5, 0x40000040 ;  /* 0x4000004000057882 */ /* 0x000fe20000000000 */
[----:B------:R-:W-:Y:S01]  /*cc70*/  UMOV UR7, 0x40000040 ;  /* 0x4000004000077882 */ /* 0x000fe20000000000 */
[----:B------:R-:W-:Y:S01]  /*cc80*/  STL [R1+0xdc], R162 ;  /* 0x0000dca201007387 */ /* 0x000fe20000100800 */
[----:B------:R-:W-:Y:S01]  /*cc90*/  UMOV UR15, 0x40000040 ;  /* 0x40000040000f7882 */ /* 0x000fe20000000000 */
[----:B------:R-:W-:Y:S01]  /*cca0*/  FMUL.FTZ R204, R91, UR9 ;  /* 0x000000095bcc7c20 */ /* 0x000fe20008410000 */
[----:B--2---:R-:W-:Y:S01]  /*ccb0*/  R2UR UR4, R26 ;  /* 0x000000001a0472ca */ /* 0x004fe200000e0000 */
[----:B------:R-:W-:Y:S01]  /*ccc0*/  STL [R1+0xd8], R161 ;  /* 0x0000d8a101007387 */ /* 0x000fe20000100800 */
[----:B------:R-:W-:Y:S01]  /*ccd0*/  FMUL.FTZ R139, R89, UR9 ;  /* 0x00000009598b7c20 */ /* 0x000fe20008410000 */
[----:B------:R-:W-:Y:S01]  /*cce0*/  FMUL.FTZ R126, R126, UR9 ;  /* 0x000000097e7e7c20 */ /* 0x000fe20008410000 */
[----:B------:R-:W2:Y:S01]  /*ccf0*/  MUFU.TANH R19, R19 ;  /* 0x0000001300137308 */ /* 0x000ea20000002400 */
[----:B------:R-:W-:Y:S04]  /*cd00*/  STL [R1+0xd4], R160 ;  /* 0x0000d4a001007387 */ /* 0x000fe80000100800 */
[----:B------:R-:W-:Y:S01]  /*cd10*/  STL [R1+0xd0], R159 ;  /* 0x0000d09f01007387 */ /* 0x000fe20000100800 */
[----:B------:R-:W-:-:S02]  /*cd20*/  ISETP.GT.AND P2, PT, R8, RZ, PT ;  /* 0x000000ff0800720c */ /* 0x000fc40003f44270 */
[----:B------:R-:W3:Y:S01]  /*cd30*/  MUFU.TANH R230, R230 ;  /* 0x000000e600e67308 */ /* 0x000ee20000002400 */
[----:B------:R-:W-:Y:S04]  /*cd40*/  STL [R1+0xcc], R158 ;  /* 0x0000cc9e01007387 */ /* 0x000fe80000100800 */
[----:B------:R-:W-:Y:S01]  /*cd50*/  STL [R1+0xc8], R157 ;  /* 0x0000c89d01007387 */ /* 0x000fe20000100800 */
[C---:B------:R-:W-:Y:S02]  /*cd60*/  ISETP.GT.AND P3, PT, R7.reuse, 0x8, PT ;  /* 0x000000080700780c */ /* 0x040fe40003f64270 */
        /* <DEDUP_REMOVED lines=30> */
[----:B------:R-:W-:Y:S04]  /*cf50*/  STL [R1+0x7c], R6 ;  /* 0x00007c0601007387 */ /* 0x000fe80000100800 */
[----:B------:R-:W-:Y:S04]  /*cf60*/  STL [R1+0x78], R5 ;  /* 0x0000780501007387 */ /* 0x000fe80000100800 */
[----:B------:R1:W-:Y:S04]  /*cf70*/  STL [R1+0x74], R4 ;  /* 0x0000740401007387 */ /* 0x0003e80000100800 */
[----:B------:R2:W-:Y:S04]  /*cf80*/  STL [R1+0x70], R2 ;  /* 0x0000700201007387 */ /* 0x0005e80000100800 */
[----:B-1----:R-:W3:Y:S01]  /*cf90*/  LDL.64 R4, [R1+0x48] ;  /* 0x0000480001047983 */ /* 0x002ee20000100a00 */
[----:B------:R-:W-:Y:S01]  /*cfa0*/  FMUL.FTZ R93, R98, UR9 ;  /* 0x00000009625d7c20 */ /* 0x000fe20008410000 */
[----:B------:R1:W-:Y:S01]  /*cfb0*/  MUFU.TANH R166, R99 ;  /* 0x0000006300a67308 */ /* 0x0003e20000002400 */
[----:B------:R-:W-:Y:S01]  /*cfc0*/  WARPGROUP.ARRIVE ;  /* 0x00000000000079c5 */ /* 0x000fe20000000000 */
[----:B------:R-:W-:Y:S01]  /*cfd0*/  FMUL.FTZ R91, R96, UR9 ;  /* 0x00000009605b7c20 */ /* 0x000fe20008410000 */
[----:B--2---:R-:W2:Y:S01]  /*cfe0*/  LDC R2, c[0x0][0x74c] ;  /* 0x0001d300ff027b82 */ /* 0x004ea20000000800 */
[----:B------:R-:W-:Y:S01]  /*cff0*/  FMUL.FTZ R89, R94, UR9 ;  /* 0x000000095e597c20 */ /* 0x000fe20008410000 */
[----:B------:R-:W-:Y:S01]  /*d000*/  FMUL.FTZ R205, R92, UR9 ;  /* 0x000000095ccd7c20 */ /* 0x000fe20008410000 */
[----:B------:R-:W-:Y:S01]  /*d010*/  FMUL.FTZ R92, R97, UR9 ;  /* 0x00000009615c7c20 */ /* 0x000fe20008410000 */
[----:B------:R-:W-:Y:S01]  /*d020*/  HGMMA.64x128x16.F32 R24, gdesc[UR4], RZ, !UPT, gsb0 ;  /* 0x01e00000041879f0 */ /* 0x000fe2000c0008ff */
[----:B------:R4:W2:Y:S01]  /*d030*/  MUFU.TANH R203, R138 ;  /* 0x0000008a00cb7308 */ /* 0x0008a20000002400 */
[----:B-1----:R-:W2:Y:S01]  /*d040*/  LDL.64 R98, [R1+0x40] ;  /* 0x0000400001627983 */ /* 0x002ea20000100a00 */
[----:B------:R-:W-:Y:S01]  /*d050*/  UIADD3 UR4, UR6, 0x2, URZ ;  /* 0x0000000206047890 */ /* 0x000fe2000fffe03f */
[----:B------:R-:W-:Y:S01]  /*d060*/  FMUL.FTZ R100, R100, UR9 ;  /* 0x0000000964647c20 */ /* 0x000fe20008410000 */
[----:B------:R-:W-:Y:S01]  /*d070*/  FMUL.FTZ R101, R101, UR9 ;  /* 0x0000000965657c20 */ /* 0x000fe20008410000 */
[----:B------:R-:W-:Y:S01]  /*d080*/  FMUL.FTZ R120, R120, UR9 ;  /* 0x0000000978787c20 */ /* 0x000fe20008410000 */
[----:B------:R-:W-:Y:S01]  /*d090*/  FMUL.FTZ R122, R122, UR9 ;  /* 0x000000097a7a7c20 */ /* 0x000fe20008410000 */
[----:B------:R-:W-:Y:S01]  /*d0a0*/  FMUL.FTZ R123, R123, UR9 ;  /* 0x000000097b7b7c20 */ /* 0x000fe20008410000 */
[----:B------:R1:W-:Y:S01]  /*d0b0*/  MUFU.TANH R9, R126 ;  /* 0x0000007e00097308 */ /* 0x0003e20000002400 */
[----:B------:R-:W-:Y:S01]  /*d0c0*/  UMOV UR14, UR4 ;  /* 0x00000004000e7c82 */ /* 0x000fe20008000000 */
[----:B------:R-:W-:Y:S01]  /*d0d0*/  ULEA UR4, UR43, -UR41, 0x7 ;  /* 0x800000292b047291 */ /* 0x000fe2000f8e383f */
[----:B----4-:R-:W-:Y:S01]  /*d0e0*/  FMUL.FTZ R138, R90, UR9 ;  /* 0x000000095a8a7c20 */ /* 0x010fe20008410000 */
[----:B------:R-:W-:Y:S01]  /*d0f0*/  FMUL.FTZ R90, R95, UR9 ;  /* 0x000000095f5a7c20 */ /* 0x000fe20008410000 */
[----:B------:R-:W-:Y:S01]  /*d100*/  FMUL.FTZ R102, R102, UR9 ;  /* 0x0000000966667c20 */ /* 0x000fe20008410000 */
[----:B------:R-:W1:Y:S01]  /*d110*/  LDC.64 R94, c[0x0][0x748] ;  /* 0x0001d200ff5e7b82 */ /* 0x000e620000000a00 */
[----:B------:R-:W-:Y:S01]  /*d120*/  FMUL.FTZ R103, R103, UR9 ;  /* 0x0000000967677c20 */ /* 0x000fe20008410000 */
[----:B------:R-:W-:Y:S01]  /*d130*/  LEA R96, R3, UR4, 0x1 ;  /* 0x0000000403607c11 */ /* 0x000fe2000f8e08ff */
[----:B------:R-:W-:Y:S01]  /*d140*/  UIADD3 UR4, UR6, 0x4, URZ ;  /* 0x0000000406047890 */ /* 0x000fe2000fffe03f */
[----:B------:R-:W4:Y:S01]  /*d150*/  MUFU.TANH R136, R136 ;  /* 0x0000008800887308 */ /* 0x000f220000002400 */
[----:B------:R-:W-:Y:S01]  /*d160*/  FMUL.FTZ R109, R109, UR9 ;  /* 0x000000096d6d7c20 */ /* 0x000fe20008410000 */
[----:B------:R-:W-:Y:S01]  /*d170*/  FMUL.FTZ R104, R104, UR9 ;  /* 0x0000000968687c20 */ /* 0x000fe20008410000 */
        /* <DEDUP_REMOVED lines=13> */
[----:B------:R-:W-:Y:S08]  /*d250*/  MUFU.TANH R88, R88 ;  /* 0x0000005800587308 */ /* 0x000ff00000002400 */
[----:B------:R-:W-:Y:S01]  /*d260*/  MUFU.TANH R168, R204 ;  /* 0x000000cc00a87308 */ /* 0x000fe20000002400 */
[----:B---3--:R-:W-:Y:S01]  /*d270*/  R2UR UR12, R4 ;  /* 0x00000000040c72ca */ /* 0x008fe200000e0000 */
[----:B------:R-:W-:-:S02]  /*d280*/  WARPGROUP.DEPBAR.LE gsb0, 0x0 ;  /* 0x00008000000079c5 */ /* 0x000fc40000010000 */
[----:B------:R-:W-:-:S04]  /*d290*/  R2UR UR13, R5 ;  /* 0x00000000050d72ca */ /* 0x000fc800000e0000 */
[----:B------:R-:W-:Y:S01]  /*d2a0*/  MUFU.TANH R91, R91 ;  /* 0x0000005b005b7308 */ /* 0x000fe20000002400 */
[----:B------:R-:W3:Y:S01]  /*d2b0*/  LDL.64 R4, [R1+0x38] ;  /* 0x0000380001047983 */ /* 0x000ee20000100a00 */
[----:B------:R-:W-:Y:S01]  /*d2c0*/  WARPGROUP.ARRIVE ;  /* 0x00000000000079c5 */ /* 0x000fe20000000000 */
[----:B------:R-:W-:Y:S02]  /*d2d0*/  IADD3 R96, R7, R96, RZ ;  /* 0x0000006007607210 */ /* 0x000fe40007ffe0ff */
[----:B--2---:R-:W-:Y:S01]  /*d2e0*/  IADD3 R2, -R2, 0x8, RZ ;  /* 0x0000000802027810 */ /* 0x004fe20007ffe1ff */
[----:B------:R-:W-:Y:S01]  /*d2f0*/  UIADD3 UR6, UR6, 0x6, URZ ;  /* 0x0000000606067890 */ /* 0x000fe2000fffe03f */
[----:B------:R-:W-:Y:S01]  /*d300*/  UMOV UR7, 0x40000040 ;  /* 0x4000004000077882 */ /* 0x000fe20000000000 */
[----:B------:R-:W2:Y:S01]  /*d310*/  MUFU.TANH R167, R205 ;  /* 0x000000cd00a77308 */ /* 0x000ea20000002400 */
[----:B------:R-:W-:Y:S01]  /*d320*/  HGMMA.64x128x16.F32 R24, gdesc[UR12], R24, gsb0 ;  /* 0x01e000000c1879f0 */ /* 0x000fe20008000818 */
[----:B------:R-:W-:-:S02]  /*d330*/  R2UR UR12, R98 ;  /* 0x00000000620c72ca */ /* 0x000fc400000e0000 */
[----:B------:R-:W-:Y:S01]  /*d340*/  R2UR UR13, R99 ;  /* 0x00000000630d72ca */ /* 0x000fe200000e0000 */
[----:B------:R-:W-:Y:S01]  /*d350*/  UMOV UR14, UR4 ;  /* 0x00000004000e7c82 */ /* 0x000fe20008000000 */
[----:B------:R-:W-:Y:S01]  /*d360*/  UMOV UR15, 0x40000040 ;  /* 0x40000040000f7882 */ /* 0x000fe20000000000 */
[--C-:B-1----:R-:W-:Y:S01]  /*d370*/  IMAD.IADD R126, R94, 0x1, -R96.reuse ;  /* 0x000000015e7e7824 */ /* 0x102fe200078e0a60 */
[----:B------:R-:W1:Y:S01]  /*d380*/  MUFU.TANH R92, R92 ;  /* 0x0000005c005c7308 */ /* 0x000e620000002400 */
[--C-:B------:R-:W-:Y:S01]  /*d390*/  IMAD.IADD R221, R2, 0x1, -R96.reuse ;  /* 0x0000000102dd7824 */ /* 0x100fe200078e0a60 */
[----:B------:R-:W-:Y:S02]  /*d3a0*/  IADD3 R95, RZ, -R96, -R95 ;  /* 0x80000060ff5f7210 */ /* 0x000fe40007ffe85f */
[----:B------:R-:W-:Y:S02]  /*d3b0*/  SEL R126, R126, 0x80, !P2 ;  /* 0x000000807e7e7807 */ /* 0x000fe40005000000 */
[----:B------:R-:W-:-:S02]  /*d3c0*/  IADD3 R94, R94, 0x8, -R96 ;  /* 0x000000085e5e7810 */ /* 0x000fc40007ffe860 */
[----:B------:R-:W-:Y:S01]  /*d3d0*/  SEL R221, R221, 0x80, P3 ;  /* 0x00000080dddd7807 */ /* 0x000fe20001800000 */
[----:B------:R-:W-:Y:S01]  /*d3e0*/  MUFU.TANH R169, R138 ;  /* 0x0000008a00a97308 */ /* 0x000fe20000002400 */
[----:B------:R-:W-:Y:S02]  /*d3f0*/  SEL R218, R95, 0x80, P1 ;  /* 0x000000805fda7807 */ /* 0x000fe40000800000 */
[C---:B------:R-:W-:Y:S02]  /*d400*/  ISETP.GE.AND P3, PT, R126.reuse, RZ, PT ;  /* 0x000000ff7e00720c */ /* 0x040fe40003f66270 */
[C---:B------:R-:W-:Y:S02]  /*d410*/  ISETP.GE.AND P4, PT, R126.reuse, 0x1, PT ;  /* 0x000000017e00780c */ /* 0x040fe40003f86270 */
[----:B------:R-:W-:Y:S01]  /*d420*/  ISETP.GE.AND P1, PT, R126, 0x9, PT ;  /* 0x000000097e00780c */ /* 0x000fe20003f26270 */
        /* <DEDUP_REMOVED lines=15> */
[----:B------:R-:W-:Y:S02]  /*d520*/  WARPGROUP.DEPBAR.LE gsb0, 0x0 ;  /* 0x00008000000079c5 */ /* 0x000fe40000010000 */
[----:B------:R-:W4:Y:S01]  /*d530*/  LDS R224, [R224+0x400] ;  /* 0x00040000e0e07984 */ /* 0x000f220000000800 */
[----:B------:R-:W-:-:S04]  /*d540*/  WARPGROUP.ARRIVE ;  /* 0x00000000000079c5 */ /* 0x000fc80000000000 */
[----:B------:R-:W-:Y:S02]  /*d550*/  MUFU.TANH R141, R124 ;  /* 0x0000007c008d7308 */ /* 0x000fe40000002400 */
[----:B------:R-:W-:Y:S01]  /*d560*/  HGMMA.64x128x16.F32 R24, gdesc[UR12], R24, gsb0 ;  /* 0x01e000000c1879f0 */ /* 0x000fe20008000818 */
[C---:B------:R-:W-:Y:S02]  /*d570*/  ISETP.GT.OR P3, PT, R218.reuse, RZ, !P3 ;  /* 0x000000ffda00720c */ /* 0x040fe40005f64670 */
[----:B------:R-:W-:-:S03]  /*d580*/  ISETP.GT.OR P4, PT, R218, 0x1, !P4 ;  /* 0x00000001da00780c */ /* 0x000fc60006784670 */
[----:B------:R-:W1:Y:S01]  /*d590*/  MUFU.TANH R157, R108 ;  /* 0x0000006c009d7308 */ /* 0x000e620000002400 */
[----:B------:R-:W-:Y:S02]  /*d5a0*/  ISETP.GT.OR P1, PT, R218, 0x9, !P1 ;  /* 0x00000009da00780c */ /* 0x000fe40004f24670 */
[----:B------:R-:W-:Y:S02]  /*d5b0*/  FSEL R216, R19, -INF , !P3 ;  /* 0xff80000013d87808 */ /* 0x000fe40005800000 */
[----:B------:R-:W-:Y:S02]  /*d5c0*/  FSEL R219, R230, -INF , !P4 ;  /* 0xff800000e6db7808 */ /* 0x000fe40006000000 */
[C---:B------:R-:W-:Y:S01]  /*d5d0*/  ISETP.GE.AND P2, PT, R126.reuse, 0x10, PT ;  /* 0x000000107e00780c */ /* 0x040fe20003f46270 */
[----:B------:R-:W1:Y:S01]  /*d5e0*/  MUFU.TANH R152, R113 ;  /* 0x0000007100987308 */ /* 0x000e620000002400 */
[C---:B------:R-:W-:Y:S02]  /*d5f0*/  ISETP.GE.AND P3, PT, R126.reuse, 0x11, PT ;  /* 0x000000117e00780c */ /* 0x040fe40003f66270 */
[----:B------:R-:W-:-:S02]  /*d600*/  ISETP.GE.AND P5, PT, R126, 0x18, PT ;  /* 0x000000187e00780c */ /* 0x000fc40003fa6270 */
[----:B------:R-:W-:Y:S02]  /*d610*/  ISETP.GE.AND P4, PT, R126, 0x19, PT ;  /* 0x000000197e00780c */ /* 0x000fe40003f86270 */
[----:B------:R-:W-:Y:S01]  /*d620*/  FSEL R220, R236, -INF , !P1 ;  /* 0xff800000ecdc7808 */ /* 0x000fe20004800000 */
[----:B------:R-:W-:Y:S01]  /*d630*/  MUFU.TANH R144, R121 ;  /* 0x0000007900907308 */ /* 0x000fe20000002400 */
[C---:B------:R-:W-:Y:S02]  /*d640*/  ISETP.GT.OR P2, PT, R218.reuse, 0x10, !P2 ;  /* 0x00000010da00780c */ /* 0x040fe40005744670 */
[C---:B------:R-:W-:Y:S02]  /*d650*/  ISETP.GT.OR P3, PT, R218.reuse, 0x11, !P3 ;  /* 0x00000011da00780c */ /* 0x040fe40005f64670 */
[C---:B------:R-:W-:Y:S02]  /*d660*/  ISETP.GT.OR P5, PT, R218.reuse, 0x18, !P5 ;  /* 0x00000018da00780c */ /* 0x040fe40006fa4670 */
[----:B------:R-:W-:Y:S01]  /*d670*/  ISETP.GT.OR P4, PT, R218, 0x19, !P4 ;  /* 0x00000019da00780c */ /* 0x000fe20006784670 */
[----:B------:R-:W-:Y:S01]  /*d680*/  MUFU.TANH R140, R125 ;  /* 0x0000007d008c7308 */ /* 0x000fe20000002400 */
[----:B------:R-:W-:-:S02]  /*d690*/  FSEL R215, R233, -INF , !P2 ;  /* 0xff800000e9d77808 */ /* 0x000fc40005000000 */
[----:B------:R-:W-:Y:S02]  /*d6a0*/  FSEL R211, R21, -INF , !P3 ;  /* 0xff80000015d37808 */ /* 0x000fe40005800000 */
[----:B------:R-:W-:Y:S02]  /*d6b0*/  FSEL R208, R23, -INF , !P5 ;  /* 0xff80000017d07808 */ /* 0x000fe40006800000 */
[----:B------:R-:W-:Y:S01]  /*d6c0*/  FSEL R206, R202, -INF , !P4 ;  /* 0xff800000cace7808 */ /* 0x000fe20006000000 */
[----:B------:R-:W1:Y:S01]  /*d6d0*/  MUFU.TANH R150, R116 ;  /* 0x0000007400967308 */ /* 0x000e620000002400 */
[----:B------:R-:W-:Y:S01]  /*d6e0*/  FMUL.FTZ R111, R111, UR9 ;  /* 0x000000096f6f7c20 */ /* 0x000fe20008410000 */
[----:B------:R-:W-:Y:S01]  /*d6f0*/  FMUL.FTZ R119, R119, UR9 ;  /* 0x0000000977777c20 */ /* 0x000fe20008410000 */
[----:B------:R-:W-:-:S05]  /*d700*/  FMUL.FTZ R115, R115, UR9 ;  /* 0x0000000973737c20 */ /* 0x000fca0008410000 */
[----:B------:R-:W1:Y:S01]  /*d710*/  MUFU.TANH R148, R117 ;  /* 0x0000007500947308 */ /* 0x000e620000002400 */
[----:B------:R-:W-:-:S07]  /*d720*/  FMUL.FTZ R118, R118, UR9 ;  /* 0x0000000976767c20 */ /* 0x000fce0008410000 */
[----:B------:R-:W-:Y:S08]  /*d730*/  MUFU.TANH R158, R107 ;  /* 0x0000006b009e7308 */ /* 0x000ff00000002400 */
[----:B------:R-:W-:Y:S08]  /*d740*/  MUFU.TANH R151, R114 ;  /* 0x0000007200977308 */ /* 0x000ff00000002400 */
[----:B------:R-:W1:Y:S08]  /*d750*/  MUFU.TANH R159, R106 ;  /* 0x0000006a009f7308 */ /* 0x000e700000002400 */
[----:B------:R-:W1:Y:S08]  /*d760*/  MUFU.TANH R155, R110 ;  /* 0x0000006e009b7308 */ /* 0x000e700000002400 */
[----:B------:R-:W1:Y:S01]  /*d770*/  MUFU.TANH R154, R111 ;  /* 0x0000006f009a7308 */ /* 0x000e620000002400 */
[----:B------:R-:W-:-:S02]  /*d780*/  WARPGROUP.DEPBAR.LE gsb0, 0x0 ;  /* 0x00008000000079c5 */ /* 0x000fc40000010000 */
[----:B---3--:R-:W-:-:S05]  /*d790*/  R2UR UR5, R5 ;  /* 0x00000000050572ca */ /* 0x008fca00000e0000 */
        /* <DEDUP_REMOVED lines=11> */
[----:B------:R3:W-:Y:S01]  /*d850*/  MUFU.TANH R146, R119 ;  /* 0x0000007700927308 */ /* 0x0007e20000002400 */
[----:B------:R-:W-:Y:S01]  /*d860*/  ISETP.GT.OR P0, PT, R221, RZ, !P0 ;  /* 0x000000ffdd00720c */ /* 0x000fe20004704670 */
[----:B------:R-:W-:Y:S01]  /*d870*/  FMUL.FTZ R127, R127, UR9 ;  /* 0x000000097f7f7c20 */ /* 0x000fe20008410000 */
[----:B------:R-:W-:Y:S01]  /*d880*/  ISETP.GE.AND P2, PT, R128, 0x8, PT ;  /* 0x000000088000780c */ /* 0x000fe20003f46270 */
[----:B------:R-:W-:Y:S01]  /*d890*/  FMUL.FTZ R130, R130, UR9 ;  /* 0x0000000982827c20 */ /* 0x000fe20008410000 */
[C---:B------:R-:W-:Y:S01]  /*d8a0*/  ISETP.GE.AND P3, PT, R128.reuse, 0x9, PT ;  /* 0x000000098000780c */ /* 0x040fe20003f66270 */
[----:B------:R-:W-:Y:S01]  /*d8b0*/  FMUL.FTZ R212, R131, UR9 ;  /* 0x0000000983d47c20 */ /* 0x000fe20008410000 */
[C---:B------:R-:W-:Y:S01]  /*d8c0*/  ISETP.GE.AND P5, PT, R128.reuse, 0x10, PT ;  /* 0x000000108000780c */ /* 0x040fe20003fa6270 */
[----:B------:R-:W3:Y:S01]  /*d8d0*/  MUFU.TANH R149, R115 ;  /* 0x0000007300957308 */ /* 0x000ee20000002400 */
[----:B------:R-:W-:Y:S01]  /*d8e0*/  ISETP.GE.AND P4, PT, R128, 0x11, PT ;  /* 0x000000118000780c */ /* 0x000fe20003f86270 */
[----:B------:R-:W-:Y:S01]  /*d8f0*/  IMAD R137, R0, 0x400, R137 ;  /* 0x0000040000897824 */ /* 0x000fe200078e0289 */
[----:B------:R-:W-:Y:S01]  /*d900*/  FSEL R214, R20, -INF , !P0 ;  /* 0xff80000014d67808 */ /* 0x000fe20004000000 */
[----:B------:R-:W-:Y:S01]  /*d910*/  FMUL.FTZ R129, R129, UR9 ;  /* 0x0000000981817c20 */ /* 0x000fe20008410000 */
[----:B------:R-:W-:-:S02]  /*d920*/  FSEL R228, R200, -INF , !P1 ;  /* 0xff800000c8e47808 */ /* 0x000fc40004800000 */
[----:B------:R-:W-:Y:S01]  /*d930*/  IADD3 R223, R10, 0x4, RZ ;  /* 0x000000040adf7810 */ /* 0x000fe20007ffe0ff */
[----:B------:R-:W3:Y:S01]  /*d940*/  MUFU.TANH R147, R118 ;  /* 0x0000007600937308 */ /* 0x000ee20000002400 */
[C---:B------:R-:W-:Y:S01]  /*d950*/  ISETP.GE.AND P0, PT, R128.reuse, 0x18, PT ;  /* 0x000000188000780c */ /* 0x040fe20003f06270 */
[----:B----4-:R-:W4:Y:S01]  /*d960*/  SHFL.IDX PT, R226, R224, R10, 0x1f ;  /* 0x00001f0ae0e27589 */ /* 0x010f2200000e0000 */
[----:B------:R-:W-:Y:S01]  /*d970*/  ISETP.GE.AND P1, PT, R128, 0x19, PT ;  /* 0x000000198000780c */ /* 0x000fe20003f26270 */
[C---:B------:R-:W-:Y:S01]  /*d980*/  VIADD R231, R10.reuse, 0x8 ;  /* 0x000000080ae77836 */ /* 0x040fe20000000000 */
        /* <DEDUP_REMOVED lines=28> */
[----:B--2---:R-:W-:-:S02]  /*db50*/  FSEL R123, R167, -INF , !P5 ;  /* 0xff800000a77b7808 */ /* 0x004fc40006800000 */
[----:B------:R-:W-:Y:S02]  /*db60*/  FSEL R120, R88, -INF , !P4 ;  /* 0xff80000058787808 */ /* 0x000fe40006000000 */
[C---:B------:R-:W-:Y:S02]  /*db70*/  ISETP.GE.AND P2, PT, R126.reuse, 0x38, PT ;  /* 0x000000387e00780c */ /* 0x040fe40003f46270 */
[----:B------:R-:W-:Y:S02]  /*db80*/  ISETP.GE.AND P3, PT, R126, 0x39, PT ;  /* 0x000000397e00780c */ /* 0x000fe40003f66270 */
[C---:B------:R-:W-:Y:S02]  /*db90*/  ISETP.GE.AND P5, PT, R128.reuse, 0x20, PT ;  /* 0x000000208000780c */ /* 0x040fe40003fa6270 */
[----:B------:R-:W-:Y:S02]  /*dba0*/  ISETP.GE.AND P4, PT, R128, 0x21, PT ;  /* 0x000000218000780c */ /* 0x000fe40003f86270 */
[----:B------:R-:W-:-:S02]  /*dbb0*/  FSEL R103, R91, -INF , !P0 ;  /* 0xff8000005b677808 */ /* 0x000fc40004000000 */
[----:B-1----:R-:W-:Y:S02]  /*dbc0*/  FSEL R109, R92, -INF , !P1 ;  /* 0xff8000005c6d7808 */ /* 0x002fe40004800000 */
        /* <DEDUP_REMOVED lines=80> */
[----:B------:R1:W2:Y:S01]  /*e0d0*/  MUFU.TANH R6, R127 ;  /* 0x0000007f00067308 */ /* 0x0002a20000002400 */
        /* <DEDUP_REMOVED lines=8> */
[----:B------:R3:W4:Y:S01]  /*e160*/  MUFU.TANH R2, R130 ;  /* 0x0000008200027308 */ /* 0x0007220000002400 */
[----:B-1----:R-:W-:-:S02]  /*e170*/  FSEL R127, R141, -INF , !P0 ;  /* 0xff8000008d7f7808 */ /* 0x002fc40004000000 */
[----:B------:R-:W-:Y:S02]  /*e180*/  FSEL R126, R140, -INF , !P1 ;  /* 0xff8000008c7e7808 */ /* 0x000fe40004800000 */
[C---:B------:R-:W-:Y:S02]  /*e190*/  ISETP.GE.AND P0, PT, R128.reuse, 0x60, PT ;  /* 0x000000608000780c */ /* 0x040fe40003f06270 */
[----:B------:R-:W-:Y:S02]  /*e1a0*/  ISETP.GE.AND P1, PT, R128, 0x61, PT ;  /* 0x000000618000780c */ /* 0x000fe40003f26270 */
[----:B------:R-:W-:Y:S02]  /*e1b0*/  ISETP.GT.OR P2, PT, R218, 0x70, !P2 ;  /* 0x00000070da00780c */ /* 0x000fe40005744670 */
[C---:B------:R-:W-:Y:S02]  /*e1c0*/  ISETP.GT.OR P0, PT, R221.reuse, 0x60, !P0 ;  /* 0x00000060dd00780c */ /* 0x040fe40004704670 */
[----:B------:R-:W-:-:S02]  /*e1d0*/  ISETP.GT.OR P1, PT, R221, 0x61, !P1 ;  /* 0x00000061dd00780c */ /* 0x000fc40004f24670 */
[----:B---3--:R-:W-:Y:S02]  /*e1e0*/  FSEL R130, R5, -INF , !P2 ;  /* 0xff80000005827808 */ /* 0x008fe40005000000 */
        /* <DEDUP_REMOVED lines=10> */
[----:B--2---:R-:W-:Y:S02]  /*e290*/  FSEL R139, R6, -INF , !P0 ;  /* 0xff800000068b7808 */ /* 0x004fe40004000000 */
[----:B----4-:R-:W-:-:S02]  /*e2a0*/  FSEL R137, R2, -INF , !P1 ;  /* 0xff80000002897808 */ /* 0x010fc40004800000 */
[C---:B------:R-:W-:Y:S02]  /*e2b0*/  ISETP.GE.AND P0, PT, R128.reuse, 0x78, PT ;  /* 0x000000788000780c */ /* 0x040fe40003f06270 */
[----:B-1----:R-:W-:Y:S02]  /*e2c0*/  FSEL R129, R9, -INF , !P2 ;  /* 0xff80000009817808 */ /* 0x002fe40005000000 */
        /* <DEDUP_REMOVED lines=8> */
[----:B------:R-:W-:Y:S02]  /*e350*/  WARPGROUP.DEPBAR.LE gsb0, 0x0 ;  /* 0x00008000000079c5 */ /* 0x000fe40000010000 */
[----:B------:R-:W-:Y:S01]  /*e360*/  FADD.FTZ R229, R24, -R226 ;  /* 0x800000e218e57221 */ /* 0x000fe20000010000 */
[C---:B------:R-:W-:Y:S01]  /*e370*/  ISETP.GT.OR P2, PT, R221.reuse, 0x71, !P2 ;  /* 0x00000071dd00780c */ /* 0x040fe20005744670 */
[----:B------:R-:W3:Y:S01]  /*e380*/  SHFL.IDX PT, R24, R224, R231, 0x1f ;  /* 0x00001fe7e0187589 */ /* 0x000ee200000e0000 */
[----:B------:R-:W-:-:S02]  /*e390*/  ISETP.GT.OR P0, PT, R221, 0x78, !P0 ;  /* 0x00000078dd00780c */ /* 0x000fc40004704670 */
[----:B------:R-:W-:Y:S01]  /*e3a0*/  ISETP.GT.OR P1, PT, R221, 0x79, !P1 ;  /* 0x00000079dd00780c */ /* 0x000fe20004f24670 */
[----:B------:R-:W-:Y:S01]  /*e3b0*/  LDS R17, [R17+0x400] ;  /* 0x0004000011117984 */ /* 0x000fe20000000800 */
[----:B-1----:R-:W-:-:S03]  /*e3c0*/  FADD.FTZ R227, R25, -R212 ;  /* 0x800000d419e37221 */ /* 0x002fc60000010000 */
[----:B------:R-:W-:Y:S04]  /*e3d0*/  SHFL.IDX PT, R25, R18, R223, 0x1f ;  /* 0x00001fdf12197589 */ /* 0x000fe800000e0000 */
[----:B------:R-:W1:Y:S01]  /*e3e0*/  SHFL.IDX PT, R223, R224, R232, 0x1f ;  /* 0x00001fe8e0df7589 */ /* 0x000e6200000e0000 */
[----:B------:R-:W-:Y:S01]  /*e3f0*/  FADD.FTZ R212, R27, -R212 ;  /* 0x800000d41bd47221 */ /* 0x000fe20000010000 */
[----:B--2---:R-:W-:Y:S01]  /*e400*/  FFMA.FTZ R216, R216, UR4, -R218 ;  /* 0x00000004d8d87c23 */ /* 0x004fe200080108da */
        /* <DEDUP_REMOVED lines=14> */
[----:B------:R-:W-:-:S03]  /*e4f0*/  VIADD R31, R10, 0x10 ;  /* 0x000000100a1f7836 */ /* 0x000fc60000000000 */
[----:B------:R-:W1:Y:S04]  /*e500*/  SHFL.IDX PT, R29, R224, R29, 0x1f ;  /* 0x00001f1de01d7589 */ /* 0x000e6800000e0000 */
[----:B------:R-:W1:Y:S01]  /*e510*/  SHFL.IDX PT, R31, R18, R31, 0x1f ;  /* 0x00001f1f121f7589 */ /* 0x000e6200000e0000 */
[----:B---3--:R-:W-:Y:S01]  /*e520*/  IADD3 R232, R10, 0x1c, RZ ;  /* 0x0000001c0ae87810 */ /* 0x008fe20007ffe0ff */
[----:B------:R3:W1:Y:S01]  /*e530*/  MUFU.EX2 R24, R26 ;  /* 0x0000001a00187308 */ /* 0x0006620000000800 */
[----:B------:R-:W-:-:S04]  /*e540*/  FFMA.FTZ R219, R219, UR4, -R25 ;  /* 0x00000004dbdb7c23 */ /* 0x000fc80008010819 */
[----:B------:R2:W-:Y:S01]  /*e550*/  SHFL.IDX PT, R232, R224, R232, 0x1f ;  /* 0x00001fe8e0e87589 */ /* 0x0005e200000e0000 */
[----:B---3--:R-:W-:Y:S01]  /*e560*/  FFMA.FTZ R26, R228, UR4, -R25 ;  /* 0x00000004e41a7c23 */ /* 0x008fe20008010819 */
[--C-:B----4-:R-:W-:Y:S01]  /*e570*/  FFMA.FTZ R25, R225, UR4, -R231.reuse ;  /* 0x00000004e1197c23 */ /* 0x110fe200080108e7 */
[----:B------:R-:W-:Y:S01]  /*e580*/  FFMA.FTZ R231, R222, UR4, -R231 ;  /* 0x00000004dee77c23 */ /* 0x000fe200080108e7 */
[--C-:B--2---:R-:W-:Y:S01]  /*e590*/  FADD.FTZ R222, R32, -R28.reuse ;  /* 0x8000001c20de7221 */ /* 0x104fe20000010000 */
[----:B------:R-:W-:Y:S01]  /*e5a0*/  FADD.FTZ R224, R34, -R28 ;  /* 0x8000001c22e07221 */ /* 0x000fe20000010000 */
[--C-:B------:R-:W-:Y:S01]  /*e5b0*/  FFMA.FTZ R28, R220, UR4, -R30.reuse ;  /* 0x00000004dc1c7c23 */ /* 0x100fe2000801081e */
[----:B------:R-:W-:Y:S01]  /*e5c0*/  FFMA.FTZ R30, R217, UR4, -R30 ;  /* 0x00000004d91e7c23 */ /* 0x000fe2000801081e */
[----:B------:R-:W-:Y:S02]  /*e5d0*/  VIADD R32, R10, 0x14 ;  /* 0x000000140a207836 */ /* 0x000fe40000000000 */
[--C-:B-1----:R-:W-:Y:S01]  /*e5e0*/  FADD.FTZ R217, R36, -R29.reuse ;  /* 0x8000001d24d97221 */ /* 0x102fe20000010000 */
[----:B------:R-:W-:Y:S01]  /*e5f0*/  FADD.FTZ R220, R38, -R29 ;  /* 0x8000001d26dc7221 */ /* 0x000fe20000010000 */
[--C-:B------:R-:W-:Y:S01]  /*e600*/  FFMA.FTZ R29, R215, UR4, -R31.reuse ;  /* 0x00000004d71d7c23 */ /* 0x100fe2000801081f */
[----:B------:R-:W-:Y:S01]  /*e610*/  FFMA.FTZ R31, R213, UR4, -R31 ;  /* 0x00000004d51f7c23 */ /* 0x000fe2000801081f */
[----:B------:R-:W-:Y:S01]  /*e620*/  FFMA.FTZ R213, -R19, R19, 1 ;  /* 0x3f80000013d57423 */ /* 0x000fe20000010113 */
[----:B------:R-:W-:Y:S01]  /*e630*/  FMUL.FTZ R229, R214, R229 ;  /* 0x000000e5d6e57220 */ /* 0x000fe20000410000 */
[----:B------:R-:W1:Y:S01]  /*e640*/  SHFL.IDX PT, R32, R18, R32, 0x1f ;  /* 0x00001f2012207589 */ /* 0x000e6200000e0000 */
[----:B------:R-:W-:-:S02]  /*e650*/  IADD3 R34, R10, 0x18, RZ ;  /* 0x000000180a227810 */ /* 0x000fc40007ffe0ff */
[----:B------:R-:W-:Y:S01]  /*e660*/  FMUL.FTZ R213, R213, R229 ;  /* 0x000000e5d5d57220 */ /* 0x000fe20000410000 */
[C---:B------:R-:W-:Y:S02]  /*e670*/  VIADD R229, R10.reuse, 0x1c ;  /* 0x0000001c0ae57836 */ /* 0x040fe40000000000 */
[--C-:B------:R-:W-:Y:S02]  /*e680*/  FADD.FTZ R225, R33, -R27.reuse ;  /* 0x8000001b21e17221 */ /* 0x100fe40000010000 */
[----:B------:R-:W2:Y:S04]  /*e690*/  SHFL.IDX PT, R33, R18, R34, 0x1f ;  /* 0x00001f2212217589 */ /* 0x000ea800000e0000 */
[----:B------:R-:W3:Y:S01]  /*e6a0*/  SHFL.IDX PT, R34, R18, R229, 0x1f ;  /* 0x00001fe512227589 */ /* 0x000ee200000e0000 */
[----:B------:R-:W-:Y:S01]  /*e6b0*/  FADD.FTZ R228, R35, -R27 ;  /* 0x8000001b23e47221 */ /* 0x000fe20000010000 */
[----:B------:R-:W-:-:S02]  /*e6c0*/  VIADD R215, R10, 0x4 ;  /* 0x000000040ad77836 */ /* 0x000fc40000000000 */
[----:B------:R-:W4:Y:S01]  /*e6d0*/  SHFL.IDX PT, R35, R12, R10, 0x1f ;  /* 0x00001f0a0c237589 */ /* 0x000f2200000e0000 */
[----:B------:R2:W-:Y:S01]  /*e6e0*/  MUFU.EX2 R19, R31 ;  /* 0x0000001f00137308 */ /* 0x0005e20000000800 */
[--C-:B-1----:R-:W-:Y:S01]  /*e6f0*/  FFMA.FTZ R211, R211, UR4, -R32.reuse ;  /* 0x00000004d3d37c23 */ /* 0x102fe20008010820 */
[----:B------:R-:W-:Y:S01]  /*e700*/  FFMA.FTZ R32, R210, UR4, -R32 ;  /* 0x00000004d2207c23 */ /* 0x000fe20008010820 */
[----:B------:R-:W-:-:S05]  /*e710*/  FFMA.FTZ R210, -R20, R20, 1 ;  /* 0x3f80000014d27423 */ /* 0x000fca0000010114 */
[----:B------:R1:W-:Y:S01]  /*e720*/  MUFU.EX2 R20, R32 ;  /* 0x0000002000147308 */ /* 0x0003e20000000800 */
[--C-:B--2---:R-:W-:Y:S01]  /*e730*/  FFMA.FTZ R31, R208, UR4, -R33.reuse ;  /* 0x00000004d01f7c23 */ /* 0x104fe20008010821 */
[----:B-1----:R-:W-:Y:S01]  /*e740*/  FFMA.FTZ R32, R209, UR4, -R33 ;  /* 0x00000004d1207c23 */ /* 0x002fe20008010821 */
[----:B---3--:R-:W-:-:S05]  /*e750*/  FFMA.FTZ R33, R206, UR4, -R34 ;  /* 0x00000004ce217c23 */ /* 0x008fca0008010822 */
[----:B------:R-:W1:Y:S01]  /*e760*/  MUFU.EX2 R219, R219 ;  /* 0x000000db00db7308 */ /* 0x000e620000000800 */
[----:B------:R-:W2:Y:S01]  /*e770*/  SHFL.IDX PT, R206, R12, R215, 0x1f ;  /* 0x00001fd70cce7589 */ /* 0x000ea200000e0000 */
[----:B------:R-:W-:Y:S01]  /*e780*/  FMUL.FTZ R226, R24, R226 ;  /* 0x000000e218e27220 */ /* 0x000fe20000410000 */
[----:B------:R-:W-:Y:S01]  /*e790*/  FFMA.FTZ R208, -R230, R230, 1 ;  /* 0x3f800000e6d07423 */ /* 0x000fe200000101e6 */
[--C-:B----4-:R-:W-:Y:S01]  /*e7a0*/  FFMA.FTZ R204, R204, UR4, -R35.reuse ;  /* 0x00000004cccc7c23 */ /* 0x110fe20008010823 */
[----:B------:R-:W-:Y:S01]  /*e7b0*/  FFMA.FTZ R36, R205, UR4, -R35 ;  /* 0x00000004cd247c23 */ /* 0x000fe20008010823 */
[----:B------:R-:W-:Y:S01]  /*e7c0*/  FMUL.FTZ R210, R210, R226 ;  /* 0x000000e2d2d27220 */ /* 0x000fe20000410000 */
[C---:B------:R-:W-:Y:S01]  /*e7d0*/  IADD3 R209, R10.reuse, 0x8, RZ ;  /* 0x000000080ad17810 */ /* 0x040fe20007ffe0ff */
[----:B------:R3:W-:Y:S01]  /*e7e0*/  MUFU.EX2 R18, R211 ;  /* 0x000000d300127308 */ /* 0x0007e20000000800 */
[C---:B------:R-:W-:Y:S02]  /*e7f0*/  VIADD R226, R10.reuse, 0xc ;  /* 0x0000000c0ae27836 */ /* 0x040fe40000000000 */
[----:B------:R-:W-:-:S02]  /*e800*/  VIADD R230, R10, 0x18 ;  /* 0x000000180ae67836 */ /* 0x000fc40000000000 */
[----:B-1----:R-:W-:Y:S01]  /*e810*/  FMUL.FTZ R227, R219, R227 ;  /* 0x000000e3dbe37220 */ /* 0x002fe20000410000 */
[----:B---3--:R-:W-:Y:S02]  /*e820*/  VIADD R211, R10, 0x10 ;  /* 0x000000100ad37836 */ /* 0x008fe40000000000 */
[----:B------:R2:W-:Y:S01]  /*e830*/  MUFU.EX2 R35, R204 ;  /* 0x000000cc00237308 */ /* 0x0005e20000000800 */
[----:B------:R-:W-:Y:S01]  /*e840*/  FMUL.FTZ R208, R208, R227 ;  /* 0x000000e3d0d07220 */ /* 0x000fe20000410000 */
[----:B------:R-:W-:Y:S01]  /*e850*/  IADD3 R227, R10, 0x14, RZ ;  /* 0x000000140ae37810 */ /* 0x000fe20007ffe0ff */
[----:B------:R-:W-:-:S05]  /*e860*/  FFMA.FTZ R34, R207, UR4, -R34 ;  /* 0x00000004cf227c23 */ /* 0x000fca0008010822 */
[----:B------:R1:W-:Y:S01]  /*e870*/  MUFU.EX2 R27, R231 ;  /* 0x000000e7001b7308 */ /* 0x0003e20000000800 */
[--C-:B--2---:R-:W-:Y:S01]  /*e880*/  FFMA.FTZ R204, R122, UR4, -R206.reuse ;  /* 0x000000047acc7c23 */ /* 0x104fe200080108ce */
[----:B------:R-:W-:Y:S01]  /*e890*/  FFMA.FTZ R206, R124, UR4, -R206 ;  /* 0x000000047cce7c23 */ /* 0x000fe200080108ce */
[----:B------:R-:W-:Y:S04]  /*e8a0*/  SHFL.IDX PT, R207, R12, R209, 0x1f ;  /* 0x00001fd10ccf7589 */ /* 0x000fe800000e0000 */
[----:B------:R-:W-:Y:S01]  /*e8b0*/  SHFL.IDX PT, R38, R12, R227, 0x1f ;  /* 0x00001fe30c267589 */ /* 0x000fe200000e0000 */
[--C-:B-1----:R-:W-:Y:S01]  /*e8c0*/  FADD.FTZ R231, R37, -R232.reuse ;  /* 0x800000e825e77221 */ /* 0x102fe20000010000 */
[----:B------:R-:W-:Y:S02]  /*e8d0*/  FADD.FTZ R232, R39, -R232 ;  /* 0x800000e827e87221 */ /* 0x000fe40000010000 */
[----:B------:R-:W-:Y:S04]  /*e8e0*/  SHFL.IDX PT, R37, R12, R226, 0x1f ;  /* 0x00001fe20c257589 */ /* 0x000fe800000e0000 */
[----:B------:R-:W-:Y:S04]  /*e8f0*/  SHFL.IDX PT, R39, R12, R211, 0x1f ;  /* 0x00001fd30c277589 */ /* 0x000fe800000e0000 */
[----:B------:R-:W1:Y:S04]  /*e900*/  SHFL.IDX PT, R122, R12, R230, 0x1f ;  /* 0x00001fe60c7a7589 */ /* 0x000e6800000e0000 */
[----:B------:R2:W3:Y:S02]  /*e910*/  SHFL.IDX PT, R124, R12, R229, 0x1f ;  /* 0x00001fe50c7c7589 */ /* 0x0004e400000e0000 */
[----:B--2---:R2:W-:Y:S02]  /*e920*/  MUFU.EX2 R12, R204 ;  /* 0x000000cc000c7308 */ /* 0x0045e40000000800 */
[----:B--2---:R-:W2:Y:S01]  /*e930*/  SHFL.IDX PT, R204, R11, R215, 0x1f ;  /* 0x00001fd70bcc7589 */ /* 0x004ea200000e0000 */
[--C-:B-1----:R-:W-:Y:S01]  /*e940*/  FFMA.FTZ R112, R112, UR4, -R122.reuse ;  /* 0x0000000470707c23 */ /* 0x102fe2000801087a */
[----:B------:R-:W-:-:S02]  /*e950*/  FFMA.FTZ R107, R107, UR4, -R122 ;  /* 0x000000046b6b7c23 */ /* 0x000fc4000801087a */
[----:B------:R-:W1:Y:S01]  /*e960*/  SHFL.IDX PT, R205, R11, R10, 0x1f ;  /* 0x00001f0a0bcd7589 */ /* 0x000e6200000e0000 */
[----:B---3--:R-:W-:-:S03]  /*e970*/  FFMA.FTZ R122, R97, UR4, -R124 ;  /* 0x00000004617a7c23 */ /* 0x008fc6000801087c */
[----:B------:R-:W3:Y:S01]  /*e980*/  SHFL.IDX PT, R97, R11, R211, 0x1f ;  /* 0x00001fd30b617589 */ /* 0x000ee200000e0000 */
[--C-:B------:R-:W-:Y:S01]  /*e990*/  FFMA.FTZ R123, R123, UR4, -R207.reuse ;  /* 0x000000047b7b7c23 */ /* 0x100fe200080108cf */
[----:B------:R-:W-:Y:S02]  /*e9a0*/  FFMA.FTZ R125, R125, UR4, -R207 ;  /* 0x000000047d7d7c23 */ /* 0x000fe400080108cf */
[----:B------:R-:W-:Y:S01]  /*e9b0*/  SHFL.IDX PT, R207, R11, R209, 0x1f ;  /* 0x00001fd10bcf7589 */ /* 0x000fe200000e0000 */
[--C-:B--2---:R-:W-:Y:S01]  /*e9c0*/  FFMA.FTZ R119, R119, UR4, -R204.reuse ;  /* 0x0000000477777c23 */ /* 0x104fe200080108cc */
[----:B------:R-:W-:Y:S02]  /*e9d0*/  FFMA.FTZ R204, R98, UR4, -R204 ;  /* 0x0000000462cc7c23 */ /* 0x000fe400080108cc */
[----:B------:R-:W2:Y:S01]  /*e9e0*/  SHFL.IDX PT, R98, R11, R230, 0x1f ;  /* 0x00001fe60b627589 */ /* 0x000ea200000e0000 */
[--C-:B------:R-:W-:Y:S01]  /*e9f0*/  FFMA.FTZ R120, R120, UR4, -R37.reuse ;  /* 0x0000000478787c23 */ /* 0x100fe20008010825 */
[----:B------:R-:W-:Y:S01]  /*ea00*/  FFMA.FTZ R121, R121, UR4, -R37 ;  /* 0x0000000479797c23 */ /* 0x000fe20008010825 */
[--C-:B------:R-:W-:Y:S01]  /*ea10*/  FFMA.FTZ R109, R109, UR4, -R38.reuse ;  /* 0x000000046d6d7c23 */ /* 0x100fe20008010826 */
[----:B------:R4:W-:Y:S01]  /*ea20*/  MUFU.EX2 R37, R206 ;  /* 0x000000ce00257308 */ /* 0x0009e20000000800 */
[--C-:B------:R-:W-:Y:S01]  /*ea30*/  FFMA.FTZ R103, R103, UR4, -R39.reuse ;  /* 0x0000000467677c23 */ /* 0x100fe20008010827 */
[----:B------:R-:W-:Y:S01]  /*ea40*/  FFMA.FTZ R114, R114, UR4, -R39 ;  /* 0x0000000472727c23 */ /* 0x000fe20008010827 */
[--C-:B-1----:R-:W-:Y:S01]  /*ea50*/  FFMA.FTZ R117, R117, UR4, -R205.reuse ;  /* 0x0000000475757c23 */ /* 0x102fe200080108cd */
[----:B------:R-:W-:Y:S01]  /*ea60*/  FFMA.FTZ R106, R106, UR4, -R205 ;  /* 0x000000046a6a7c23 */ /* 0x000fe200080108cd */
[----:B----4-:R-:W-:-:S03]  /*ea70*/  FFMA.FTZ R206, R94, UR4, -R38 ;  /* 0x000000045ece7c23 */ /* 0x010fc60008010826 */
[----:B------:R1:W-:Y:S01]  /*ea80*/  MUFU.EX2 R38, R123 ;  /* 0x0000007b00267308 */ /* 0x0003e20000000800 */
[----:B------:R-:W-:Y:S01]  /*ea90*/  SHFL.IDX PT, R205, R11, R229, 0x1f ;  /* 0x00001fe50bcd7589 */ /* 0x000fe200000e0000 */
[--C-:B---3--:R-:W-:Y:S01]  /*eaa0*/  FFMA.FTZ R101, R101, UR4, -R97.reuse ;  /* 0x0000000465657c23 */ /* 0x108fe20008010861 */
[----:B------:R-:W-:Y:S02]  /*eab0*/  FFMA.FTZ R100, R100, UR4, -R97 ;  /* 0x0000000464647c23 */ /* 0x000fe40008010861 */
[----:B-1----:R-:W1:Y:S03]  /*eac0*/  SHFL.IDX PT, R123, R11, R226, 0x1f ;  /* 0x00001fe20b7b7589 */ /* 0x002e6600000e0000 */
[----:B------:R3:W-:Y:S02]  /*ead0*/  MUFU.EX2 R39, R125 ;  /* 0x0000007d00277308 */ /* 0x0007e40000000800 */
[----:B---3--:R3:W-:Y:S06]  /*eae0*/  SHFL.IDX PT, R125, R11, R227, 0x1f ;  /* 0x00001fe30b7d7589 */ /* 0x0087ec00000e0000 */
[----:B------:R2:W-:Y:S08]  /*eaf0*/  MUFU.EX2 R97, R114 ;  /* 0x0000007200617308 */ /* 0x0005f00000000800 */
[----:B---3--:R3:W-:Y:S01]  /*eb00*/  MUFU.EX2 R11, R121 ;  /* 0x00000079000b7308 */ /* 0x0087e20000000800 */
[----:B--2---:R-:W-:Y:S01]  /*eb10*/  FFMA.FTZ R114, R95, UR4, -R98 ;  /* 0x000000045f727c23 */ /* 0x004fe20008010862 */
[----:B---3--:R-:W2:Y:S06]  /*eb20*/  SHFL.IDX PT, R121, R14, R215, 0x1f ;  /* 0x00001fd70e797589 */ /* 0x008eac00000e0000 */
[----:B------:R3:W-:Y:S01]  /*eb30*/  MUFU.EX2 R95, R109 ;  /* 0x0000006d005f7308 */ /* 0x0007e20000000800 */
[----:B------:R-:W-:-:S07]  /*eb40*/  FFMA.FTZ R124, R96, UR4, -R124 ;  /* 0x00000004607c7c23 */ /* 0x000fce000801087c */
[----:B------:R4:W-:Y:S01]  /*eb50*/  MUFU.EX2 R94, R120 ;  /* 0x00000078005e7308 */ /* 0x0009e20000000800 */
[----:B---3--:R-:W3:Y:S01]  /*eb60*/  SHFL.IDX PT, R109, R14, R211, 0x1f ;  /* 0x00001fd30e6d7589 */ /* 0x008ee200000e0000 */
[----:B----4-:R-:W-:-:S03]  /*eb70*/  FFMA.FTZ R120, R99, UR4, -R207 ;  /* 0x0000000463787c23 */ /* 0x010fc600080108cf */
[----:B------:R-:W4:Y:S03]  /*eb80*/  SHFL.IDX PT, R99, R14, R10, 0x1f ;  /* 0x00001f0a0e637589 */ /* 0x000f2600000e0000 */
[----:B------:R-:W3:Y:S01]  /*eb90*/  MUFU.EX2 R25, R25 ;  /* 0x0000001900197308 */ /* 0x000ee20000000800 */
[----:B-1----:R-:W-:-:S07]  /*eba0*/  FFMA.FTZ R105, R105, UR4, -R123 ;  /* 0x0000000469697c23 */ /* 0x002fce000801087b */
[----:B------:R1:W-:Y:S01]  /*ebb0*/  MUFU.EX2 R96, R103 ;  /* 0x0000006700607308 */ /* 0x0003e20000000800 */
[----:B------:R-:W-:Y:S01]  /*ebc0*/  FFMA.FTZ R104, R104, UR4, -R123 ;  /* 0x0000000468687c23 */ /* 0x000fe2000801087b */
[----:B-1----:R-:W1:Y:S04]  /*ebd0*/  SHFL.IDX PT, R103, R14, R226, 0x1f ;  /* 0x00001fe20e677589 */ /* 0x002e6800000e0000 */
[----:B------:R-:W1:Y:S01]  /*ebe0*/  SHFL.IDX PT, R123, R14, R209, 0x1f ;  /* 0x00001fd10e7b7589 */ /* 0x000e6200000e0000 */
[--C-:B--2---:R-:W-:Y:S01]  /*ebf0*/  FFMA.FTZ R108, R108, UR4, -R121.reuse ;  /* 0x000000046c6c7c23 */ /* 0x104fe20008010879 */
[----:B------:R-:W-:Y:S02]  /*ec00*/  FFMA.FTZ R138, R138, UR4, -R121 ;  /* 0x000000048a8a7c23 */ /* 0x000fe40008010879 */
[----:B------:R-:W2:Y:S01]  /*ec10*/  SHFL.IDX PT, R121, R14, R227, 0x1f ;  /* 0x00001fe30e797589 */ /* 0x000ea200000e0000 */
        /* <DEDUP_REMOVED lines=13> */
[----:B---3--:R-:W3:Y:S01]  /*ecf0*/  SHFL.IDX PT, R112, R14, R230, 0x1f ;  /* 0x00001fe60e707589 */ /* 0x008ee200000e0000 */
[----:B------:R-:W4:Y:S01]  /*ed00*/  MUFU.TANH R132, R132 ;  /* 0x0000008400847308 */ /* 0x000f220000002400 */
[--C-:B-1----:R-:W-:Y:S01]  /*ed10*/  FFMA.FTZ R126, R126, UR4, -R103.reuse ;  /* 0x000000047e7e7c23 */ /* 0x102fe20008010867 */
[----:B------:R-:W-:-:S02]  /*ed20*/  FFMA.FTZ R139, R139, UR4, -R103 ;  /* 0x000000048b8b7c23 */ /* 0x000fc40008010867 */
[----:B------:R-:W1:Y:S04]  /*ed30*/  SHFL.IDX PT, R103, R14, R229, 0x1f ;  /* 0x00001fe50e677589 */ /* 0x000e6800000e0000 */
[----:B------:R-:W3:Y:S01]  /*ed40*/  MUFU.TANH R134, R134 ;  /* 0x0000008600867308 */ /* 0x000ee20000002400 */
[--C-:B------:R-:W-:Y:S01]  /*ed50*/  FFMA.FTZ R127, R127, UR4, -R123.reuse ;  /* 0x000000047f7f7c23 */ /* 0x100fe2000801087b */
        /* <DEDUP_REMOVED lines=9> */
[----:B--2---:R-:W-:-:S07]  /*edf0*/  FFMA.FTZ R123, R123, UR4, -R121 ;  /* 0x000000047b7b7c23 */ /* 0x004fce0008010879 */
[----:B------:R-:W2:Y:S01]  /*ee00*/  MUFU.EX2 R32, R32 ;  /* 0x0000002000207308 */ /* 0x000ea20000000800 */
[--C-:B------:R-:W-:Y:S01]  /*ee10*/  FFMA.FTZ R110, R110, UR4, -R205.reuse ;  /* 0x000000046e6e7c23 */ /* 0x100fe200080108cd */
[----:B------:R-:W-:Y:S01]  /*ee20*/  FFMA.FTZ R118, R118, UR4, -R205 ;  /* 0x0000000476767c23 */ /* 0x000fe200080108cd */
[----:B------:R-:W-:-:S05]  /*ee30*/  FFMA.FTZ R121, R125, UR4, -R121 ;  /* 0x000000047d797c23 */ /* 0x000fca0008010879 */
[----:B------:R-:W2:Y:S01]  /*ee40*/  MUFU.EX2 R31, R31 ;  /* 0x0000001f001f7308 */ /* 0x000ea20000000800 */
[----:B----4-:R-:W-:Y:S01]  /*ee50*/  FSEL R125, R132, -INF , !P5 ;  /* 0xff800000847d7808 */ /* 0x010fe20006800000 */
[----:B------:R-:W-:Y:S01]  /*ee60*/  FMUL.FTZ R218, R27, R218 ;  /* 0x000000da1bda7220 */ /* 0x000fe20000410000 */
[----:B---3--:R-:W-:Y:S01]  /*ee70*/  FSEL R205, R134, -INF , !P0 ;  /* 0xff80000086cd7808 */ /* 0x008fe20004000000 */
[----:B------:R-:W-:Y:S01]  /*ee80*/  FFMA.FTZ R235, -R235, R235, 1 ;  /* 0x3f800000ebeb7423 */ /* 0x000fe200000101eb */
[----:B------:R-:W-:Y:S01]  /*ee90*/  FFMA.FTZ R116, R116, UR4, -R98 ;  /* 0x0000000474747c23 */ /* 0x000fe20008010862 */
[----:B------:R-:W-:Y:S01]  /*eea0*/  FFMA.FTZ R111, R111, UR4, -R207 ;  /* 0x000000046f6f7c23 */ /* 0x000fe200080108cf */
[--C-:B------:R-:W-:Y:S01]  /*eeb0*/  FFMA.FTZ R125, R125, UR4, -R112.reuse ;  /* 0x000000047d7d7c23 */ /* 0x100fe20008010870 */
[----:B------:R-:W3:Y:S01]  /*eec0*/  MUFU.EX2 R26, R26 ;  /* 0x0000001a001a7308 */ /* 0x000ee20000000800 */
[----:B------:R-:W-:Y:S01]  /*eed0*/  FFMA.FTZ R205, R205, UR4, -R112 ;  /* 0x00000004cdcd7c23 */ /* 0x000fe20008010870 */
[----:B-1----:R-:W-:Y:S01]  /*eee0*/  FSEL R207, R135, -INF , !P1 ;  /* 0xff80000087cf7808 */ /* 0x002fe20004800000 */
[----:B------:R-:W-:Y:S01]  /*eef0*/  FMUL.FTZ R112, R235, R218 ;  /* 0x000000daeb707220 */ /* 0x000fe20000410000 */
[----:B------:R-:W-:Y:S01]  /*ef00*/  FMUL.FTZ R221, R28, R221 ;  /* 0x000000dd1cdd7220 */ /* 0x000fe20000410000 */
[----:B------:R-:W-:Y:S01]  /*ef10*/  FFMA.FTZ R209, -R233, R233, 1 ;  /* 0x3f800000e9d17423 */ /* 0x000fe200000101e9 */
[----:B------:R-:W-:-:S02]  /*ef20*/  FFMA.FTZ R211, -R234, R234, 1 ;  /* 0x3f800000ead37423 */ /* 0x000fc400000101ea */
[----:B------:R1:W-:Y:S01]  /*ef30*/  MUFU.EX2 R98, R206 ;  /* 0x000000ce00627308 */ /* 0x0003e20000000800 */
[----:B------:R-:W-:Y:S01]  /*ef40*/  FMUL.FTZ R222, R29, R222 ;  /* 0x000000de1dde7220 */ /* 0x000fe20000410000 */
[--C-:B------:R-:W-:Y:S01]  /*ef50*/  FADD.FTZ R40, R40, -R216.reuse ;  /* 0x800000d828287221 */ /* 0x100fe20000010000 */
[----:B------:R-:W-:Y:S01]  /*ef60*/  FADD.FTZ R42, R42, -R216 ;  /* 0x800000d82a2a7221 */ /* 0x000fe20000010000 */
[----:B------:R-:W-:Y:S01]  /*ef70*/  FFMA.FTZ R236, -R236, R236, 1 ;  /* 0x3f800000ecec7423 */ /* 0x000fe200000101ec */
[----:B------:R-:W4:Y:S01]  /*ef80*/  SHFL.IDX PT, R218, R17, R215, 0x1f ;  /* 0x00001fd711da7589 */ /* 0x000f2200000e0000 */
[C---:B------:R-:W-:Y:S01]  /*ef90*/  VIADD R234, R10.reuse, 0x8 ;  /* 0x000000080aea7836 */ /* 0x040fe20000000000 */
[----:B------:R-:W-:Y:S02]  /*efa0*/  IADD3 R233, R10, 0xc, RZ ;  /* 0x0000000c0ae97810 */ /* 0x000fe40007ffe0ff */
[----:B-1----:R-:W-:Y:S01]  /*efb0*/  FSEL R206, R133, -INF , !P4 ;  /* 0xff80000085ce7808 */ /* 0x002fe20006000000 */
[----:B------:R-:W1:Y:S01]  /*efc0*/  MUFU.EX2 R30, R30 ;  /* 0x0000001e001e7308 */ /* 0x000e620000000800 */
[----:B------:R1:W-:Y:S01]  /*efd0*/  LDS R216, [R13+0x400] ;  /* 0x000400000dd87984 */ /* 0x0003e20000000800 */
[----:B--2---:R-:W-:Y:S01]  /*efe0*/  FMUL.FTZ R226, R32, R220 ;  /* 0x000000dc20e27220 */ /* 0x004fe20000410000 */
[--C-:B------:R-:W-:Y:S01]  /*eff0*/  FFMA.FTZ R207, R207, UR4, -R103.reuse ;  /* 0x00000004cfcf7c23 */ /* 0x100fe20008010867 */
[----:B------:R-:W-:Y:S01]  /*f000*/  FFMA.FTZ R206, R206, UR4, -R103 ;  /* 0x00000004cece7c23 */ /* 0x000fe20008010867 */
[----:B------:R-:W-:Y:S01]  /*f010*/  FMUL.FTZ R209, R209, R222 ;  /* 0x000000ded1d17220 */ /* 0x000fe20000410000 */
[----:B------:R-:W2:Y:S01]  /*f020*/  SHFL.IDX PT, R220, R17, R229, 0x1f ;  /* 0x00001fe511dc7589 */ /* 0x000ea200000e0000 */
[----:B------:R-:W-:Y:S01]  /*f030*/  FMUL.FTZ R103, R236, R221 ;  /* 0x000000ddec677220 */ /* 0x000fe20000410000 */
[----:B------:R-:W-:-:S02]  /*f040*/  FMUL.FTZ R222, R31, R217 ;  /* 0x000000d91fde7220 */ /* 0x000fc40000410000 */
[----:B------:R-:W2:Y:S04]  /*f050*/  SHFL.IDX PT, R221, R17, R234, 0x1f ;  /* 0x00001fea11dd7589 */ /* 0x000ea800000e0000 */
[----:B------:R-:W2:Y:S01]  /*f060*/  SHFL.IDX PT, R217, R17, R233, 0x1f ;  /* 0x00001fe911d97589 */ /* 0x000ea200000e0000 */
[----:B------:R-:W2:Y:S01]  /*f070*/  MUFU.EX2 R36, R36 ;  /* 0x0000002400247308 */ /* 0x000ea20000000800 */
[----:B------:R-:W-:Y:S01]  /*f080*/  FFMA.FTZ R14, -R200, R200, 1 ;  /* 0x3f800000c80e7423 */ /* 0x000fe200000101c8 */
[----:B---3--:R-:W-:Y:S01]  /*f090*/  FMUL.FTZ R212, R26, R212 ;  /* 0x000000d41ad47220 */ /* 0x008fe20000410000 */
[----:B-1----:R-:W-:Y:S01]  /*f0a0*/  FMUL.FTZ R223, R30, R223 ;  /* 0x000000df1edf7220 */ /* 0x002fe20000410000 */
[----:B------:R-:W-:Y:S02]  /*f0b0*/  VIADD R235, R10, 0x10 ;  /* 0x000000100aeb7836 */ /* 0x000fe40000000000 */
[----:B------:R-:W-:Y:S01]  /*f0c0*/  FMUL.FTZ R224, R19, R224 ;  /* 0x000000e013e07220 */ /* 0x000fe20000410000 */
[----:B------:R-:W-:Y:S01]  /*f0d0*/  FMUL.FTZ R14, R14, R212 ;  /* 0x000000d40e0e7220 */ /* 0x000fe20000410000 */
[----:B------:R-:W-:Y:S01]  /*f0e0*/  FFMA.FTZ R212, -R21, R21, 1 ;  /* 0x3f80000015d47423 */ /* 0x000fe20000010115 */
[----:B------:R-:W-:Y:S01]  /*f0f0*/  FFMA.FTZ R21, -R22, R22, 1 ;  /* 0x3f80000016157423 */ /* 0x000fe20000010116 */
[----:B------:R-:W-:Y:S01]  /*f100*/  FMUL.FTZ R22, R18, R225 ;  /* 0x000000e112167220 */ /* 0x000fe20000410000 */
[----:B------:R-:W-:Y:S01]  /*f110*/  FMUL.FTZ R211, R211, R223 ;  /* 0x000000dfd3d37220 */ /* 0x000fe20000410000 */
[----:B------:R-:W-:Y:S01]  /*f120*/  FFMA.FTZ R13, -R171, R171, 1 ;  /* 0x3f800000ab0d7423 */ /* 0x000fe200000101ab */
[----:B------:R-:W1:Y:S01]  /*f130*/  SHFL.IDX PT, R223, R17, R235, 0x1f ;  /* 0x00001feb11df7589 */ /* 0x000e6200000e0000 */
[----:B------:R-:W-:Y:S01]  /*f140*/  FMUL.FTZ R40, R35, R40 ;  /* 0x0000002823287220 */ /* 0x000fe20000410000 */
[--C-:B----4-:R-:W-:Y:S01]  /*f150*/  FADD.FTZ R41, R41, -R218.reuse ;  /* 0x800000da29297221 */ /* 0x110fe20000010000 */
[----:B------:R-:W-:Y:S01]  /*f160*/  FMUL.FTZ R21, R21, R224 ;  /* 0x000000e015157220 */ /* 0x000fe20000410000 */
[----:B------:R-:W-:Y:S01]  /*f170*/  FMUL.FTZ R22, R212, R22 ;  /* 0x00000016d4167220 */ /* 0x000fe20000410000 */
[----:B------:R-:W-:Y:S01]  /*f180*/  FFMA.FTZ R212, -R23, R23, 1 ;  /* 0x3f80000017d47423 */ /* 0x000fe20000010117 */
[----:B------:R-:W3:Y:S01]  /*f190*/  SHFL.IDX PT, R224, R17, R227, 0x1f ;  /* 0x00001fe311e07589 */ /* 0x000ee200000e0000 */
[----:B------:R-:W-:Y:S01]  /*f1a0*/  FADD.FTZ R43, R43, -R218 ;  /* 0x800000da2b2b7221 */ /* 0x000fe20000010000 */
[--C-:B--2---:R-:W-:Y:S01]  /*f1b0*/  FADD.FTZ R53, R53, -R220.reuse ;  /* 0x800000dc35357221 */ /* 0x104fe20000010000 */
[----:B------:R-:W-:Y:S01]  /*f1c0*/  FADD.FTZ R55, R55, -R220 ;  /* 0x800000dc37377221 */ /* 0x000fe20000010000 */
[----:B------:R-:W-:Y:S01]  /*f1d0*/  FMUL.FTZ R13, R13, R40 ;  /* 0x000000280d0d7220 */ /* 0x000fe20000410000 */
[----:B------:R-:W-:Y:S01]  /*f1e0*/  FFMA.FTZ R218, -R169, R169, 1 ;  /* 0x3f800000a9da7423 */ /* 0x000fe200000101a9 */
[----:B------:R-:W-:Y:S01]  /*f1f0*/  FMUL.FTZ R42, R36, R42 ;  /* 0x0000002a242a7220 */ /* 0x000fe20000410000 */
[----:B------:R-:W-:Y:S01]  /*f200*/  FFMA.FTZ R40, -R170, R170, 1 ;  /* 0x3f800000aa287423 */ /* 0x000fe200000101aa */
[----:B------:R-:W-:Y:S01]  /*f210*/  FMUL.FTZ R220, R12, R41 ;  /* 0x000000290cdc7220 */ /* 0x000fe20000410000 */
[----:B------:R-:W-:Y:S01]  /*f220*/  FADD.FTZ R44, R44, -R221 ;  /* 0x800000dd2c2c7221 */ /* 0x000fe20000010000 */
        /* <DEDUP_REMOVED lines=8> */
[----:B------:R-:W2:Y:S01]  /*f2b0*/  SHFL.IDX PT, R222, R17, R230, 0x1f ;  /* 0x00001fe611de7589 */ /* 0x000ea200000e0000 */
        /* <DEDUP_REMOVED lines=10> */
[----:B------:R-:W-:-:S02]  /*f360*/  VIADD R228, R10, 0x4 ;  /* 0x000000040ae47836 */ /* 0x000fc40000000000 */
[----:B------:R-:W-:Y:S01]  /*f370*/  FMUL.FTZ R45, R40, R44 ;  /* 0x0000002c282d7220 */ /* 0x000fe20000410000 */
[----:B------:R-:W-:Y:S01]  /*f380*/  FMUL.FTZ R44, R89, R46 ;  /* 0x0000002e592c7220 */ /* 0x000fe20000410000 */
[----:B------:R-:W-:Y:S01]  /*f390*/  FMUL.FTZ R46, R88, R217 ;  /* 0x000000d9582e7220 */ /* 0x000fe20000410000 */
[----:B------:R-:W-:Y:S01]  /*f3a0*/  FFMA.FTZ R90, -R90, R90, 1 ;  /* 0x3f8000005a5a7423 */ /* 0x000fe2000001015a */
[----:B------:R-:W4:Y:S01]  /*f3b0*/  SHFL.IDX PT, R88, R216, R228, 0x1f ;  /* 0x00001fe4d8587589 */ /* 0x000f2200000e0000 */
[--C-:B-1----:R-:W-:Y:S01]  /*f3c0*/  FADD.FTZ R48, R48, -R223.reuse ;  /* 0x800000df30307221 */ /* 0x102fe20000010000 */
[----:B------:R-:W-:Y:S01]  /*f3d0*/  FADD.FTZ R50, R50, -R223 ;  /* 0x800000df32327221 */ /* 0x000fe20000010000 */
[--C-:B---3--:R-:W-:Y:S01]  /*f3e0*/  FADD.FTZ R49, R49, -R224.reuse ;  /* 0x800000e031317221 */ /* 0x108fe20000010000 */
        /* <DEDUP_REMOVED lines=9> */
[----:B--2---:R-:W-:Y:S01]  /*f480*/  FADD.FTZ R52, R52, -R222 ;  /* 0x800000de34347221 */ /* 0x004fe20000010000 */
[----:B------:R-:W-:Y:S01]  /*f490*/  FMUL.FTZ R48, R91, R48 ;  /* 0x000000305b307220 */ /* 0x000fe20000410000 */
[----:B------:R-:W-:Y:S01]  /*f4a0*/  FFMA.FTZ R90, -R166, R166, 1 ;  /* 0x3f800000a65a7423 */ /* 0x000fe200000101a6 */
[----:B------:R-:W-:Y:S01]  /*f4b0*/  FMUL.FTZ R47, R93, R40 ;  /* 0x000000285d2f7220 */ /* 0x000fe20000410000 */
[----:B------:R-:W-:Y:S01]  /*f4c0*/  FMUL.FTZ R91, R98, R51 ;  /* 0x00000033625b7220 */ /* 0x000fe20000410000 */
[----:B------:R-:W1:Y:S01]  /*f4d0*/  SHFL.IDX PT, R40, R216, R234, 0x1f ;  /* 0x00001fead8287589 */ /* 0x000e6200000e0000 */
[----:B------:R-:W-:Y:S01]  /*f4e0*/  FMUL.FTZ R49, R92, R49 ;  /* 0x000000315c317220 */ /* 0x000fe20000410000 */
[----:B------:R-:W-:-:S02]  /*f4f0*/  FMUL.FTZ R93, R99, R52 ;  /* 0x00000034635d7220 */ /* 0x000fc40000410000 */
[----:B------:R-:W2:Y:S01]  /*f500*/  SHFL.IDX PT, R89, R216, R10, 0x1f ;  /* 0x00001f0ad8597589 */ /* 0x000ea200000e0000 */
[----:B------:R-:W-:-:S03]  /*f510*/  FMUL.FTZ R52, R90, R91 ;  /* 0x0000005b5a347220 */ /* 0x000fc60000410000 */
[----:B------:R-:W3:Y:S01]  /*f520*/  SHFL.IDX PT, R92, R216, R233, 0x1f ;  /* 0x00001fe9d85c7589 */ /* 0x000ee200000e0000 */
[----:B------:R-:W-:-:S03]  /*f530*/  FFMA.FTZ R51, -R165, R165, 1 ;  /* 0x3f800000a5337423 */ /* 0x000fc600000101a5 */
[----:B------:R-:W3:Y:S01]  /*f540*/  SHFL.IDX PT, R90, R216, R230, 0x1f ;  /* 0x00001fe6d85a7589 */ /* 0x000ee200000e0000 */
[--C-:B----4-:R-:W-:Y:S01]  /*f550*/  FADD.FTZ R57, R57, -R88.reuse ;  /* 0x8000005839397221 */ /* 0x110fe20000010000 */
[----:B------:R-:W-:Y:S01]  /*f560*/  FADD.FTZ R59, R59, -R88 ;  /* 0x800000583b3b7221 */ /* 0x000fe20000010000 */
[----:B------:R-:W-:Y:S01]  /*f570*/  FMUL.FTZ R51, R51, R93 ;  /* 0x0000005d33337220 */ /* 0x000fe20000410000 */
[----:B------:R4:W-:Y:S01]  /*f580*/  LDS R88, [R15+0x400] ;  /* 0x000400000f587984 */ /* 0x0009e20000000800 */
[----:B------:R-:W4:Y:S03]  /*f590*/  MUFU.EX2 R117, R117 ;  /* 0x0000007500757308 */ /* 0x000f260000000800 */
[----:B------:R-:W4:Y:S04]  /*f5a0*/  SHFL.IDX PT, R93, R216, R235, 0x1f ;  /* 0x00001febd85d7589 */ /* 0x000f2800000e0000 */
[----:B------:R-:W-:Y:S01]  /*f5b0*/  SHFL.IDX PT, R91, R216, R227, 0x1f ;  /* 0x00001fe3d85b7589 */ /* 0x000fe200000e0000 */
[----:B------:R-:W4:Y:S03]  /*f5c0*/  MUFU.EX2 R106, R106 ;  /* 0x0000006a006a7308 */ /* 0x000f260000000800 */
[----:B------:R-:W4:Y:S05]  /*f5d0*/  SHFL.IDX PT, R216, R216, R229, 0x1f ;  /* 0x00001fe5d8d87589 */ /* 0x000f2a00000e0000 */
[----:B------:R-:W4:Y:S01]  /*f5e0*/  MUFU.EX2 R119, R119 ;  /* 0x0000007700777308 */ /* 0x000f220000000800 */
[----:B-1----:R-:W-:-:S07]  /*f5f0*/  FADD.FTZ R60, R60, -R40 ;  /* 0x800000283c3c7221 */ /* 0x002fce0000010000 */
[----:B------:R-:W1:Y:S01]  /*f600*/  MUFU.EX2 R204, R204 ;  /* 0x000000cc00cc7308 */ /* 0x000e620000000800 */
[----:B--2---:R-:W-:Y:S01]  /*f610*/  FADD.FTZ R56, R56, -R89 ;  /* 0x8000005938387221 */ /* 0x004fe20000010000 */
[----:B------:R-:W-:-:S06]  /*f620*/  FADD.FTZ R40, R62, -R40 ;  /* 0x800000283e287221 */ /* 0x000fcc0000010000 */
[----:B------:R-:W2:Y:S01]  /*f630*/  MUFU.EX2 R120, R120 ;  /* 0x0000007800787308 */ /* 0x000ea20000000800 */
[----:B---3--:R-:W-:Y:S01]  /*f640*/  FADD.FTZ R62, R61, -R92 ;  /* 0x8000005c3d3e7221 */ /* 0x008fe20000010000 */
[----:B------:R-:W-:-:S06]  /*f650*/  FADD.FTZ R58, R58, -R89 ;  /* 0x800000593a3a7221 */ /* 0x000fcc0000010000 */
[----:B------:R-:W3:Y:S01]  /*f660*/  MUFU.EX2 R111, R111 ;  /* 0x0000006f006f7308 */ /* 0x000ee20000000800 */
[----:B------:R-:W-:-:S07]  /*f670*/  FADD.FTZ R92, R63, -R92 ;  /* 0x8000005c3f5c7221 */ /* 0x000fce0000010000 */
[----:B------:R-:W3:Y:S01]  /*f680*/  MUFU.EX2 R100, R100 ;  /* 0x0000006400647308 */ /* 0x000ee20000000800 */
[----:B------:R-:W-:Y:S01]  /*f690*/  FADD.FTZ R63, R68, -R90 ;  /* 0x8000005a443f7221 */ /* 0x000fe20000010000 */
[----:B------:R-:W-:Y:S01]  /*f6a0*/  FFMA.FTZ R68, -R161, R161, 1 ;  /* 0x3f800000a1447423 */ /* 0x000fe200000101a1 */
[----:B----4-:R-:W-:-:S05]  /*f6b0*/  FMUL.FTZ R56, R117, R56 ;  /* 0x0000003875387220 */ /* 0x010fca0000410000 */
[----:B------:R-:W4:Y:S01]  /*f6c0*/  MUFU.EX2 R102, R102 ;  /* 0x0000006600667308 */ /* 0x000f220000000800 */
[----:B------:R-:W-:Y:S01]  /*f6d0*/  FFMA.FTZ R15, -R159, R159, 1 ;  /* 0x3f8000009f0f7423 */ /* 0x000fe2000001019f */
[----:B------:R-:W-:-:S06]  /*f6e0*/  FMUL.FTZ R58, R106, R58 ;  /* 0x0000003a6a3a7220 */ /* 0x000fcc0000410000 */
[----:B------:R-:W4:Y:S01]  /*f6f0*/  MUFU.EX2 R116, R116 ;  /* 0x0000007400747308 */ /* 0x000f220000000800 */
[----:B------:R-:W-:-:S07]  /*f700*/  FMUL.FTZ R68, R68, R56 ;  /* 0x0000003844447220 */ /* 0x000fce0000410000 */
[----:B------:R-:W4:Y:S01]  /*f710*/  MUFU.EX2 R104, R104 ;  /* 0x0000006800687308 */ /* 0x000f220000000800 */
[----:B------:R-:W-:Y:S01]  /*f720*/  FFMA.FTZ R61, -R160, R160, 1 ;  /* 0x3f800000a03d7423 */ /* 0x000fe200000101a0 */
[----:B------:R-:W-:-:S06]  /*f730*/  FMUL.FTZ R57, R119, R57 ;  /* 0x0000003977397220 */ /* 0x000fcc0000410000 */
[----:B------:R-:W4:Y:S01]  /*f740*/  MUFU.EX2 R107, R107 ;  /* 0x0000006b006b7308 */ /* 0x000f220000000800 */
[----:B------:R-:W-:-:S07]  /*f750*/  FADD.FTZ R66, R66, -R93 ;  /* 0x8000005d42427221 */ /* 0x000fce0000010000 */
[----:B------:R-:W4:Y:S01]  /*f760*/  MUFU.EX2 R122, R122 ;  /* 0x0000007a007a7308 */ /* 0x000f220000000800 */
[----:B-1----:R-:W-:-:S07]  /*f770*/  FMUL.FTZ R56, R204, R59 ;  /* 0x0000003bcc387220 */ /* 0x002fce0000410000 */
[----:B------:R-:W1:Y:S01]  /*f780*/  MUFU.EX2 R101, R101 ;  /* 0x0000006500657308 */ /* 0x000e620000000800 */
[----:B------:R-:W-:Y:S01]  /*f790*/  FMUL.FTZ R59, R15, R58 ;  /* 0x0000003a0f3b7220 */ /* 0x000fe20000410000 */
[----:B------:R-:W-:-:S06]  /*f7a0*/  FADD.FTZ R89, R69, -R216 ;  /* 0x800000d845597221 */ /* 0x000fcc0000010000 */
[----:B------:R-:W1:Y:S01]  /*f7b0*/  MUFU.EX2 R124, R124 ;  /* 0x0000007c007c7308 */ /* 0x000e620000000800 */
[----:B------:R-:W-:Y:S01]  /*f7c0*/  FFMA.FTZ R58, -R157, R157, 1 ;  /* 0x3f8000009d3a7423 */ /* 0x000fe2000001019d */
[----:B--2---:R-:W-:Y:S01]  /*f7d0*/  FMUL.FTZ R60, R120, R60 ;  /* 0x0000003c783c7220 */ /* 0x004fe20000410000 */
[----:B------:R-:W-:Y:S01]  /*f7e0*/  FADD.FTZ R65, R65, -R91 ;  /* 0x8000005b41417221 */ /* 0x000fe20000010000 */
[----:B------:R-:W-:Y:S01]  /*f7f0*/  FADD.FTZ R216, R71, -R216 ;  /* 0x800000d847d87221 */ /* 0x000fe20000010000 */
[----:B------:R-:W-:Y:S01]  /*f800*/  FMUL.FTZ R61, R61, R57 ;  /* 0x000000393d3d7220 */ /* 0x000fe20000410000 */
[----:B------:R-:W-:Y:S01]  /*f810*/  FFMA.FTZ R71, -R155, R155, 1 ;  /* 0x3f8000009b477423 */ /* 0x000fe2000001019b */
[----:B---3--:R-:W-:Y:S01]  /*f820*/  FMUL.FTZ R40, R111, R40 ;  /* 0x000000286f287220 */ /* 0x008fe20000410000 */
[----:B------:R-:W-:Y:S01]  /*f830*/  FFMA.FTZ R57, -R151, R151, 1 ;  /* 0x3f80000097397423 */ /* 0x000fe20000010197 */
[----:B------:R-:W-:Y:S01]  /*f840*/  FMUL.FTZ R66, R100, R66 ;  /* 0x0000004264427220 */ /* 0x000fe20000410000 */
[----:B------:R-:W-:Y:S01]  /*f850*/  FADD.FTZ R54, R54, -R222 ;  /* 0x800000de36367221 */ /* 0x000fe20000010000 */
[----:B------:R-:W-:Y:S01]  /*f860*/  FADD.FTZ R64, R64, -R93 ;  /* 0x8000005d40407221 */ /* 0x000fe20000010000 */
[----:B------:R-:W-:Y:S01]  /*f870*/  FMUL.FTZ R58, R58, R60 ;  /* 0x0000003c3a3a7220 */ /* 0x000fe20000410000 */
[----:B----4-:R-:W-:Y:S01]  /*f880*/  FMUL.FTZ R60, R102, R65 ;  /* 0x00000041663c7220 */ /* 0x010fe20000410000 */
        /* <DEDUP_REMOVED lines=8> */
[----:B------:R-:W2:Y:S01]  /*f910*/  LDL.LU R200, [R1+0x110] ;  /* 0x0001100001c87983 */ /* 0x000ea20000300800 */
[----:B------:R-:W-:Y:S01]  /*f920*/  FMUL.FTZ R220, R107, R54 ;  /* 0x000000366bdc7220 */ /* 0x000fe20000410000 */
[----:B------:R-:W-:Y:S01]  /*f930*/  FMUL.FTZ R221, R122, R53 ;  /* 0x000000357add7220 */ /* 0x000fe20000410000 */
[----:B------:R-:W-:Y:S01]  /*f940*/  FFMA.FTZ R15, -R154, R154, 1 ;  /* 0x3f8000009a0f7423 */ /* 0x000fe2000001019a */
[----:B-1----:R-:W-:Y:S01]  /*f950*/  FMUL.FTZ R64, R101, R64 ;  /* 0x0000004065407220 */ /* 0x002fe20000410000 */
[----:B------:R-:W2:Y:S01]  /*f960*/  LDL.LU R201, [R1+0x10c] ;  /* 0x00010c0001c97983 */ /* 0x000ea20000300800 */
[----:B------:R-:W-:Y:S01]  /*f970*/  FFMA.FTZ R215, -R202, R202, 1 ;  /* 0x3f800000cad77423 */ /* 0x000fe200000101ca */
[----:B------:R-:W-:Y:S01]  /*f980*/  FFMA.FTZ R225, -R203, R203, 1 ;  /* 0x3f800000cbe17423 */ /* 0x000fe200000101cb */
[----:B------:R-:W1:Y:S01]  /*f990*/  MUFU.EX2 R115, R115 ;  /* 0x0000007300737308 */ /* 0x000e620000000800 */
[----:B------:R-:W2:Y:S01]  /*f9a0*/  LDL.LU R202, [R1+0x108] ;  /* 0x0001080001ca7983 */ /* 0x000ea20000300800 */
[----:B------:R-:W-:Y:S01]  /*f9b0*/  FMUL.FTZ R222, R124, R55 ;  /* 0x000000377cde7220 */ /* 0x000fe20000410000 */
[----:B------:R-:W-:Y:S01]  /*f9c0*/  FMUL.FTZ R66, R66, R63 ;  /* 0x0000003f42427220 */ /* 0x000fe20000410000 */
[----:B------:R-:W-:Y:S01]  /*f9d0*/  FMUL.FTZ R53, R218, R220 ;  /* 0x000000dcda357220 */ /* 0x000fe20000410000 */
[----:B------:R-:W2:Y:S01]  /*f9e0*/  LDL.LU R203, [R1+0x104] ;  /* 0x0001040001cb7983 */ /* 0x000ea20000300800 */
[----:B------:R-:W-:Y:S01]  /*f9f0*/  FMUL.FTZ R55, R217, R221 ;  /* 0x000000ddd9377220 */ /* 0x000fe20000410000 */
[----:B------:R-:W-:Y:S01]  /*fa00*/  FADD.FTZ R67, R67, -R91 ;  /* 0x8000005b43437221 */ /* 0x000fe20000010000 */
[----:B------:R-:W3:Y:S01]  /*fa10*/  MUFU.EX2 R105, R105 ;  /* 0x0000006900697308 */ /* 0x000ee20000000800 */
[----:B------:R4:W5:Y:S01]  /*fa20*/  LDL.LU R171, [R1+0x100] ;  /* 0x0001000001ab7983 */ /* 0x0009620000300800 */
[----:B------:R-:W-:Y:S01]  /*fa30*/  FMUL.FTZ R15, R15, R92 ;  /* 0x0000005c0f0f7220 */ /* 0x000fe20000410000 */
[----:B------:R-:W-:-:S02]  /*fa40*/  FMUL.FTZ R64, R40, R64 ;  /* 0x0000004028407220 */ /* 0x000fc40000410000 */
[----:B------:R-:W4:Y:S04]  /*fa50*/  SHFL.IDX PT, R63, R88, R227, 0x1f ;  /* 0x00001fe3583f7589 */ /* 0x000f2800000e0000 */
[----:B------:R1:W5:Y:S01]  /*fa60*/  LDL.LU R170, [R1+0xfc] ;  /* 0x0000fc0001aa7983 */ /* 0x0003620000300800 */
[----:B------:R-:W4:Y:S03]  /*fa70*/  MUFU.EX2 R114, R114 ;  /* 0x0000007200727308 */ /* 0x000f260000000800 */
[----:B------:R-:W-:Y:S04]  /*fa80*/  SHFL.IDX PT, R91, R88, R10, 0x1f ;  /* 0x00001f0a585b7589 */ /* 0x000fe800000e0000 */
        /* <DEDUP_REMOVED lines=12> */
[----:B------:R-:W4:Y:S03]  /*fb50*/  MUFU.EX2 R118, R118 ;  /* 0x0000007600767308 */ /* 0x000f260000000800 */
[----:B------:R1:W5:Y:S04]  /*fb60*/  LDL.LU R165, [R1+0xe8] ;  /* 0x0000e80001a57983 */ /* 0x0003680000300800 */
[----:B------:R1:W5:Y:S04]  /*fb70*/  LDL.LU R164, [R1+0xe4] ;  /* 0x0000e40001a47983 */ /* 0x0003680000300800 */
[----:B------:R1:W5:Y:S01]  /*fb80*/  LDL.LU R163, [R1+0xe0] ;  /* 0x0000e00001a37983 */ /* 0x0003620000300800 */
[----:B------:R-:W-:-:S03]  /*fb90*/  FFMA.FTZ R69, -R158, R158, 1 ;  /* 0x3f8000009e457423 */ /* 0x000fc6000001019e */
[----:B------:R1:W5:Y:S01]  /*fba0*/  LDL.LU R162, [R1+0xdc] ;  /* 0x0000dc0001a27983 */ /* 0x0003620000300800 */
[----:B------:R-:W-:-:S03]  /*fbb0*/  FADD.FTZ R90, R70, -R90 ;  /* 0x8000005a465a7221 */ /* 0x000fc60000010000 */
[----:B------:R1:W5:Y:S01]  /*fbc0*/  LDL.LU R161, [R1+0xd8] ;  /* 0x0000d80001a17983 */ /* 0x0003620000300800 */
[----:B------:R-:W4:Y:S03]  /*fbd0*/  MUFU.EX2 R138, R138 ;  /* 0x0000008a008a7308 */ /* 0x000f260000000800 */
        /* <DEDUP_REMOVED lines=8> */
[----:B---3--:R-:W-:Y:S02]  /*fc60*/  FMUL.FTZ R62, R105, R62 ;  /* 0x0000003e693e7220 */ /* 0x008fe40000410000 */
        /* <DEDUP_REMOVED lines=8> */
[----:B----4-:R-:W-:Y:S02]  /*fcf0*/  FMUL.FTZ R90, R114, R90 ;  /* 0x0000005a725a7220 */ /* 0x010fe40000410000 */
        /* <DEDUP_REMOVED lines=64> */
[----:B------:R-:W2:Y:S08]  /*10100*/  MUFU.EX2 R123, R123 ;  /* 0x0000007b007b7308 */ /* 0x000eb00000000800 */
        /* <DEDUP_REMOVED lines=90> */
[----:B---3--:R-:W-:-:S05]  /*106b0*/  LEA R13, R0, R221, 0xe ;  /* 0x000000dd000d7211 */ /* 0x008fca00078e70ff */
        /* <DEDUP_REMOVED lines=147> */
.L_x_1909:
        /* <DEDUP_REMOVED lines=70> */
.L_x_1910:
[----:B------:R-:W-:Y:S01]  /*11450*/  UIADD3 UR43, UR43, 0x1, URZ ;  /* 0x000000012b2b7890 */ /* 0x000fe2000fffe03f */
[----:B------:R-:W-:Y:S02]  /*11460*/  VIADD R0, R0, 0x1 ;  /* 0x0000000100007836 */ /* 0x000fe40000000000 */
[----:B------:R-:W-:Y:S01]  /*11470*/  VIADD R6, R6, 0x30c20 ;  /* 0x00030c2006067836 */ /* 0x000fe20000000000 */
        /* <DEDUP_REMOVED lines=9> */
.L_x_1900:
        /* <DEDUP_REMOVED lines=34> */
.L_x_1868:
        /* <DEDUP_REMOVED lines=20> */
[----:B------:R-:W-:-:S02]  /*11870*/  F2FP.F16.F32.PACK_AB R197, R199, R198 ;  /* 0x000000c6c7c5723e */ /* 0x000fc400000000ff */
[----:B--2---:R-:W-:Y:S02]  /*11880*/  IADD3 R11, R0, -0x80, RZ ;  /* 0xffffff80000b7810 */ /* 0x004fe40007ffe0ff */
[----:B------:R-:W-:Y:S02]  /*11890*/  F2FP.F16.F32.PACK_AB R140, R141, R140 ;  /* 0x0000008c8d8c723e */ /* 0x000fe400000000ff */
[----:B------:R-:W-:Y:S02]  /*118a0*/  SHF.R.S32.HI R10, RZ, 0x1f, R11 ;  /* 0x0000001fff0a7819 */ /* 0x000fe4000001140b */
[----:B------:R-:W-:Y:S02]  /*118b0*/  F2FP.F16.F32.PACK_AB R198, R201, R200 ;  /* 0x000000c8c9c6723e */ /* 0x000fe400000000ff */
[CC--:B------:R-:W-:Y:S02]  /*118c0*/  LEA.HI R7, R10.reuse, R11.reuse, RZ, 0x4 ;  /* 0x0000000b0a077211 */ /* 0x0c0fe400078f20ff */
[----:B------:R-:W-:-:S02]  /*118d0*/  LEA.HI R4, R10, R11, RZ, 0x5 ;  /* 0x0000000b0a047211 */ /* 0x000fc400078f28ff */
[----:B------:R-:W-:Y:S02]  /*118e0*/  LOP3.LUT R0, R7, 0xfffffff0, RZ, 0xc0, !PT ;  /* 0xfffffff007007812 */ /* 0x000fe400078ec0ff */
[----:B------:R-:W-:Y:S02]  /*118f0*/  SHF.R.U32.HI R7, RZ, 0x1, R7 ;  /* 0x00000001ff077819 */ /* 0x000fe40000011607 */
[----:B------:R-:W-:Y:S01]  /*11900*/  F2FP.F16.F32.PACK_AB R199, R203, R202 ;  /* 0x000000cacbc7723e */ /* 0x000fe200000000ff */
[----:B------:R-:W-:Y:S01]  /*11910*/  IMAD.IADD R0, R11, 0x1, -R0 ;  /* 0x000000010b007824 */ /* 0x000fe200078e0a00 */
[----:B------:R-:W-:Y:S02]  /*11920*/  F2FP.F16.F32.PACK_AB R141, R143, R142 ;  /* 0x0000008e8f8d723e */ /* 0x000fe400000000ff */
[----:B------:R-:W-:Y:S02]  /*11930*/  F2FP.F16.F32.PACK_AB R148, R149, R148 ;  /* 0x000000949594723e */ /* 0x000fe400000000ff */
[----:B------:R-:W-:-:S02]  /*11940*/  SHF.R.S32.HI R3, RZ, 0x1f, R0 ;  /* 0x0000001fff037819 */ /* 0x000fc40000011400 */
[----:B------:R-:W-:Y:S02]  /*11950*/  F2FP.F16.F32.PACK_AB R142, R145, R144 ;  /* 0x00000090918e723e */ /* 0x000fe400000000ff */
[----:B------:R-:W-:Y:S02]  /*11960*/  LEA.HI R3, R3, R0, RZ, 0x3 ;  /* 0x0000000003037211 */ /* 0x000fe400078f18ff */
[----:B------:R-:W-:Y:S02]  /*11970*/  F2FP.F16.F32.PACK_AB R143, R147, R146 ;  /* 0x00000092938f723e */ /* 0x000fe400000000ff */
[C---:B------:R-:W-:Y:S01]  /*11980*/  LOP3.LUT R5, R3.reuse, 0xfffffff8, RZ, 0xc0, !PT ;  /* 0xfffffff803057812 */ /* 0x040fe200078ec0ff */
[----:B------:R-:W-:Y:S01]  /*11990*/  IMAD.SHL.U32 R3, R3, 0x40, RZ ;  /* 0x0000004003037824 */ /* 0x000fe200078e00ff */
[----:B------:R-:W-:Y:S02]  /*119a0*/  F2FP.F16.F32.PACK_AB R149, R151, R150 ;  /* 0x000000969795723e */ /* 0x000fe400000000ff */
[----:B------:R-:W-:Y:S01]  /*119b0*/  F2FP.F16.F32.PACK_AB R156, R157, R156 ;  /* 0x0000009c9d9c723e */ /* 0x000fe200000000ff */
[----:B------:R-:W-:Y:S01]  /*119c0*/  IMAD.IADD R5, R0, 0x1, -R5 ;  /* 0x0000000100057824 */ /* 0x000fe200078e0a05 */
[----:B------:R-:W-:-:S02]  /*119d0*/  LOP3.LUT R3, R3, 0x7ffffe00, RZ, 0xc0, !PT ;  /* 0x7ffffe0003037812 */ /* 0x000fc400078ec0ff */
[----:B------:R-:W-:Y:S02]  /*119e0*/  F2FP.F16.F32.PACK_AB R150, R153, R152 ;  /* 0x000000989996723e */ /* 0x000fe400000000ff */
[C---:B------:R-:W-:Y:S02]  /*119f0*/  SHF.L.U32 R0, R5.reuse, 0x6, RZ ;  /* 0x0000000605007819 */ /* 0x040fe400000006ff */
[----:B------:R-:W-:Y:S02]  /*11a00*/  R2P PR, R5, 0x6 ;  /* 0x0000000605007804 */ /* 0x000fe40000000000 */
[----:B------:R-:W-:Y:S02]  /*11a10*/  LOP3.LUT R0, R0, 0x1c0, RZ, 0xc0, !PT ;  /* 0x000001c000007812 */ /* 0x000fe400078ec0ff */
[----:B------:R-:W-:Y:S02]  /*11a20*/  MOV R5, 0x40 ;  /* 0x0000004000057802 */ /* 0x000fe40000000f00 */
[----:B------:R-:W-:-:S02]  /*11a30*/  LOP3.LUT R7, R0, 0x8, R7, 0xf8, !PT ;  /* 0x0000000800077812 */ /* 0x000fc400078ef807 */
[----:B------:R-:W-:Y:S01]  /*11a40*/  SHF.R.U32.HI R2, RZ, 0x3, R0 ;  /* 0x00000003ff027819 */ /* 0x000fe20000011600 */
[----:B------:R-:W-:Y:S01]  /*11a50*/  IMAD.SHL.U32 R0, R4, 0x20, RZ ;  /* 0x0000002004007824 */ /* 0x000fe200078e00ff */
[----:B------:R-:W-:Y:S02]  /*11a60*/  SEL R5, R5, 0xffffffc0, !P2 ;  /* 0xffffffc005057807 */ /* 0x000fe40005000000 */
        /* <DEDUP_REMOVED lines=12> */
[----:B------:R-:W-:Y:S01]  /*11b30*/  IMAD.IADD R3, R3, 0x1, R6 ;  /* 0x0000000103037824 */ /* 0x000fe200078e0206 */
        /* <DEDUP_REMOVED lines=15> */
[----:B------:R-:W-:Y:S01]  /*11c30*/  MOV R4, UR4 ;  /* 0x0000000400047c02 */ /* 0x000fe20008000f00 */
        /* <DEDUP_REMOVED lines=9> */
[----:B--2---:R-:W-:Y:S01]  /*11cd0*/  LOP3.LUT R6, R19, 0x1ffffff8, RZ, 0xc0, !PT ;  /* 0x1ffffff813067812 */ /* 0x004fe200078ec0ff */
[----:B------:R-:W2:Y:S01]  /*11ce0*/  S2R R27, SR_CTAID.X ;  /* 0x00000000001b7919 */ /* 0x000ea20000002500 */
[----:B------:R-:W-:Y:S01]  /*11cf0*/  SHF.R.S32.HI R19, RZ, 0x3, R19 ;  /* 0x00000003ff137819 */ /* 0x000fe20000011413 */
[----:B------:R-:W-:Y:S01]  /*11d00*/  IMAD.U32 R0, RZ, RZ, UR7 ;  /* 0x00000007ff007e24 */ /* 0x000fe2000f8e00ff */
[----:B------:R-:W1:Y:S01]  /*11d10*/  S2R R31, SR_CTAID.Y ;  /* 0x00000000001f7919 */ /* 0x000e620000002600 */
[----:B------:R-:W-:Y:S01]  /*11d20*/  IMAD.IADD R6, R11, 0x1, -R6 ;  /* 0x000000010b067824 */ /* 0x000fe200078e0a06 */
[----:B------:R-:W-:Y:S02]  /*11d30*/  SHF.L.U32 R8, R19, 0x6, RZ ;  /* 0x0000000613087819 */ /* 0x000fe400000006ff */
[----:B------:R-:W-:Y:S02]  /*11d40*/  PLOP3.LUT P0, PT, PT, PT, UP0, 0x80, 0x0 ;  /* 0x000000000000781c */ /* 0x000fe40003f0f008 */
[----:B------:R-:W-:Y:S01]  /*11d50*/  @UP0 ULDC.64 UR4, c[0x0][0x878] ;  /* 0x00021e0000040ab9 */ /* 0x000fe20000000a00 */
[----:B------:R-:W-:Y:S01]  /*11d60*/  IMAD.SHL.U32 R20, R6, 0x8, RZ ;  /* 0x0000000806147824 */ /* 0x000fe200078e00ff */
[----:B------:R-:W-:Y:S01]  /*11d70*/  @UP0 UIMAD.WIDE UR4, UR37, 0x4, UR4 ;  /* 0x00000004250408a5 */ /* 0x000fe2000f8e0204 */
[----:B------:R-:W-:-:S02]  /*11d80*/  LOP3.LUT R9, R8, 0x1c0, RZ, 0xc0, !PT ;  /* 0x000001c008097812 */ /* 0x000fc400078ec0ff */
[----:B------:R-:W-:Y:S02]  /*11d90*/  LEA.HI R8, R10, R11, RZ, 0x6 ;  /* 0x0000000b0a087211 */ /* 0x000fe400078f30ff */
[----:B------:R-:W-:Y:S01]  /*11da0*/  LOP3.LUT R6, R9, 0x38, R20, 0xf8, !PT ;  /* 0x0000003809067812 */ /* 0x000fe200078ef814 */
[----:B---3--:R-:W-:Y:S01]  /*11db0*/  IMAD.U32 R3, RZ, RZ, UR5 ;  /* 0x00000005ff037e24 */ /* 0x008fe2000f8e00ff */
[----:B------:R-:W-:Y:S02]  /*11dc0*/  MOV R2, UR4 ;  /* 0x0000000400027c02 */ /* 0x000fe40008000f00 */
[----:B------:R-:W-:Y:S01]  /*11dd0*/  SHF.R.U32.HI R9, RZ, 0x3, R9 ;  /* 0x00000003ff097819 */ /* 0x000fe20000011609 */
[----:B------:R-:W-:Y:S02]  /*11de0*/  IMAD.SHL.U32 R8, R8, 0x8, RZ ;  /* 0x0000000808087824 */ /* 0x000fe400078e00ff */
[----:B------:R3:W5:Y:S01]  /*11df0*/  @P0 LDG.E R0, desc[UR38][R2.64] ;  /* 0x0000002602000981 */ /* 0x000762000c1e1900 */
[----:B------:R-:W-:-:S04]  /*11e00*/  LOP3.LUT R9, R6, R9, RZ, 0x3c, !PT ;  /* 0x0000000906097212 */ /* 0x000fc800078e3cff */
[----:B------:R-:W-:Y:S02]  /*11e10*/  LOP3.LUT R8, R9, 0x7ffffe00, R8, 0xf8, !PT ;  /* 0x7ffffe0009087812 */ /* 0x000fe400078ef808 */
[----:B---3--:R-:W-:Y:S02]  /*11e20*/  CS2R R2, SRZ ;  /* 0x0000000000027805 */ /* 0x008fe4000001ff00 */
[----:B----4-:R-:W-:Y:S02]  /*11e30*/  @P4 SHF.R.S32.HI R3, RZ, 0x1f, R7 ;  /* 0x0000001fff034819 */ /* 0x010fe40000011407 */
[----:B------:R-:W-:Y:S01]  /*11e40*/  @P4 MOV R2, R7 ;  /* 0x0000000700024202 */ /* 0x000fe20000000f00 */
[----:B-12---:R-:W-:Y:S06]  /*11e50*/  @P0 BRA `(.L_x_1913) ;  /* 0x0000000000100947 */ /* 0x006fec0003800000 */
[----:B------:R-:W-:Y:S05]  /*11e60*/  @!P4 BRA `(.L_x_1913) ;  /* 0x00000000000cc947 */ /* 0x000fea0003800000 */
[----:B------:R-:W2:Y:S04]  /*11e70*/  LDG.E R7, desc[UR38][R4.64] ;  /* 0x0000002604077981 */ /* 0x000ea8000c1e1900 */
[----:B-----5:R-:W2:Y:S02]  /*11e80*/  LDG.E R0, desc[UR38][R4.64+0x4] ;  /* 0x0000042604007981 */ /* 0x020ea4000c1e1900 */
[----:B--2---:R-:W-:-:S07]  /*11e90*/  IMAD.IADD R0, R0, 0x1, -R7 ;  /* 0x0000000100007824 */ /* 0x004fce00078e0a07 */
.L_x_1913:
        /* <DEDUP_REMOVED lines=10> */
[C---:B------:R-:W-:Y:S01]  /*11f40*/  IMAD.WIDE.U32 R16, R31.reuse, UR4, R20 ;  /* 0x000000041f107c25 */ /* 0x040fe2000f8e0014 */
[----:B------:R-:W-:Y:S01]  /*11f50*/  USHF.R.S32.HI UR4, URZ, 0x1f, UR37 ;  /* 0x0000001f3f047899 */ /* 0x000fe20008011425 */
[----:B------:R-:W-:Y:S01]  /*11f60*/  VIMNMX R22, R0, 0x80, PT ;  /* 0x0000008000167848 */ /* 0x000fe20003fe0100 */
[----:B------:R2:W2:Y:S01]  /*11f70*/  LDS.128 R4, [R30+0x3000] ;  /* 0x003000001e047984 */ /* 0x0004a20000000c00 */
[----:B------:R-:W2:Y:S01]  /*11f80*/  LDC R35, c[0x0][0x80c] ;  /* 0x00020300ff237b82 */ /* 0x000ea20000000800 */
[----:B------:R-:W-:Y:S01]  /*11f90*/  IMAD R23, R31, UR5, R18 ;  /* 0x000000051f177c24 */ /* 0x000fe2000f8e0212 */
[C---:B------:R-:W-:Y:S01]  /*11fa0*/  ISETP.GE.AND P3, PT, R19.reuse, R22, PT ;  /* 0x000000161300720c */ /* 0x040fe20003f66270 */
[----:B------:R-:W-:Y:S01]  /*11fb0*/  IMAD.U32 R34, RZ, RZ, UR4 ;  /* 0x00000004ff227e24 */ /* 0x000fe2000f8e00ff */
[----:B------:R-:W-:Y:S01]  /*11fc0*/  ULDC.64 UR4, c[0x0][0x858] ;  /* 0x0002160000047ab9 */ /* 0x000fe20000000a00 */
[----:B------:R-:W-:Y:S01]  /*11fd0*/  VIADD R0, R19, 0x20 ;  /* 0x0000002013007836 */ /* 0x000fe20000000000 */
[----:B------:R-:W-:Y:S01]  /*11fe0*/  IADD3 R17, R17, R23, RZ ;  /* 0x0000001711117210 */ /* 0x000fe20007ffe0ff */
[----:B------:R-:W-:Y:S01]  /*11ff0*/  BSSY B0, `(.L_x_1914) ;  /* 0x000001d000007945 */ /* 0x000fe20003800000 */
[----:B------:R-:W-:-:S02]  /*12000*/  SEL R34, R34, RZ, !P4 ;  /* 0x000000ff22227207 */ /* 0x000fc40006000000 */
[-C--:B------:R-:W-:Y:S02]  /*12010*/  ISETP.GE.AND P2, PT, R0, R22.reuse, PT ;  /* 0x000000160000720c */ /* 0x080fe40003f46270 */
[----:B-1----:R-:W-:Y:S01]  /*12020*/  ISETP.GE.OR P6, PT, R20, R33, P3 ;  /* 0x000000211400720c */ /* 0x002fe20001fc6670 */
[----:B------:R-:W-:Y:S01]  /*12030*/  IMAD R0, R34, UR4, RZ ;  /* 0x0000000422007c24 */ /* 0x000fe2000f8e02ff */
[----:B------:R-:W-:Y:S02]  /*12040*/  SEL R37, RZ, UR37, P4 ;  /* 0x00000025ff257c07 */ /* 0x000fe4000a000000 */
[C---:B------:R-:W-:Y:S02]  /*12050*/  IADD3 R18, R19.reuse, 0x40, RZ ;  /* 0x0000004013127810 */ /* 0x040fe40007ffe0ff */
[C---:B------:R-:W-:Y:S01]  /*12060*/  LEA.HI.X.SX32 R3, R19.reuse, R3, 0x1, P0 ;  /* 0x0000000313037211 */ /* 0x040fe200000f0eff */
[----:B------:R-:W-:Y:S01]  /*12070*/  VIADD R19, R19, 0x60 ;  /* 0x0000006013137836 */ /* 0x000fe20000000000 */
[-C--:B------:R-:W-:Y:S01]  /*12080*/  ISETP.GE.AND P1, PT, R18, R22.reuse, PT ;  /* 0x000000161200720c */ /* 0x080fe20003f26270 */
[C---:B------:R-:W-:Y:S01]  /*12090*/  IMAD R23, R37.reuse, UR5, R0 ;  /* 0x0000000525177c24 */ /* 0x040fe2000f8e0200 */
[----:B------:R-:W-:Y:S01]  /*120a0*/  ISETP.GE.OR P5, PT, R20, R33, P2 ;  /* 0x000000211400720c */ /* 0x000fe200017a6670 */
[----:B------:R-:W-:Y:S01]  /*120b0*/  IMAD.WIDE.U32 R28, R37, UR4, R16 ;  /* 0x00000004251c7c25 */ /* 0x000fe2000f8e0010 */
[----:B------:R-:W-:-:S02]  /*120c0*/  ISETP.GE.AND P0, PT, R19, R22, PT ;  /* 0x000000161300720c */ /* 0x000fc40003f06270 */
[----:B------:R-:W-:Y:S01]  /*120d0*/  ISETP.GE.OR P4, PT, R20, R33, P1 ;  /* 0x000000211400720c */ /* 0x000fe20000f86670 */
[----:B------:R-:W-:-:S04]  /*120e0*/  IMAD.WIDE R26, R27, 0x80, R2 ;  /* 0x000000801b1a7825 */ /* 0x000fc800078e0202 */
[----:B------:R-:W-:Y:S01]  /*120f0*/  IMAD.IADD R23, R29, 0x1, R23 ;  /* 0x000000011d177824 */ /* 0x000fe200078e0217 */
[----:B--234-:R-:W-:Y:S07]  /*12100*/  @P6 BRA `(.L_x_1915) ;  /* 0x00000000002c6947 */ /* 0x01cfee0003800000 */
[----:B------:R-:W1:Y:S01]  /*12110*/  LDS.128 R16, [R30+0x4000] ;  /* 0x004000001e107984 */ /* 0x000e620000000c00 */
        /* <DEDUP_REMOVED lines=9> */
[----:B-1----:R1:W-:Y:S02]  /*121b0*/  STG.E.128 desc[UR38][R24.64], R16 ;  /* 0x0000001018007986 */ /* 0x0023e4000c101d26 */
.L_x_1915:
[----:B------:R-:W-:Y:S05]  /*121c0*/  BSYNC B0 ;  /* 0x0000000000007941 */ /* 0x000fea0003800000 */
.L_x_1914:
        /* <DEDUP_REMOVED lines=17> */
.L_x_1917:
[----:B------:R-:W-:Y:S05]  /*122e0*/  BSYNC B0 ;  /* 0x0000000000007941 */ /* 0x000fea0003800000 */
.L_x_1916:
[----:B--23--:R2:W3:Y:S01]  /*122f0*/  LDS.128 R16, [R30+0x6000] ;  /* 0x006000001e107984 */ /* 0x00c4e20000000c00 */
        /* <DEDUP_REMOVED lines=15> */
.L_x_1919:
[----:B------:R-:W-:Y:S05]  /*123f0*/  BSYNC B0 ;  /* 0x0000000000007941 */ /* 0x000fea0003800000 */
.L_x_1918:
[----:B---34-:R3:W4:Y:S01]  /*12400*/  LDS.128 R16, [R30+0x7000] ;  /* 0x007000001e107984 */ /* 0x0187220000000c00 */
        /* <DEDUP_REMOVED lines=14> */
[----:B----4-:R4:W-:Y:S02]  /*124f0*/  STG.E.128 desc[UR38][R22.64], R16 ;  /* 0x0000001016007986 */ /* 0x0109e4000c101d26 */
.L_x_1921:
[----:B------:R-:W-:Y:S05]  /*12500*/  BSYNC B0 ;  /* 0x0000000000007941 */ /* 0x000fea0003800000 */
.L_x_1920:
        /* <DEDUP_REMOVED lines=27> */
.L_x_1923:
[----:B------:R-:W-:Y:S05]  /*126c0*/  BSYNC B0 ;  /* 0x0000000000007941 */ /* 0x000fea0003800000 */
.L_x_1922:
        /* <DEDUP_REMOVED lines=15> */
.L_x_1925:
[----:B------:R-:W-:Y:S05]  /*127c0*/  BSYNC B0 ;  /* 0x0000000000007941 */ /* 0x000fea0003800000 */
.L_x_1924:
        /* <DEDUP_REMOVED lines=15> */
.L_x_1927:
[----:B------:R-:W-:Y:S05]  /*128c0*/  BSYNC B0 ;  /* 0x0000000000007941 */ /* 0x000fea0003800000 */
.L_x_1926:
        /* <DEDUP_REMOVED lines=15> */
.L_x_1912:
        /* <DEDUP_REMOVED lines=16> */
[----:B------:R-:W-:Y:S01]  /*12ac0*/  IMAD.U32 R6, RZ, RZ, UR4 ;  /* 0x00000004ff067e24 */ /* 0x000fe2000f8e00ff */
[----:B------:R-:W-:-:S05]  /*12ad0*/  MOV R7, UR5 ;  /* 0x0000000500077c02 */ /* 0x000fca0008000f00 */
        /* <DEDUP_REMOVED lines=8> */
[----:B------:R-:W-:-:S05]  /*12b60*/  LOP3.LUT R11, R10, 0x1ffffff8, RZ, 0xc0, !PT ;  /* 0x1ffffff80a0b7812 */ /* 0x000fca00078ec0ff */
[----:B------:R-:W-:Y:S01]  /*12b70*/  IMAD.IADD R11, R8, 0x1, -R11 ;  /* 0x00000001080b7824 */ /* 0x000fe200078e0a0b */
[----:B--2---:R-:W-:Y:S02]  /*12b80*/  @P4 SHF.R.S32.HI R3, RZ, 0x1f, R9 ;  /* 0x0000001fff034819 */ /* 0x004fe40000011409 */
[----:B------:R-:W-:Y:S01]  /*12b90*/  @P4 MOV R2, R9 ;  /* 0x0000000900024202 */ /* 0x000fe20000000f00 */
[----:B-1-3--:R-:W-:Y:S06]  /*12ba0*/  @P0 BRA `(.L_x_1928) ;  /* 0x0000000000100947 */ /* 0x00afec0003800000 */
[----:B------:R-:W-:Y:S05]  /*12bb0*/  @!P4 BRA `(.L_x_1928) ;  /* 0x00000000000cc947 */ /* 0x000fea0003800000 */
[----:B------:R-:W2:Y:S04]  /*12bc0*/  LDG.E R7, desc[UR38][R4.64] ;  /* 0x0000002604077981 */ /* 0x000ea8000c1e1900 */
[----:B-----5:R-:W2:Y:S02]  /*12bd0*/  LDG.E R0, desc[UR38][R4.64+0x4] ;  /* 0x0000042604007981 */ /* 0x020ea4000c1e1900 */
[----:B--2---:R-:W-:-:S07]  /*12be0*/  IMAD.IADD R0, R0, 0x1, -R7 ;  /* 0x0000000100007824 */ /* 0x004fce00078e0a07 */
.L_x_1928:
[----:B------:R-:W1:Y:S01]  /*12bf0*/  LDC R21, c[0x0][0x80c] ;  /* 0x00020300ff157b82 */ /* 0x000e620000000800 */
[----:B------:R-:W-:Y:S01]  /*12c00*/  SHF.R.S32.HI R7, RZ, 0x3, R10 ;  /* 0x00000003ff077819 */ /* 0x000fe2000001140a */
[----:B------:R-:W-:Y:S01]  /*12c10*/  IMAD.SHL.U32 R10, R11, 0x8, RZ ;  /* 0x000000080b0a7824 */ /* 0x000fe200078e00ff */
[----:B------:R-:W-:Y:S01]  /*12c20*/  SHF.R.S32.HI R14, RZ, 0x1f, R19 ;  /* 0x0000001fff0e7819 */ /* 0x000fe20000011413 */
[----:B------:R-:W-:Y:S01]  /*12c30*/  ULDC.64 UR4, c[0x0][0x820] ;  /* 0x0002080000047ab9 */ /* 0x000fe20000000a00 */
[----:B-----5:R-:W-:Y:S01]  /*12c40*/  IMAD R0, R15, -0x80, R0 ;  /* 0xffffff800f007824 */ /* 0x020fe200078e0200 */
[C---:B------:R-:W-:Y:S01]  /*12c50*/  IADD3 R2, P0, R7.reuse, R2, RZ ;  /* 0x0000000207027210 */ /* 0x040fe20007f1e0ff */
[C---:B------:R-:W-:Y:S01]  /*12c60*/  VIADD R17, R7.reuse, 0x40 ;  /* 0x0000004007117836 */ /* 0x040fe20000000000 */
[--C-:B------:R-:W-:Y:S01]  /*12c70*/  SHF.R.S32.HI R11, RZ, 0x1f, R10.reuse ;  /* 0x0000001fff0b7819 */ /* 0x100fe2000001140a */
[----:B------:R-:W-:Y:S01]  /*12c80*/  IMAD R6, R14, UR4, RZ ;  /* 0x000000040e067c24 */ /* 0x000fe2000f8e02ff */
[----:B------:R-:W2:Y:S01]  /*12c90*/  LDC R23, c[0x0][0x83c] ;  /* 0x00020f00ff177b82 */ /* 0x000ea20000000800 */
[----:B------:R-:W-:Y:S01]  /*12ca0*/  ISETP.GE.AND P3, PT, R7, R0, PT ;  /* 0x000000000700720c */ /* 0x000fe20003f66270 */
[----:B------:R-:W-:Y:S01]  /*12cb0*/  BSSY B0, `(.L_x_1929) ;  /* 0x0000022000007945 */ /* 0x000fe20003800000 */
[----:B------:R-:W-:Y:S01]  /*12cc0*/  IMAD.WIDE.U32 R4, R19, UR4, R10 ;  /* 0x0000000413047c25 */ /* 0x000fe2000f8e000a */
[----:B------:R-:W-:Y:S01]  /*12cd0*/  USHF.R.S32.HI UR4, URZ, 0x1f, UR37 ;  /* 0x0000001f3f047899 */ /* 0x000fe20008011425 */
[----:B------:R-:W-:-:S02]  /*12ce0*/  LEA.HI.X.SX32 R3, R7, R3, 0x1, P0 ;  /* 0x0000000307037211 */ /* 0x000fc400000f0eff */
[C---:B------:R-:W-:Y:S01]  /*12cf0*/  IADD3 R13, R7.reuse, 0x20, RZ ;  /* 0x00000020070d7810 */ /* 0x040fe20007ffe0ff */
[----:B------:R-:W-:Y:S01]  /*12d00*/  VIADD R7, R7, 0x60 ;  /* 0x0000006007077836 */ /* 0x000fe20000000000 */
[-C--:B------:R-:W-:Y:S01]  /*12d10*/  ISETP.GE.AND P1, PT, R17, R0.reuse, PT ;  /* 0x000000001100720c */ /* 0x080fe20003f26270 */
[----:B------:R-:W-:Y:S01]  /*12d20*/  IMAD R9, R19, UR5, R6 ;  /* 0x0000000513097c24 */ /* 0x000fe2000f8e0206 */
[----:B------:R-:W-:Y:S01]  /*12d30*/  MOV R12, UR4 ;  /* 0x00000004000c7c02 */ /* 0x000fe20008000f00 */
[----:B------:R-:W-:Y:S01]  /*12d40*/  ULDC.64 UR4, c[0x0][0x828] ;  /* 0x00020a0000047ab9 */ /* 0x000fe20000000a00 */
[----:B------:R-:W-:Y:S01]  /*12d50*/  ISETP.GE.AND P2, PT, R13, R0, PT ;  /* 0x000000000d00720c */ /* 0x000fe20003f46270 */
[----:B------:R-:W-:Y:S01]  /*12d60*/  IMAD.IADD R5, R5, 0x1, R9 ;  /* 0x0000000105057824 */ /* 0x000fe200078e0209 */
[----:B-1----:R-:W-:Y:S02]  /*12d70*/  ISETP.GE.OR P6, PT, R10, R21, P3 ;  /* 0x000000150a00720c */ /* 0x002fe40001fc6670 */
[----:B------:R-:W-:-:S02]  /*12d80*/  SEL R12, R12, RZ, !P4 ;  /* 0x000000ff0c0c7207 */ /* 0x000fc40006000000 */
[----:B------:R-:W-:Y:S01]  /*12d90*/  ISETP.GE.AND P0, PT, R7, R0, PT ;  /* 0x000000000700720c */ /* 0x000fe20003f06270 */
[----:B------:R-:W-:Y:S01]  /*12da0*/  IMAD.WIDE R6, R15, 0x80, R2 ;  /* 0x000000800f067825 */ /* 0x000fe200078e0202 */
[----:B------:R-:W-:Y:S02]  /*12db0*/  SEL R17, RZ, UR37, P4 ;  /* 0x00000025ff117c07 */ /* 0x000fe4000a000000 */
[-C--:B------:R-:W-:Y:S01]  /*12dc0*/  ISETP.GE.OR P5, PT, R10, R21.reuse, P2 ;  /* 0x000000150a00720c */ /* 0x080fe200017a6670 */
[----:B------:R-:W-:Y:S01]  /*12dd0*/  IMAD R0, R12, UR4, RZ ;  /* 0x000000040c007c24 */ /* 0x000fe2000f8e02ff */
[----:B------:R-:W-:Y:S01]  /*12de0*/  ISETP.GE.OR P4, PT, R10, R21, P1 ;  /* 0x000000150a00720c */ /* 0x000fe20000f86670 */
[----:B------:R-:W-:-:S04]  /*12df0*/  IMAD.WIDE.U32 R8, R17, UR4, R4 ;  /* 0x0000000411087c25 */ /* 0x000fc8000f8e0004 */
[----:B------:R-:W-:-:S04]  /*12e00*/  IMAD R13, R17, UR5, R0 ;  /* 0x00000005110d7c24 */ /* 0x000fc8000f8e0200 */
[----:B------:R-:W-:Y:S01]  /*12e10*/  IMAD.IADD R5, R9, 0x1, R13 ;  /* 0x0000000109057824 */ /* 0x000fe200078e020d */
[----:B--2---:R-:W-:Y:S06]  /*12e20*/  @P6 BRA `(.L_x_1930) ;  /* 0x0000000000286947 */ /* 0x004fec0003800000 */
        /* <DEDUP_REMOVED lines=10> */
.L_x_1930:
[----:B------:R-:W-:Y:S05]  /*12ed0*/  BSYNC B0 ;  /* 0x0000000000007941 */ /* 0x000fea0003800000 */
.L_x_1929:
        /* <DEDUP_REMOVED lines=16> */
.L_x_1932:
[----:B------:R-:W-:Y:S05]  /*12fe0*/  BSYNC B0 ;  /* 0x0000000000007941 */ /* 0x000fea0003800000 */
.L_x_1931:
        /* <DEDUP_REMOVED lines=11> */
[----:B--2---:R-:W-:Y:S02]  /*130a0*/  LEA R20, P4, R2, UR4, 0x1 ;  /* 0x0000000402147c11 */ /* 0x004fe4000f8808ff */
[----:B------:R-:W-:-:S04]  /*130b0*/  IADD3 R3, R3, R13, RZ ;  /* 0x0000000d03037210 */ /* 0x000fc80007ffe0ff */
[----:B------:R-:W-:-:S05]  /*130c0*/  LEA.HI.X R21, R2, UR5, R3, 0x1, P4 ;  /* 0x0000000502157c11 */ /* 0x000fca000a0f0c03 */
[----:B------:R3:W-:Y:S02]  /*130d0*/  STG.E.128 desc[UR38][R20.64], RZ ;  /* 0x000000ff14007986 */ /* 0x0007e4000c101d26 */
.L_x_1934:
[----:B------:R-:W-:Y:S05]  /*130e0*/  BSYNC B0 ;  /* 0x0000000000007941 */ /* 0x000fea0003800000 */
.L_x_1933:
        /* <DEDUP_REMOVED lines=15> */
.L_x_1936:
[----:B------:R-:W-:Y:S05]  /*131e0*/  BSYNC B0 ;  /* 0x0000000000007941 */ /* 0x000fea0003800000 */
.L_x_1935:
        /* <DEDUP_REMOVED lines=26> */
.L_x_1938:
[----:B------:R-:W-:Y:S05]  /*13390*/  BSYNC B0 ;  /* 0x0000000000007941 */ /* 0x000fea0003800000 */
.L_x_1937:
[----:B------:R-:W-:Y:S04]  /*133a0*/  BSSY B0, `(.L_x_1939) ;  /* 0x000000f000007945 */ /* 0x000fe80003800000 */
[----:B------:R-:W-:Y:S05]  /*133b0*/  @P2 BRA `(.L_x_1940) ;  /* 0x0000000000342947 */ /* 0x000fea0003800000 */
[----:B----4-:R-:W-:Y:S01]  /*133c0*/  IADD3 R11, P2, R6, 0x20, RZ ;  /* 0x00000020060b7810 */ /* 0x010fe20007f5e0ff */
        /* <DEDUP_REMOVED lines=12> */
.L_x_1940:
[----:B------:R-:W-:Y:S05]  /*13490*/  BSYNC B0 ;  /* 0x0000000000007941 */ /* 0x000fea0003800000 */
.L_x_1939:
        /* <DEDUP_REMOVED lines=15> */
.L_x_1942:
[----:B------:R-:W-:Y:S05]  /*13590*/  BSYNC B0 ;  /* 0x0000000000007941 */ /* 0x000fea0003800000 */
.L_x_1941:
        /* <DEDUP_REMOVED lines=13> */
[----:B------:R1:W-:Y:S01]  /*13670*/  STG.E.128 desc[UR38][R4.64], RZ ;  /* 0x000000ff04007986 */ /* 0x0003e2000c101d26 */
[----:B------:R-:W-:Y:S05]  /*13680*/  BRA `(.L_x_1862) ;  /* 0x0000004400887947 */ /* 0x000fea0003800000 */
.L_x_1857:
        /* <DEDUP_REMOVED lines=21> */
.L_x_1944:
        /* <DEDUP_REMOVED lines=13> */
.L_x_1946:
[----:B------:R-:W-:-:S05]  /*138b0*/  ULDC UR4, c[0x0][0x8bc] ;  /* 0x00022f0000047ab9 */ /* 0x000fca0000000800 */
.L_x_1945:
        /* <DEDUP_REMOVED lines=13> */
[----:B------:R-:W-:Y:S01]  /*13990*/  IMAD.U32 R2, RZ, RZ, UR4 ;  /* 0x00000004ff027e24 */ /* 0x000fe2000f8e00ff */
[----:B------:R-:W-:Y:S01]  /*139a0*/  MOV R3, UR5 ;  /* 0x0000000500037c02 */ /* 0x000fe20008000f00 */
[----:B------:R-:W-:Y:S02]  /*139b0*/  ULDC.64 UR4, c[0x0][0x780] ;  /* 0x0001e00000047ab9 */ /* 0x000fe40000000a00 */
[----:B------:R-:W-:-:S04]  /*139c0*/  UISETP.NE.U32.AND UP1, UPT, UR4, URZ, UPT ;  /* 0x0000003f0400728c */ /* 0x000fc8000bf25070 */
[----:B------:R-:W2:Y:S01]  /*139d0*/  @P1 LDG.E R0, desc[UR38][R2.64] ;  /* 0x0000002602001981 */ /* 0x000ea2000c1e1900 */
[----:B------:R-:W-:-:S06]  /*139e0*/  UISETP.NE.AND.EX UP1, UPT, UR5, URZ, UPT, UP1 ;  /* 0x0000003f0500728c */ /* 0x000fcc000bf25310 */
[----:B------:R-:W-:-:S05]  /*139f0*/  PLOP3.LUT P2, PT, PT, PT, UP1, 0x80, 0x0 ;  /* 0x000000000000781c */ /* 0x000fca0003f4f018 */
[----:B------:R-:W-:Y:S02]  /*13a00*/  @UP1 ULDC.64 UR4, c[0x0][0x780] ;  /* 0x0001e00000041ab9 */ /* 0x000fe40000000a00 */
[----:B------:R-:W-:-:S06]  /*13a10*/  @UP1 UIMAD.WIDE UR4, UR16, 0x4, UR4 ;  /* 0x00000004100418a5 */ /* 0x000fcc000f8e0204 */
[----:B------:R-:W-:Y:S02]  /*13a20*/  IMAD.U32 R4, RZ, RZ, UR4 ;  /* 0x00000004ff047e24 */ /* 0x000fe4000f8e00ff */
[----:B------:R-:W-:-:S05]  /*13a30*/  IMAD.U32 R5, RZ, RZ, UR5 ;  /* 0x00000005ff057e24 */ /* 0x000fca000f8e00ff */
[----:B------:R-:W3:Y:S01]  /*13a40*/  @P2 LDG.E R4, desc[UR38][R4.64] ;  /* 0x0000002604042981 */ /* 0x000ee2000c1e1900 */
[----:B------:R-:W-:Y:S01]  /*13a50*/  PLOP3.LUT P0, PT, PT, PT, UP0, 0x80, 0x0 ;  /* 0x000000000000781c */ /* 0x000fe20003f0f008 */
[----:B------:R-:W-:Y:S01]  /*13a60*/  ULDC UR10, c[0x0][0x280] ;  /* 0x0000a000000a7ab9 */ /* 0x000fe20000000800 */
[----:B-1----:R-:W-:-:S11]  /*13a70*/  USHF.R.S32.HI UR17, URZ, 0x1f, UR7 ;  /* 0x0000001f3f117899 */ /* 0x002fd60008011407 */
[----:B--2---:R-:W-:Y:S02]  /*13a80*/  @P0 R2UR UR4, R0 ;  /* 0x00000000000402ca */ /* 0x004fe400000e0000 */
[----:B------:R-:W-:-:S04]  /*13a90*/  ISETP.NE.U32.AND P0, PT, RZ, UR8, PT ;  /* 0x00000008ff007c0c */ /* 0x000fc8000bf05070 */
        /* <DEDUP_REMOVED lines=14> */
.L_x_1947:
        /* <DEDUP_REMOVED lines=8> */
[----:B------:R-:W-:Y:S02]  /*13c00*/  IMAD.U32 R2, RZ, RZ, UR8 ;  /* 0x00000008ff027e24 */ /* 0x000fe4000f8e00ff */
[----:B------:R-:W-:-:S05]  /*13c10*/  IMAD.U32 R3, RZ, RZ, UR9 ;  /* 0x00000009ff037e24 */ /* 0x000fca000f8e00ff */
[----:B------:R-:W2:Y:S02]  /*13c20*/  LDG.E R2, desc[UR38][R2.64] ;  /* 0x0000002602027981 */ /* 0x000ea4000c1e1900 */
[----:B--2---:R-:W-:Y:S01]  /*13c30*/  R2UR UR11, R2 ;  /* 0x00000000020b72ca */ /* 0x004fe200000e0000 */
[----:B------:R-:W-:-:S14]  /*13c40*/  BRA `(.L_x_1949) ;  /* 0x0000000000307947 */ /* 0x000fdc0003800000 */
.L_x_1948:
        /* <DEDUP_REMOVED lines=8> */
[----:B------:R-:W2:Y:S04]  /*13cd0*/  LDG.E R0, desc[UR38][R2.64] ;  /* 0x0000002602007981 */ /* 0x000ea8000c1e1900 */
[----:B------:R-:W2:Y:S02]  /*13ce0*/  LDG.E R5, desc[UR38][R2.64+0x4] ;  /* 0x0000042602057981 */ /* 0x000ea4000c1e1900 */
[----:B--2---:R-:W-:-:S05]  /*13cf0*/  IMAD.IADD R0, R5, 0x1, -R0 ;  /* 0x0000000105007824 */ /* 0x004fca00078e0a00 */
[----:B------:R-:W-:-:S15]  /*13d00*/  R2UR UR11, R0 ;  /* 0x00000000000b72ca */ /* 0x000fde00000e0000 */
.L_x_1949:
[----:B------:R-:W-:Y:S01]  /*13d10*/  UIADD3 UR8, -UR11, UR10, UR6 ;  /* 0x0000000a0b087290 */ /* 0x000fe2000fffe106 */
[----:B------:R-:W-:Y:S01]  /*13d20*/  ISETP.LE.AND P0, PT, RZ, UR22, PT ;  /* 0x00000016ff007c0c */ /* 0x000fe2000bf03270 */
[----:B------:R-:W-:Y:S01]  /*13d30*/  ULDC UR9, c[0x0][0x74c] ;  /* 0x0001d30000097ab9 */ /* 0x000fe20000000800 */
[----:B------:R-:W-:Y:S02]  /*13d40*/  USHF.R.S32.HI UR13, URZ, 0x1f, UR16 ;  /* 0x0000001f3f0d7899 */ /* 0x000fe40008011410 */
[----:B------:R-:W-:Y:S02]  /*13d50*/  UIADD3 UR9, UR8, -UR9, URZ ;  /* 0x8000000908097290 */ /* 0x000fe4000fffe03f */
[----:B------:R-:W-:Y:S02]  /*13d60*/  UIADD3 UR8, UR10, 0x7f, URZ ;  /* 0x0000007f0a087890 */ /* 0x000fe4000fffe03f */
[----:B------:R-:W-:Y:S01]  /*13d70*/  USHF.R.S32.HI UR12, URZ, 0x1f, UR9 ;  /* 0x0000001f3f0c7899 */ /* 0x000fe20008011409 */
[----:B------:R-:W-:Y:S01]  /*13d80*/  ULDC UR15, c[0x0][0x288] ;  /* 0x0000a200000f7ab9 */ /* 0x000fe20000000800 */
[----:B------:R-:W-:-:S02]  /*13d90*/  USEL UR20, UR13, URZ, !UP0 ;  /* 0x0000003f0d147287 */ /* 0x000fc4000c000000 */
[----:B------:R-:W-:Y:S02]  /*13da0*/  ULEA.HI UR12, UR12, UR9, URZ, 0x7 ;  /* 0x000000090c0c7291 */ /* 0x000fe4000f8f383f */
[----:B------:R-:W-:Y:S02]  /*13db0*/  USHF.R.S32.HI UR9, URZ, 0x1f, UR8 ;  /* 0x0000001f3f097899 */ /* 0x000fe40008011408 */
[----:B------:R-:W-:Y:S02]  /*13dc0*/  USHF.R.S32.HI UR12, URZ, 0x7, UR12 ;  /* 0x000000073f0c7899 */ /* 0x000fe4000801140c */
[----:B------:R-:W-:Y:S02]  /*13dd0*/  ULEA.HI UR8, UR9, UR8, URZ, 0x7 ;  /* 0x0000000809087291 */ /* 0x000fe4000f8f383f */
[----:B------:R-:W-:Y:S02]  /*13de0*/  UIMAD UR13, UR16, UR15, URZ ;  /* 0x0000000f100d72a4 */ /* 0x000fe4000f8e023f */
[----:B------:R-:W-:-:S02]  /*13df0*/  UISETP.LT.AND UP1, UPT, URZ, UR12, UPT ;  /* 0x0000000c3f00728c */ /* 0x000fc4000bf21270 */
[----:B------:R-:W-:Y:S02]  /*13e00*/  USHF.R.S32.HI UR8, URZ, 0x7, UR8 ;  /* 0x000000073f087899 */ /* 0x000fe40008011408 */
[----:B------:R-:W-:Y:S02]  /*13e10*/  USEL UR14, UR16, URZ, !UP0 ;  /* 0x0000003f100e7287 */ /* 0x000fe4000c000000 */
[----:B------:R-:W-:Y:S02]  /*13e20*/  UIADD3 UR23, UP0, UR13, UR7, URZ ;  /* 0x000000070d177290 */ /* 0x000fe4000ff1e03f */
[----:B------:R-:W-:Y:S01]  /*13e30*/  USEL UR9, URZ, UR12, !UP1 ;  /* 0x0000000c3f097287 */ /* 0x000fe2000c800000 */
[----:B------:R-:W-:Y:S01]  /*13e40*/  MOV R9, UR8 ;  /* 0x0000000800097c02 */ /* 0x000fe20008000f00 */
[----:B------:R-:W-:Y:S10]  /*13e50*/  @!P0 BRA `(.L_x_1950) ;  /* 0x0000000000248947 */ /* 0x000ff40003800000 */
[----:B------:R-:W-:-:S03]  /*13e60*/  UIADD3 UR6, UR6, 0xff, UR10 ;  /* 0x000000ff06067890 */ /* 0x000fc6000fffe00a */
[----:B------:R-:W-:Y:S02]  /*13e70*/  ULDC UR10, c[0x0][0x748] ;  /* 0x0001d200000a7ab9 */ /* 0x000fe40000000800 */
[----:B------:R-:W-:-:S04]  /*13e80*/  UIADD3 UR6, UR6, UR10, -UR11 ;  /* 0x0000000a06067290 */ /* 0x000fc8000fffe80b */
[----:B------:R-:W-:-:S04]  /*13e90*/  USHF.R.S32.HI UR10, URZ, 0x1f, UR6 ;  /* 0x0000001f3f0a7899 */ /* 0x000fc80008011406 */
[----:B------:R-:W-:-:S04]  /*13ea0*/  ULEA.HI UR10, UR10, UR6, URZ, 0x7 ;  /* 0x000000060a0a7291 */ /* 0x000fc8000f8f383f */
[----:B------:R-:W-:-:S04]  /*13eb0*/  USHF.R.S32.HI UR10, URZ, 0x7, UR10 ;  /* 0x000000073f0a7899 */ /* 0x000fc8000801140a */
[----:B------:R-:W-:-:S04]  /*13ec0*/  UISETP.LT.AND UP1, UPT, UR8, UR10, UPT ;  /* 0x0000000a0800728c */ /* 0x000fc8000bf21270 */
[----:B------:R-:W-:-:S06]  /*13ed0*/  USEL UR10, UR8, UR10, UP1 ;  /* 0x0000000a080a7287 */ /* 0x000fcc0008800000 */
[----:B------:R-:W-:-:S07]  /*13ee0*/  IMAD.U32 R9, RZ, RZ, UR10 ;  /* 0x0000000aff097e24 */ /* 0x000fce000f8e00ff */
.L_x_1950:
[----:B------:R-:W-:Y:S02]  /*13ef0*/  ISETP.GT.AND P1, PT, R9, UR9, PT ;  /* 0x0000000909007c0c */ /* 0x000fe4000bf24270 */
[----:B------:R-:W-:Y:S01]  /*13f00*/  ELECT P0, URZ, PT ;  /* 0x00000000003f782f */ /* 0x000fe20003800000 */
[----:B------:R-:W-:-:S10]  /*13f10*/  ULEA.HI.X.SX32 UR10, UR13, UR17, 0x1, UP0 ;  /* 0x000000110d0a7291 */ /* 0x000fd400080f0e3f */
[----:B------:R-:W-:Y:S05]  /*13f20*/  @!P1 BRA `(.L_x_1951) ;  /* 0x0000001000849947 */ /* 0x000fea0003800000 */
[----:B------:R-:W1:Y:S01]  /*13f30*/  S2R R2, SR_TID.X ;  /* 0x0000000000027919 */ /* 0x000e620000002100 */
[----:B------:R-:W-:Y:S01]  /*13f40*/  ULDC.64 UR18, c[0x0][0x2d8] ;  /* 0x0000b60000127ab9 */ /* 0x000fe20000000a00 */
[----:B------:R-:W-:Y:S01]  /*13f50*/  VIADD R0, R9, -UR9 ;  /* 0x8000000909007c36 */ /* 0x000fe20008000000 */
[----:B------:R-:W-:Y:S02]  /*13f60*/  UIMAD UR6, UR17, UR18, URZ ;  /* 0x00000012110672a4 */ /* 0x000fe4000f8e023f */
[----:B------:R-:W-:Y:S02]  /*13f70*/  UIMAD.WIDE.U32 UR12, UR7, UR18, URZ ;  /* 0x00000012070c72a5 */ /* 0x000fe4000f8e003f */
[----:B------:R-:W-:Y:S01]  /*13f80*/  UIMAD UR19, UR7, UR19, UR6 ;  /* 0x00000013071372a4 */ /* 0x000fe2000f8e0206 */
[----:B------:R-:W-:Y:S01]  /*13f90*/  LOP3.LUT R0, R0, 0x1, RZ, 0xc0, !PT ;  /* 0x0000000100007812 */ /* 0x000fe200078ec0ff */
[----:B------:R-:W-:Y:S02]  /*13fa0*/  UIADD3 UR6, UP0, UR4, UR12, URZ ;  /* 0x0000000c04067290 */ /* 0x000fe4000ff1e03f */
[----:B------:R-:W-:Y:S01]  /*13fb0*/  UIADD3 UR19, UR13, UR19, URZ ;  /* 0x000000130d137290 */ /* 0x000fe2000fffe03f */
[----:B------:R-:W-:Y:S01]  /*13fc0*/  ISETP.NE.U32.AND P1, PT, R0, 0x1, PT ;  /* 0x000000010000780c */ /* 0x000fe20003f25070 */
[----:B------:R-:W-:Y:S01]  /*13fd0*/  ULDC.64 UR16, c[0x0][0x2e0] ;  /* 0x0000b80000107ab9 */ /* 0x000fe20000000a00 */
[----:B------:R-:W-:Y:S01]  /*13fe0*/  ULDC UR18, c[0x0][0x760] ;  /* 0x0001d80000127ab9 */ /* 0x000fe20000000800 */
[----:B------:R-:W-:-:S02]  /*13ff0*/  UIADD3.X UR7, UR5, UR19, URZ, UP0, !UPT ;  /* 0x0000001305077290 */ /* 0x000fc400087fe43f */
[----:B------:R-:W-:Y:S02]  /*14000*/  UIMAD UR11, UR20, UR16, URZ ;  /* 0x00000010140b72a4 */ /* 0x000fe4000f8e023f */
[----:B------:R-:W-:Y:S02]  /*14010*/  UIMAD.WIDE.U32 UR6, UR14, UR16, UR6 ;  /* 0x000000100e0672a5 */ /* 0x000fe4000f8e0006 */
[----:B------:R-:W-:Y:S02]  /*14020*/  UIMAD UR17, UR14, UR17, UR11 ;  /* 0x000000110e1172a4 */ /* 0x000fe4000f8e020b */
[----:B------:R-:W-:Y:S02]  /*14030*/  UIMAD UR11, UR15, UR18, URZ ;  /* 0x000000120f0b72a4 */ /* 0x000fe4000f8e023f */
[----:B------:R-:W-:Y:S01]  /*14040*/  UIADD3 UR24, UR7, UR17, URZ ;  /* 0x0000001107187290 */ /* 0x000fe2000fffe03f */
[----:B-1----:R-:W-:Y:S01]  /*14050*/  LOP3.LUT R10, R2, 0x1f, RZ, 0xc0, !PT ;  /* 0x0000001f020a7812 */ /* 0x002fe200078ec0ff */
[----:B------:R-:W-:Y:S10]  /*14060*/  @P1 BRA `(.L_x_1952) ;  /* 0x00000004006c1947 */ /* 0x000ff40003800000 */
        /* <DEDUP_REMOVED lines=11> */
.L_x_1955:
[----:B------:R-:W2:Y:S04]  /*14120*/  LDG.E.STRONG.GPU R0, desc[UR38][R2.64] ;  /* 0x0000002602007981 */ /* 0x000ea8000c1ef900 */
[----:B--2---:R-:W-:Y:S01]  /*14130*/  CCTL.IVALL ;  /* 0x00000000ff00798f */ /* 0x004fe20002000000 */
[----:B------:R-:W-:Y:S05]  /*14140*/  YIELD ;  /* 0x0000000000007946 */ /* 0x000fea0003800000 */
[----:B------:R-:W-:-:S13]  /*14150*/  ISETP.NE.AND P1, PT, R0, UR22, PT ;  /* 0x0000001600007c0c */ /* 0x000fda000bf25270 */
[----:B------:R-:W-:Y:S05]  /*14160*/  @P1 BRA `(.L_x_1955) ;  /* 0xfffffffc00ec1947 */ /* 0x000fea000383ffff */
.L_x_1954:
[----:B------:R-:W-:Y:S05]  /*14170*/  BSYNC B0 ;  /* 0x0000000000007941 */ /* 0x000fea0003800000 */
.L_x_1953:
[----:B------:R-:W-:-:S03]  /*14180*/  UMOV UR15, 0xffffffff ;  /* 0xffffffff000f7882 */ /* 0x000fc60000000000 */
[----:B------:R-:W-:Y:S05]  /*14190*/  BRA.DIV UR15, `(.L_x_1956) ;  /* 0x0000003e0f787947 */ /* 0x000fea000b800000 */
[----:B------:R-:W-:Y:S01]  /*141a0*/  NOP ;  /* 0x0000000000007918 */ /* 0x000fe20000000000 */
.L_x_2039:
        /* <DEDUP_REMOVED lines=22> */
.L_x_1958:
[----:B------:R-:W-:Y:S05]  /*14310*/  BSYNC B0 ;  /* 0x0000000000007941 */ /* 0x000fea0003800000 */
.L_x_1957:
        /* <DEDUP_REMOVED lines=20> */
.L_x_1960:
[----:B------:R-:W-:Y:S05]  /*14460*/  BSYNC B0 ;  /* 0x0000000000007941 */ /* 0x000fea0003800000 */
.L_x_1959:
[----:B------:R-:W-:Y:S06]  /*14470*/  BAR.ARV 0xa, 0xa0 ;  /* 0x0282800000007b1d */ /* 0x000fec0000002000 */
[----:B------:R-:W-:Y:S04]  /*14480*/  BSSY B0, `(.L_x_1961) ;  /* 0x0000003000007945 */ /* 0x000fe80003800000 */
[----:B------:R-:W-:Y:S05]  /*14490*/  @!P0 BRA `(.L_x_1962) ;  /* 0x0000000000048947 */ /* 0x000fea0003800000 */
[----:B------:R-:W-:-:S04]  /*144a0*/  DEPBAR.LE SB0, 0x0 ;  /* 0x000080000000791a */ /* 0x000fc80000000000 */
.L_x_1962:
[----:B------:R-:W-:Y:S05]  /*144b0*/  BSYNC B0 ;  /* 0x0000000000007941 */ /* 0x000fea0003800000 */
.L_x_1961:
        /* <DEDUP_REMOVED lines=19> */
.L_x_1964:
[----:B------:R-:W-:Y:S05]  /*145f0*/  BSYNC B0 ;  /* 0x0000000000007941 */ /* 0x000fea0003800000 */
.L_x_1963:
[----:B------:R-:W-:Y:S01]  /*14600*/  UIADD3 UR15, UR9, 0x1, URZ ;  /* 0x00000001090f7890 */ /* 0x000fe2000fffe03f */
[----:B------:R-:W-:Y:S11]  /*14610*/  BRA `(.L_x_1965) ;  /* 0x0000000000047947 */ /* 0x000ff60003800000 */
.L_x_1952:
[----:B------:R-:W-:-:S05]  /*14620*/  UMOV UR15, UR9 ;  /* 0x00000009000f7c82 */ /* 0x000fca0008000000 */
.L_x_1965:
[----:B------:R-:W-:-:S06]  /*14630*/  UIADD3 UR9, UR9, 0x1, URZ ;  /* 0x0000000109097890 */ /* 0x000fcc000fffe03f */
[----:B------:R-:W-:Y:S01]  /*14640*/  ISETP.NE.AND P1, PT, R9, UR9, PT ;  /* 0x0000000909007c0c */ /* 0x000fe2000bf25270 */
[----:B------:R-:W-:-:S12]  /*14650*/  UMOV UR9, UR15 ;  /* 0x0000000f00097c82 */ /* 0x000fd80008000000 */
[----:B------:R-:W-:Y:S05]  /*14660*/  @!P1 BRA `(.L_x_1951) ;  /* 0x0000000800b49947 */ /* 0x000fea0003800000 */
[----:B------:R-:W-:Y:S01]  /*14670*/  UMOV UR18, UR12 ;  /* 0x0000000c00127c82 */ /* 0x000fe20008000000 */
[----:B------:R-:W-:Y:S01]  /*14680*/  UMOV UR9, UR15 ;  /* 0x0000000f00097c82 */ /* 0x000fe20008000000 */
[----:B------:R-:W-:-:S03]  /*14690*/  UIMAD.WIDE.U32 UR12, UR14, UR16, UR18 ;  /* 0x000000100e0c72a5 */ /* 0x000fc6000f8e0012 */
[----:B------:R-:W-:Y:S01]  /*146a0*/  ULDC.64 UR18, c[0x0][0x2c0] ;  /* 0x0000b00000127ab9 */ /* 0x000fe20000000a00 */
[----:B------:R-:W-:-:S04]  /*146b0*/  UIADD3 UR4, UP0, UR4, UR12, URZ ;  /* 0x0000000c04047290 */ /* 0x000fc8000ff1e03f */
[----:B------:R-:W-:Y:S02]  /*146c0*/  UIADD3.X UR5, UR5, UR17, UR13, UP0, !UPT ;  /* 0x0000001105057290 */ /* 0x000fe400087fe40d */
[----:B------:R-:W-:-:S04]  /*146d0*/  ULEA UR14, UP0, UR4, UR18, 0x2 ;  /* 0x00000012040e7291 */ /* 0x000fc8000f80103f */
[----:B------:R-:W-:Y:S02]  /*146e0*/  ULEA.HI.X UR5, UR4, UR19, UR5, 0x2, UP0 ;  /* 0x0000001304057291 */ /* 0x000fe400080f1405 */
[----:B------:R-:W-:Y:S01]  /*146f0*/  UIADD3 UR14, UP0, UR14, 0x4000, URZ ;  /* 0x000040000e0e7890 */ /* 0x000fe2000ff1e03f */
[----:B------:R-:W-:-:S03]  /*14700*/  UMOV UR4, URZ ;  /* 0x0000003f00047c82 */ /* 0x000fc60008000000 */
[----:B------:R-:W-:-:S12]  /*14710*/  UIADD3.X UR5, URZ, UR5, URZ, UP0, !UPT ;  /* 0x000000053f057290 */ /* 0x000fd800087fe43f */
.L_x_1990:
        /* <DEDUP_REMOVED lines=11> */
.L_x_1968:
[----:B------:R-:W2:Y:S04]  /*147d0*/  LDG.E.STRONG.GPU R0, desc[UR38][R2.64] ;  /* 0x0000002602007981 */ /* 0x000ea8000c1ef900 */
[----:B--2---:R-:W-:Y:S01]  /*147e0*/  CCTL.IVALL ;  /* 0x00000000ff00798f */ /* 0x004fe20002000000 */
[----:B------:R-:W-:Y:S05]  /*147f0*/  YIELD ;  /* 0x0000000000007946 */ /* 0x000fea0003800000 */
[----:B------:R-:W-:-:S13]  /*14800*/  ISETP.NE.AND P1, PT, R0, UR22, PT ;  /* 0x0000001600007c0c */ /* 0x000fda000bf25270 */
[----:B------:R-:W-:Y:S05]  /*14810*/  @P1 BRA `(.L_x_1968) ;  /* 0xfffffffc00ec1947 */ /* 0x000fea000383ffff */
.L_x_1967:
[----:B------:R-:W-:Y:S05]  /*14820*/  BSYNC B0 ;  /* 0x0000000000007941 */ /* 0x000fea0003800000 */
.L_x_1966:
[----:B------:R-:W-:-:S03]  /*14830*/  UMOV UR16, 0xffffffff ;  /* 0xffffffff00107882 */ /* 0x000fc60000000000 */
[----:B------:R-:W-:Y:S05]  /*14840*/  BRA.DIV UR16, `(.L_x_1969) ;  /* 0x0000003610e87947 */ /* 0x000fea000b800000 */
[----:B------:R-:W-:Y:S01]  /*14850*/  NOP ;  /* 0x0000000000007918 */ /* 0x000fe20000000000 */
.L_x_2042:
        /* <DEDUP_REMOVED lines=8> */
[----:B------:R-:W-:Y:S01]  /*148e0*/  UIADD3 UR25, UP0, UR16, UR6, URZ ;  /* 0x0000000610197290 */ /* 0x000fe2000ff1e03f */
[----:B------:R-:W-:Y:S01]  /*148f0*/  UMOV UR26, 0x0 ;  /* 0x00000000001a7882 */ /* 0x000fe20000000000 */
[----:B------:R-:W-:Y:S01]  /*14900*/  UMOV UR27, 0x14f00000 ;  /* 0x14f00000001b7882 */ /* 0x000fe20000000000 */
[----:B-1----:R-:W-:Y:S02]  /*14910*/  ULEA UR18, UR18, UR17, 0x18 ;  /* 0x0000001112127291 */ /* 0x002fe4000f8ec03f */
[----:B------:R-:W-:-:S02]  /*14920*/  ULEA.HI.X.SX32 UR17, UR16, UR24, 0x1, UP0 ;  /* 0x0000001810117291 */ /* 0x000fc400080f0e3f */
[----:B------:R-:W-:Y:S02]  /*14930*/  ULEA UR16, UP0, UR25, UR20, 0x2 ;  /* 0x0000001419107291 */ /* 0x000fe4000f80103f */
[----:B------:R-:W-:Y:S02]  /*14940*/  UIADD3 UR18, UR18, 0x8000, URZ ;  /* 0x0000800012127890 */ /* 0x000fe4000fffe03f */
[----:B------:R-:W-:Y:S01]  /*14950*/  ULEA.HI.X UR17, UR25, UR21, UR17, 0x2, UP0 ;  /* 0x0000001519117291 */ /* 0x000fe200080f1411 */
[----:B------:R-:W-:-:S08]  /*14960*/  UMOV UR20, 0x400 ;  /* 0x0000040000147882 */ /* 0x000fd00000000000 */
[----:B------:R1:W-:Y:S02]  /*14970*/  UBLKRED.G.S.ADD.F32.RN [UR16], [UR18], UR20, desc[UR26] ;  /* 0x00001a10120073bb */ /* 0x0003e400080a1414 */
[----:B-1----:R0:W-:Y:S02]  /*14980*/  UTMACMDFLUSH ;  /* 0x00000000000079b7 */ /* 0x0021e40000000000 */
.L_x_1971:
[----:B------:R-:W-:Y:S05]  /*14990*/  BSYNC B0 ;  /* 0x0000000000007941 */ /* 0x000fea0003800000 */
.L_x_1970:
[----:B------:R-:W-:Y:S01]  /*149a0*/  ULEA UR18, UR15, UR4, 0xd ;  /* 0x000000040f127291 */ /* 0x000fe2000f8e683f */
[----:B------:R-:W-:Y:S06]  /*149b0*/  BAR.SYNC.DEFER_BLOCKING 0xe, 0xa0 ;  /* 0x0382800000007b1d */ /* 0x000fec0000010000 */
[----:B------:R-:W-:Y:S01]  /*149c0*/  UMOV UR16, UR14 ;  /* 0x0000000e00107c82 */ /* 0x000fe20008000000 */
[----:B------:R-:W-:Y:S01]  /*149d0*/  UMOV UR17, UR5 ;  /* 0x0000000500117c82 */ /* 0x000fe20008000000 */
[----:B------:R-:W-:Y:S01]  /*149e0*/  BSSY B0, `(.L_x_1972) ;  /* 0x000000d000007945 */ /* 0x000fe20003800000 */
[----:B------:R-:W-:-:S03]  /*149f0*/  UIMAD.WIDE UR16, UR18, 0x4, UR16 ;  /* 0x00000004121078a5 */ /* 0x000fc6000f8e0210 */
[----:B------:R-:W-:Y:S09]  /*14a00*/  @!P0 BRA `(.L_x_1973) ;  /* 0x0000000000288947 */ /* 0x000ff20003800000 */
        /* <DEDUP_REMOVED lines=10> */
.L_x_1973:
[----:B------:R-:W-:Y:S05]  /*14ab0*/  BSYNC B0 ;  /* 0x0000000000007941 */ /* 0x000fea0003800000 */
.L_x_1972:
[----:B------:R-:W-:Y:S06]  /*14ac0*/  BAR.ARV 0xa, 0xa0 ;  /* 0x0282800000007b1d */ /* 0x000fec0000002000 */
[----:B------:R-:W-:Y:S04]  /*14ad0*/  BSSY B0, `(.L_x_1974) ;  /* 0x0000003000007945 */ /* 0x000fe80003800000 */
[----:B------:R-:W-:Y:S05]  /*14ae0*/  @!P0 BRA `(.L_x_1975) ;  /* 0x0000000000048947 */ /* 0x000fea0003800000 */
[----:B------:R-:W-:-:S04]  /*14af0*/  DEPBAR.LE SB0, 0x0 ;  /* 0x000080000000791a */ /* 0x000fc80000000000 */
.L_x_1975:
[----:B------:R-:W-:Y:S05]  /*14b00*/  BSYNC B0 ;  /* 0x0000000000007941 */ /* 0x000fea0003800000 */
.L_x_1974:
        /* <DEDUP_REMOVED lines=19> */
.L_x_1977:
[----:B------:R-:W-:Y:S05]  /*14c40*/  BSYNC B0 ;  /* 0x0000000000007941 */ /* 0x000fea0003800000 */
.L_x_1976:
        /* <DEDUP_REMOVED lines=9> */
.L_x_1980:
[----:B------:R-:W2:Y:S04]  /*14ce0*/  LDG.E.STRONG.GPU R0, desc[UR38][R2.64] ;  /* 0x0000002602007981 */ /* 0x000ea8000c1ef900 */
[----:B--2---:R-:W-:Y:S01]  /*14cf0*/  CCTL.IVALL ;  /* 0x00000000ff00798f */ /* 0x004fe20002000000 */
[----:B------:R-:W-:Y:S05]  /*14d00*/  YIELD ;  /* 0x0000000000007946 */ /* 0x000fea0003800000 */
[----:B------:R-:W-:-:S13]  /*14d10*/  ISETP.NE.AND P1, PT, R0, UR22, PT ;  /* 0x0000001600007c0c */ /* 0x000fda000bf25270 */
[----:B------:R-:W-:Y:S05]  /*14d20*/  @P1 BRA `(.L_x_1980) ;  /* 0xfffffffc00ec1947 */ /* 0x000fea000383ffff */
.L_x_1979:
[----:B------:R-:W-:Y:S05]  /*14d30*/  BSYNC B0 ;  /* 0x0000000000007941 */ /* 0x000fea0003800000 */
.L_x_1978:
[----:B------:R-:W-:-:S03]  /*14d40*/  UMOV UR12, 0xffffffff ;  /* 0xffffffff000c7882 */ /* 0x000fc60000000000 */
[----:B------:R-:W-:Y:S05]  /*14d50*/  BRA.DIV UR12, `(.L_x_1981) ;  /* 0x000000320cc07947 */ /* 0x000fea000b800000 */
[----:B------:R-:W-:Y:S01]  /*14d60*/  NOP ;  /* 0x0000000000007918 */ /* 0x000fe20000000000 */
.L_x_2045:
        /* <DEDUP_REMOVED lines=15> */
.L_x_1983:
[----:B------:R-:W-:Y:S05]  /*14e60*/  BSYNC B0 ;  /* 0x0000000000007941 */ /* 0x000fea0003800000 */
.L_x_1982:
        /* <DEDUP_REMOVED lines=15> */
.L_x_1985:
[----:B------:R-:W-:Y:S05]  /*14f60*/  BSYNC B0 ;  /* 0x0000000000007941 */ /* 0x000fea0003800000 */
.L_x_1984:
[----:B------:R-:W-:Y:S06]  /*14f70*/  BAR.ARV 0xa, 0xa0 ;  /* 0x0282800000007b1d */ /* 0x000fec0000002000 */
[----:B------:R-:W-:Y:S04]  /*14f80*/  BSSY B0, `(.L_x_1986) ;  /* 0x0000003000007945 */ /* 0x000fe80003800000 */
[----:B------:R-:W-:Y:S05]  /*14f90*/  @!P0 BRA `(.L_x_1987) ;  /* 0x0000000000048947 */ /* 0x000fea0003800000 */
[----:B------:R-:W-:-:S04]  /*14fa0*/  DEPBAR.LE SB0, 0x0 ;  /* 0x000080000000791a */ /* 0x000fc80000000000 */
.L_x_1987:
[----:B------:R-:W-:Y:S05]  /*14fb0*/  BSYNC B0 ;  /* 0x0000000000007941 */ /* 0x000fea0003800000 */
.L_x_1986:
        /* <DEDUP_REMOVED lines=19> */
.L_x_1989:
[----:B------:R-:W-:Y:S05]  /*150f0*/  BSYNC B0 ;  /* 0x0000000000007941 */ /* 0x000fea0003800000 */
.L_x_1988:
[----:B------:R-:W-:Y:S02]  /*15100*/  UIADD3 UR9, UR9, 0x2, URZ ;  /* 0x0000000209097890 */ /* 0x000fe4000fffe03f */
[----:B------:R-:W-:-:S04]  /*15110*/  UIADD3 UR4, UR4, 0x4000, URZ ;  /* 0x0000400004047890 */ /* 0x000fc8000fffe03f */
[----:B------:R-:W-:-:S13]  /*15120*/  ISETP.LE.AND P1, PT, R9, UR9, PT ;  /* 0x0000000909007c0c */ /* 0x000fda000bf23270 */
[----:B------:R-:W-:Y:S05]  /*15130*/  @!P1 BRA `(.L_x_1990) ;  /* 0xfffffff400789947 */ /* 0x000fea000383ffff */
.L_x_1951:
        /* <DEDUP_REMOVED lines=35> */
[----:B------:R-:W-:Y:S01]  /*15370*/  MOV R3, UR6 ;  /* 0x0000000600037c02 */ /* 0x000fe20008000f00 */
[----:B------:R-:W-:-:S02]  /*15380*/  UFLO.U32 UR11, UR5 ;  /* 0x00000005000b72bd */ /* 0x000fc400080e0000 */
[----:B------:R-:W2:Y:S04]  /*15390*/  POPC R5, UR5 ;  /* 0x0000000500057d09 */ /* 0x000ea80008000000 */
[----:B-1----:R-:W-:Y:S01]  /*153a0*/  ISETP.EQ.U32.AND P0, PT, R2, UR11, PT ;  /* 0x0000000b02007c0c */ /* 0x002fe2000bf02070 */
[----:B------:R-:W-:-:S12]  /*153b0*/  IMAD.U32 R2, RZ, RZ, UR7 ;  /* 0x00000007ff027e24 */ /* 0x000fd8000f8e00ff */
[----:B--2---:R2:W-:Y:S02]  /*153c0*/  @P0 REDG.E.ADD.S32.STRONG.GPU desc[UR38][R2.64], R5 ;  /* 0x000000050200098e */ /* 0x0045e4000c10e3a6 */
.L_x_1993:
[----:B------:R-:W-:Y:S05]  /*153d0*/  BSYNC B0 ;  /* 0x0000000000007941 */ /* 0x000fea0003800000 */
.L_x_1992:
[----:B------:R-:W-:Y:S05]  /*153e0*/  BRA `(.L_x_1994) ;  /* 0x0000000000047947 */ /* 0x000fea0003800000 */
.L_x_1991:
[----:B------:R-:W-:-:S05]  /*153f0*/  UMOV UR4, UR9 ;  /* 0x0000000900047c82 */ /* 0x000fca0008000000 */
.L_x_1994:
        /* <DEDUP_REMOVED lines=11> */
.L_x_1999:
        /* <DEDUP_REMOVED lines=18> */
[----:B-12---:R-:W-:Y:S01]  /*155d0*/  IMAD.U32 R2, RZ, RZ, UR16 ;  /* 0x00000010ff027e24 */ /* 0x006fe2000f8e00ff */
[----:B------:R-:W-:-:S02]  /*155e0*/  UFLO.U32 UR13, UR11 ;  /* 0x0000000b000d72bd */ /* 0x000fc400080e0000 */
[----:B------:R-:W1:Y:S01]  /*155f0*/  POPC R5, UR11 ;  /* 0x0000000b00057d09 */ /* 0x000e620008000000 */
[----:B------:R-:W-:-:S03]  /*15600*/  IMAD.U32 R3, RZ, RZ, UR12 ;  /* 0x0000000cff037e24 */ /* 0x000fc6000f8e00ff */
[----:B---3--:R-:W-:-:S13]  /*15610*/  ISETP.EQ.U32.AND P0, PT, R0, UR13, PT ;  /* 0x0000000d00007c0c */ /* 0x008fda000bf02070 */
[----:B-1----:R3:W-:Y:S02]  /*15620*/  @P0 REDG.E.ADD.S32.STRONG.GPU desc[UR38][R2.64], R5 ;  /* 0x000000050200098e */ /* 0x0027e4000c10e3a6 */
.L_x_1996:
[----:B------:R-:W-:Y:S05]  /*15630*/  BSYNC B0 ;  /* 0x0000000000007941 */ /* 0x000fea0003800000 */
.L_x_1995:
        /* <DEDUP_REMOVED lines=24> */
.L_x_1998:
[----:B------:R-:W-:Y:S05]  /*157c0*/  BSYNC B0 ;  /* 0x0000000000007941 */ /* 0x000fea0003800000 */
.L_x_1997:
[----:B------:R-:W-:Y:S02]  /*157d0*/  UIADD3 UR7, UR7, 0x2, URZ ;  /* 0x0000000207077890 */ /* 0x000fe4000fffe03f */
[----:B------:R-:W-:Y:S02]  /*157e0*/  ULEA UR5, UR19, UR5, 0x1 ;  /* 0x0000000513057291 */ /* 0x000fe4000f8e083f */
[----:B------:R-:W-:Y:S02]  /*157f0*/  ULEA UR6, UR19, UR6, 0x1 ;  /* 0x0000000613067291 */ /* 0x000fe4000f8e083f */
[----:B------:R-:W-:-:S13]  /*15800*/  ISETP.NE.AND P0, PT, RZ, UR7, PT ;  /* 0x00000007ff007c0c */ /* 0x000fda000bf05270 */
[----:B------:R-:W-:Y:S05]  /*15810*/  @!P0 BRA `(.L_x_1862) ;  /* 0x0000002400248947 */ /* 0x000fea0003800000 */
[----:B------:R-:W-:Y:S05]  /*15820*/  BRA `(.L_x_1999) ;  /* 0xfffffffc00207947 */ /* 0x000fea000383ffff */
.L_x_1943:
        /* <DEDUP_REMOVED lines=14> */
.L_x_2000:
        /* <DEDUP_REMOVED lines=9> */
[----:B------:R-:W4:Y:S01]  /*159a0*/  LDG.E R4, desc[UR38][R2.64+0x4] ;  /* 0x0000042602047981 */ /* 0x000f22000c1e1900 */
[----:B--2---:R-:W-:Y:S02]  /*159b0*/  R2UR UR4, R0 ;  /* 0x00000000000472ca */ /* 0x004fe400000e0000 */
[----:B----4-:R-:W-:-:S13]  /*159c0*/  R2UR UR5, R4 ;  /* 0x00000000040572ca */ /* 0x010fda00000e0000 */
[----:B------:R-:W-:Y:S01]  /*159d0*/  UIADD3 UR4, -UR4, UR5, URZ ;  /* 0x0000000504047290 */ /* 0x000fe2000fffe13f */
[----:B------:R-:W-:Y:S11]  /*159e0*/  BRA `(.L_x_2001) ;  /* 0x0000000000047947 */ /* 0x000ff60003800000 */
.L_x_2002:
[----:B------:R-:W-:-:S05]  /*159f0*/  ULDC UR4, c[0x0][0x8bc] ;  /* 0x00022f0000047ab9 */ /* 0x000fca0000000800 */
.L_x_2001:
        /* <DEDUP_REMOVED lines=14> */
[----:B------:R-:W-:Y:S01]  /*15ae0*/  IMAD.U32 R2, RZ, RZ, UR14 ;  /* 0x0000000eff027e24 */ /* 0x000fe2000f8e00ff */
[----:B------:R-:W-:Y:S01]  /*15af0*/  MOV R3, UR15 ;  /* 0x0000000f00037c02 */ /* 0x000fe20008000f00 */
[----:B------:R-:W-:Y:S01]  /*15b00*/  ULDC.64 UR16, c[0x0][0x778] ;  /* 0x0001de0000107ab9 */ /* 0x000fe20000000a00 */
[----:B------:R-:W-:Y:S01]  /*15b10*/  PLOP3.LUT P1, PT, PT, PT, UP1, 0x80, 0x0 ;  /* 0x000000000000781c */ /* 0x000fe20003f2f018 */
[----:B------:R-:W-:-:S02]  /*15b20*/  UISETP.NE.U32.AND UP0, UPT, UR4, URZ, UPT ;  /* 0x0000003f0400728c */ /* 0x000fc4000bf05070 */
[----:B------:R-:W-:Y:S02]  /*15b30*/  UISETP.NE.U32.AND UP2, UPT, UR6, URZ, UPT ;  /* 0x0000003f0600728c */ /* 0x000fe4000bf45070 */
[----:B------:R-:W-:Y:S02]  /*15b40*/  UISETP.NE.AND.EX UP0, UPT, UR5, URZ, UPT, UP0 ;  /* 0x0000003f0500728c */ /* 0x000fe4000bf05300 */
[----:B------:R-:W-:Y:S01]  /*15b50*/  UISETP.NE.AND.EX UP2, UPT, UR7, URZ, UPT, UP2 ;  /* 0x0000003f0700728c */ /* 0x000fe2000bf45320 */
[----:B------:R-:W-:-:S05]  /*15b60*/  ULDC.64 UR22, c[0x0][0x788] ;  /* 0x0001e20000167ab9 */ /* 0x000fca0000000a00 */
[----:B------:R-:W2:Y:S01]  /*15b70*/  @P1 LDG.E R6, desc[UR38][R2.64] ;  /* 0x0000002602061981 */ /* 0x000ea2000c1e1900 */
[----:B------:R-:W-:Y:S01]  /*15b80*/  PLOP3.LUT P2, PT, PT, PT, UP0, 0x80, 0x0 ;  /* 0x000000000000781c */ /* 0x000fe20003f4f008 */
[----:B------:R-:W-:Y:S01]  /*15b90*/  UIMAD.WIDE UR16, UR13, 0x4, UR16 ;  /* 0x000000040d1078a5 */ /* 0x000fe2000f8e0210 */
[----:B------:R-:W-:Y:S01]  /*15ba0*/  PLOP3.LUT P3, PT, PT, PT, UP2, 0x80, 0x0 ;  /* 0x000000000000781c */ /* 0x000fe20003f6f028 */
[----:B------:R1:W4:Y:S01]  /*15bb0*/  @P1 LDG.E R0, desc[UR38][R2.64] ;  /* 0x0000002602001981 */ /* 0x000322000c1e1900 */
[----:B------:R-:W-:Y:S02]  /*15bc0*/  @UP2 ULDC.64 UR4, c[0x0][0x780] ;  /* 0x0001e00000042ab9 */ /* 0x000fe40000000a00 */
[----:B------:R-:W-:Y:S01]  /*15bd0*/  @UP2 UIMAD.WIDE UR4, UR13, 0x4, UR4 ;  /* 0x000000040d0428a5 */ /* 0x000fe2000f8e0204 */
[----:B-1----:R-:W-:Y:S02]  /*15be0*/  IMAD.U32 R2, RZ, RZ, UR16 ;  /* 0x00000010ff027e24 */ /* 0x002fe4000f8e00ff */
        /* <DEDUP_REMOVED lines=13> */
[----:B------:R-:W-:-:S04]  /*15cc0*/  @UP1 USHF.R.S32.HI UR5, URZ, 0x1f, UR4 ;  /* 0x0000001f3f051899 */ /* 0x000fc80008011404 */
[----:B------:R-:W-:Y:S01]  /*15cd0*/  @UP1 ULEA.HI UR5, UR5, UR4, URZ, 0x7 ;  /* 0x0000000405051291 */ /* 0x000fe2000f8f383f */
[----:B-----5:R-:W-:-:S03]  /*15ce0*/  @P2 R2UR UR11, R4 ;  /* 0x00000000040b22ca */ /* 0x020fc600000e0000 */
[----:B------:R-:W-:-:S04]  /*15cf0*/  @UP1 ULOP3.LUT UR6, UR5, 0xffffff80, URZ, 0xc0, !UPT ;  /* 0xffffff8005061892 */ /* 0x000fc8000f8ec03f */
[----:B------:R-:W-:Y:S01]  /*15d00*/  @UP1 USHF.R.S32.HI UR12, URZ, 0x1f, UR6 ;  /* 0x0000001f3f0c1899 */ /* 0x000fe20008011406 */
[----:B---3--:R-:W-:Y:S01]  /*15d10*/  @P3 R2UR UR9, R5 ;  /* 0x00000000050932ca */ /* 0x008fe200000e0000 */
[----:B------:R-:W-:-:S14]  /*15d20*/  @P3 BRA `(.L_x_2004) ;  /* 0x0000000000203947 */ /* 0x000fdc0003800000 */
[----:B------:R-:W-:Y:S05]  /*15d30*/  @!P1 BRA `(.L_x_2004) ;  /* 0x00000000001c9947 */ /* 0x000fea0003800000 */
[----:B------:R-:W-:Y:S01]  /*15d40*/  IMAD.U32 R2, RZ, RZ, UR14 ;  /* 0x0000000eff027e24 */ /* 0x000fe2000f8e00ff */
[----:B------:R-:W-:-:S05]  /*15d50*/  MOV R3, UR15 ;  /* 0x0000000f00037c02 */ /* 0x000fca0008000f00 */
[----:B------:R-:W2:Y:S04]  /*15d60*/  LDG.E R0, desc[UR38][R2.64] ;  /* 0x0000002602007981 */ /* 0x000ea8000c1e1900 */
[----:B------:R-:W3:Y:S01]  /*15d70*/  LDG.E R4, desc[UR38][R2.64+0x4] ;  /* 0x0000042602047981 */ /* 0x000ee2000c1e1900 */
[----:B--2---:R-:W-:Y:S02]  /*15d80*/  R2UR UR4, R0 ;  /* 0x00000000000472ca */ /* 0x004fe400000e0000 */
[----:B---3--:R-:W-:-:S13]  /*15d90*/  R2UR UR9, R4 ;  /* 0x00000000040972ca */ /* 0x008fda00000e0000 */
[----:B------:R-:W-:-:S12]  /*15da0*/  UIADD3 UR9, -UR4, UR9, URZ ;  /* 0x0000000904097290 */ /* 0x000fd8000fffe13f */
.L_x_2004:
        /* <DEDUP_REMOVED lines=13> */
.L_x_2005:
        /* <DEDUP_REMOVED lines=8> */
.L_x_2006:
        /* <DEDUP_REMOVED lines=21> */
.L_x_2007:
[----:B------:R-:W-:Y:S01]  /*16050*/  ISETP.LT.AND P0, PT, R4, UR6, PT ;  /* 0x0000000604007c0c */ /* 0x000fe2000bf01270 */
[----:B------:R-:W-:-:S12]  /*16060*/  IMAD.MOV.U32 R0, RZ, RZ, RZ ;  /* 0x000000ffff007224 */ /* 0x000fd800078e00ff */
[----:B------:R-:W-:Y:S05]  /*16070*/  @!P0 BRA `(.L_x_2003) ;  /* 0x0000001800788947 */ /* 0x000fea0003800000 */
[----:B------:R-:W-:Y:S01]  /*16080*/  USHF.R.S32.HI UR10, URZ, 0x1f, UR20 ;  /* 0x0000001f3f0a7899 */ /* 0x000fe20008011414 */
[----:B------:R-:W-:Y:S01]  /*16090*/  BSSY B0, `(.L_x_2003) ;  /* 0x000019c000007945 */ /* 0x000fe20003800000 */
[----:B------:R-:W-:Y:S01]  /*160a0*/  ULDC.64 UR16, c[0x0][0x718] ;  /* 0x0001c60000107ab9 */ /* 0x000fe20000000a00 */
[----:B------:R-:W-:Y:S01]  /*160b0*/  UISETP.NE.U32.AND UP1, UPT, UR18, URZ, UPT ;  /* 0x0000003f1200728c */ /* 0x000fe2000bf25070 */
[----:B------:R-:W-:Y:S01]  /*160c0*/  MOV R0, RZ ;  /* 0x000000ff00007202 */ /* 0x000fe20000000f00 */
        /* <DEDUP_REMOVED lines=42> */
.L_x_2046:
[----:B------:R-:W2:Y:S01]  /*16370*/  S2R R2, SR_TID.X ;  /* 0x0000000000027919 */ /* 0x000ea20000002100 */
[----:B------:R-:W-:Y:S01]  /*16380*/  MOV R11, UR4 ;  /* 0x00000004000b7c02 */ /* 0x000fe20008000f00 */
[----:B------:R-:W-:Y:S01]  /*16390*/  IMAD.U32 R14, RZ, RZ, UR5 ;  /* 0x00000005ff0e7e24 */ /* 0x000fe2000f8e00ff */
[----:B------:R-:W-:-:S03]  /*163a0*/  MOV R10, 0x1 ;  /* 0x00000001000a7802 */ /* 0x000fc60000000f00 */
[----:B------:R-:W-:Y:S02]  /*163b0*/  VIADD R14, R14, UR23 ;  /* 0x000000170e0e7c36 */ /* 0x000fe40008000000 */
        /* <DEDUP_REMOVED lines=10> */
.L_x_2010:
[----:B------:R-:W-:Y:S01]  /*16460*/  R2UR UR19, R4 ;  /* 0x00000000041372ca */ /* 0x000fe200000e0000 */
[----:B------:R-:W2:Y:S01]  /*16470*/  LDC.64 R12, c[0x0][0x198] ;  /* 0x00006600ff0c7b82 */ /* 0x000ea20000000a00 */
[----:B------:R-:W-:Y:S01]  /*16480*/  ULDC.64 UR16, c[0x0][0x700] ;  /* 0x0001c00000107ab9 */ /* 0x000fe20000000a00 */
[----:B------:R-:W-:Y:S01]  /*16490*/  UMOV UR34, 0x0 ;  /* 0x0000000000227882 */ /* 0x000fe20000000000 */
[----:B------:R-:W-:Y:S01]  /*164a0*/  MOV R9, UR16 ;  /* 0x0000001000097c02 */ /* 0x000fe20008000f00 */
[----:B------:R-:W-:Y:S01]  /*164b0*/  IMAD.U32 R8, RZ, RZ, UR17 ;  /* 0x00000011ff087e24 */ /* 0x000fe2000f8e00ff */
[----:B------:R-:W-:Y:S01]  /*164c0*/  UMOV UR35, 0x14f00000 ;  /* 0x14f0000000237882 */ /* 0x000fe20000000000 */
[----:B------:R-:W-:Y:S01]  /*164d0*/  UMOV UR18, URZ ;  /* 0x0000003f00127c82 */ /* 0x000fe20008000000 */
[----:B------:R-:W-:Y:S01]  /*164e0*/  UMOV UR37, 0x20 ;  /* 0x0000002000257882 */ /* 0x000fe20000000000 */
[----:B------:R-:W-:Y:S01]  /*164f0*/  UMOV UR40, 0x0 ;  /* 0x0000000000287882 */ /* 0x000fe20000000000 */
[----:B------:R-:W-:Y:S01]  /*16500*/  UMOV UR41, 0x10000000 ;  /* 0x1000000000297882 */ /* 0x000fe20000000000 */
[----:B------:R-:W-:Y:S01]  /*16510*/  UMOV UR10, UR18 ;  /* 0x00000012000a7c82 */ /* 0x000fe20008000000 */
[----:B------:R-:W-:Y:S01]  /*16520*/  UMOV UR27, UR11 ;  /* 0x0000000b001b7c82 */ /* 0x000fe20008000000 */
[----:B------:R-:W-:Y:S01]  /*16530*/  USHF.L.U32 UR19, UR19, 0x7, URZ ;  /* 0x0000000713137899 */ /* 0x000fe2000800063f */
[----:B------:R-:W-:Y:S01]  /*16540*/  MOV R16, RZ ;  /* 0x000000ff00107202 */ /* 0x000fe20000000f00 */
        /* <DEDUP_REMOVED lines=23> */
[----:B------:R-:W-:Y:S01]  /*166c0*/  UIADD3 UR9, UR8, 0x30c00, URZ ;  /* 0x00030c0008097890 */ /* 0x000fe2000fffe03f */
[----:B------:R-:W-:Y:S01]  /*166d0*/  IADD3.X R0, RZ, R6, RZ, P1, !PT ;  /* 0x00000006ff007210 */ /* 0x000fe20000ffe4ff */
[----:B------:R-:W-:Y:S01]  /*166e0*/  UIADD3 UR24, UR8, 0x4000, URZ ;  /* 0x0000400008187890 */ /* 0x000fe2000fffe03f */
[----:B------:R-:W-:Y:S01]  /*166f0*/  IADD3 R2, P1, R7, 0xf0, RZ ;  /* 0x000000f007027810 */ /* 0x000fe20007f3e0ff */
[----:B------:R-:W-:Y:S01]  /*16700*/  UMOV UR43, UR17 ;  /* 0x00000011002b7c82 */ /* 0x000fe20008000000 */
[----:B------:R-:W-:-:S02]  /*16710*/  R2UR UR45, R0 ;  /* 0x00000000002d72ca */ /* 0x000fc400000e0000 */
[----:B------:R-:W-:Y:S01]  /*16720*/  R2UR UR32, R2 ;  /* 0x00000000022072ca */ /* 0x000fe200000e0000 */
[----:B------:R-:W-:Y:S01]  /*16730*/  IMAD.X R3, RZ, RZ, R6, P1 ;  /* 0x000000ffff037224 */ /* 0x000fe200008e0606 */
[----:B------:R-:W-:Y:S01]  /*16740*/  IADD3.X R0, RZ, R6, RZ, P2, !PT ;  /* 0x00000006ff007210 */ /* 0x000fe200017fe4ff */
[----:B------:R-:W-:-:S03]  /*16750*/  UMOV UR25, UR9 ;  /* 0x0000000900197c82 */ /* 0x000fc60008000000 */
[----:B------:R-:W-:Y:S02]  /*16760*/  R2UR UR33, R3 ;  /* 0x00000000032172ca */ /* 0x000fe400000e0000 */
[----:B------:R-:W-:Y:S01]  /*16770*/  R2UR UR47, R0 ;  /* 0x00000000002f72ca */ /* 0x000fe200000e0000 */
[----:B------:R-:W-:-:S10]  /*16780*/  IMAD.MOV.U32 R0, RZ, RZ, 0x8000 ;  /* 0x00008000ff007424 */ /* 0x000fd400078e00ff */
[----:B------:R1:W-:Y:S01]  /*16790*/  UTMALDG.4D [UR16], [UR32], desc[UR34] ;  /* 0x00002210200075b4 */ /* 0x0003e20008019000 */
[----:B------:R1:W-:Y:S01]  /*167a0*/  UBLKCP.S.G [UR42], [UR30], UR37 ;  /* 0x0000002a1e0073ba */ /* 0x0003e20008000225 */
[----:B------:R2:W-:Y:S01]  /*167b0*/  SYNCS.ARRIVE.TRANS64 RZ, [R15+URZ+0x30c00], R0 ;  /* 0x030c00000fff79a7 */ /* 0x0005e2000800003f */
[----:B------:R1:W-:Y:S01]  /*167c0*/  UTMALDG.4D [UR8], [UR44], desc[UR40] ;  /* 0x000028082c0075b4 */ /* 0x0003e20008019000 */
[----:B--2---:R-:W-:-:S05]  /*167d0*/  MOV R0, UR6 ;  /* 0x0000000600007c02 */ /* 0x004fca0008000f00 */
[----:B------:R-:W-:Y:S01]  /*167e0*/  VIADD R5, R0, 0xffffffff ;  /* 0xffffffff00057836 */ /* 0x000fe20000000000 */
[----:B------:R1:W-:Y:S04]  /*167f0*/  UTMALDG.4D [UR24], [UR46], desc[UR40] ;  /* 0x000028182e0075b4 */ /* 0x0003e80008019000 */
[----:B------:R-:W-:Y:S01]  /*16800*/  ISETP.GE.AND P1, PT, R4, R5, PT ;  /* 0x000000050400720c */ /* 0x000fe20003f26270 */
[----:B------:R1:W-:-:S12]  /*16810*/  STL [R1], R5 ;  /* 0x0000000501007387 */ /* 0x0003d80000100800 */
[----:B-1----:R-:W-:Y:S05]  /*16820*/  @P1 BRA `(.L_x_2011) ;  /* 0x0000000c00c81947 */ /* 0x002fea0003800000 */
[----:B------:R-:W-:Y:S01]  /*16830*/  R2UR UR8, R4 ;  /* 0x00000000040872ca */ /* 0x000fe200000e0000 */
[----:B------:R-:W-:Y:S01]  /*16840*/  UIADD3 UR9, UR6, -0x2, URZ ;  /* 0xfffffffe06097890 */ /* 0x000fe2000fffe03f */
[----:B------:R-:W-:-:S05]  /*16850*/  MOV R10, 0x1 ;  /* 0x00000001000a7802 */ /* 0x000fca0000000f00 */
[----:B------:R-:W-:-:S06]  /*16860*/  ISETP.NE.AND P1, PT, R4, UR9, PT ;  /* 0x0000000904007c0c */ /* 0x000fcc000bf25270 */
[----:B------:R-:W-:-:S04]  /*16870*/  ULOP3.LUT UR8, URZ, UR8, URZ, 0x33, !UPT ;  /* 0x000000083f087292 */ /* 0x000fc8000f8e333f */
[----:B------:R-:W-:-:S06]  /*16880*/  UIADD3 UR8, UR8, UR6, URZ ;  /* 0x0000000608087290 */ /* 0x000fcc000fffe03f */
[----:B------:R-:W-:-:S05]  /*16890*/  IMAD.U32 R0, RZ, RZ, UR8 ;  /* 0x00000008ff007e24 */ /* 0x000fca000f8e00ff */
[----:B------:R-:W-:Y:S01]  /*168a0*/  LOP3.LUT R5, R0, 0x1, RZ, 0xc0, !PT ;  /* 0x0000000100057812 */ /* 0x000fe200078ec0ff */
[----:B------:R-:W-:-:S04]  /*168b0*/  IMAD.MOV.U32 R0, RZ, RZ, R4 ;  /* 0x000000ffff007224 */ /* 0x000fc800078e0004 */
[----:B------:R1:W-:Y:S01]  /*168c0*/  STL [R1+0x4], R5 ;  /* 0x0000040501007387 */ /* 0x0003e20000100800 */
[----:B------:R-:W-:Y:S05]  /*168d0*/  @!P1 BRA `(.L_x_2012) ;  /* 0x0000000800689947 */ /* 0x000fea0003800000 */
[----:B------:R-:W-:Y:S01]  /*168e0*/  R2UR UR9, R5 ;  /* 0x00000000050972ca */ /* 0x000fe200000e0000 */
[----:B------:R-:W-:Y:S01]  /*168f0*/  IMAD.MOV.U32 R10, RZ, RZ, 0x1 ;  /* 0x00000001ff0a7424 */ /* 0x000fe200078e00ff */
[----:B------:R-:W-:-:S11]  /*16900*/  MOV R0, R4 ;  /* 0x0000000400007202 */ /* 0x000fd60000000f00 */
[----:B------:R-:W-:-:S06]  /*16910*/  UIADD3 UR8, UR8, -UR9, URZ ;  /* 0x8000000908087290 */ /* 0x000fcc000fffe03f */
[----:B------:R-:W-:-:S07]  /*16920*/  MOV R17, UR8 ;  /* 0x0000000800117c02 */ /* 0x000fce0008000f00 */
.L_x_2021:
[----:B-123--:R-:W-:-:S04]  /*16930*/  SHF.L.U32 R18, R10, 0x1f, RZ ;  /* 0x0000001f0a127819 */ /* 0x00efc800000006ff */
[----:B------:R-:W2:Y:S02]  /*16940*/  SYNCS.PHASECHK.TRANS64.TRYWAIT P1, [R15+URZ+0x30c40], R18 ;  /* 0x030c40120f0075a7 */ /* 0x000ea4000802017f */
[----:B--2---:R-:W-:Y:S05]  /*16950*/  @!P1 BRA `(.L_x_2013) ;  /* 0x0000001400f09947 */ /* 0x004fea0003800000 */
.L_x_2047:
        /* <DEDUP_REMOVED lines=8> */
.L_x_2014:
[----:B------:R-:W3:Y:S01]  /*169e0*/  LDC.64 R12, c[0x0][0x728] ;  /* 0x0001ca00ff0c7b82 */ /* 0x000ee20000000a00 */
[----:B------:R-:W-:Y:S01]  /*169f0*/  SHF.L.U32 R19, R0, 0x7, RZ ;  /* 0x0000000700137819 */ /* 0x000fe200000006ff */
[----:B------:R-:W-:Y:S01]  /*16a00*/  UMOV UR28, 0x0 ;  /* 0x00000000001c7882 */ /* 0x000fe20000000000 */
[----:B------:R-:W-:Y:S01]  /*16a10*/  R2UR UR8, R15 ;  /* 0x000000000f0872ca */ /* 0x000fe200000e0000 */
[----:B------:R-:W-:Y:S01]  /*16a20*/  UMOV UR29, 0x14f00000 ;  /* 0x14f00000001d7882 */ /* 0x000fe20000000000 */
[C---:B------:R-:W-:Y:S01]  /*16a30*/  IADD3 R2, P1, R19.reuse, UR14, RZ ;  /* 0x0000000e13027c10 */ /* 0x040fe2000ff3e0ff */
[----:B------:R-:W-:Y:S01]  /*16a40*/  UMOV UR18, URZ ;  /* 0x0000003f00127c82 */ /* 0x000fe20008000000 */
[----:B------:R-:W-:Y:S01]  /*16a50*/  R2UR UR19, R19 ;  /* 0x00000000131372ca */ /* 0x000fe200000e0000 */
[----:B-1----:R-:W1:Y:S01]  /*16a60*/  LDC.64 R4, c[0x0][0x198] ;  /* 0x00006600ff047b82 */ /* 0x002e620000000a00 */
[----:B------:R-:W-:-:S07]  /*16a70*/  UMOV UR10, 0x20 ;  /* 0x00000020000a7882 */ /* 0x000fce0000000000 */
[----:B------:R-:W-:Y:S02]  /*16a80*/  UIADD3 UR16, UR8, 0x18000, URZ ;  /* 0x0001800008107890 */ /* 0x000fe4000fffe03f */
[----:B------:R-:W-:Y:S02]  /*16a90*/  UIADD3 UR17, UR8, 0x30c30, URZ ;  /* 0x00030c3008117890 */ /* 0x000fe4000fffe03f */
[----:B------:R-:W-:Y:S02]  /*16aa0*/  UIADD3 UR19, UR19, UR7, URZ ;  /* 0x0000000713137290 */ /* 0x000fe4000fffe03f */
[----:B------:R-:W-:Y:S01]  /*16ab0*/  UIADD3 UR8, UR8, 0x20400, URZ ;  /* 0x0002040008087890 */ /* 0x000fe2000fffe03f */
[----:B---3--:R-:W-:Y:S02]  /*16ac0*/  LEA R3, P2, R2, R12, 0x2 ;  /* 0x0000000c02037211 */ /* 0x008fe400078410ff */
[----:B------:R-:W-:Y:S02]  /*16ad0*/  UMOV UR9, UR17 ;  /* 0x0000001100097c82 */ /* 0x000fe40008000000 */
[----:B------:R-:W-:-:S02]  /*16ae0*/  R2UR UR24, R3 ;  /* 0x00000000031872ca */ /* 0x000fc400000e0000 */
[----:B------:R-:W-:Y:S01]  /*16af0*/  LEA.HI.X.SX32 R3, R19, R11, 0x1, P1 ;  /* 0x0000000b13037211 */ /* 0x000fe200008f0eff */
[----:B-1----:R-:W-:Y:S01]  /*16b00*/  IMAD.MOV.U32 R7, RZ, RZ, R4 ;  /* 0x000000ffff077224 */ /* 0x002fe200078e0004 */
[----:B------:R-:W-:Y:S02]  /*16b10*/  MOV R6, R5 ;  /* 0x0000000500067202 */ /* 0x000fe40000000f00 */
        /* <DEDUP_REMOVED lines=9> */
[----:B-1-3--:R-:W-:Y:S05]  /*16bb0*/  @!P1 BRA `(.L_x_2015) ;  /* 0x00000014006c9947 */ /* 0x00afea0003800000 */
.L_x_2048:
        /* <DEDUP_REMOVED lines=8> */
.L_x_2016:
[----:B------:R-:W-:Y:S01]  /*16c40*/  VIADD R19, R19, 0x80 ;  /* 0x0000008013137836 */ /* 0x000fe20000000000 */
[----:B------:R-:W-:Y:S01]  /*16c50*/  ULDC.64 UR8, c[0x0][0x700] ;  /* 0x0001c00000087ab9 */ /* 0x000fe20000000a00 */
[----:B------:R-:W-:Y:S01]  /*16c60*/  R2UR UR26, R15 ;  /* 0x000000000f1a72ca */ /* 0x000fe200000e0000 */
[----:B------:R-:W-:Y:S01]  /*16c70*/  IMAD.U32 R8, RZ, RZ, UR9 ;  /* 0x00000009ff087e24 */ /* 0x000fe2000f8e00ff */
[----:B------:R-:W-:Y:S01]  /*16c80*/  MOV R9, UR8 ;  /* 0x0000000800097c02 */ /* 0x000fe20008000f00 */
[----:B------:R-:W-:Y:S01]  /*16c90*/  UMOV UR24, 0x0 ;  /* 0x0000000000187882 */ /* 0x000fe20000000000 */
[C---:B------:R-:W-:Y:S01]  /*16ca0*/  IADD3 R2, P1, R19.reuse, UR22, RZ ;  /* 0x0000001613027c10 */ /* 0x040fe2000ff3e0ff */
[----:B------:R-:W-:Y:S01]  /*16cb0*/  UMOV UR25, 0x14f00000 ;  /* 0x14f0000000197882 */ /* 0x000fe20000000000 */
[----:B------:R-:W-:Y:S01]  /*16cc0*/  SHF.R.S32.HI R20, RZ, 0x1f, R19 ;  /* 0x0000001fff147819 */ /* 0x000fe20000011413 */
[----:B------:R-:W-:Y:S01]  /*16cd0*/  UMOV UR18, URZ ;  /* 0x0000003f00127c82 */ /* 0x000fe20008000000 */
[----:B------:R-:W-:Y:S01]  /*16ce0*/  LEA R3, P2, R2, R9, 0x2 ;  /* 0x0000000902037211 */ /* 0x000fe200078410ff */
[----:B------:R-:W-:Y:S01]  /*16cf0*/  UMOV UR10, 0x20 ;  /* 0x00000020000a7882 */ /* 0x000fe20000000000 */
[----:B------:R-:W-:-:S02]  /*16d00*/  IADD3 R21, R19, UR7, RZ ;  /* 0x0000000713157c10 */ /* 0x000fc4000fffe0ff */
[----:B------:R-:W-:Y:S01]  /*16d10*/  R2UR UR28, R3 ;  /* 0x00000000031c72ca */ /* 0x000fe200000e0000 */
[----:B------:R-:W-:Y:S01]  /*16d20*/  UIADD3 UR16, UR26, 0x14000, URZ ;  /* 0x000140001a107890 */ /* 0x000fe2000fffe03f */
[----:B------:R-:W-:Y:S01]  /*16d30*/  IADD3.X R3, R20, R14, RZ, P1, !PT ;  /* 0x0000000e14037210 */ /* 0x000fe20000ffe4ff */
[----:B------:R-:W-:Y:S01]  /*16d40*/  UIADD3 UR17, UR26, 0x30c18, URZ ;  /* 0x00030c181a117890 */ /* 0x000fe2000fffe03f */
[----:B------:R-:W-:Y:S01]  /*16d50*/  R2UR UR19, R21 ;  /* 0x00000000151372ca */ /* 0x000fe200000e0000 */
        /* <DEDUP_REMOVED lines=12> */
.L_x_2049:
[----:B------:R-:W-:Y:S05]  /*16e20*/  @P0 BRA `(.L_x_2018) ;  /* 0x00000000001c0947 */ /* 0x000fea0003800000 */
[----:B-123--:R-:W-:-:S04]  /*16e30*/  IMAD.MOV.U32 R18, RZ, RZ, 0x4200 ;  /* 0x00004200ff127424 */ /* 0x00efc800078e00ff */
[----:B------:R1:W-:Y:S02]  /*16e40*/  SYNCS.ARRIVE.TRANS64 RZ, [R15+URZ+0x30c38], R18 ;  /* 0x030c38120fff79a7 */ /* 0x0003e4000800003f */
[----:B-1----:R-:W1:Y:S02]  /*16e50*/  S2R R18, SR_TID.X ;  /* 0x0000000000127919 */ /* 0x002e640000002100 */
[----:B-1----:R-:W-:-:S04]  /*16e60*/  LOP3.LUT R18, R18, 0x1f, RZ, 0xc0, !PT ;  /* 0x0000001f12127812 */ /* 0x002fc800078ec0ff */
[----:B------:R-:W-:-:S13]  /*16e70*/  ISETP.NE.AND P1, PT, R18, RZ, PT ;  /* 0x000000ff1200720c */ /* 0x000fda0003f25270 */
[----:B------:R-:W-:Y:S05]  /*16e80*/  @!P1 BRA `(.L_x_2018) ;  /* 0x0000000000049947 */ /* 0x000fea0003800000 */
[----:B------:R-:W-:Y:S01]  /*16e90*/  BPT.TRAP 0x1 ;  /* 0x000000040000795c */ /* 0x000fe20000300000 */
.L_x_2018:
[----:B------:R-:W-:Y:S01]  /*16ea0*/  IADD3 R19, P1, R19, UR14, RZ ;  /* 0x0000000e13137c10 */ /* 0x000fe2000ff3e0ff */
[----:B------:R-:W-:Y:S01]  /*16eb0*/  UMOV UR24, 0x0 ;  /* 0x0000000000187882 */ /* 0x000fe20000000000 */
[----:B------:R-:W-:Y:S01]  /*16ec0*/  R2UR UR26, R15 ;  /* 0x000000000f1a72ca */ /* 0x000fe200000e0000 */
[----:B------:R-:W-:Y:S01]  /*16ed0*/  UMOV UR25, 0x14f00000 ;  /* 0x14f0000000197882 */ /* 0x000fe20000000000 */
[----:B------:R-:W-:Y:S01]  /*16ee0*/  IADD3.X R20, R20, R11, RZ, P1, !PT ;  /* 0x0000000b14147210 */ /* 0x000fe20000ffe4ff */
[----:B------:R-:W-:Y:S01]  /*16ef0*/  UMOV UR18, URZ ;  /* 0x0000003f00127c82 */ /* 0x000fe20008000000 */
[----:B------:R-:W-:Y:S01]  /*16f00*/  LEA R12, P1, R19, R12, 0x2 ;  /* 0x0000000c130c7211 */ /* 0x000fe200078210ff */
[----:B------:R-:W-:Y:S01]  /*16f10*/  UMOV UR10, 0x20 ;  /* 0x00000020000a7882 */ /* 0x000fe20000000000 */
[----:B------:R-:W-:Y:S02]  /*16f20*/  R2UR UR19, R21 ;  /* 0x00000000151372ca */ /* 0x000fe400000e0000 */
[----:B------:R-:W-:-:S02]  /*16f30*/  LEA.HI.X R20, R19, R13, R20, 0x2, P1 ;  /* 0x0000000d13147211 */ /* 0x000fc400008f1414 */
[----:B------:R-:W-:Y:S02]  /*16f40*/  R2UR UR8, R4 ;  /* 0x00000000040872ca */ /* 0x000fe400000e0000 */
[----:B------:R-:W-:Y:S01]  /*16f50*/  R2UR UR9, R5 ;  /* 0x00000000050972ca */ /* 0x000fe200000e0000 */
[----:B------:R-:W-:Y:S01]  /*16f60*/  UIADD3 UR16, UR26, 0x1c000, URZ ;  /* 0x0001c0001a107890 */ /* 0x000fe2000fffe03f */
[----:B------:R-:W-:Y:S01]  /*16f70*/  R2UR UR28, R12 ;  /* 0x000000000c1c72ca */ /* 0x000fe200000e0000 */
[----:B------:R-:W-:Y:S01]  /*16f80*/  UIADD3 UR17, UR26, 0x30c38, URZ ;  /* 0x00030c381a117890 */ /* 0x000fe2000fffe03f */
[----:B------:R-:W-:Y:S01]  /*16f90*/  R2UR UR29, R20 ;  /* 0x00000000141d72ca */ /* 0x000fe200000e0000 */
[----:B------:R-:W-:Y:S01]  /*16fa0*/  UIADD3 UR26, UR26, 0x20600, URZ ;  /* 0x000206001a1a7890 */ /* 0x000fe2000fffe03f */
[----:B------:R-:W-:-:S04]  /*16fb0*/  LOP3.LUT R10, R10, 0x1, RZ, 0x3c, !PT ;  /* 0x000000010a0a7812 */ /* 0x000fc800078e3cff */
[----:B------:R-:W-:Y:S01]  /*16fc0*/  SHF.L.U32 R4, R10, 0x1f, RZ ;  /* 0x0000001f0a047819 */ /* 0x000fe200000006ff */
[----:B------:R-:W-:Y:S02]  /*16fd0*/  UMOV UR27, UR17 ;  /* 0x00000011001b7c82 */ /* 0x000fe40008000000 */
[----:B------:R4:W-:Y:S04]  /*16fe0*/  UTMALDG.4D [UR16], [UR8], desc[UR24] ;  /* 0x00001810080075b4 */ /* 0x0009e80008019000 */
[----:B------:R4:W-:Y:S01]  /*16ff0*/  UBLKCP.S.G [UR26], [UR28], UR10 ;  /* 0x0000001a1c0073ba */ /* 0x0009e2000800020a */
[----:B------:R-:W5:Y:S02]  /*17000*/  SYNCS.PHASECHK.TRANS64.TRYWAIT P1, [R15+URZ+0x30c20], R4 ;  /* 0x030c20040f0075a7 */ /* 0x000f64000802017f */
[----:B----45:R-:W-:Y:S05]  /*17010*/  @!P1 BRA `(.L_x_2019) ;  /* 0x00000010007c9947 */ /* 0x030fea0003800000 */
.L_x_2051:
[----:B------:R-:W-:Y:S05]  /*17020*/  @P0 BRA `(.L_x_2020) ;  /* 0x00000000001c0947 */ /* 0x000fea0003800000 */
[----:B------:R-:W5:Y:S01]  /*17030*/  S2R R5, SR_TID.X ;  /* 0x0000000000057919 */ /* 0x000f620000002100 */
[----:B----4-:R-:W-:-:S04]  /*17040*/  IMAD.MOV.U32 R4, RZ, RZ, 0x4200 ;  /* 0x00004200ff047424 */ /* 0x010fc800078e00ff */
[----:B------:R4:W-:Y:S01]  /*17050*/  SYNCS.ARRIVE.TRANS64 RZ, [R15+URZ+0x30c10], R4 ;  /* 0x030c10040fff79a7 */ /* 0x0009e2000800003f */
[----:B-----5:R-:W-:-:S04]  /*17060*/  LOP3.LUT R5, R5, 0x1f, RZ, 0xc0, !PT ;  /* 0x0000001f05057812 */ /* 0x020fc800078ec0ff */
[----:B------:R-:W-:-:S13]  /*17070*/  ISETP.NE.AND P1, PT, R5, RZ, PT ;  /* 0x000000ff0500720c */ /* 0x000fda0003f25270 */
[----:B----4-:R-:W-:Y:S05]  /*17080*/  @!P1 BRA `(.L_x_2020) ;  /* 0x0000000000049947 */ /* 0x010fea0003800000 */
[----:B------:R-:W-:Y:S01]  /*17090*/  BPT.TRAP 0x1 ;  /* 0x000000040000795c */ /* 0x000fe20000300000 */
.L_x_2020:
[----:B------:R-:W-:Y:S01]  /*170a0*/  R2UR UR10, R0 ;  /* 0x00000000000a72ca */ /* 0x000fe200000e0000 */
[----:B------:R-:W-:Y:S01]  /*170b0*/  UMOV UR24, 0x0 ;  /* 0x0000000000187882 */ /* 0x000fe20000000000 */
[----:B------:R-:W-:Y:S01]  /*170c0*/  R2UR UR26, R15 ;  /* 0x000000000f1a72ca */ /* 0x000fe200000e0000 */
[----:B------:R-:W-:Y:S01]  /*170d0*/  UMOV UR25, 0x14f00000 ;  /* 0x14f0000000197882 */ /* 0x000fe20000000000 */
[----:B------:R-:W-:Y:S01]  /*170e0*/  IADD3 R17, R17, -0x2, RZ ;  /* 0xfffffffe11117810 */ /* 0x000fe20007ffe0ff */
[----:B------:R-:W-:Y:S01]  /*170f0*/  UMOV UR18, URZ ;  /* 0x0000003f00127c82 */ /* 0x000fe20008000000 */
[----:B------:R-:W-:Y:S01]  /*17100*/  R2UR UR9, R3 ;  /* 0x00000000030972ca */ /* 0x000fe200000e0000 */
[----:B------:R-:W-:-:S06]  /*17110*/  UMOV UR28, 0x20 ;  /* 0x00000020001c7882 */ /* 0x000fcc0000000000 */
[----:B------:R-:W-:Y:S02]  /*17120*/  UIADD3 UR10, UR10, 0x2, URZ ;  /* 0x000000020a0a7890 */ /* 0x000fe4000fffe03f */
[----:B------:R-:W-:Y:S02]  /*17130*/  UIADD3 UR16, UR26, 0x10000, URZ ;  /* 0x000100001a107890 */ /* 0x000fe4000fffe03f */
[----:B------:R-:W-:Y:S02]  /*17140*/  USHF.L.U32 UR19, UR10, 0x7, URZ ;  /* 0x000000070a137899 */ /* 0x000fe4000800063f */
[----:B------:R-:W-:Y:S02]  /*17150*/  UIADD3 UR17, UR26, 0x30c10, URZ ;  /* 0x00030c101a117890 */ /* 0x000fe4000fffe03f */
[----:B------:R-:W-:Y:S02]  /*17160*/  UIADD3 UR8, UP0, UR19, UR22, URZ ;  /* 0x0000001613087290 */ /* 0x000fe4000ff1e03f */
[----:B------:R-:W-:Y:S01]  /*17170*/  IMAD.U32 R5, RZ, RZ, UR19 ;  /* 0x00000013ff057e24 */ /* 0x000fe2000f8e00ff */
[----:B------:R-:W-:-:S02]  /*17180*/  UIADD3 UR19, UR19, UR7, URZ ;  /* 0x0000000713137290 */ /* 0x000fc4000fffe03f */
[----:B------:R-:W-:Y:S01]  /*17190*/  UIADD3 UR26, UR26, 0x20000, URZ ;  /* 0x000200001a1a7890 */ /* 0x000fe2000fffe03f */
[----:B------:R-:W-:Y:S01]  /*171a0*/  MOV R0, UR8 ;  /* 0x0000000800007c02 */ /* 0x000fe20008000f00 */
[----:B------:R-:W-:Y:S01]  /*171b0*/  UMOV UR27, UR17 ;  /* 0x00000011001b7c82 */ /* 0x000fe20008000000 */
[----:B------:R-:W-:Y:S02]  /*171c0*/  PLOP3.LUT P2, PT, PT, PT, UP0, 0x80, 0x0 ;  /* 0x000000000000781c */ /* 0x000fe40003f4f008 */
[----:B----4-:R-:W-:Y:S02]  /*171d0*/  LEA R4, P1, R0, R9, 0x2 ;  /* 0x0000000900047211 */ /* 0x010fe400078210ff */
[----:B------:R-:W-:Y:S02]  /*171e0*/  LEA.HI.X.SX32 R5, R5, R14, 0x1, P2 ;  /* 0x0000000e05057211 */ /* 0x000fe400010f0eff */
[----:B------:R-:W-:Y:S02]  /*171f0*/  R2UR UR8, R2 ;  /* 0x00000000020872ca */ /* 0x000fe400000e0000 */
[----:B------:R-:W-:-:S02]  /*17200*/  LEA.HI.X R0, R0, R8, R5, 0x2, P1 ;  /* 0x0000000800007211 */ /* 0x000fc400008f1405 */
[----:B------:R-:W-:Y:S02]  /*17210*/  R2UR UR30, R4 ;  /* 0x00000000041e72ca */ /* 0x000fe400000e0000 */
[----:B------:R-:W-:Y:S01]  /*17220*/  R2UR UR31, R0 ;  /* 0x00000000001f72ca */ /* 0x000fe200000e0000 */
[----:B------:R-:W-:Y:S01]  /*17230*/  IMAD.U32 R0, RZ, RZ, UR10 ;  /* 0x0000000aff007e24 */ /* 0x000fe2000f8e00ff */
[----:B------:R-:W-:-:S05]  /*17240*/  ISETP.NE.AND P1, PT, R17, RZ, PT ;  /* 0x000000ff1100720c */ /* 0x000fca0003f25270 */
[----:B------:R4:W-:Y:S06]  /*17250*/  UTMALDG.4D [UR16], [UR8], desc[UR24] ;  /* 0x00001810080075b4 */ /* 0x0009ec0008019000 */
[----:B------:R4:W-:Y:S02]  /*17260*/  UBLKCP.S.G [UR26], [UR30], UR28 ;  /* 0x0000001a1e0073ba */ /* 0x0009e4000800021c */
[----:B----4-:R-:W-:Y:S05]  /*17270*/  @P1 BRA `(.L_x_2021) ;  /* 0xfffffff400ac1947 */ /* 0x010fea000383ffff */
.L_x_2012:
[----:B------:R-:W4:Y:S02]  /*17280*/  LDL.LU R4, [R1+0x4] ;  /* 0x0000040001047983 */ /* 0x000f240000300800 */
[----:B----4-:R-:W-:Y:S02]  /*17290*/  ISETP.NE.AND P1, PT, R4, RZ, PT ;  /* 0x000000ff0400720c */ /* 0x010fe40003f25270 */
[----:B------:R4:W5:Y:S11]  /*172a0*/  LDL R4, [R1] ;  /* 0x0000000001047983 */ /* 0x0009760000100800 */
[----:B----4-:R-:W-:Y:S05]  /*172b0*/  @!P1 BRA `(.L_x_2011) ;  /* 0x0000000400249947 */ /* 0x010fea0003800000 */
[----:B------:R-:W-:-:S04]  /*172c0*/  SHF.L.U32 R12, R10, 0x1f, RZ ;  /* 0x0000001f0a0c7819 */ /* 0x000fc800000006ff */
[----:B------:R-:W4:Y:S02]  /*172d0*/  SYNCS.PHASECHK.TRANS64.TRYWAIT P1, [R15+URZ+0x30c40], R12 ;  /* 0x030c400c0f0075a7 */ /* 0x000f24000802017f */
[----:B----4-:R-:W-:Y:S05]  /*172e0*/  @!P1 BRA `(.L_x_2022) ;  /* 0x0000000c00e09947 */ /* 0x010fea0003800000 */
.L_x_2052:
[----:B------:R-:W-:Y:S05]  /*172f0*/  @P0 BRA `(.L_x_2023) ;  /* 0x00000000001c0947 */ /* 0x000fea0003800000 */
[----:B-----5:R-:W1:Y:S02]  /*17300*/  S2R R4, SR_TID.X ;  /* 0x0000000000047919 */ /* 0x020e640000002100 */
[----:B-1----:R-:W-:Y:S02]  /*17310*/  LOP3.LUT R5, R4, 0x1f, RZ, 0xc0, !PT ;  /* 0x0000001f04057812 */ /* 0x002fe400078ec0ff */
[----:B------:R-:W-:Y:S02]  /*17320*/  MOV R4, 0x4200 ;  /* 0x0000420000047802 */ /* 0x000fe40000000f00 */
[----:B------:R-:W-:Y:S02]  /*17330*/  ISETP.NE.AND P1, PT, R5, RZ, PT ;  /* 0x000000ff0500720c */ /* 0x000fe40003f25270 */
[----:B------:R1:W-:Y:S11]  /*17340*/  SYNCS.ARRIVE.TRANS64 RZ, [R15+URZ+0x30c30], R4 ;  /* 0x030c30040fff79a7 */ /* 0x0003f6000800003f */
[----:B-1----:R-:W-:Y:S05]  /*17350*/  @!P1 BRA `(.L_x_2023) ;  /* 0x0000000000049947 */ /* 0x002fea0003800000 */
[----:B------:R-:W-:Y:S01]  /*17360*/  BPT.TRAP 0x1 ;  /* 0x000000040000795c */ /* 0x000fe20000300000 */
.L_x_2023:
[----:B-1---5:R-:W1:Y:S01]  /*17370*/  LDC.64 R4, c[0x0][0x728] ;  /* 0x0001ca00ff047b82 */ /* 0x022e620000000a00 */
        /* <DEDUP_REMOVED lines=10> */
[----:B------:R-:W-:Y:S02]  /*17420*/  UIADD3 UR26, UR26, 0x20400, URZ ;  /* 0x000204001a1a7890 */ /* 0x000fe4000fffe03f */
[----:B------:R-:W-:Y:S01]  /*17430*/  UIADD3 UR19, UR19, UR7, URZ ;  /* 0x0000000713137290 */ /* 0x000fe2000fffe03f */
[----:B-1----:R-:W-:Y:S02]  /*17440*/  LEA R4, P2, R13, R4, 0x2 ;  /* 0x000000040d047211 */ /* 0x002fe400078410ff */
        /* <DEDUP_REMOVED lines=13> */
.L_x_2053:
[----:B------:R-:W-:Y:S05]  /*17520*/  @P0 BRA `(.L_x_2025) ;  /* 0x00000000001c0947 */ /* 0x000fea0003800000 */
[----:B------:R-:W2:Y:S02]  /*17530*/  S2R R4, SR_TID.X ;  /* 0x0000000000047919 */ /* 0x000ea40000002100 */
[----:B--2---:R-:W-:Y:S01]  /*17540*/  LOP3.LUT R5, R4, 0x1f, RZ, 0xc0, !PT ;  /* 0x0000001f04057812 */ /* 0x004fe200078ec0ff */
[----:B------:R-:W-:-:S03]  /*17550*/  IMAD.MOV.U32 R4, RZ, RZ, 0x4200 ;  /* 0x00004200ff047424 */ /* 0x000fc600078e00ff */
[----:B------:R-:W-:Y:S01]  /*17560*/  ISETP.NE.AND P0, PT, R5, RZ, PT ;  /* 0x000000ff0500720c */ /* 0x000fe20003f05270 */
[----:B------:R2:W-:-:S12]  /*17570*/  SYNCS.ARRIVE.TRANS64 RZ, [R15+URZ+0x30c18], R4 ;  /* 0x030c18040fff79a7 */ /* 0x0005d8000800003f */
[----:B--2---:R-:W-:Y:S05]  /*17580*/  @!P0 BRA `(.L_x_2025) ;  /* 0x0000000000048947 */ /* 0x004fea0003800000 */
[----:B------:R-:W-:Y:S01]  /*17590*/  BPT.TRAP 0x1 ;  /* 0x000000040000795c */ /* 0x000fe20000300000 */
.L_x_2025:
        /* <DEDUP_REMOVED lines=11> */
[----:B------:R-:W-:Y:S01]  /*17650*/  MOV R5, UR19 ;  /* 0x0000001300057c02 */ /* 0x000fe20008000f00 */
[----:B------:R-:W-:Y:S02]  /*17660*/  UIADD3 UR17, UR26, 0x30c18, URZ ;  /* 0x00030c181a117890 */ /* 0x000fe4000fffe03f */
[----:B------:R-:W-:Y:S01]  /*17670*/  UIADD3 UR19, UR19, UR7, URZ ;  /* 0x0000000713137290 */ /* 0x000fe2000fffe03f */
[----:B------:R-:W-:Y:S01]  /*17680*/  PLOP3.LUT P0, PT, PT, PT, UP0, 0x80, 0x0 ;  /* 0x000000000000781c */ /* 0x000fe20003f0f008 */
[----:B------:R-:W-:Y:S01]  /*17690*/  IMAD.U32 R0, RZ, RZ, UR8 ;  /* 0x00000008ff007e24 */ /* 0x000fe2000f8e00ff */
[----:B------:R-:W-:Y:S01]  /*176a0*/  R2UR UR8, R2 ;  /* 0x00000000020872ca */ /* 0x000fe200000e0000 */
[----:B------:R-:W-:Y:S01]  /*176b0*/  UIADD3 UR26, UR26, 0x20200, URZ ;  /* 0x000202001a1a7890 */ /* 0x000fe2000fffe03f */
[----:B------:R-:W-:Y:S01]  /*176c0*/  LEA.HI.X.SX32 R5, R5, R14, 0x1, P0 ;  /* 0x0000000e05057211 */ /* 0x000fe200000f0eff */
[----:B------:R-:W-:Y:S01]  /*176d0*/  UMOV UR27, UR17 ;  /* 0x00000011001b7c82 */ /* 0x000fe20008000000 */
[----:B------:R-:W-:-:S04]  /*176e0*/  LEA R9, P0, R0, R9, 0x2 ;  /* 0x0000000900097211 */ /* 0x000fc800078010ff */
[----:B------:R-:W-:Y:S02]  /*176f0*/  LEA.HI.X R8, R0, R8, R5, 0x2, P0 ;  /* 0x0000000800087211 */ /* 0x000fe400000f1405 */
[----:B------:R-:W-:Y:S02]  /*17700*/  R2UR UR28, R9 ;  /* 0x00000000091c72ca */ /* 0x000fe400000e0000 */
[----:B------:R-:W-:Y:S01]  /*17710*/  R2UR UR29, R8 ;  /* 0x00000000081d72ca */ /* 0x000fe200000e0000 */
[----:B------:R2:W-:-:S12]  /*17720*/  UTMALDG.4D [UR16], [UR8], desc[UR24] ;  /* 0x00001810080075b4 */ /* 0x0005d80008019000 */
[----:B------:R2:W-:Y:S02]  /*17730*/  UBLKCP.S.G [UR26], [UR28], UR10 ;  /* 0x0000001a1c0073ba */ /* 0x0005e4000800020a */
[----:B--2---:R-:W-:-:S07]  /*17740*/  MOV R16, 0x1 ;  /* 0x0000000100107802 */ /* 0x004fce0000000f00 */
.L_x_2011:
[----:B------:R-:W1:Y:S01]  /*17750*/  S2R R0, SR_TID.X ;  /* 0x0000000000007919 */ /* 0x000e620000002100 */
[----:B------:R-:W-:Y:S01]  /*17760*/  IMAD R3, R16, 0x8, R15 ;  /* 0x0000000810037824 */ /* 0x000fe200078e020f */
[----:B-1----:R-:W-:Y:S02]  /*17770*/  LOP3.LUT R2, R0, 0x7f, RZ, 0xc0, !PT ;  /* 0x0000007f00027812 */ /* 0x002fe400078ec0ff */
[----:B------:R-:W-:Y:S02]  /*17780*/  SHF.L.U32 R0, R10, 0x1f, RZ ;  /* 0x0000001f0a007819 */ /* 0x000fe400000006ff */
[----:B------:R-:W-:Y:S02]  /*17790*/  ISETP.NE.AND P1, PT, R2, RZ, PT ;  /* 0x000000ff0200720c */ /* 0x000fe40003f25270 */
[----:B------:R-:W1:Y:S02]  /*177a0*/  SYNCS.PHASECHK.TRANS64.TRYWAIT P0, [R3+URZ+0x30c40], R0 ;  /* 0x030c4000030075a7 */ /* 0x000e64000800017f */
[----:B-1----:R-:W-:Y:S09]  /*177b0*/  @!P0 BRA `(.L_x_2026) ;  /* 0x0000000800d48947 */ /* 0x002ff20003800000 */
.L_x_2054:
[----:B------:R-:W-:Y:S05]  /*177c0*/  @P1 BRA `(.L_x_2027) ;  /* 0x0000000000181947 */ /* 0x000fea0003800000 */
[----:B------:R-:W1:Y:S01]  /*177d0*/  S2R R2, SR_TID.X ;  /* 0x0000000000027919 */ /* 0x000e620000002100 */
[----:B------:R-:W-:-:S04]  /*177e0*/  MOV R0, 0x4200 ;  /* 0x0000420000007802 */ /* 0x000fc80000000f00 */
[----:B------:R1:W-:Y:S02]  /*177f0*/  SYNCS.ARRIVE.TRANS64 RZ, [R3+URZ+0x30c30], R0 ;  /* 0x030c300003ff79a7 */ /* 0x0003e4000800003f */
[----:B-1----:R-:W-:-:S13]  /*17800*/  LOP3.LUT P0, RZ, R2, 0x1f, RZ, 0xc0, !PT ;  /* 0x0000001f02ff7812 */ /* 0x002fda000780c0ff */
[----:B------:R-:W-:Y:S05]  /*17810*/  @!P0 BRA `(.L_x_2027) ;  /* 0x0000000000048947 */ /* 0x000fea0003800000 */
[----:B------:R-:W-:Y:S01]  /*17820*/  BPT.TRAP 0x1 ;  /* 0x000000040000795c */ /* 0x000fe20000300000 */
.L_x_2027:
[----:B-----5:R-:W-:Y:S01]  /*17830*/  R2UR UR19, R4 ;  /* 0x00000000041372ca */ /* 0x020fe200000e0000 */
[C---:B------:R-:W-:Y:S01]  /*17840*/  IMAD R0, R16.reuse, 0x4000, R15 ;  /* 0x0000400010007824 */ /* 0x040fe200078e020f */
[----:B------:R-:W-:Y:S01]  /*17850*/  R2UR UR9, R11 ;  /* 0x000000000b0972ca */ /* 0x000fe200000e0000 */
[----:B------:R-:W-:Y:S01]  /*17860*/  ULDC.64 UR26, c[0x0][0x728] ;  /* 0x0001ca00001a7ab9 */ /* 0x000fe20000000a00 */
[----:B--234-:R-:W-:Y:S02]  /*17870*/  LEA R15, R16, R15, 0x9 ;  /* 0x0000000f100f7211 */ /* 0x01cfe400078e48ff */
        /* <DEDUP_REMOVED lines=10> */
[----:B------:R-:W-:Y:S01]  /*17920*/  ULEA.HI.X.SX32 UR9, UR19, UR9, 0x1, UP0 ;  /* 0x0000000913097291 */ /* 0x000fe200080f0e3f */
[C---:B------:R-:W-:Y:S01]  /*17930*/  ISETP.NE.AND P0, PT, R0.reuse, 0x2, PT ;  /* 0x000000020000780c */ /* 0x040fe20003f05270 */
[----:B------:R-:W-:Y:S02]  /*17940*/  ULEA UR8, UP0, UR18, UR26, 0x2 ;  /* 0x0000001a12087291 */ /* 0x000fe4000f80103f */
[----:B------:R-:W-:Y:S01]  /*17950*/  UIADD3 UR17, UR17, 0x30c30, URZ ;  /* 0x00030c3011117890 */ /* 0x000fe2000fffe03f */
        /* <DEDUP_REMOVED lines=15> */
.L_x_2008:
[----:B------:R-:W-:Y:S05]  /*17a50*/  BSYNC B0 ;  /* 0x0000000000007941 */ /* 0x000fea0003800000 */
.L_x_2003:
[----:B------:R-:W-:-:S03]  /*17a60*/  UMOV UR8, 0xffffffff ;  /* 0xffffffff00087882 */ /* 0x000fc60000000000 */
[----:B------:R-:W-:Y:S05]  /*17a70*/  BRA.DIV UR8, `(.L_x_2028) ;  /* 0x0000000a08387947 */ /* 0x000fea000b800000 */
[----:B------:R-:W-:-:S13]  /*17a80*/  ELECT P6, URZ, PT ;  /* 0x00000000003f782f */ /* 0x000fda00038c0000 */
.L_x_2057:
[----:B------:R-:W-:Y:S05]  /*17a90*/  @!P6 BRA `(.L_x_1862) ;  /* 0x000000000084e947 */ /* 0x000fea0003800000 */
[----:B------:R-:W-:-:S06]  /*17aa0*/  ULOP3.LUT UR8, UR36, 0x2, URZ, 0xfc, !UPT ;  /* 0x0000000224087892 */ /* 0x000fcc000f8efc3f */
[----:B------:R-:W-:-:S05]  /*17ab0*/  IMAD.U32 R2, RZ, RZ, UR8 ;  /* 0x00000008ff027e24 */ /* 0x000fca000f8e00ff */
[----:B------:R-:W-:-:S13]  /*17ac0*/  ISETP.NE.AND P2, PT, R2, 0x3, PT ;  /* 0x000000030200780c */ /* 0x000fda0003f45270 */
[----:B------:R-:W-:Y:S05]  /*17ad0*/  @!P2 BRA `(.L_x_2029) ;  /* 0x000000000004a947 */ /* 0x000fea0003800000 */
[----:B---3--:R-:W-:Y:S01]  /*17ae0*/  BPT.TRAP 0x1 ;  /* 0x000000040000795c */ /* 0x008fe20000300000 */
.L_x_2029:
        /* <DEDUP_REMOVED lines=15> */
.L_x_2058:
[----:B------:R-:W2:Y:S02]  /*17be0*/  SYNCS.PHASECHK.TRANS64.TRYWAIT P0, [R3+URZ], R2 ;  /* 0x00000002030075a7 */ /* 0x000ea4000800017f */
[----:B--2---:R-:W-:Y:S05]  /*17bf0*/  @!P0 BRA `(.L_x_2031) ;  /* 0x00000008000c8947 */ /* 0x004fea0003800000 */
.L_x_2059:
[----:B------:R-:W-:Y:S05]  /*17c00*/  @!P2 BRA `(.L_x_2032) ;  /* 0x000000000004a947 */ /* 0x000fea0003800000 */
[----:B---3--:R-:W-:Y:S01]  /*17c10*/  BPT.TRAP 0x1 ;  /* 0x000000040000795c */ /* 0x008fe20000300000 */
.L_x_2032:
[----:B--2---:R-:W-:-:S05]  /*17c20*/  IADD3 R3, R8, 0x30c40, RZ ;  /* 0x00030c4008037810 */ /* 0x004fca0007ffe0ff */
[----:B------:R-:W-:-:S04]  /*17c30*/  IMAD R5, R0, 0x8, R3 ;  /* 0x0000000800057824 */ /* 0x000fc800078e0203 */
[----:B------:R-:W2:Y:S02]  /*17c40*/  SYNCS.PHASECHK.TRANS64.TRYWAIT P0, [R5+URZ], R4 ;  /* 0x00000004050075a7 */ /* 0x000ea4000800017f */
[----:B--2---:R-:W-:Y:S05]  /*17c50*/  @!P0 BRA `(.L_x_2033) ;  /* 0x0000000800088947 */ /* 0x004fea0003800000 */
.L_x_2060:
[----:B------:R-:W-:-:S07]  /*17c60*/  LEA R3, R6, R3, 0x3 ;  /* 0x0000000306037211 */ /* 0x000fce00078e18ff */
.L_x_2034:
[----:B----4-:R4:W1:Y:S02]  /*17c70*/  SYNCS.PHASECHK.TRANS64.TRYWAIT P0, [R3+URZ], R2 ;  /* 0x00000002030075a7 */ /* 0x010864000800017f */
[----:B-1----:R-:W-:Y:S05]  /*17c80*/  @!P0 NANOSLEEP.SYNCS 0x989680 ;  /* 0x009896800000895d */ /* 0x002fea0003900000 */
[----:B------:R-:W1:Y:S02]  /*17c90*/  @!P0 SYNCS.PHASECHK.TRANS64 P0, [R3+URZ], R2 ;  /* 0x00000002030085a7 */ /* 0x000e64000800007f */
[----:B-1----:R-:W-:Y:S05]  /*17ca0*/  @!P0 BRA `(.L_x_2034) ;  /* 0xfffffffc00f08947 */ /* 0x002fea000383ffff */
.L_x_1862:
[----:B---3--:R-:W-:Y:S05]  /*17cb0*/  BSYNC B6 ;  /* 0x0000000000067941 */ /* 0x008fea0003800000 */
.L_x_1856:
[----:B------:R-:W-:Y:S05]  /*17cc0*/  EXIT ;  /* 0x000000000000794d */ /* 0x000fea0003800000 */
.L_x_1873:
[----:B------:R-:W-:Y:S01]  /*17cd0*/  IMAD.MOV.U32 R13, RZ, RZ, R18 ;  /* 0x000000ffff0d7224 */ /* 0x000fe200078e0012 */
[----:B------:R-:W-:Y:S01]  /*17ce0*/  MOV R12, RZ ;  /* 0x000000ff000c7202 */ /* 0x000fe20000000f00 */
[----:B------:R-:W-:Y:S01]  /*17cf0*/  IMAD.MOV.U32 R11, RZ, RZ, 0x1f ;  /* 0x0000001fff0b7424 */ /* 0x000fe200078e00ff */
[----:B------:R-:W-:-:S07]  /*17d00*/  MOV R15, 0xffffffff ;  /* 0xffffffff000f7802 */ /* 0x000fce0000000f00 */
[----:B------:R-:W-:Y:S05]  /*17d10*/  WARPSYNC.COLLECTIVE R15, `(.L_x_2035) ;  /* 0x000000000f087348 */ /* 0x000fea0003c00000 */
[----:B------:R1:W2:Y:S02]  /*17d20*/  SHFL.IDX P6, R14, R13, R12, R11 ;  /* 0x0000000c0d0e7389 */ /* 0x0002a400000c000b */
[----:B-12---:R-:W-:Y:S01]  /*17d30*/  ENDCOLLECTIVE ;  /* 0x000000000000791b */ /* 0x006fe20003800000 */
.L_x_2035:
[----:B------:R-:W-:Y:S05]  /*17d40*/  BRA `(.L_x_2036) ;  /* 0xfffffe9400b47947 */ /* 0x000fea000383ffff */
.L_x_1875:
[----:B--2---:R2:W3:Y:S02]  /*17d50*/  SYNCS.PHASECHK.TRANS64.TRYWAIT P0, [R16+URZ+0x30c00], R11 ;  /* 0x030c000b100075a7 */ /* 0x0044e4000800017f */
[----:B---3--:R-:W-:Y:S05]  /*17d60*/  @!P0 NANOSLEEP.SYNCS 0x989680 ;  /* 0x009896800000895d */ /* 0x008fea0003900000 */
[----:B------:R-:W3:Y:S02]  /*17d70*/  @!P0 SYNCS.PHASECHK.TRANS64 P0, [R16+URZ+0x30c00], R11 ;  /* 0x030c000b100085a7 */ /* 0x000ee4000800007f */
[----:B---3--:R-:W-:Y:S05]  /*17d80*/  @!P0 BRA `(.L_x_1875) ;  /* 0xfffffffc00f08947 */ /* 0x008fea000383ffff */
[----:B------:R-:W-:Y:S05]  /*17d90*/  BRA `(.L_x_1874) ;  /* 0xfffffe9800007947 */ /* 0x000fea000383ffff */
.L_x_1880:
[----:B--2---:R2:W3:Y:S02]  /*17da0*/  SYNCS.PHASECHK.TRANS64.TRYWAIT P0, [R6+URZ+0x30c10], R23 ;  /* 0x030c1017060075a7 */ /* 0x0044e4000800017f */
[----:B---3--:R-:W-:Y:S05]  /*17db0*/  @!P0 NANOSLEEP.SYNCS 0x989680 ;  /* 0x009896800000895d */ /* 0x008fea0003900000 */
[----:B------:R-:W3:Y:S02]  /*17dc0*/  @!P0 SYNCS.PHASECHK.TRANS64 P0, [R6+URZ+0x30c10], R23 ;  /* 0x030c1017060085a7 */ /* 0x000ee4000800007f */
[----:B---3--:R-:W-:Y:S05]  /*17dd0*/  @!P0 BRA `(.L_x_1880) ;  /* 0xfffffffc00f08947 */ /* 0x008fea000383ffff */
[----:B------:R-:W-:Y:S05]  /*17de0*/  BRA `(.L_x_1879) ;  /* 0xfffffea000387947 */ /* 0x000fea000383ffff */
.L_x_1884:
[----:B------:R1:W1:Y:S02]  /*17df0*/  SYNCS.PHASECHK.TRANS64.TRYWAIT P0, [R6+URZ+0x30c30], R23 ;  /* 0x030c3017060075a7 */ /* 0x000264000800017f */
[----:B-1----:R-:W-:Y:S05]  /*17e00*/  @!P0 NANOSLEEP.SYNCS 0x989680 ;  /* 0x009896800000895d */ /* 0x002fea0003900000 */
[----:B------:R-:W1:Y:S02]  /*17e10*/  @!P0 SYNCS.PHASECHK.TRANS64 P0, [R6+URZ+0x30c30], R23 ;  /* 0x030c3017060085a7 */ /* 0x000e64000800007f */
[----:B-1----:R-:W-:Y:S05]  /*17e20*/  @!P0 BRA `(.L_x_1884) ;  /* 0xfffffffc00f08947 */ /* 0x002fea000383ffff */
[----:B------:R-:W-:Y:S05]  /*17e30*/  BRA `(.L_x_1883) ;  /* 0xfffffea400407947 */ /* 0x000fea000383ffff */
.L_x_1892:
[----:B--2---:R2:W3:Y:S02]  /*17e40*/  SYNCS.PHASECHK.TRANS64.TRYWAIT P1, [R6+URZ+0x30c10], R21 ;  /* 0x030c1015060075a7 */ /* 0x0044e4000802017f */
[----:B---3--:R-:W-:Y:S05]  /*17e50*/  @!P1 NANOSLEEP.SYNCS 0x989680 ;  /* 0x009896800000995d */ /* 0x008fea0003900000 */
[----:B------:R-:W3:Y:S02]  /*17e60*/  @!P1 SYNCS.PHASECHK.TRANS64 P1, [R6+URZ+0x30c10], R21 ;  /* 0x030c1015060095a7 */ /* 0x000ee4000802007f */
[----:B---3--:R-:W-:Y:S05]  /*17e70*/  @!P1 BRA `(.L_x_1892) ;  /* 0xfffffffc00f09947 */ /* 0x008fea000383ffff */
[----:B------:R-:W-:Y:S05]  /*17e80*/  BRA `(.L_x_1891) ;  /* 0xfffffef800487947 */ /* 0x000fea000383ffff */
.L_x_1896:
[----:B------:R1:W1:Y:S02]  /*17e90*/  SYNCS.PHASECHK.TRANS64.TRYWAIT P1, [R6+URZ+0x30c30], R21 ;  /* 0x030c3015060075a7 */ /* 0x000264000802017f */
[----:B-1----:R-:W-:Y:S05]  /*17ea0*/  @!P1 NANOSLEEP.SYNCS 0x989680 ;  /* 0x009896800000995d */ /* 0x002fea0003900000 */
[----:B------:R-:W1:Y:S02]  /*17eb0*/  @!P1 SYNCS.PHASECHK.TRANS64 P1, [R6+URZ+0x30c30], R21 ;  /* 0x030c3015060095a7 */ /* 0x000e64000802007f */
[----:B-1----:R-:W-:Y:S05]  /*17ec0*/  @!P1 BRA `(.L_x_1896) ;  /* 0xfffffffc00f09947 */ /* 0x002fea000383ffff */
[----:B------:R-:W-:Y:S05]  /*17ed0*/  BRA `(.L_x_1895) ;  /* 0xfffffefc00487947 */ /* 0x000fea000383ffff */
.L_x_1904:
[----:B--2---:R2:W4:Y:S02]  /*17ee0*/  SYNCS.PHASECHK.TRANS64.TRYWAIT P0, [R6+URZ+0x30c10], R21 ;  /* 0x030c1015060075a7 */ /* 0x004524000800017f */
[----:B----4-:R-:W-:Y:S05]  /*17ef0*/  @!P0 NANOSLEEP.SYNCS 0x989680 ;  /* 0x009896800000895d */ /* 0x010fea0003900000 */
[----:B------:R-:W4:Y:S02]  /*17f00*/  @!P0 SYNCS.PHASECHK.TRANS64 P0, [R6+URZ+0x30c10], R21 ;  /* 0x030c1015060085a7 */ /* 0x000f24000800007f */
[----:B----4-:R-:W-:Y:S05]  /*17f10*/  @!P0 BRA `(.L_x_1904) ;  /* 0xfffffffc00f08947 */ /* 0x010fea000383ffff */
[----:B------:R-:W-:Y:S05]  /*17f20*/  BRA `(.L_x_1903) ;  /* 0xffffff4400807947 */ /* 0x000fea000383ffff */
.L_x_1908:
[----:B------:R1:W1:Y:S02]  /*17f30*/  SYNCS.PHASECHK.TRANS64.TRYWAIT P0, [R6+URZ+0x30c30], R21 ;  /* 0x030c3015060075a7 */ /* 0x000264000800017f */
[----:B-1----:R-:W-:Y:S05]  /*17f40*/  @!P0 NANOSLEEP.SYNCS 0x989680 ;  /* 0x009896800000895d */ /* 0x002fea0003900000 */
[----:B------:R-:W1:Y:S02]  /*17f50*/  @!P0 SYNCS.PHASECHK.TRANS64 P0, [R6+URZ+0x30c30], R21 ;  /* 0x030c3015060085a7 */ /* 0x000e64000800007f */
[----:B-1----:R-:W-:Y:S05]  /*17f60*/  @!P0 BRA `(.L_x_1908) ;  /* 0xfffffffc00f08947 */ /* 0x002fea000383ffff */
[----:B------:R-:W-:Y:S05]  /*17f70*/  BRA `(.L_x_1907) ;  /* 0xffffff4800887947 */ /* 0x000fea000383ffff */
.L_x_1956:
[----:B------:R-:W-:Y:S01]  /*17f80*/  BSSY B0, `(.L_x_2037) ;  /* 0x0000005000007945 */ /* 0x000fe20003800000 */
[----:B------:R-:W-:-:S07]  /*17f90*/  IMAD.MOV.U32 R15, RZ, RZ, -0x1 ;  /* 0xffffffffff0f7424 */ /* 0x000fce00078e00ff */
[----:B------:R-:W-:Y:S05]  /*17fa0*/  WARPSYNC.COLLECTIVE R15, `(.L_x_2038) ;  /* 0x000000000f087348 */ /* 0x000fea0003c00000 */
[----:B------:R-:W-:Y:S01]  /*17fb0*/  NOP ;  /* 0x0000000000007918 */ /* 0x000fe20000000000 */
[----:B------:R-:W-:Y:S01]  /*17fc0*/  ENDCOLLECTIVE ;  /* 0x000000000000791b */ /* 0x000fe20003800000 */
.L_x_2038:
[----:B------:R-:W-:Y:S05]  /*17fd0*/  BSYNC B0 ;  /* 0x0000000000007941 */ /* 0x000fea0003800000 */
.L_x_2037:
[----:B------:R-:W-:Y:S05]  /*17fe0*/  BRA `(.L_x_2039) ;  /* 0xffffffc000707947 */ /* 0x000fea000383ffff */
.L_x_1969:
[----:B------:R-:W-:Y:S01]  /*17ff0*/  BSSY B0, `(.L_x_2040) ;  /* 0x0000005000007945 */ /* 0x000fe20003800000 */
[----:B------:R-:W-:-:S07]  /*18000*/  MOV R15, 0xffffffff ;  /* 0xffffffff000f7802 */ /* 0x000fce0000000f00 */
[----:B------:R-:W-:Y:S05]  /*18010*/  WARPSYNC.COLLECTIVE R15, `(.L_x_2041) ;  /* 0x000000000f087348 */ /* 0x000fea0003c00000 */
[----:B------:R-:W-:Y:S01]  /*18020*/  NOP ;  /* 0x0000000000007918 */ /* 0x000fe20000000000 */
[----:B------:R-:W-:Y:S01]  /*18030*/  ENDCOLLECTIVE ;  /* 0x000000000000791b */ /* 0x000fe20003800000 */
.L_x_2041:
[----:B------:R-:W-:Y:S05]  /*18040*/  BSYNC B0 ;  /* 0x0000000000007941 */ /* 0x000fea0003800000 */
.L_x_2040:
[----:B------:R-:W-:Y:S05]  /*18050*/  BRA `(.L_x_2042) ;  /* 0xffffffc800007947 */ /* 0x000fea000383ffff */
.L_x_1981:
[----:B------:R-:W-:Y:S01]  /*18060*/  BSSY B0, `(.L_x_2043) ;  /* 0x0000005000007945 */ /* 0x000fe20003800000 */
[----:B------:R-:W-:-:S07]  /*18070*/  IMAD.MOV.U32 R15, RZ, RZ, -0x1 ;  /* 0xffffffffff0f7424 */ /* 0x000fce00078e00ff */
[----:B------:R-:W-:Y:S05]  /*18080*/  WARPSYNC.COLLECTIVE R15, `(.L_x_2044) ;  /* 0x000000000f087348 */ /* 0x000fea0003c00000 */
[----:B------:R-:W-:Y:S01]  /*18090*/  NOP ;  /* 0x0000000000007918 */ /* 0x000fe20000000000 */
[----:B------:R-:W-:Y:S01]  /*180a0*/  ENDCOLLECTIVE ;  /* 0x000000000000791b */ /* 0x000fe20003800000 */
.L_x_2044:
[----:B------:R-:W-:Y:S05]  /*180b0*/  BSYNC B0 ;  /* 0x0000000000007941 */ /* 0x000fea0003800000 */
.L_x_2043:
[----:B------:R-:W-:Y:S05]  /*180c0*/  BRA `(.L_x_2045) ;  /* 0xffffffcc00287947 */ /* 0x000fea000383ffff */
.L_x_2009:
[----:B-1----:R1:W2:Y:S02]  /*180d0*/  SYNCS.PHASECHK.TRANS64.TRYWAIT P0, [R15+URZ+0x30c20], R0 ;  /* 0x030c20000f0075a7 */ /* 0x0022a4000800017f */
[----:B--2---:R-:W-:Y:S05]  /*180e0*/  @!P0 NANOSLEEP.SYNCS 0x989680 ;  /* 0x009896800000895d */ /* 0x004fea0003900000 */
[----:B------:R-:W2:Y:S02]  /*180f0*/  @!P0 SYNCS.PHASECHK.TRANS64 P0, [R15+URZ+0x30c20], R0 ;  /* 0x030c20000f0085a7 */ /* 0x000ea4000800007f */
[----:B--2---:R-:W-:Y:S05]  /*18100*/  @!P0 BRA `(.L_x_2009) ;  /* 0xfffffffc00f08947 */ /* 0x004fea000383ffff */
[----:B------:R-:W-:Y:S05]  /*18110*/  BRA `(.L_x_2046) ;  /* 0xffffffe000947947 */ /* 0x000fea000383ffff */
.L_x_2013:
[----:B--2---:R2:W3:Y:S02]  /*18120*/  SYNCS.PHASECHK.TRANS64.TRYWAIT P1, [R15+URZ+0x30c40], R18 ;  /* 0x030c40120f0075a7 */ /* 0x0044e4000802017f */
[----:B---3--:R-:W-:Y:S05]  /*18130*/  @!P1 NANOSLEEP.SYNCS 0x989680 ;  /* 0x009896800000995d */ /* 0x008fea0003900000 */
[----:B------:R-:W3:Y:S02]  /*18140*/  @!P1 SYNCS.PHASECHK.TRANS64 P1, [R15+URZ+0x30c40], R18 ;  /* 0x030c40120f0095a7 */ /* 0x000ee4000802007f */
[----:B---3--:R-:W-:Y:S05]  /*18150*/  @!P1 BRA `(.L_x_2013) ;  /* 0xfffffffc00f09947 */ /* 0x008fea000383ffff */
[----:B------:R-:W-:Y:S05]  /*18160*/  BRA `(.L_x_2047) ;  /* 0xffffffe400fc7947 */ /* 0x000fea000383ffff */
.L_x_2015:
[----:B-1----:R1:W3:Y:S02]  /*18170*/  SYNCS.PHASECHK.TRANS64.TRYWAIT P1, [R15+URZ+0x30c28], R18 ;  /* 0x030c28120f0075a7 */ /* 0x0022e4000802017f */
[----:B---3--:R-:W-:Y:S05]  /*18180*/  @!P1 NANOSLEEP.SYNCS 0x989680 ;  /* 0x009896800000995d */ /* 0x008fea0003900000 */
[----:B------:R-:W3:Y:S02]  /*18190*/  @!P1 SYNCS.PHASECHK.TRANS64 P1, [R15+URZ+0x30c28], R18 ;  /* 0x030c28120f0095a7 */ /* 0x000ee4000802007f */
[----:B---3--:R-:W-:Y:S05]  /*181a0*/  @!P1 BRA `(.L_x_2015) ;  /* 0xfffffffc00f09947 */ /* 0x008fea000383ffff */
[----:B------:R-:W-:Y:S05]  /*181b0*/  BRA `(.L_x_2048) ;  /* 0xffffffe800807947 */ /* 0x000fea000383ffff */
.L_x_2017:
[----:B---3--:R3:W4:Y:S02]  /*181c0*/  SYNCS.PHASECHK.TRANS64.TRYWAIT P1, [R15+URZ+0x30c48], R18 ;  /* 0x030c48120f0075a7 */ /* 0x008724000802017f */
[----:B----4-:R-:W-:Y:S05]  /*181d0*/  @!P1 NANOSLEEP.SYNCS 0x989680 ;  /* 0x009896800000995d */ /* 0x010fea0003900000 */
[----:B------:R-:W4:Y:S02]  /*181e0*/  @!P1 SYNCS.PHASECHK.TRANS64 P1, [R15+URZ+0x30c48], R18 ;  /* 0x030c48120f0095a7 */ /* 0x000f24000802007f */
[----:B----4-:R-:W-:Y:S05]  /*181f0*/  @!P1 BRA `(.L_x_2017) ;  /* 0xfffffffc00f09947 */ /* 0x010fea000383ffff */
[----:B------:R-:W-:Y:S05]  /*18200*/  BRA `(.L_x_2049) ;  /* 0xffffffec00047947 */ /* 0x000fea000383ffff */
.L_x_2019:
[----:B------:R-:W-:-:S07]  /*18210*/  SHF.L.U32 R4, R10, 0x1f, RZ ;  /* 0x0000001f0a047819 */ /* 0x000fce00000006ff */
.L_x_2050:
[----:B----4-:R4:W1:Y:S02]  /*18220*/  SYNCS.PHASECHK.TRANS64.TRYWAIT P1, [R15+URZ+0x30c20], R4 ;  /* 0x030c20040f0075a7 */ /* 0x010864000802017f */
[----:B-1----:R-:W-:Y:S05]  /*18230*/  @!P1 NANOSLEEP.SYNCS 0x989680 ;  /* 0x009896800000995d */ /* 0x002fea0003900000 */
[----:B------:R-:W1:Y:S02]  /*18240*/  @!P1 SYNCS.PHASECHK.TRANS64 P1, [R15+URZ+0x30c20], R4 ;  /* 0x030c20040f0095a7 */ /* 0x000e64000802007f */
[----:B-1----:R-:W-:Y:S05]  /*18250*/  @!P1 BRA `(.L_x_2050) ;  /* 0xfffffffc00f09947 */ /* 0x002fea000383ffff */
[----:B------:R-:W-:Y:S05]  /*18260*/  BRA `(.L_x_2051) ;  /* 0xffffffec006c7947 */ /* 0x000fea000383ffff */
.L_x_2022:
[----:B----4-:R4:W1:Y:S02]  /*18270*/  SYNCS.PHASECHK.TRANS64.TRYWAIT P1, [R15+URZ+0x30c40], R12 ;  /* 0x030c400c0f0075a7 */ /* 0x010864000802017f */
[----:B-1----:R-:W-:Y:S05]  /*18280*/  @!P1 NANOSLEEP.SYNCS 0x989680 ;  /* 0x009896800000995d */ /* 0x002fea0003900000 */
[----:B------:R-:W1:Y:S02]  /*18290*/  @!P1 SYNCS.PHASECHK.TRANS64 P1, [R15+URZ+0x30c40], R12 ;  /* 0x030c400c0f0095a7 */ /* 0x000e64000802007f */
[----:B-1----:R-:W-:Y:S05]  /*182a0*/  @!P1 BRA `(.L_x_2022) ;  /* 0xfffffffc00f09947 */ /* 0x002fea000383ffff */
[----:B------:R-:W-:Y:S05]  /*182b0*/  BRA `(.L_x_2052) ;  /* 0xfffffff0000c7947 */ /* 0x000fea000383ffff */
.L_x_2024:
[----:B-1----:R1:W2:Y:S02]  /*182c0*/  SYNCS.PHASECHK.TRANS64.TRYWAIT P1, [R15+URZ+0x30c28], R12 ;  /* 0x030c280c0f0075a7 */ /* 0x0022a4000802017f */
[----:B--2---:R-:W-:Y:S05]  /*182d0*/  @!P1 NANOSLEEP.SYNCS 0x989680 ;  /* 0x009896800000995d */ /* 0x004fea0003900000 */
[----:B------:R-:W2:Y:S02]  /*182e0*/  @!P1 SYNCS.PHASECHK.TRANS64 P1, [R15+URZ+0x30c28], R12 ;  /* 0x030c280c0f0095a7 */ /* 0x000ea4000802007f */
[----:B--2---:R-:W-:Y:S05]  /*182f0*/  @!P1 BRA `(.L_x_2024) ;  /* 0xfffffffc00f09947 */ /* 0x004fea000383ffff */
[----:B------:R-:W-:Y:S05]  /*18300*/  BRA `(.L_x_2053) ;  /* 0xfffffff000847947 */ /* 0x000fea000383ffff */
.L_x_2026:
[----:B------:R1:W1:Y:S02]  /*18310*/  SYNCS.PHASECHK.TRANS64.TRYWAIT P0, [R3+URZ+0x30c40], R0 ;  /* 0x030c4000030075a7 */ /* 0x000264000800017f */
[----:B-1----:R-:W-:Y:S05]  /*18320*/  @!P0 NANOSLEEP.SYNCS 0x989680 ;  /* 0x009896800000895d */ /* 0x002fea0003900000 */
[----:B------:R-:W1:Y:S02]  /*18330*/  @!P0 SYNCS.PHASECHK.TRANS64 P0, [R3+URZ+0x30c40], R0 ;  /* 0x030c4000030085a7 */ /* 0x000e64000800007f */
[----:B-1----:R-:W-:Y:S05]  /*18340*/  @!P0 BRA `(.L_x_2026) ;  /* 0xfffffffc00f08947 */ /* 0x002fea000383ffff */
[----:B------:R-:W-:Y:S05]  /*18350*/  BRA `(.L_x_2054) ;  /* 0xfffffff400187947 */ /* 0x000fea000383ffff */
.L_x_2028:
[----:B------:R-:W-:Y:S01]  /*18360*/  BSSY B0, `(.L_x_2055) ;  /* 0x0000006000007945 */ /* 0x000fe20003800000 */
[----:B------:R-:W-:-:S07]  /*18370*/  MOV R15, 0xffffffff ;  /* 0xffffffff000f7802 */ /* 0x000fce0000000f00 */
[----:B---3--:R-:W-:Y:S05]  /*18380*/  WARPSYNC.COLLECTIVE R15, `(.L_x_2056) ;  /* 0x000000000f0c7348 */ /* 0x008fea0003c00000 */
[----:B------:R-:W-:Y:S02]  /*18390*/  ELECT P6, UR62, PT ;  /* 0x00000000003e782f */ /* 0x000fe400038c0000 */
[----:B------:R-:W-:Y:S01]  /*183a0*/  MOV R14, UR62 ;  /* 0x0000003e000e7c02 */ /* 0x000fe20008000f00 */
[----:B---3--:R-:W-:Y:S10]  /*183b0*/  ENDCOLLECTIVE ;  /* 0x000000000000791b */ /* 0x008ff40003800000 */
.L_x_2056:
[----:B------:R-:W-:Y:S05]  /*183c0*/  BSYNC B0 ;  /* 0x0000000000007941 */ /* 0x000fea0003800000 */
.L_x_2055:
[----:B------:R-:W-:Y:S05]  /*183d0*/  BRA `(.L_x_2057) ;  /* 0xfffffff400ac7947 */ /* 0x000fea000383ffff */
.L_x_2030:
[----:B-1----:R1:W2:Y:S02]  /*183e0*/  SYNCS.PHASECHK.TRANS64.TRYWAIT P0, [R7+URZ], R4 ;  /* 0x00000004070075a7 */ /* 0x0022a4000800017f */
[----:B--2---:R-:W-:Y:S05]  /*183f0*/  @!P0 NANOSLEEP.SYNCS 0x989680 ;  /* 0x009896800000895d */ /* 0x004fea0003900000 */
[----:B------:R-:W2:Y:S02]  /*18400*/  @!P0 SYNCS.PHASECHK.TRANS64 P0, [R7+URZ], R4 ;  /* 0x00000004070085a7 */ /* 0x000ea4000800007f */
[----:B--2---:R-:W-:Y:S05]  /*18410*/  @!P0 BRA `(.L_x_2030) ;  /* 0xfffffffc00f08947 */ /* 0x004fea000383ffff */
[----:B------:R-:W-:Y:S05]  /*18420*/  BRA `(.L_x_2058) ;  /* 0xfffffff400ec7947 */ /* 0x000fea000383ffff */
.L_x_2031:
[----:B--2---:R2:W4:Y:S02]  /*18430*/  SYNCS.PHASECHK.TRANS64.TRYWAIT P0, [R3+URZ], R2 ;  /* 0x00000002030075a7 */ /* 0x004524000800017f */
[----:B----4-:R-:W-:Y:S05]  /*18440*/  @!P0 NANOSLEEP.SYNCS 0x989680 ;  /* 0x009896800000895d */ /* 0x010fea0003900000 */
[----:B------:R-:W4:Y:S02]  /*18450*/  @!P0 SYNCS.PHASECHK.TRANS64 P0, [R3+URZ], R2 ;  /* 0x00000002030085a7 */ /* 0x000f24000800007f */
[----:B----4-:R-:W-:Y:S05]  /*18460*/  @!P0 BRA `(.L_x_2031) ;  /* 0xfffffffc00f08947 */ /* 0x010fea000383ffff */
[----:B------:R-:W-:Y:S05]  /*18470*/  BRA `(.L_x_2059) ;  /* 0xfffffff400e07947 */ /* 0x000fea000383ffff */
.L_x_2033:
[----:B--2---:R2:W4:Y:S02]  /*18480*/  SYNCS.PHASECHK.TRANS64.TRYWAIT P0, [R5+URZ], R4 ;  /* 0x00000004050075a7 */ /* 0x004524000800017f */
[----:B----4-:R-:W-:Y:S05]  /*18490*/  @!P0 NANOSLEEP.SYNCS 0x989680 ;  /* 0x009896800000895d */ /* 0x010fea0003900000 */
[----:B------:R-:W4:Y:S02]  /*184a0*/  @!P0 SYNCS.PHASECHK.TRANS64 P0, [R5+URZ], R4 ;  /* 0x00000004050085a7 */ /* 0x000f24000800007f */
[----:B----4-:R-:W-:Y:S05]  /*184b0*/  @!P0 BRA `(.L_x_2033) ;  /* 0xfffffffc00f08947 */ /* 0x010fea000383ffff */
[----:B------:R-:W-:Y:S05]  /*184c0*/  BRA `(.L_x_2060) ;  /* 0xfffffff400e47947 */ /* 0x000fea000383ffff */
.L_x_2061:
        /* <DEDUP_REMOVED lines=11> */
.L_x_3732:


//--------------------- .text._ZN7cutlass13device_kernelIN5flash11enable_sm90INS1_16FlashAttnBwdSm90INS1_25CollectiveMainloopBwdSm90ILi2ELi2ELi2EN4cute5tupleIJNS5_1CILi1EEES8_S8_EEENS6_IJNS7_ILi128EEESA_NS7_ILi64EEEEEENS_6half_tEfNS_4arch4Sm90ELb0ELb1ELb1ELb1ELb0ELb1ELb0ELb0ELi2ELi1ELi2ELi2ELb0EEENS1_24CollectiveEpilogueBwdGQAISC_fSF_Li256ELb1ELb0EEENS1_19SingleTileSchedulerILb1ELb0ELb0ELi128EEEEEEEEEvNT_6ParamsE --------------------------
	.section	.text._ZN7cutlass13device_kernelIN5flash11enable_sm90INS1_16FlashAttnBwdSm90INS1_25CollectiveMainloopBwdSm90ILi2ELi2ELi2EN4cute5tupleIJNS5_1CILi1EEES8_S8_EEENS6_IJNS7_ILi128EEESA_NS7_ILi64EEEEEENS_6half_tEfNS_4arch4Sm90ELb0ELb1ELb1ELb1ELb0ELb1ELb0ELb0ELi2ELi1ELi2ELi2ELb0EEENS1_24CollectiveEpilogueBwdGQAISC_fSF_Li256ELb1ELb0EEENS1_19SingleTileSchedulerILb1ELb0ELb0ELi128EEEEEEEEEvNT_6ParamsE,"ax",@progbits
	.align	128
.text._ZN7cutlass13device_kernelIN5flash11enable_sm90INS1_16FlashAttnBwdSm90INS1_25CollectiveMainloopBwdSm90ILi2ELi2ELi2EN4cute5tupleIJNS5_1CILi1EEES8_S8_EEENS6_IJNS7_ILi128EEESA_NS7_ILi64EEEEEENS_6half_tEfNS_4arch4Sm90ELb0ELb1ELb1ELb1ELb0ELb1ELb0ELb0ELi2ELi1ELi2ELi2ELb0EEENS1_24CollectiveEpilogueBwdGQAISC_fSF_Li256ELb1ELb0EEENS1_19SingleTileSchedulerILb1ELb0ELb0ELi128EEEEEEEEEvNT_6ParamsE:
        .type           _ZN7cutlass13device_kernelIN5flash11enable_sm90INS1_16FlashAttnBwdSm90INS1_25CollectiveMainloopBwdSm90ILi2ELi2ELi2EN4cute5tupleIJNS5_1CILi1EEES8_S8_EEENS6_IJNS7_ILi128EEESA_NS7_ILi64EEEEEENS_6half_tEfNS_4arch4Sm90ELb0ELb1ELb1ELb1ELb0ELb1ELb0ELb0ELi2ELi1ELi2ELi2ELb0EEENS1_24CollectiveEpilogueBwdGQAISC_fSF_Li256ELb1ELb0EEENS1_19SingleTileSchedulerILb1ELb0ELb0ELi128EEEEEEEEEvNT_6ParamsE,@function
        .size           _ZN7cutlass13device_kernelIN5flash11enable_sm90INS1_16FlashAttnBwdSm90INS1_25CollectiveMainloopBwdSm90ILi2ELi2ELi2EN4cute5tupleIJNS5_1CILi1EEES8_S8_EEENS6_IJNS7_ILi128EEESA_NS7_ILi64EEEEEENS_6half_tEfNS_4arch4Sm90ELb0ELb1ELb1ELb1ELb0ELb1ELb0ELb0ELi2ELi1ELi2ELi2ELb0EEENS1_24CollectiveEpilogueBwdGQAISC_fSF_Li256ELb1ELb0EEENS1_19SingleTileSchedulerILb1ELb0ELb0ELi128EEEEEEEEEvNT_6ParamsE,(.L_x_3733 - _ZN7cutlass13device_kernelIN5flash11enable_sm90INS1_16FlashAttnBwdSm90INS1_25CollectiveMainloopBwdSm90ILi2ELi2ELi2EN4cute5tupleIJNS5_1CILi1EEES8_S8_EEENS6_IJNS7_ILi128EEESA_NS7_ILi64EEEEEENS_6half_tEfNS_4arch4Sm90ELb0ELb1ELb1ELb1ELb0ELb1ELb0ELb0ELi2ELi1ELi2ELi2ELb0EEENS1_24CollectiveEpilogueBwdGQAISC_fSF_Li256ELb1ELb0EEENS1_19SingleTileSchedulerILb1ELb0ELb0ELi128EEEEEEEEEvNT_6ParamsE)
        .other          _ZN7cutlass13device_kernelIN5flash11enable_sm90INS1_16FlashAttnBwdSm90INS1_25CollectiveMainloopBwdSm90ILi2ELi2ELi2EN4cute5tupleIJNS5_1CILi1EEES8_S8_EEENS6_IJNS7_ILi128EEESA_NS7_ILi64EEEEEENS_6half_tEfNS_4arch4Sm90ELb0ELb1ELb1ELb1ELb0ELb1ELb0ELb0ELi2ELi1ELi2ELi2ELb0EEENS1_24CollectiveEpilogueBwdGQAISC_fSF_Li256ELb1ELb0EEENS1_19SingleTileSchedulerILb1ELb0ELb0ELi128EEEEEEEEEvNT_6ParamsE,@"STO_CUDA_ENTRY STV_DEFAULT"
_ZN7cutlass13device_kernelIN5flash11enable_sm90INS1_16FlashAttnBwdSm90INS1_25CollectiveMainloopBwdSm90ILi2ELi2ELi2EN4cute5tupleIJNS5_1CILi1EEES8_S8_EEENS6_IJNS7_ILi128EEESA_NS7_ILi64EEEEEENS_6half_tEfNS_4arch4Sm90ELb0ELb1ELb1ELb1ELb0ELb1ELb0ELb0ELi2ELi1ELi2ELi2ELb0EEENS1_24CollectiveEpilogueBwdGQAISC_fSF_Li256ELb1ELb0EEENS1_19SingleTileSchedulerILb1ELb0ELb0ELi128EEEEEEEEEvNT_6ParamsE:
        /* <DEDUP_REMOVED lines=24> */
.L_x_2063:
[----:B------:R-:W-:Y:S05]  /*0180*/  BSYNC B0 ;  /* 0x0000000000007941 */ /* 0x000fea0003800000 */
.L_x_2062:
        /* <DEDUP_REMOVED lines=37> */
.L_x_2064:
        /* <DEDUP_REMOVED lines=22> */
.L_x_2065:
[----:B------:R-:W-:Y:S01]  /*0540*/  PLOP3.LUT P0, PT, PT, PT, UP0, 0x80, 0x0 ;  /* 0x000000000000781c */ /* 0x000fe20003f0f008 */
[----:B------:R-:W-:Y:S01]  /*0550*/  NOP ;  /* 0x0000000000007918 */ /* 0x000fe20000000000 */
[----:B------:R-:W-:Y:S01]  /*0560*/  ULDC.64 UR38, c[0x0][0x208] ;  /* 0x0000820000267ab9 */ /* 0x000fe20000000a00 */
[----:B------:R-:W-:Y:S01]  /*0570*/  BSSY B6, `(.L_x_2066) ;  /* 0x0001546000067945 */ /* 0x000fe20003800000 */
[----:B-12-4-:R-:W-:Y:S09]  /*0580*/  BAR.SYNC.DEFER_BLOCKING 0x0 ;  /* 0x0000000000007b1d */ /* 0x016ff20000010000 */
[----:B------:R-:W-:Y:S05]  /*0590*/  @!P0 BRA `(.L_x_2067) ;  /* 0x0000011c00488947 */ /* 0x000fea0003800000 */
.L_x_2068:
        /* <DEDUP_REMOVED lines=24> */
.L_x_2069:
        /* <DEDUP_REMOVED lines=14> */
.L_x_2071:
[----:B------:R-:W-:-:S05]  /*0800*/  ULDC UR4, c[0x0][0x8c4] ;  /* 0x0002310000047ab9 */ /* 0x000fca0000000800 */
.L_x_2070:
        /* <DEDUP_REMOVED lines=19> */
.L_x_2073:
        /* <DEDUP_REMOVED lines=14> */
.L_x_2074:
        /* <DEDUP_REMOVED lines=11> */
.L_x_2075:
        /* <DEDUP_REMOVED lines=13> */
.L_x_2076:
        /* <DEDUP_REMOVED lines=50> */
.L_x_2077:
        /* <DEDUP_REMOVED lines=28> */
.L_x_2080:
        /* <DEDUP_REMOVED lines=15> */
.L_x_2079:
        /* <DEDUP_REMOVED lines=22> */
.L_x_2082:
        /* <DEDUP_REMOVED lines=15> */
.L_x_2081:
[----:B------:R-:W-:Y:S01]  /*13c0*/  SHF.R.S32.HI R6, RZ, 0x1f, R17 ;  /* 0x0000001fff067819 */ /* 0x000fe20000011411 */
[----:B------:R-:W-:-:S03]  /*13d0*/  UMOV UR4, 0xffffffff ;  /* 0xffffffff00047882 */ /* 0x000fc60000000000 */
[----:B------:R-:W-:-:S04]  /*13e0*/  LEA.HI R0, R6, R17, RZ, 0x7 ;  /* 0x0000001106007211 */ /* 0x000fc800078f38ff */
[----:B------:R-:W-:Y:S01]  /*13f0*/  SHF.R.S32.HI R18, RZ, 0x7, R0 ;  /* 0x00000007ff127819 */ /* 0x000fe20000011400 */
[----:B------:R-:W-:Y:S06]  /*1400*/  BRA.DIV UR4, `(.L_x_2083) ;  /* 0x0000014604787947 */ /* 0x000fec000b800000 */
[----:B------:R1:W2:Y:S02]  /*1410*/  SHFL.IDX PT, R14, R18, RZ, 0x1f ;  /* 0x00001fff120e7589 */ /* 0x0002a400000e0000 */
.L_x_2191:
        /* <DEDUP_REMOVED lines=24> */
.L_x_2084:
        /* <DEDUP_REMOVED lines=61> */
[----:B------:R-:W-:Y:S02]  /*1970*/  LOP3.LUT R0, R5, 0xffffffe0, RZ, 0xc0, !PT ;  /* 0xffffffe005007812 */ /* 0x000fe400078ec0ff */
[----:B------:R-:W-:Y:S02]  /*1980*/  CS2R R170, SRZ ;  /* 0x0000000000aa7805 */ /* 0x000fe4000001ff00 */
[--C-:B------:R-:W-:Y:S02]  /*1990*/  SHF.R.S32.HI R7, RZ, 0x2, R8.reuse ;  /* 0x00000002ff077819 */ /* 0x100fe40000011408 */
[----:B------:R-:W-:Y:S02]  /*19a0*/  CS2R R168, SRZ ;  /* 0x0000000000a87805 */ /* 0x000fe4000001ff00 */
[----:B------:R-:W-:Y:S01]  /*19b0*/  SHF.R.S32.HI R4, RZ, 0x1f, R8 ;  /* 0x0000001fff047819 */ /* 0x000fe20000011408 */
[----:B------:R-:W-:Y:S01]  /*19c0*/  IMAD.IADD R0, R17, 0x1, -R0 ;  /* 0x0000000111007824 */ /* 0x000fe200078e0a00 */
[----:B------:R-:W-:-:S02]  /*19d0*/  LEA.HI R6, R6, R17, RZ, 0x2 ;  /* 0x0000001106067211 */ /* 0x000fc400078f10ff */
[----:B------:R-:W-:Y:S02]  /*19e0*/  CS2R R166, SRZ ;  /* 0x0000000000a67805 */ /* 0x000fe4000001ff00 */
[----:B------:R-:W-:Y:S02]  /*19f0*/  LEA.HI R4, R4, R7, RZ, 0x3 ;  /* 0x0000000704047211 */ /* 0x000fe400078f18ff */
[----:B------:R-:W-:Y:S02]  /*1a00*/  CS2R R164, SRZ ;  /* 0x0000000000a47805 */ /* 0x000fe4000001ff00 */
[----:B------:R-:W-:Y:S02]  /*1a10*/  LOP3.LUT R8, R6, 0xfffffffc, RZ, 0xc0, !PT ;  /* 0xfffffffc06087812 */ /* 0x000fe400078ec0ff */
[----:B------:R-:W-:Y:S02]  /*1a20*/  CS2R R162, SRZ ;  /* 0x0000000000a27805 */ /* 0x000fe4000001ff00 */
[----:B------:R-:W-:-:S02]  /*1a30*/  SHF.R.S32.HI R5, RZ, 0x1f, R0 ;  /* 0x0000001fff057819 */ /* 0x000fc40000011400 */
[----:B------:R-:W-:Y:S02]  /*1a40*/  CS2R R160, SRZ ;  /* 0x0000000000a07805 */ /* 0x000fe4000001ff00 */
        /* <DEDUP_REMOVED lines=10> */
[----:B------:R-:W-:Y:S02]  /*1af0*/  SHF.R.S32.HI R11, RZ, 0x5, R8 ;  /* 0x00000005ff0b7819 */ /* 0x000fe40000011408 */
[----:B------:R-:W-:Y:S02]  /*1b00*/  CS2R R150, SRZ ;  /* 0x0000000000967805 */ /* 0x000fe4000001ff00 */
[----:B------:R-:W-:-:S02]  /*1b10*/  LEA.HI R10, R12, R12, RZ, 0x1 ;  /* 0x0000000c0c0a7211 */ /* 0x000fc400078f08ff */
[----:B------:R-:W-:Y:S02]  /*1b20*/  CS2R R148, SRZ ;  /* 0x0000000000947805 */ /* 0x000fe4000001ff00 */
[----:B------:R-:W-:Y:S01]  /*1b30*/  SHF.R.S32.HI R0, RZ, 0x3, R4 ;  /* 0x00000003ff007819 */ /* 0x000fe20000011404 */
[----:B------:R-:W-:Y:S01]  /*1b40*/  IMAD R11, R11, 0x10, R6 ;  /* 0x000000100b0b7824 */ /* 0x000fe200078e0206 */
[----:B------:R-:W-:Y:S02]  /*1b50*/  SHF.R.S32.HI R7, RZ, 0x1f, R4 ;  /* 0x0000001fff077819 */ /* 0x000fe40000011404 */
[----:B------:R-:W-:Y:S02]  /*1b60*/  CS2R R146, SRZ ;  /* 0x0000000000927805 */ /* 0x000fe4000001ff00 */
[----:B------:R-:W-:Y:S02]  /*1b70*/  SHF.R.S32.HI R4, RZ, 0x2, R5 ;  /* 0x00000002ff047819 */ /* 0x000fe40000011405 */
[----:B------:R-:W-:-:S02]  /*1b80*/  CS2R R144, SRZ ;  /* 0x0000000000907805 */ /* 0x000fc4000001ff00 */
[----:B------:R-:W-:Y:S02]  /*1b90*/  LOP3.LUT R10, R10, 0x3fffffe, RZ, 0xc0, !PT ;  /* 0x03fffffe0a0a7812 */ /* 0x000fe400078ec0ff */
[----:B------:R-:W-:Y:S02]  /*1ba0*/  CS2R R142, SRZ ;  /* 0x00000000008e7805 */ /* 0x000fe4000001ff00 */
        /* <DEDUP_REMOVED lines=11> */
[----:B------:R-:W-:Y:S02]  /*1c60*/  CS2R R202, SRZ ;  /* 0x0000000000ca7805 */ /* 0x000fe4000001ff00 */
[----:B------:R-:W-:Y:S02]  /*1c70*/  LOP3.LUT R7, R8, 0xfffffffe, RZ, 0xc0, !PT ;  /* 0xfffffffe08077812 */ /* 0x000fe400078ec0ff */
[----:B------:R-:W-:Y:S02]  /*1c80*/  CS2R R200, SRZ ;  /* 0x0000000000c87805 */ /* 0x000fe4000001ff00 */
[----:B------:R-:W-:Y:S02]  /*1c90*/  LOP3.LUT R5, R5, 0xfffffffe, RZ, 0xc0, !PT ;  /* 0xfffffffe05057812 */ /* 0x000fe400078ec0ff */
[----:B------:R-:W-:Y:S02]  /*1ca0*/  CS2R R198, SRZ ;  /* 0x0000000000c67805 */ /* 0x000fe4000001ff00 */
[----:B------:R-:W-:Y:S01]  /*1cb0*/  SHF.R.S32.HI R11, RZ, 0x1f, R8 ;  /* 0x0000001fff0b7819 */ /* 0x000fe20000011408 */
[----:B------:R-:W-:Y:S01]  /*1cc0*/  IMAD.IADD R7, R6, 0x1, -R7 ;  /* 0x0000000106077824 */ /* 0x000fe200078e0a07 */
[----:B------:R-:W-:-:S02]  /*1cd0*/  IADD3 R5, R4, -R5, RZ ;  /* 0x8000000504057210 */ /* 0x000fc40007ffe0ff */
[----:B------:R-:W-:Y:S02]  /*1ce0*/  CS2R R196, SRZ ;  /* 0x0000000000c47805 */ /* 0x000fe4000001ff00 */
[----:B------:R-:W-:Y:S02]  /*1cf0*/  LEA.HI R6, R10, R10, RZ, 0x1 ;  /* 0x0000000a0a067211 */ /* 0x000fe400078f08ff */
[----:B------:R-:W-:Y:S02]  /*1d00*/  CS2R R194, SRZ ;  /* 0x0000000000c27805 */ /* 0x000fe4000001ff00 */
[----:B------:R-:W-:Y:S01]  /*1d10*/  SHF.R.S32.HI R4, RZ, 0x1, R8 ;  /* 0x00000001ff047819 */ /* 0x000fe20000011408 */
[----:B------:R-:W-:Y:S01]  /*1d20*/  IMAD R0, R0, 0x8, R5 ;  /* 0x0000000800007824 */ /* 0x000fe200078e0205 */
[----:B------:R-:W-:Y:S02]  /*1d30*/  LEA.HI R14, R12, R12, RZ, 0x1 ;  /* 0x0000000c0c0e7211 */ /* 0x000fe400078f08ff */
[----:B------:R-:W-:-:S02]  /*1d40*/  CS2R R192, SRZ ;  /* 0x0000000000c07805 */ /* 0x000fc4000001ff00 */
[----:B------:R-:W-:Y:S02]  /*1d50*/  LOP3.LUT R13, R6, 0xfffffffe, RZ, 0xc0, !PT ;  /* 0xfffffffe060d7812 */ /* 0x000fe400078ec0ff */
[----:B------:R-:W-:Y:S02]  /*1d60*/  CS2R R190, SRZ ;  /* 0x0000000000be7805 */ /* 0x000fe4000001ff00 */
[--C-:B------:R-:W-:Y:S01]  /*1d70*/  SHF.R.S32.HI R8, RZ, 0x1, R6.reuse ;  /* 0x00000001ff087819 */ /* 0x100fe20000011406 */
[----:B------:R1:W-:Y:S01]  /*1d80*/  STL [R1+0x64], R0 ;  /* 0x0000640001007387 */ /* 0x0003e20000100800 */
[----:B------:R-:W-:Y:S01]  /*1d90*/  SHF.R.S32.HI R15, RZ, 0x1f, R6 ;  /* 0x0000001fff0f7819 */ /* 0x000fe20000011406 */
[----:B------:R-:W-:Y:S01]  /*1da0*/  IMAD.IADD R13, R10, 0x1, -R13 ;  /* 0x000000010a0d7824 */ /* 0x000fe200078e0a0d */
[----:B------:R-:W-:Y:S02]  /*1db0*/  LEA.HI R11, R11, R4, RZ, 0x4 ;  /* 0x000000040b0b7211 */ /* 0x000fe400078f20ff */
[----:B------:R-:W-:-:S02]  /*1dc0*/  CS2R R188, SRZ ;  /* 0x0000000000bc7805 */ /* 0x000fc4000001ff00 */
[--C-:B------:R-:W-:Y:S02]  /*1dd0*/  SHF.R.S32.HI R6, RZ, 0x1, R14.reuse ;  /* 0x00000001ff067819 */ /* 0x100fe4000001140e */
[----:B------:R-:W-:Y:S02]  /*1de0*/  CS2R R186, SRZ ;  /* 0x0000000000ba7805 */ /* 0x000fe4000001ff00 */
[----:B------:R-:W-:Y:S02]  /*1df0*/  SHF.R.S32.HI R17, RZ, 0x1f, R14 ;  /* 0x0000001fff117819 */ /* 0x000fe4000001140e */
[----:B------:R-:W-:Y:S02]  /*1e00*/  CS2R R184, SRZ ;  /* 0x0000000000b87805 */ /* 0x000fe4000001ff00 */
[----:B------:R-:W-:Y:S02]  /*1e10*/  LEA.HI R15, R15, R8, RZ, 0x4 ;  /* 0x000000080f0f7211 */ /* 0x000fe400078f20ff */
[----:B------:R-:W-:-:S02]  /*1e20*/  CS2R R182, SRZ ;  /* 0x0000000000b67805 */ /* 0x000fc4000001ff00 */
[----:B------:R-:W-:Y:S02]  /*1e30*/  LOP3.LUT R11, R11, 0x1ffffff0, RZ, 0xc0, !PT ;  /* 0x1ffffff00b0b7812 */ /* 0x000fe400078ec0ff */
[----:B------:R-:W-:Y:S02]  /*1e40*/  CS2R R180, SRZ ;  /* 0x0000000000b47805 */ /* 0x000fe4000001ff00 */
[----:B------:R-:W-:Y:S02]  /*1e50*/  LEA.HI R10, R17, R6, RZ, 0x4 ;  /* 0x00000006110a7211 */ /* 0x000fe400078f20ff */
[----:B------:R-:W-:Y:S02]  /*1e60*/  CS2R R178, SRZ ;  /* 0x0000000000b27805 */ /* 0x000fe4000001ff00 */
[----:B------:R-:W-:Y:S01]  /*1e70*/  LOP3.LUT R15, R15, 0x1ffffff0, RZ, 0xc0, !PT ;  /* 0x1ffffff00f0f7812 */ /* 0x000fe200078ec0ff */
[----:B------:R-:W-:Y:S01]  /*1e80*/  IMAD.IADD R4, R4, 0x1, -R11 ;  /* 0x0000000104047824 */ /* 0x000fe200078e0a0b */
[----:B------:R-:W-:-:S02]  /*1e90*/  LOP3.LUT R17, R14, 0xfffffffe, RZ, 0xc0, !PT ;  /* 0xfffffffe0e117812 */ /* 0x000fc400078ec0ff */
[----:B------:R-:W-:Y:S02]  /*1ea0*/  CS2R R176, SRZ ;  /* 0x0000000000b07805 */ /* 0x000fe4000001ff00 */
[----:B------:R-:W-:Y:S01]  /*1eb0*/  LOP3.LUT R19, R10, 0x1ffffff0, RZ, 0xc0, !PT ;  /* 0x1ffffff00a137812 */ /* 0x000fe200078ec0ff */
[----:B------:R-:W-:Y:S01]  /*1ec0*/  IMAD.IADD R8, R8, 0x1, -R15 ;  /* 0x0000000108087824 */ /* 0x000fe200078e0a0f */
[----:B------:R-:W-:Y:S01]  /*1ed0*/  IADD3 R17, R12, -R17, RZ ;  /* 0x800000110c117210 */ /* 0x000fe20007ffe0ff */
[----:B------:R-:W-:Y:S01]  /*1ee0*/  IMAD R5, R4, 0x8, R7 ;  /* 0x0000000804057824 */ /* 0x000fe200078e0207 */
[----:B------:R-:W-:Y:S02]  /*1ef0*/  IADD3 R6, R6, -R19, RZ ;  /* 0x8000001306067210 */ /* 0x000fe40007ffe0ff */
[----:B------:R-:W-:Y:S02]  /*1f00*/  CS2R R174, SRZ ;  /* 0x0000000000ae7805 */ /* 0x000fe4000001ff00 */
[----:B------:R-:W-:-:S02]  /*1f10*/  LEA R4, R8, R13, 0x3 ;  /* 0x0000000d08047211 */ /* 0x000fc400078e18ff */
[----:B------:R-:W-:Y:S01]  /*1f20*/  CS2R R172, SRZ ;  /* 0x0000000000ac7805 */ /* 0x000fe2000001ff00 */
        /* <DEDUP_REMOVED lines=9> */
.L_x_2097:
[----:B------:R-:W-:-:S06]  /*1fc0*/  ULOP3.LUT UR4, UR36, 0x1, URZ, 0xfc, !UPT ;  /* 0x0000000124047892 */ /* 0x000fcc000f8efc3f */
[----:B------:R-:W-:-:S05]  /*1fd0*/  IMAD.U32 R5, RZ, RZ, UR4 ;  /* 0x00000004ff057e24 */ /* 0x000fca000f8e00ff */
[----:B------:R-:W-:-:S13]  /*1fe0*/  ISETP.NE.AND P6, PT, R5, 0x3, PT ;  /* 0x000000030500780c */ /* 0x000fda0003fc5270 */
[----:B------:R-:W-:Y:S05]  /*1ff0*/  @!P6 BRA `(.L_x_2087) ;  /* 0x000000000004e947 */ /* 0x000fea0003800000 */
[----:B------:R-:W-:Y:S01]  /*2000*/  BPT.TRAP 0x1 ;  /* 0x000000040000795c */ /* 0x000fe20000300000 */
.L_x_2087:
[----:B------:R-:W-:Y:S02]  /*2010*/  LEA R6, R0, R16, 0x3 ;  /* 0x0000001000067211 */ /* 0x000fe400078e18ff */
[----:B------:R-:W-:-:S04]  /*2020*/  SHF.L.U32 R23, R4, 0x1f, RZ ;  /* 0x0000001f04177819 */ /* 0x000fc800000006ff */
[----:B------:R1:W2:Y:S01]  /*2030*/  SYNCS.PHASECHK.TRANS64.TRYWAIT P0, [R6+URZ+0x30c10], R23 ;  /* 0x030c1017060075a7 */ /* 0x0002a2000800017f */
[----:B------:R-:W-:Y:S05]  /*2040*/  @!P6 BRA `(.L_x_2088) ;  /* 0x000000000004e947 */ /* 0x000fea0003800000 */
[----:B------:R-:W-:Y:S01]  /*2050*/  BPT.TRAP 0x1 ;  /* 0x000000040000795c */ /* 0x000fe20000300000 */
.L_x_2088:
[----:B------:R-:W-:-:S05]  /*2060*/  VIADD R5, R16, 0x10000 ;  /* 0x0001000010057836 */ /* 0x000fca0000000000 */
[----:B------:R-:W-:-:S04]  /*2070*/  SHF.R.U32.HI R5, RZ, 0x4, R5 ;  /* 0x00000004ff057819 */ /* 0x000fc80000011605 */
[----:B------:R-:W-:Y:S01]  /*2080*/  LOP3.LUT R5, R5, 0x3fff, RZ, 0xc0, !PT ;  /* 0x00003fff05057812 */ /* 0x000fe200078ec0ff */
[----:B--2---:R-:W-:Y:S06]  /*2090*/  @P0 BRA `(.L_x_2089) ;  /* 0x0000000000080947 */ /* 0x004fec0003800000 */
[----:B------:R-:W2:Y:S02]  /*20a0*/  SYNCS.PHASECHK.TRANS64.TRYWAIT P0, [R6+URZ+0x30c10], R23 ;  /* 0x030c1017060075a7 */ /* 0x000ea4000800017f */
[----:B--2---:R-:W-:Y:S05]  /*20b0*/  @!P0 BRA `(.L_x_2090) ;  /* 0x0000013800808947 */ /* 0x004fea0003800000 */
.L_x_2089:
        /* <DEDUP_REMOVED lines=65> */
.L_x_2091:
[----:B------:R1:W1:Y:S01]  /*24d0*/  SYNCS.PHASECHK.TRANS64.TRYWAIT P0, [R6+URZ+0x30c30], R23 ;  /* 0x030c3017060075a7 */ /* 0x000262000800017f */
[----:B------:R-:W-:Y:S05]  /*24e0*/  @!P6 BRA `(.L_x_2092) ;  /* 0x000000000004e947 */ /* 0x000fea0003800000 */
[----:B------:R-:W-:Y:S01]  /*24f0*/  BPT.TRAP 0x1 ;  /* 0x000000040000795c */ /* 0x000fe20000300000 */
.L_x_2092:
[----:B-1----:R-:W-:Y:S05]  /*2500*/  @P0 BRA `(.L_x_2093) ;  /* 0x0000000000080947 */ /* 0x002fea0003800000 */
[----:B------:R-:W1:Y:S02]  /*2510*/  SYNCS.PHASECHK.TRANS64.TRYWAIT P0, [R6+URZ+0x30c30], R23 ;  /* 0x030c3017060075a7 */ /* 0x000e64000800017f */
[----:B-1----:R-:W-:Y:S05]  /*2520*/  @!P0 BRA `(.L_x_2094) ;  /* 0x0000013400788947 */ /* 0x002fea0003800000 */
.L_x_2093:
        /* <DEDUP_REMOVED lines=49> */
[C---:B------:R-:W-:Y:S01]  /*2840*/  ISETP.GT.AND P2, PT, R7.reuse, RZ, PT ;  /* 0x000000ff0700720c */ /* 0x040fe20003f44270 */
[----:B------:R-:W-:Y:S01]  /*2850*/  FMUL.FTZ R92, R92, UR13 ;  /* 0x0000000d5c5c7c20 */ /* 0x000fe20008410000 */
[C---:B------:R-:W-:Y:S01]  /*2860*/  ISETP.GT.AND P1, PT, R8.reuse, RZ, PT ;  /* 0x000000ff0800720c */ /* 0x040fe20003f24270 */
[----:B------:R3:W-:Y:S01]  /*2870*/  STL [R1+0x124], R200 ;  /* 0x000124c801007387 */ /* 0x0007e20000100800 */
[----:B------:R-:W-:Y:S01]  /*2880*/  ISETP.GT.AND P0, PT, R7, 0x8, PT ;  /* 0x000000080700780c */ /* 0x000fe20003f04270 */
        /* <DEDUP_REMOVED lines=17> */
[----:B---3--:R2:W-:Y:S01]  /*29a0*/  MUFU.TANH R200, R89 ;  /* 0x0000005900c87308 */ /* 0x0085e20000002400 */
[----:B------:R-:W-:Y:S01]  /*29b0*/  UMOV UR11, 0x40000040 ;  /* 0x40000040000b7882 */ /* 0x000fe20000000000 */
        /* <DEDUP_REMOVED lines=17> */
[----:B------:R-:W-:-:S02]  /*2ad0*/  IMAD R132, R0, 0x400, R132 ;  /* 0x0000040000847824 */ /* 0x000fc400078e0284 */
[----:B------:R-:W-:Y:S01]  /*2ae0*/  FMUL.FTZ R104, R104, UR13 ;  /* 0x0000000d68687c20 */ /* 0x000fe20008410000 */
[----:B------:R-:W-:Y:S01]  /*2af0*/  FMUL.FTZ R108, R108, UR13 ;  /* 0x0000000d6c6c7c20 */ /* 0x000fe20008410000 */
[----:B------:R-:W-:Y:S01]  /*2b00*/  STL [R1+0xfc], R165 ;  /* 0x0000fca501007387 */ /* 0x000fe20000100800 */
[----:B------:R-:W-:Y:S01]  /*2b10*/  FMUL.FTZ R109, R109, UR13 ;  /* 0x0000000d6d6d7c20 */ /* 0x000fe20008410000 */
[----:B------:R-:W4:Y:S01]  /*2b20*/  MUFU.TANH R230, R230 ;  /* 0x000000e600e67308 */ /* 0x000f220000002400 */
[----:B------:R-:W-:Y:S01]  /*2b30*/  FMUL.FTZ R121, R121, UR13 ;  /* 0x0000000d79797c20 */ /* 0x000fe20008410000 */
[----:B------:R-:W-:Y:S01]  /*2b40*/  STL [R1+0xf8], R164 ;  /* 0x0000f8a401007387 */ /* 0x000fe20000100800 */
[----:B------:R-:W-:Y:S01]  /*2b50*/  R2UR UR12, R132 ;  /* 0x00000000840c72ca */ /* 0x000fe200000e0000 */
        /* <DEDUP_REMOVED lines=61> */
[----:B------:R-:W-:Y:S02]  /*2f30*/  ULEA UR4, UR43, -UR41, 0x7 ;  /* 0x800000292b047291 */ /* 0x000fe4000f8e383f */
[----:B------:R-:W-:Y:S02]  /*2f40*/  UIADD3 UR6, UR8, 0x4, URZ ;  /* 0x0000000408067890 */ /* 0x000fe4000fffe03f */
[----:B------:R-:W3:Y:S01]  /*2f50*/  MUFU.TANH R23, R23 ;  /* 0x0000001700177308 */ /* 0x000ee20000002400 */
[----:B------:R-:W-:Y:S01]  /*2f60*/  UMOV UR7, 0x40000040 ;  /* 0x4000004000077882 */ /* 0x000fe20000000000 */
[----:B------:R-:W-:Y:S01]  /*2f70*/  UMOV UR5, 0x40000040 ;  /* 0x4000004000057882 */ /* 0x000fe20000000000 */
[----:B------:R-:W-:Y:S01]  /*2f80*/  LEA R91, R3, UR4, 0x1 ;  /* 0x00000004035b7c11 */ /* 0x000fe2000f8e08ff */
[----:B------:R-:W-:Y:S01]  /*2f90*/  UIADD3 UR4, UR9, 0x4, URZ ;  /* 0x0000000409047890 */ /* 0x000fe2000fffe03f */
[----:B------:R-:W-:Y:S01]  /*2fa0*/  STL [R1+0x8c], R4 ;  /* 0x00008c0401007387 */ /* 0x000fe20000100800 */
[----:B------:R-:W-:Y:S01]  /*2fb0*/  UIADD3 UR8, UR9, 0x6, URZ ;  /* 0x0000000609087890 */ /* 0x000fe2000fffe03f */
[----:B------:R-:W-:Y:S01]  /*2fc0*/  IADD3 R91, R8, R91, RZ ;  /* 0x0000005b085b7210 */ /* 0x000fe20007ffe0ff */
[----:B------:R-:W3:Y:S01]  /*2fd0*/  MUFU.TANH R232, R232 ;  /* 0x000000e800e87308 */ /* 0x000ee20000002400 */
[----:B------:R-:W-:Y:S01]  /*2fe0*/  UMOV UR9, 0x40000040 ;  /* 0x4000004000097882 */ /* 0x000fe20000000000 */
[----:B------:R-:W-:Y:S01]  /*2ff0*/  STL [R1+0x88], R2 ;  /* 0x0000880201007387 */ /* 0x000fe20000100800 */
[----:B--2---:R-:W-:Y:S01]  /*3000*/  IADD3 R90, RZ, -R91, -R89 ;  /* 0x8000005bff5a7210 */ /* 0x004fe20007ffe859 */
[C-C-:B-1----:R-:W-:Y:S01]  /*3010*/  IMAD.IADD R115, R88.reuse, 0x1, -R91.reuse ;  /* 0x0000000158737824 */ /* 0x142fe200078e0a5b */
[----:B------:R-:W-:Y:S01]  /*3020*/  IADD3 R215, R88, 0x8, -R91 ;  /* 0x0000000858d77810 */ /* 0x000fe20007ffe85b */
[----:B------:R-:W-:Y:S01]  /*3030*/  FMUL.FTZ R88, R124, UR13 ;  /* 0x0000000d7c587c20 */ /* 0x000fe20008410000 */
[----:B------:R-:W-:Y:S01]  /*3040*/  IADD3 R214, -R91, 0x8, -R89 ;  /* 0x000000085bd67810 */ /* 0x000fe20007ffe959 */
[----:B------:R-:W1:Y:S01]  /*3050*/  MUFU.TANH R228, R228 ;  /* 0x000000e400e47308 */ /* 0x000e620000002400 */
[----:B------:R-:W-:-:S02]  /*3060*/  SEL R115, R115, 0x80, !P2 ;  /* 0x0000008073737807 */ /* 0x000fc40005000000 */
        /* <DEDUP_REMOVED lines=70> */
[----:B------:R-:W3:Y:S01]  /*34d0*/  MUFU.TANH R163, R101 ;  /* 0x0000006500a37308 */ /* 0x000ee20000002400 */
[C---:B------:R-:W-:Y:S01]  /*34e0*/  ISETP.GE.AND P3, PT, R215.reuse, 0x10, PT ;  /* 0x00000010d700780c */ /* 0x040fe20003f66270 */
[----:B------:R-:W-:Y:S02]  /*34f0*/  WARPGROUP.DEPBAR.LE gsb0, 0x0 ;  /* 0x00008000000079c5 */ /* 0x000fe40000010000 */
[----:B------:R-:W4:Y:S01]  /*3500*/  LDS R218, [R218+0x400] ;  /* 0x00040000dada7984 */ /* 0x000f220000000800 */
[----:B------:R-:W-:Y:S01]  /*3510*/  WARPGROUP.ARRIVE ;  /* 0x00000000000079c5 */ /* 0x000fe20000000000 */
[----:B------:R-:W-:Y:S02]  /*3520*/  ISETP.GE.AND P5, PT, R215, 0x11, PT ;  /* 0x00000011d700780c */ /* 0x000fe40003fa6270 */
[C---:B------:R-:W-:Y:S01]  /*3530*/  ISETP.GT.OR P4, PT, R214.reuse, RZ, !P4 ;  /* 0x000000ffd600720c */ /* 0x040fe20006784670 */
[----:B------:R-:W3:Y:S01]  /*3540*/  MUFU.TANH R160, R104 ;  /* 0x0000006800a07308 */ /* 0x000ee20000002400 */
[C---:B------:R-:W-:Y:S01]  /*3550*/  ISETP.GT.OR P2, PT, R214.reuse, 0x1, !P2 ;  /* 0x00000001d600780c */ /* 0x040fe20005744670 */
[----:B------:R-:W-:Y:S01]  /*3560*/  HGMMA.64x128x16.F32 R24, gdesc[UR4], R24, gsb0 ;  /* 0x01e00000041879f0 */ /* 0x000fe20008000818 */
[C---:B------:R-:W-:Y:S01]  /*3570*/  ISETP.GT.OR P0, PT, R214.reuse, 0x8, !P0 ;  /* 0x00000008d600780c */ /* 0x040fe20004704670 */
[----:B------:R-:W-:Y:S01]  /*3580*/  ULDC UR4, c[0x0][0x744] ;  /* 0x0001d10000047ab9 */ /* 0x000fe20000000800 */
[----:B------:R-:W-:-:S02]  /*3590*/  ISETP.GT.OR P1, PT, R214, 0x9, !P1 ;  /* 0x00000009d600780c */ /* 0x000fc40004f24670 */
[C---:B------:R-:W-:Y:S01]  /*35a0*/  ISETP.GT.OR P3, PT, R214.reuse, 0x10, !P3 ;  /* 0x00000010d600780c */ /* 0x040fe20005f64670 */
[----:B------:R-:W3:Y:S01]  /*35b0*/  MUFU.TANH R156, R108 ;  /* 0x0000006c009c7308 */ /* 0x000ee20000002400 */
[----:B------:R-:W-:Y:S02]  /*35c0*/  ISETP.GT.OR P5, PT, R214, 0x11, !P5 ;  /* 0x00000011d600780c */ /* 0x000fe40006fa4670 */
[----:B------:R-:W-:Y:S02]  /*35d0*/  FSEL R212, R20, -INF , !P4 ;  /* 0xff80000014d47808 */ /* 0x000fe40006000000 */
[C---:B------:R-:W-:Y:S01]  /*35e0*/  FSEL R213, R21.reuse, -INF , !P2 ;  /* 0xff80000015d57808 */ /* 0x040fe20005000000 */
[----:B------:R-:W-:Y:S01]  /*35f0*/  FFMA.FTZ R21, -R21, R21, 1 ;  /* 0x3f80000015157423 */ /* 0x000fe20000010115 */
[C---:B------:R-:W-:Y:S01]  /*3600*/  FSEL R219, R23.reuse, -INF , !P0 ;  /* 0xff80000017db7808 */ /* 0x040fe20004000000 */
[----:B------:R-:W3:Y:S01]  /*3610*/  MUFU.TANH R155, R109 ;  /* 0x0000006d009b7308 */ /* 0x000ee20000002400 */
[----:B------:R-:W-:Y:S01]  /*3620*/  FSEL R224, R232, -INF , !P1 ;  /* 0xff800000e8e07808 */ /* 0x000fe20004800000 */
[----:B------:R-:W-:Y:S01]  /*3630*/  FFMA.FTZ R23, -R23, R23, 1 ;  /* 0x3f80000017177423 */ /* 0x000fe20000010117 */
[----:B------:R-:W-:-:S02]  /*3640*/  ISETP.GE.AND P4, PT, R215, 0x18, PT ;  /* 0x00000018d700780c */ /* 0x000fc40003f86270 */
[C---:B------:R-:W-:Y:S02]  /*3650*/  ISETP.GE.AND P2, PT, R215.reuse, 0x19, PT ;  /* 0x00000019d700780c */ /* 0x040fe40003f46270 */
[C---:B------:R-:W-:Y:S01]  /*3660*/  ISETP.GE.AND P0, PT, R215.reuse, 0x20, PT ;  /* 0x00000020d700780c */ /* 0x040fe20003f06270 */
[----:B------:R1:W-:Y:S01]  /*3670*/  MUFU.TANH R143, R121 ;  /* 0x00000079008f7308 */ /* 0x0003e20000002400 */
[----:B------:R-:W-:Y:S02]  /*3680*/  ISETP.GE.AND P1, PT, R215, 0x21, PT ;  /* 0x00000021d700780c */ /* 0x000fe40003f26270 */
[C---:B------:R-:W-:Y:S01]  /*3690*/  FSEL R208, R228.reuse, -INF , !P3 ;  /* 0xff800000e4d07808 */ /* 0x040fe20005800000 */
[----:B------:R-:W-:Y:S01]  /*36a0*/  FFMA.FTZ R228, -R228, R228, 1 ;  /* 0x3f800000e4e47423 */ /* 0x000fe200000101e4 */
[----:B------:R-:W-:Y:S02]  /*36b0*/  FSEL R206, R237, -INF , !P5 ;  /* 0xff800000edce7808 */ /* 0x000fe40006800000 */
[C---:B------:R-:W-:Y:S01]  /*36c0*/  ISETP.GE.AND P3, PT, R215.reuse, 0x28, PT ;  /* 0x00000028d700780c */ /* 0x040fe20003f66270 */
[----:B------:R-:W3:Y:S01]  /*36d0*/  MUFU.TANH R162, R102 ;  /* 0x0000006600a27308 */ /* 0x000ee20000002400 */
[----:B------:R-:W-:-:S02]  /*36e0*/  ISETP.GE.AND P5, PT, R215, 0x29, PT ;  /* 0x00000029d700780c */ /* 0x000fc40003fa6270 */
[C---:B------:R-:W-:Y:S01]  /*36f0*/  ISETP.GT.OR P4, PT, R214.reuse, 0x18, !P4 ;  /* 0x00000018d600780c */ /* 0x040fe20006784670 */
[----:B----4-:R-:W-:Y:S01]  /*3700*/  SHFL.IDX PT, R223, R218, R9, 0x1f ;  /* 0x00001f09dadf7589 */ /* 0x010fe200000e0000 */
[C---:B------:R-:W-:Y:S02]  /*3710*/  ISETP.GT.OR P2, PT, R214.reuse, 0x19, !P2 ;  /* 0x00000019d600780c */ /* 0x040fe40005744670 */
[C---:B------:R-:W-:Y:S01]  /*3720*/  ISETP.GT.OR P0, PT, R214.reuse, 0x20, !P0 ;  /* 0x00000020d600780c */ /* 0x040fe20004704670 */
[----:B------:R4:W-:Y:S01]  /*3730*/  MUFU.TANH R150, R114 ;  /* 0x0000007200967308 */ /* 0x0009e20000002400 */
[C---:B------:R-:W-:Y:S02]  /*3740*/  ISETP.GT.OR P1, PT, R214.reuse, 0x21, !P1 ;  /* 0x00000021d600780c */ /* 0x040fe40004f24670 */
[C---:B------:R-:W-:Y:S02]  /*3750*/  ISETP.GT.OR P3, PT, R214.reuse, 0x28, !P3 ;  /* 0x00000028d600780c */ /* 0x040fe40005f64670 */
[----:B------:R-:W-:-:S02]  /*3760*/  ISETP.GT.OR P5, PT, R214, 0x29, !P5 ;  /* 0x00000029d600780c */ /* 0x000fc40006fa4670 */
[----:B------:R-:W-:Y:S01]  /*3770*/  FSEL R204, R236, -INF , !P4 ;  /* 0xff800000eccc7808 */ /* 0x000fe20006000000 */
[----:B------:R-:W3:Y:S01]  /*3780*/  MUFU.TANH R161, R103 ;  /* 0x0000006700a17308 */ /* 0x000ee20000002400 */
[----:B------:R-:W-:Y:S02]  /*3790*/  FSEL R139, R234, -INF , !P2 ;  /* 0xff800000ea8b7808 */ /* 0x000fe40005000000 */
[----:B------:R-:W-:Y:S02]  /*37a0*/  FSEL R137, R197, -INF , !P0 ;  /* 0xff800000c5897808 */ /* 0x000fe40004000000 */
[----:B------:R-:W-:Y:S02]  /*37b0*/  FSEL R135, R198, -INF , !P1 ;  /* 0xff800000c6877808 */ /* 0x000fe40004800000 */
[C---:B------:R-:W-:Y:S01]  /*37c0*/  ISETP.GE.AND P4, PT, R215.reuse, 0x30, PT ;  /* 0x00000030d700780c */ /* 0x040fe20003f86270 */
[----:B------:R-:W3:Y:S01]  /*37d0*/  MUFU.TANH R158, R106 ;  /* 0x0000006a009e7308 */ /* 0x000ee20000002400 */
[----:B------:R-:W-:-:S02]  /*37e0*/  ISETP.GE.AND P2, PT, R215, 0x31, PT ;  /* 0x00000031d700780c */ /* 0x000fc40003f46270 */
[C---:B------:R-:W-:Y:S02]  /*37f0*/  ISETP.GE.AND P0, PT, R215.reuse, 0x38, PT ;  /* 0x00000038d700780c */ /* 0x040fe40003f06270 */
[----:B------:R-:W-:Y:S02]  /*3800*/  ISETP.GE.AND P1, PT, R215, 0x39, PT ;  /* 0x00000039d700780c */ /* 0x000fe40003f26270 */
[----:B------:R-:W-:Y:S01]  /*3810*/  FSEL R132, R201, -INF , !P3 ;  /* 0xff800000c9847808 */ /* 0x000fe20005800000 */
[----:B------:R-:W3:Y:S01]  /*3820*/  MUFU.TANH R157, R107 ;  /* 0x0000006b009d7308 */ /* 0x000ee20000002400 */
[----:B-1----:R-:W-:Y:S02]  /*3830*/  FSEL R121, R171, -INF , !P5 ;  /* 0xff800000ab797808 */ /* 0x002fe40006800000 */
[C---:B------:R-:W-:Y:S02]  /*3840*/  ISETP.GE.AND P3, PT, R115.reuse, 0x40, PT ;  /* 0x000000407300780c */ /* 0x040fe40003f66270 */
[----:B------:R-:W-:-:S02]  /*3850*/  ISETP.GE.AND P5, PT, R115, 0x41, PT ;  /* 0x000000417300780c */ /* 0x000fc40003fa6270 */
[C---:B------:R-:W-:Y:S01]  /*3860*/  ISETP.GT.OR P4, PT, R214.reuse, 0x30, !P4 ;  /* 0x00000030d600780c */ /* 0x040fe20006784670 */
[----:B------:R3:W-:Y:S01]  /*3870*/  MUFU.TANH R152, R111 ;  /* 0x0000006f00987308 */ /* 0x0007e20000002400 */
        /* <DEDUP_REMOVED lines=16> */
[----:B--2---:R-:W-:Y:S02]  /*3980*/  FSEL R109, R164, -INF , !P3 ;  /* 0xff800000a46d7808 */ /* 0x004fe40005800000 */
[----:B---3--:R-:W-:Y:S02]  /*3990*/  FSEL R111, R163, -INF , !P5 ;  /* 0xff800000a36f7808 */ /* 0x008fe40006800000 */
[C---:B------:R-:W-:Y:S01]  /*39a0*/  ISETP.GE.AND P3, PT, R115.reuse, 0x58, PT ;  /* 0x000000587300780c */ /* 0x040fe20003f66270 */
[----:B------:R-:W2:Y:S01]  /*39b0*/  MUFU.TANH R144, R120 ;  /* 0x0000007800907308 */ /* 0x000ea20000002400 */
        /* <DEDUP_REMOVED lines=19> */
[----:B------:R-:W-:Y:S02]  /*3af0*/  WARPGROUP.DEPBAR.LE gsb0, 0x0 ;  /* 0x00008000000079c5 */ /* 0x000fe40000010000 */
[----:B------:R-:W-:Y:S01]  /*3b00*/  WARPGROUP.ARRIVE ;  /* 0x00000000000079c5 */ /* 0x000fe20000000000 */
[----:B------:R-:W-:Y:S01]  /*3b10*/  FSEL R103, R151, -INF , !P5 ;  /* 0xff80000097677808 */ /* 0x000fe20006800000 */
[----:B------:R-:W3:Y:S01]  /*3b20*/  MUFU.TANH R141, R123 ;  /* 0x0000007b008d7308 */ /* 0x000ee20000002400 */
[----:B------:R-:W-:-:S02]  /*3b30*/  ISETP.GE.AND P3, PT, R215, 0x50, PT ;  /* 0x00000050d700780c */ /* 0x000fc40003f66270 */
[----:B------:R-:W-:Y:S01]  /*3b40*/  ISETP.GE.AND P5, PT, R215, 0x51, PT ;  /* 0x00000051d700780c */ /* 0x000fe20003fa6270 */
[----:B------:R-:W-:Y:S01]  /*3b50*/  HGMMA.64x128x16.F32 R24, gdesc[UR8], R24, gsb0 ;  /* 0x01e00000081879f0 */ /* 0x000fe20008000818 */
[C---:B------:R-:W-:Y:S02]  /*3b60*/  ISETP.GT.OR P4, PT, R214.reuse, 0x40, !P4 ;  /* 0x00000040d600780c */ /* 0x040fe40006784670 */
[C---:B------:R-:W-:Y:S01]  /*3b70*/  ISETP.GT.OR P2, PT, R214.reuse, 0x41, !P2 ;  /* 0x00000041d600780c */ /* 0x040fe20005744670 */
[----:B------:R-:W3:Y:S01]  /*3b80*/  MUFU.TANH R5, R126 ;  /* 0x0000007e00057308 */ /* 0x000ee20000002400 */
[C---:B------:R-:W-:Y:S02]  /*3b90*/  ISETP.GT.OR P0, PT, R214.reuse, 0x48, !P0 ;  /* 0x00000048d600780c */ /* 0x040fe40004704670 */
[C---:B------:R-:W-:Y:S02]  /*3ba0*/  ISETP.GT.OR P1, PT, R214.reuse, 0x49, !P1 ;  /* 0x00000049d600780c */ /* 0x040fe40004f24670 */
[----:B------:R-:W-:-:S02]  /*3bb0*/  ISETP.GT.OR P3, PT, R214, 0x50, !P3 ;  /* 0x00000050d600780c */ /* 0x000fc40005f64670 */
[----:B------:R-:W-:Y:S01]  /*3bc0*/  ISETP.GT.OR P5, PT, R214, 0x51, !P5 ;  /* 0x00000051d600780c */ /* 0x000fe20006fa4670 */
[----:B------:R1:W-:Y:S01]  /*3bd0*/  MUFU.TANH R6, R125 ;  /* 0x0000007d00067308 */ /* 0x0003e20000002400 */
[----:B------:R-:W-:Y:S02]  /*3be0*/  FSEL R101, R162, -INF , !P4 ;  /* 0xff800000a2657808 */ /* 0x000fe40006000000 */
[----:B------:R-:W-:Y:S02]  /*3bf0*/  FSEL R90, R161, -INF , !P2 ;  /* 0xff800000a15a7808 */ /* 0x000fe40005000000 */
[----:B------:R-:W-:Y:S02]  /*3c00*/  FSEL R104, R158, -INF , !P0 ;  /* 0xff8000009e687808 */ /* 0x000fe40004000000 */
[----:B------:R-:W-:Y:S01]  /*3c10*/  FSEL R99, R157, -INF , !P1 ;  /* 0xff8000009d637808 */ /* 0x000fe20004800000 */
[----:B------:R4:W-:Y:S01]  /*3c20*/  MUFU.TANH R4, R127 ;  /* 0x0000007f00047308 */ /* 0x0009e20000002400 */
[C---:B------:R-:W-:Y:S01]  /*3c30*/  ISETP.GE.AND P4, PT, R215.reuse, 0x58, PT ;  /* 0x00000058d700780c */ /* 0x040fe20003f86270 */
[----:B-1----:R-:W-:Y:S01]  /*3c40*/  FMUL.FTZ R125, R128, UR13 ;  /* 0x0000000d807d7c20 */ /* 0x002fe20008410000 */
[----:B------:R-:W-:-:S02]  /*3c50*/  ISETP.GE.AND P2, PT, R215, 0x59, PT ;  /* 0x00000059d700780c */ /* 0x000fc40003f46270 */
[C---:B------:R-:W-:Y:S02]  /*3c60*/  ISETP.GE.AND P0, PT, R115.reuse, 0x60, PT ;  /* 0x000000607300780c */ /* 0x040fe40003f06270 */
[C---:B------:R-:W-:Y:S01]  /*3c70*/  ISETP.GE.AND P1, PT, R115.reuse, 0x61, PT ;  /* 0x000000617300780c */ /* 0x040fe20003f26270 */
[----:B------:R1:W-:Y:S01]  /*3c80*/  MUFU.TANH R2, R125 ;  /* 0x0000007d00027308 */ /* 0x0003e20000002400 */
[----:B------:R-:W-:Y:S01]  /*3c90*/  FSEL R96, R154, -INF , !P3 ;  /* 0xff8000009a607808 */ /* 0x000fe20005800000 */
[----:B----4-:R-:W-:Y:S01]  /*3ca0*/  FMUL.FTZ R127, R130, UR13 ;  /* 0x0000000d827f7c20 */ /* 0x010fe20008410000 */
[----:B------:R-:W-:Y:S02]  /*3cb0*/  FSEL R107, R152, -INF , !P5 ;  /* 0xff800000986b7808 */ /* 0x000fe40006800000 */
[C---:B------:R-:W-:Y:S02]  /*3cc0*/  ISETP.GE.AND P3, PT, R115.reuse, 0x68, PT ;  /* 0x000000687300780c */ /* 0x040fe40003f66270 */
[----:B------:R-:W-:Y:S01]  /*3cd0*/  ISETP.GE.AND P5, PT, R115, 0x69, PT ;  /* 0x000000697300780c */ /* 0x000fe20003fa6270 */
[----:B------:R-:W-:Y:S01]  /*3ce0*/  MUFU.TANH R127, R127 ;  /* 0x0000007f007f7308 */ /* 0x000fe20000002400 */
[C---:B------:R-:W-:Y:S01]  /*3cf0*/  ISETP.GT.OR P4, PT, R214.reuse, 0x58, !P4 ;  /* 0x00000058d600780c */ /* 0x040fe20006784670 */
[----:B-1----:R-:W-:Y:S01]  /*3d00*/  VIADD R125, R9, 0xc ;  /* 0x0000000c097d7836 */ /* 0x002fe20000000000 */
[----:B------:R-:W-:-:S02]  /*3d10*/  ISETP.GT.OR P2, PT, R214, 0x59, !P2 ;  /* 0x00000059d600780c */ /* 0x000fc40005744670 */
[C---:B------:R-:W-:Y:S02]  /*3d20*/  ISETP.GT.OR P0, PT, R124.reuse, 0x60, !P0 ;  /* 0x000000607c00780c */ /* 0x040fe40004704670 */
[C---:B------:R-:W-:Y:S01]  /*3d30*/  ISETP.GT.OR P1, PT, R124.reuse, 0x61, !P1 ;  /* 0x000000617c00780c */ /* 0x040fe20004f24670 */
[----:B------:R-:W1:Y:S01]  /*3d40*/  SHFL.IDX PT, R233, R17, R125, 0x1f ;  /* 0x00001f7d11e97589 */ /* 0x000e6200000e0000 */
[C---:B------:R-:W-:Y:S01]  /*3d50*/  ISETP.GT.OR P3, PT, R124.reuse, 0x68, !P3 ;  /* 0x000000687c00780c */ /* 0x040fe20005f64670 */
[----:B------:R-:W-:Y:S01]  /*3d60*/  MUFU.TANH R227, R227 ;  /* 0x000000e300e37308 */ /* 0x000fe20000002400 */
[----:B------:R-:W-:Y:S02]  /*3d70*/  ISETP.GT.OR P5, PT, R124, 0x69, !P5 ;  /* 0x000000697c00780c */ /* 0x000fe40006fa4670 */
[----:B------:R-:W-:Y:S02]  /*3d80*/  FSEL R93, R150, -INF , !P4 ;  /* 0xff800000965d7808 */ /* 0x000fe40006000000 */
[----:B------:R-:W-:-:S02]  /*3d90*/  FSEL R110, R149, -INF , !P2 ;  /* 0xff800000956e7808 */ /* 0x000fc40005000000 */
[----:B------:R-:W-:Y:S01]  /*3da0*/  FSEL R106, R148, -INF , !P0 ;  /* 0xff800000946a7808 */ /* 0x000fe20004000000 */
[----:B------:R-:W-:Y:S01]  /*3db0*/  MUFU.TANH R131, R131 ;  /* 0x0000008300837308 */ /* 0x000fe20000002400 */
[----:B------:R-:W-:Y:S02]  /*3dc0*/  FSEL R94, R147, -INF , !P1 ;  /* 0xff800000935e7808 */ /* 0x000fe40004800000 */
[C---:B------:R-:W-:Y:S02]  /*3dd0*/  ISETP.GE.AND P4, PT, R115.reuse, 0x70, PT ;  /* 0x000000707300780c */ /* 0x040fe40003f86270 */
[C---:B------:R-:W-:Y:S02]  /*3de0*/  ISETP.GE.AND P2, PT, R115.reuse, 0x71, PT ;  /* 0x000000717300780c */ /* 0x040fe40003f46270 */
[C---:B------:R-:W-:Y:S02]  /*3df0*/  ISETP.GE.AND P0, PT, R115.reuse, 0x78, PT ;  /* 0x000000787300780c */ /* 0x040fe40003f06270 */
[----:B------:R-:W-:-:S02]  /*3e00*/  ISETP.GE.AND P1, PT, R115, 0x79, PT ;  /* 0x000000797300780c */ /* 0x000fc40003f26270 */
[----:B--2---:R-:W-:Y:S02]  /*3e10*/  FSEL R115, R144, -INF , !P3 ;  /* 0xff80000090737808 */ /* 0x004fe40005800000 */
[----:B------:R-:W-:Y:S01]  /*3e20*/  FSEL R116, R143, -INF , !P5 ;  /* 0xff8000008f747808 */ /* 0x000fe20006800000 */
[----:B-1----:R-:W-:Y:S01]  /*3e30*/  FFMA.FTZ R224, R224, UR4, -R233 ;  /* 0x00000004e0e07c23 */ /* 0x002fe200080108e9 */
[C---:B------:R-:W-:Y:S02]  /*3e40*/  ISETP.GE.AND P3, PT, R215.reuse, 0x60, PT ;  /* 0x00000060d700780c */ /* 0x040fe40003f66270 */
[----:B------:R-:W-:Y:S02]  /*3e50*/  ISETP.GE.AND P5, PT, R215, 0x61, PT ;  /* 0x00000061d700780c */ /* 0x000fe40003fa6270 */
[----:B------:R-:W-:Y:S02]  /*3e60*/  ISETP.GT.OR P4, PT, R124, 0x70, !P4 ;  /* 0x000000707c00780c */ /* 0x000fe40006784670 */
[----:B------:R-:W-:-:S02]  /*3e70*/  ISETP.GT.OR P3, PT, R214, 0x60, !P3 ;  /* 0x00000060d600780c */ /* 0x000fc40005f64670 */
[----:B------:R-:W-:Y:S02]  /*3e80*/  ISETP.GT.OR P5, PT, R214, 0x61, !P5 ;  /* 0x00000061d600780c */ /* 0x000fe40006fa4670 */
[----:B------:R-:W-:Y:S02]  /*3e90*/  FSEL R118, R140, -INF , !P4 ;  /* 0xff8000008c767808 */ /* 0x000fe40006000000 */
[----:B---3--:R-:W-:Y:S02]  /*3ea0*/  FSEL R119, R146, -INF , !P3 ;  /* 0xff80000092777808 */ /* 0x008fe40005800000 */
[----:B------:R-:W-:Y:S02]  /*3eb0*/  FSEL R122, R145, -INF , !P5 ;  /* 0xff800000917a7808 */ /* 0x000fe40006800000 */
[C---:B------:R-:W-:Y:S02]  /*3ec0*/  ISETP.GE.AND P4, PT, R215.reuse, 0x68, PT ;  /* 0x00000068d700780c */ /* 0x040fe40003f86270 */
[----:B------:R-:W-:-:S02]  /*3ed0*/  ISETP.GE.AND P3, PT, R215, 0x69, PT ;  /* 0x00000069d700780c */ /* 0x000fc40003f66270 */
[----:B------:R-:W-:Y:S02]  /*3ee0*/  ISETP.GE.AND P5, PT, R215, 0x70, PT ;  /* 0x00000070d700780c */ /* 0x000fe40003fa6270 */
[C---:B------:R-:W-:Y:S02]  /*3ef0*/  ISETP.GT.OR P2, PT, R124.reuse, 0x71, !P2 ;  /* 0x000000717c00780c */ /* 0x040fe40005744670 */
[C---:B------:R-:W-:Y:S02]  /*3f00*/  ISETP.GT.OR P0, PT, R124.reuse, 0x78, !P0 ;  /* 0x000000787c00780c */ /* 0x040fe40004704670 */
[----:B------:R-:W-:Y:S01]  /*3f10*/  ISETP.GT.OR P1, PT, R124, 0x79, !P1 ;  /* 0x000000797c00780c */ /* 0x000fe20004f24670 */
[----:B------:R-:W-:Y:S01]  /*3f20*/  VIADD R124, R9, 0x4 ;  /* 0x00000004097c7836 */ /* 0x000fe20000000000 */
[C---:B------:R-:W-:Y:S02]  /*3f30*/  ISETP.GT.OR P4, PT, R214.reuse, 0x68, !P4 ;  /* 0x00000068d600780c */ /* 0x040fe40006784670 */
[----:B------:R-:W-:-:S02]  /*3f40*/  ISETP.GT.OR P3, PT, R214, 0x69, !P3 ;  /* 0x00000069d600780c */ /* 0x000fc40005f64670 */
[----:B------:R-:W-:Y:S01]  /*3f50*/  ISETP.GT.OR P5, PT, R214, 0x70, !P5 ;  /* 0x00000070d600780c */ /* 0x000fe20006fa4670 */
[----:B------:R-:W-:Y:S01]  /*3f60*/  SHFL.IDX PT, R128, R218, R124, 0x1f ;  /* 0x00001f7cda807589 */ /* 0x000fe200000e0000 */
[----:B------:R-:W-:Y:S02]  /*3f70*/  IADD3 R126, R9, 0x8, RZ ;  /* 0x00000008097e7810 */ /* 0x000fe40007ffe0ff */
[----:B------:R-:W-:Y:S01]  /*3f80*/  FSEL R117, R142, -INF , !P4 ;  /* 0xff8000008e757808 */ /* 0x000fe20006000000 */
[----:B------:R-:W1:Y:S01]  /*3f90*/  SHFL.IDX PT, R217, R17, R124, 0x1f ;  /* 0x00001f7c11d97589 */ /* 0x000e6200000e0000 */
[----:B------:R-:W-:Y:S02]  /*3fa0*/  FSEL R123, R141, -INF , !P3 ;  /* 0xff8000008d7b7808 */ /* 0x000fe40005800000 */
[----:B------:R-:W-:Y:S01]  /*3fb0*/  FSEL R120, R5, -INF , !P5 ;  /* 0xff80000005787808 */ /* 0x000fe20006800000 */
[----:B------:R-:W2:Y:S01]  /*3fc0*/  SHFL.IDX PT, R216, R218, R126, 0x1f ;  /* 0x00001f7edad87589 */ /* 0x000ea200000e0000 */
[----:B------:R-:W-:-:S02]  /*3fd0*/  ISETP.GE.AND P4, PT, R215, 0x71, PT ;  /* 0x00000071d700780c */ /* 0x000fc40003f86270 */
[C---:B------:R-:W-:Y:S02]  /*3fe0*/  ISETP.GE.AND P3, PT, R215.reuse, 0x78, PT ;  /* 0x00000078d700780c */ /* 0x040fe40003f66270 */
[----:B------:R-:W-:Y:S02]  /*3ff0*/  ISETP.GE.AND P5, PT, R215, 0x79, PT ;  /* 0x00000079d700780c */ /* 0x000fe40003fa6270 */
[----:B------:R-:W3:Y:S01]  /*4000*/  SHFL.IDX PT, R215, R17, R9, 0x1f ;  /* 0x00001f0911d77589 */ /* 0x000ee200000e0000 */
[C---:B------:R-:W-:Y:S02]  /*4010*/  ISETP.GT.OR P4, PT, R214.reuse, 0x71, !P4 ;  /* 0x00000071d600780c */ /* 0x040fe40006784670 */
[C---:B------:R-:W-:Y:S02]  /*4020*/  ISETP.GT.OR P3, PT, R214.reuse, 0x78, !P3 ;  /* 0x00000078d600780c */ /* 0x040fe40005f64670 */
[----:B------:R-:W-:Y:S02]  /*4030*/  ISETP.GT.OR P5, PT, R214, 0x79, !P5 ;  /* 0x00000079d600780c */ /* 0x000fe40006fa4670 */
[----:B------:R-:W4:Y:S01]  /*4040*/  SHFL.IDX PT, R214, R218, R125, 0x1f ;  /* 0x00001f7ddad67589 */ /* 0x000f2200000e0000 */
[----:B-1----:R-:W-:Y:S01]  /*4050*/  FFMA.FTZ R211, R211, UR4, -R217 ;  /* 0x00000004d3d37c23 */ /* 0x002fe200080108d9 */
[----:B------:R-:W-:-:S02]  /*4060*/  WARPGROUP.DEPBAR.LE gsb0, 0x0 ;  /* 0x00008000000079c5 */ /* 0x000fc40000010000 */
[----:B------:R-:W-:Y:S01]  /*4070*/  FADD.FTZ R221, R25, -R128 ;  /* 0x8000008019dd7221 */ /* 0x000fe20000010000 */
[--C-:B--2---:R-:W-:Y:S01]  /*4080*/  FADD.FTZ R129, R28, -R216.reuse ;  /* 0x800000d81c817221 */ /* 0x104fe20000010000 */
[----:B------:R-:W-:Y:S01]  /*4090*/  FADD.FTZ R130, R30, -R216 ;  /* 0x800000d81e827221 */ /* 0x000fe20000010000 */
[--C-:B------:R-:W-:Y:S01]  /*40a0*/  FADD.FTZ R226, R24, -R223.reuse ;  /* 0x800000df18e27221 */ /* 0x100fe20000010000 */
[----:B------:R-:W-:Y:S01]  /*40b0*/  FADD.FTZ R223, R26, -R223 ;  /* 0x800000df1adf7221 */ /* 0x000fe20000010000 */
[--C-:B---3--:R-:W-:Y:S01]  /*40c0*/  FFMA.FTZ R216, R210, UR4, -R215.reuse ;  /* 0x00000004d2d87c23 */ /* 0x108fe200080108d7 */
[----:B------:R-:W-:Y:S01]  /*40d0*/  FFMA.FTZ R25, R212, UR4, -R215 ;  /* 0x00000004d4197c23 */ /* 0x000fe200080108d7 */
[----:B------:R-:W-:Y:S02]  /*40e0*/  VIADD R215, R9, 0x10 ;  /* 0x0000001009d77836 */ /* 0x000fe40000000000 */
[----:B------:R-:W-:Y:S01]  /*40f0*/  FFMA.FTZ R26, R213, UR4, -R217 ;  /* 0x00000004d51a7c23 */ /* 0x000fe200080108d9 */
[----:B------:R-:W-:Y:S01]  /*4100*/  FADD.FTZ R128, R27, -R128 ;  /* 0x800000801b807221 */ /* 0x000fe20000010000 */
[C---:B------:R-:W-:Y:S01]  /*4110*/  IADD3 R217, R9.reuse, 0x14, RZ ;  /* 0x0000001409d97810 */ /* 0x040fe20007ffe0ff */
[----:B------:R-:W1:Y:S01]  /*4120*/  SHFL.IDX PT, R28, R17, R126, 0x1f ;  /* 0x00001f7e111c7589 */ /* 0x000e6200000e0000 */
[----:B------:R-:W-:-:S02]  /*4130*/  VIADD R213, R9, 0x1c ;  /* 0x0000001c09d57836 */ /* 0x000fc40000000000 */
[--C-:B----4-:R-:W-:Y:S01]  /*4140*/  FADD.FTZ R210, R29, -R214.reuse ;  /* 0x800000d61dd27221 */ /* 0x110fe20000010000 */
[----:B------:R-:W-:Y:S01]  /*4150*/  VIADD R212, R9, 0x18 ;  /* 0x0000001809d47836 */ /* 0x000fe20000000000 */
        /* <DEDUP_REMOVED lines=672> */
.L_x_2095:
        /* <DEDUP_REMOVED lines=68> */
.L_x_2096:
        /* <DEDUP_REMOVED lines=12> */
.L_x_2086:
        /* <DEDUP_REMOVED lines=8> */
[----:B------:R-:W-:-:S05]  /*70e0*/  IMAD.U32 R5, RZ, RZ, UR5 ;  /* 0x00000005ff057e24 */ /* 0x000fca000f8e00ff */
        /* <DEDUP_REMOVED lines=15> */
[C---:B-1----:R-:W-:Y:S01]  /*71e0*/  VIADD R15, R13.reuse, 0xffffff80 ;  /* 0xffffff800d0f7836 */ /* 0x042fe20000000000 */
[----:B------:R-:W-:-:S04]  /*71f0*/  IADD3 R17, R13, -0x80, RZ ;  /* 0xffffff800d117810 */ /* 0x000fc80007ffe0ff */
[----:B------:R-:W-:-:S04]  /*7200*/  SHF.R.S32.HI R15, RZ, 0x1f, R15 ;  /* 0x0000001fff0f7819 */ /* 0x000fc8000001140f */
[----:B------:R-:W-:-:S04]  /*7210*/  LEA.HI R15, R15, R17, RZ, 0x7 ;  /* 0x000000110f0f7211 */ /* 0x000fc800078f38ff */
[----:B------:R-:W-:-:S04]  /*7220*/  SHF.R.S32.HI R15, RZ, 0x7, R15 ;  /* 0x00000007ff0f7819 */ /* 0x000fc8000001140f */
[----:B------:R-:W-:Y:S02]  /*7230*/  LEA.HI R13, R15, R15, RZ, 0x1 ;  /* 0x0000000f0f0d7211 */ /* 0x000fe400078f08ff */
[----:B--2---:R-:W-:Y:S02]  /*7240*/  MOV R14, R10 ;  /* 0x0000000a000e7202 */ /* 0x004fe40000000f00 */
[----:B------:R-:W-:-:S03]  /*7250*/  SHF.R.S32.HI R10, RZ, 0x1f, R7 ;  /* 0x0000001fff0a7819 */ /* 0x000fc60000011407 */
[----:B------:R-:W-:Y:S01]  /*7260*/  IMAD.MOV.U32 R22, RZ, RZ, R14 ;  /* 0x000000ffff167224 */ /* 0x000fe200078e000e */
[----:B------:R-:W-:Y:S02]  /*7270*/  LEA.HI R5, R10, R7, RZ, 0x5 ;  /* 0x000000070a057211 */ /* 0x000fe400078f28ff */
[----:B---3--:R-:W-:Y:S02]  /*7280*/  LEA.HI R6, R6, R11, RZ, 0x5 ;  /* 0x0000000b06067211 */ /* 0x008fe400078f28ff */
[----:B------:R-:W-:Y:S02]  /*7290*/  LEA.HI R10, R10, R7, RZ, 0x2 ;  /* 0x000000070a0a7211 */ /* 0x000fe400078f10ff */
[----:B------:R-:W-:Y:S02]  /*72a0*/  SHF.R.S32.HI R9, RZ, 0x5, R6 ;  /* 0x00000005ff097819 */ /* 0x000fe40000011406 */
[--C-:B----4-:R-:W-:Y:S02]  /*72b0*/  SHF.R.S32.HI R11, RZ, 0x2, R12.reuse ;  /* 0x00000002ff0b7819 */ /* 0x110fe4000001140c */
[----:B------:R-:W-:Y:S01]  /*72c0*/  SHF.R.S32.HI R8, RZ, 0x1f, R12 ;  /* 0x0000001fff087819 */ /* 0x000fe2000001140c */
[----:B------:R-:W-:Y:S01]  /*72d0*/  IMAD.U32 R12, RZ, RZ, UR4 ;  /* 0x00000004ff0c7e24 */ /* 0x000fe2000f8e00ff */
[----:B------:R-:W-:-:S02]  /*72e0*/  LOP3.LUT R6, R5, 0xffffffe0, RZ, 0xc0, !PT ;  /* 0xffffffe005067812 */ /* 0x000fc400078ec0ff */
[----:B------:R-:W-:Y:S02]  /*72f0*/  LEA.HI R5, R8, R11, RZ, 0x3 ;  /* 0x0000000b08057211 */ /* 0x000fe400078f18ff */
[----:B------:R-:W-:Y:S01]  /*7300*/  LOP3.LUT R10, R10, 0xfffffffc, RZ, 0xc0, !PT ;  /* 0xfffffffc0a0a7812 */ /* 0x000fe200078ec0ff */
[----:B------:R-:W-:Y:S02]  /*7310*/  IMAD.IADD R8, R7, 0x1, -R6 ;  /* 0x0000000107087824 */ /* 0x000fe400078e0a06 */
[----:B------:R-:W-:Y:S01]  /*7320*/  IMAD R6, R9, -0x10, R12 ;  /* 0xfffffff009067824 */ /* 0x000fe200078e020c */
[----:B------:R-:W-:Y:S02]  /*7330*/  LOP3.LUT R12, R5, 0xfffffff8, RZ, 0xc0, !PT ;  /* 0xfffffff8050c7812 */ /* 0x000fe400078ec0ff */
[----:B------:R-:W-:Y:S02]  /*7340*/  SHF.R.S32.HI R9, RZ, 0x1f, R8 ;  /* 0x0000001fff097819 */ /* 0x000fe40000011408 */
[----:B------:R-:W-:-:S02]  /*7350*/  IADD3 R6, R6, R12, -R11 ;  /* 0x0000000c06067210 */ /* 0x000fc40007ffe80b */
[-C--:B------:R-:W-:Y:S02]  /*7360*/  LEA.HI R11, R9, R8.reuse, RZ, 0x3 ;  /* 0x00000008090b7211 */ /* 0x080fe400078f18ff */
[----:B------:R-:W-:Y:S02]  /*7370*/  LOP3.LUT R5, R13, 0xfffffffe, RZ, 0xc0, !PT ;  /* 0xfffffffe0d057812 */ /* 0x000fe400078ec0ff */
[----:B------:R-:W-:Y:S02]  /*7380*/  LEA.HI R12, R9, R8, RZ, 0x2 ;  /* 0x00000008090c7211 */ /* 0x000fe400078f10ff */
[--C-:B------:R-:W-:Y:S02]  /*7390*/  SHF.R.S32.HI R9, RZ, 0x3, R11.reuse ;  /* 0x00000003ff097819 */ /* 0x100fe4000001140b */
[----:B------:R-:W-:Y:S02]  /*73a0*/  SHF.R.S32.HI R14, RZ, 0x1f, R11 ;  /* 0x0000001fff0e7819 */ /* 0x000fe4000001140b */
[----:B------:R-:W-:-:S02]  /*73b0*/  IADD3 R5, R15, -R5, RZ ;  /* 0x800000050f057210 */ /* 0x000fc40007ffe0ff */
[----:B------:R-:W-:Y:S02]  /*73c0*/  SHF.R.S32.HI R11, RZ, 0x2, R12 ;  /* 0x00000002ff0b7819 */ /* 0x000fe4000001140c */
[----:B------:R-:W-:Y:S01]  /*73d0*/  LEA.HI R14, R14, R9, RZ, 0x4 ;  /* 0x000000090e0e7211 */ /* 0x000fe200078f20ff */
[----:B------:R-:W-:Y:S01]  /*73e0*/  IMAD R8, R5, -0x40, R6 ;  /* 0xffffffc005087824 */ /* 0x000fe200078e0206 */
[----:B------:R-:W-:Y:S01]  /*73f0*/  LEA.HI R12, R12, R11, RZ, 0x1 ;  /* 0x0000000b0c0c7211 */ /* 0x000fe200078f08ff */
[C---:B------:R-:W-:Y:S01]  /*7400*/  VIADD R5, R11.reuse, 0x8 ;  /* 0x000000080b057836 */ /* 0x040fe20000000000 */
[----:B------:R-:W-:Y:S01]  /*7410*/  LOP3.LUT R14, R14, 0x1ffffff0, RZ, 0xc0, !PT ;  /* 0x1ffffff00e0e7812 */ /* 0x000fe200078ec0ff */
[----:B------:R-:W-:Y:S01]  /*7420*/  VIADD R15, R11, 0x18 ;  /* 0x000000180b0f7836 */ /* 0x000fe20000000000 */
[----:B------:R-:W-:Y:S02]  /*7430*/  LOP3.LUT R12, R12, 0xfffffffe, RZ, 0xc0, !PT ;  /* 0xfffffffe0c0c7812 */ /* 0x000fe400078ec0ff */
[----:B------:R-:W-:Y:S01]  /*7440*/  LEA.HI R6, R5, R5, RZ, 0x1 ;  /* 0x0000000505067211 */ /* 0x000fe200078f08ff */
[----:B------:R-:W-:Y:S01]  /*7450*/  IMAD.IADD R9, R9, 0x1, -R14 ;  /* 0x0000000109097824 */ /* 0x000fe200078e0a0e */
[----:B------:R-:W-:Y:S01]  /*7460*/  IADD3 R7, R7, -R10, RZ ;  /* 0x8000000a07077210 */ /* 0x000fe20007ffe0ff */
[----:B------:R-:W-:Y:S01]  /*7470*/  IMAD.IADD R12, R11, 0x1, -R12 ;  /* 0x000000010b0c7824 */ /* 0x000fe200078e0a0c */
[----:B------:R-:W-:-:S02]  /*7480*/  LOP3.LUT R10, R6, 0xfffffffe, RZ, 0xc0, !PT ;  /* 0xfffffffe060a7812 */ /* 0x000fc400078ec0ff */
[----:B------:R-:W-:Y:S01]  /*7490*/  IADD3 R13, R11, 0x10, RZ ;  /* 0x000000100b0d7810 */ /* 0x000fe20007ffe0ff */
[----:B------:R-:W-:Y:S01]  /*74a0*/  IMAD R11, R9, 0x8, R12 ;  /* 0x00000008090b7824 */ /* 0x000fe200078e020c */
[----:B------:R-:W-:Y:S02]  /*74b0*/  IADD3 R10, R5, -R10, RZ ;  /* 0x8000000a050a7210 */ /* 0x000fe40007ffe0ff */
[----:B------:R-:W-:Y:S02]  /*74c0*/  LEA.HI R9, R13, R13, RZ, 0x1 ;  /* 0x0000000d0d097211 */ /* 0x000fe400078f08ff */
[--C-:B------:R-:W-:Y:S01]  /*74d0*/  SHF.R.S32.HI R5, RZ, 0x1, R6.reuse ;  /* 0x00000001ff057819 */ /* 0x100fe20000011406 */
[----:B------:R1:W-:Y:S01]  /*74e0*/  STL [R1+0x54], R11 ;  /* 0x0000540b01007387 */ /* 0x0003e20000100800 */
[----:B------:R-:W-:Y:S02]  /*74f0*/  SHF.R.S32.HI R6, RZ, 0x1f, R6 ;  /* 0x0000001fff067819 */ /* 0x000fe40000011406 */
[----:B------:R-:W-:-:S02]  /*7500*/  LEA.HI R17, R15, R15, RZ, 0x1 ;  /* 0x0000000f0f117211 */ /* 0x000fc400078f08ff */
[--C-:B------:R-:W-:Y:S02]  /*7510*/  SHF.R.S32.HI R14, RZ, 0x1f, R9.reuse ;  /* 0x0000001fff0e7819 */ /* 0x100fe40000011409 */
[----:B------:R-:W-:Y:S02]  /*7520*/  LOP3.LUT R12, R9, 0xfffffffe, RZ, 0xc0, !PT ;  /* 0xfffffffe090c7812 */ /* 0x000fe400078ec0ff */
[----:B------:R-:W-:Y:S02]  /*7530*/  LEA.HI R6, R6, R5, RZ, 0x4 ;  /* 0x0000000506067211 */ /* 0x000fe400078f20ff */
[----:B-1----:R-:W-:Y:S01]  /*7540*/  SHF.R.S32.HI R11, RZ, 0x1, R9 ;  /* 0x00000001ff0b7819 */ /* 0x002fe20000011409 */
[----:B------:R-:W-:Y:S01]  /*7550*/  IMAD.IADD R12, R13, 0x1, -R12 ;  /* 0x000000010d0c7824 */ /* 0x000fe200078e0a0c */
[--C-:B------:R-:W-:Y:S02]  /*7560*/  SHF.R.S32.HI R9, RZ, 0x1, R17.reuse ;  /* 0x00000001ff097819 */ /* 0x100fe40000011411 */
[----:B------:R-:W-:-:S02]  /*7570*/  SHF.R.S32.HI R18, RZ, 0x1f, R17 ;  /* 0x0000001fff127819 */ /* 0x000fc40000011411 */
[----:B------:R-:W-:Y:S02]  /*7580*/  LEA.HI R14, R14, R11, RZ, 0x4 ;  /* 0x0000000b0e0e7211 */ /* 0x000fe400078f20ff */
[----:B------:R-:W-:Y:S02]  /*7590*/  LOP3.LUT R6, R6, 0x1ffffff0, RZ, 0xc0, !PT ;  /* 0x1ffffff006067812 */ /* 0x000fe400078ec0ff */
[----:B------:R-:W-:Y:S02]  /*75a0*/  LEA.HI R13, R18, R9, RZ, 0x4 ;  /* 0x00000009120d7211 */ /* 0x000fe400078f20ff */
[----:B------:R-:W-:Y:S01]  /*75b0*/  LOP3.LUT R14, R14, 0x1ffffff0, RZ, 0xc0, !PT ;  /* 0x1ffffff00e0e7812 */ /* 0x000fe200078ec0ff */
[----:B------:R-:W-:Y:S01]  /*75c0*/  IMAD.IADD R5, R5, 0x1, -R6 ;  /* 0x0000000105057824 */ /* 0x000fe200078e0a06 */
[----:B------:R-:W-:Y:S01]  /*75d0*/  LOP3.LUT R20, R13, 0x1ffffff0, RZ, 0xc0, !PT ;  /* 0x1ffffff00d147812 */ /* 0x000fe200078ec0ff */
[----:B------:R-:W-:Y:S01]  /*75e0*/  IMAD R6, R22, 0x2000, R16 ;  /* 0x0000200016067824 */ /* 0x000fe200078e0210 */
[----:B------:R-:W-:Y:S01]  /*75f0*/  LOP3.LUT R18, R17, 0xfffffffe, RZ, 0xc0, !PT ;  /* 0xfffffffe11127812 */ /* 0x000fe200078ec0ff */
[----:B------:R-:W-:Y:S01]  /*7600*/  IMAD.IADD R11, R11, 0x1, -R14 ;  /* 0x000000010b0b7824 */ /* 0x000fe200078e0a0e */
[----:B------:R-:W-:Y:S01]  /*7610*/  LEA R10, R5, R10, 0x3 ;  /* 0x0000000a050a7211 */ /* 0x000fe200078e18ff */
[----:B------:R-:W-:Y:S01]  /*7620*/  IMAD.IADD R9, R9, 0x1, -R20 ;  /* 0x0000000109097824 */ /* 0x000fe200078e0a14 */
[----:B------:R-:W-:Y:S01]  /*7630*/  IADD3 R18, R15, -R18, RZ ;  /* 0x800000120f127210 */ /* 0x000fe20007ffe0ff */
[----:B------:R-:W-:Y:S01]  /*7640*/  IMAD R5, R11, 0x8, R12 ;  /* 0x000000080b057824 */ /* 0x000fe200078e020c */
[----:B------:R-:W-:Y:S01]  /*7650*/  MOV R11, 0x40000040 ;  /* 0x40000040000b7802 */ /* 0x000fe20000000f00 */
[----:B------:R1:W-:Y:S01]  /*7660*/  STL [R1+0x4c], R10 ;  /* 0x00004c0a01007387 */ /* 0x0003e20000100800 */
[----:B------:R-:W-:-:S02]  /*7670*/  IMAD.MOV.U32 R15, RZ, RZ, 0x40000040 ;  /* 0x40000040ff0f7424 */ /* 0x000fc400078e00ff */
[----:B------:R-:W-:Y:S01]  /*7680*/  IMAD.MOV.U32 R13, RZ, RZ, 0x40000040 ;  /* 0x40000040ff0d7424 */ /* 0x000fe200078e00ff */
[----:B------:R2:W-:Y:S01]  /*7690*/  STL [R1+0x48], R5 ;  /* 0x0000480501007387 */ /* 0x0005e20000100800 */
[----:B-1----:R-:W-:Y:S01]  /*76a0*/  LEA R10, R9, R18, 0x3 ;  /* 0x00000012090a7211 */ /* 0x002fe200078e18ff */
[C---:B------:R-:W-:Y:S02]  /*76b0*/  VIADD R9, R6.reuse, 0x4000 ;  /* 0x0000400006097836 */ /* 0x040fe40000000000 */
[----:B--2---:R-:W-:Y:S01]  /*76c0*/  VIADD R5, R6, 0x20c00 ;  /* 0x00020c0006057836 */ /* 0x004fe20000000000 */
[----:B------:R-:W-:Y:S01]  /*76d0*/  SHF.R.U32.HI R6, RZ, 0x4, R6 ;  /* 0x00000004ff067819 */ /* 0x000fe20000011606 */
[----:B------:R1:W-:Y:S01]  /*76e0*/  STL [R1+0x44], R10 ;  /* 0x0000440a01007387 */ /* 0x0003e20000100800 */
[----:B------:R-:W-:Y:S02]  /*76f0*/  SHF.R.U32.HI R9, RZ, 0x4, R9 ;  /* 0x00000004ff097819 */ /* 0x000fe40000011609 */
[----:B------:R-:W-:-:S02]  /*7700*/  SHF.R.U32.HI R5, RZ, 0x4, R5 ;  /* 0x00000004ff057819 */ /* 0x000fc40000011605 */
        /* <DEDUP_REMOVED lines=10> */
[----:B------:R-:W-:Y:S01]  /*77b0*/  VIADD R18, R12, 0x6 ;  /* 0x000000060c127836 */ /* 0x000fe20000000000 */
[C---:B------:R-:W-:Y:S01]  /*77c0*/  IADD3 R14, R6.reuse, 0x2, RZ ;  /* 0x00000002060e7810 */ /* 0x040fe20007ffe0ff */
[----:B-1----:R-:W-:Y:S01]  /*77d0*/  VIADD R10, R6, 0x6 ;  /* 0x00000006060a7836 */ /* 0x002fe20000000000 */
[----:B------:R1:W-:Y:S01]  /*77e0*/  STL [R1+0x58], R5 ;  /* 0x0000580501007387 */ /* 0x0003e20000100800 */
[----:B------:R-:W-:-:S03]  /*77f0*/  VIADD R9, R7, 0x14 ;  /* 0x0000001407097836 */ /* 0x000fc60000000000 */
[----:B------:R3:W-:Y:S01]  /*7800*/  STL [R1+0x38], R6 ;  /* 0x0000380601007387 */ /* 0x0007e20000100800 */
[----:B--2---:R-:W-:-:S03]  /*7810*/  VIADD R12, R6, 0x4 ;  /* 0x00000004060c7836 */ /* 0x004fc60000000000 */
[----:B------:R2:W-:Y:S01]  /*7820*/  STL.64 [R1+0x30], R22 ;  /* 0x0000301601007387 */ /* 0x0005e20000100a00 */
[----:B-1----:R-:W-:-:S03]  /*7830*/  IADD3 R5, R7, 0x4, RZ ;  /* 0x0000000407057810 */ /* 0x002fc60007ffe0ff */
        /* <DEDUP_REMOVED lines=9> */
.L_x_2109:
[----:B------:R-:W-:-:S05]  /*78d0*/  IMAD.U32 R5, RZ, RZ, UR36 ;  /* 0x00000024ff057e24 */ /* 0x000fca000f8e00ff */
[----:B------:R-:W-:-:S04]  /*78e0*/  LOP3.LUT R5, R5, 0x1, RZ, 0xfc, !PT ;  /* 0x0000000105057812 */ /* 0x000fc800078efcff */
[----:B------:R-:W-:-:S13]  /*78f0*/  ISETP.NE.AND P0, PT, R5, 0x3, PT ;  /* 0x000000030500780c */ /* 0x000fda0003f05270 */
[----:B------:R-:W-:Y:S05]  /*7900*/  @!P0 BRA `(.L_x_2099) ;  /* 0x0000000000048947 */ /* 0x000fea0003800000 */
[----:B------:R-:W-:Y:S01]  /*7910*/  BPT.TRAP 0x1 ;  /* 0x000000040000795c */ /* 0x000fe20000300000 */
.L_x_2099:
[----:B------:R-:W-:Y:S01]  /*7920*/  IMAD R6, R0, 0x8, R16 ;  /* 0x0000000800067824 */ /* 0x000fe200078e0210 */
[----:B--2---:R-:W-:-:S04]  /*7930*/  SHF.L.U32 R23, R4, 0x1f, RZ ;  /* 0x0000001f04177819 */ /* 0x004fc800000006ff */
[----:B------:R1:W2:Y:S01]  /*7940*/  SYNCS.PHASECHK.TRANS64.TRYWAIT P1, [R6+URZ+0x30c10], R23 ;  /* 0x030c1017060075a7 */ /* 0x0002a2000802017f */
[----:B------:R-:W-:Y:S05]  /*7950*/  @!P0 BRA `(.L_x_2100) ;  /* 0x0000000000048947 */ /* 0x000fea0003800000 */
[----:B------:R-:W-:Y:S01]  /*7960*/  BPT.TRAP 0x1 ;  /* 0x000000040000795c */ /* 0x000fe20000300000 */
.L_x_2100:
[----:B------:R-:W-:-:S04]  /*7970*/  IADD3 R5, R16, 0x10000, RZ ;  /* 0x0001000010057810 */ /* 0x000fc80007ffe0ff */
[----:B------:R-:W-:-:S04]  /*7980*/  SHF.R.U32.HI R5, RZ, 0x4, R5 ;  /* 0x00000004ff057819 */ /* 0x000fc80000011605 */
[----:B------:R-:W-:-:S04]  /*7990*/  LOP3.LUT R5, R5, 0x3fff, RZ, 0xc0, !PT ;  /* 0x00003fff05057812 */ /* 0x000fc800078ec0ff */
[----:B------:R-:W-:Y:S01]  /*79a0*/  LOP3.LUT R9, R5, 0x10000, RZ, 0xfc, !PT ;  /* 0x0001000005097812 */ /* 0x000fe200078efcff */
[----:B--2---:R-:W-:Y:S06]  /*79b0*/  @P1 BRA `(.L_x_2101) ;  /* 0x0000000000081947 */ /* 0x004fec0003800000 */
[----:B------:R-:W2:Y:S02]  /*79c0*/  SYNCS.PHASECHK.TRANS64.TRYWAIT P1, [R6+URZ+0x30c10], R23 ;  /* 0x030c1017060075a7 */ /* 0x000ea4000802017f */
[----:B--2---:R-:W-:Y:S05]  /*79d0*/  @!P1 BRA `(.L_x_2102) ;  /* 0x000000e000609947 */ /* 0x004fea0003800000 */
.L_x_2101:
        /* <DEDUP_REMOVED lines=63> */
.L_x_2103:
[----:B------:R1:W1:Y:S01]  /*7dd0*/  SYNCS.PHASECHK.TRANS64.TRYWAIT P1, [R6+URZ+0x30c30], R23 ;  /* 0x030c3017060075a7 */ /* 0x000262000802017f */
[----:B------:R-:W-:Y:S05]  /*7de0*/  @!P0 BRA `(.L_x_2104) ;  /* 0x0000000000048947 */ /* 0x000fea0003800000 */
[----:B------:R-:W-:Y:S01]  /*7df0*/  BPT.TRAP 0x1 ;  /* 0x000000040000795c */ /* 0x000fe20000300000 */
.L_x_2104:
[----:B-1----:R-:W-:Y:S05]  /*7e00*/  @P1 BRA `(.L_x_2105) ;  /* 0x0000000000081947 */ /* 0x002fea0003800000 */
[----:B------:R-:W1:Y:S02]  /*7e10*/  SYNCS.PHASECHK.TRANS64.TRYWAIT P1, [R6+URZ+0x30c30], R23 ;  /* 0x030c3017060075a7 */ /* 0x000e64000802017f */
[----:B-1----:R-:W-:Y:S05]  /*7e20*/  @!P1 BRA `(.L_x_2106) ;  /* 0x000000dc00609947 */ /* 0x002fea0003800000 */
.L_x_2105:
        /* <DEDUP_REMOVED lines=96> */
[C---:B------:R-:W-:Y:S01]  /*8430*/  VIADD R212, R7.reuse, 0x8 ;  /* 0x0000000807d47836 */ /* 0x040fe20000000000 */
[----:B------:R-:W-:Y:S01]  /*8440*/  ISETP.GT.AND P1, PT, R8, 0x8, PT ;  /* 0x000000080800780c */ /* 0x000fe20003f24270 */
[----:B------:R-:W-:-:S03]  /*8450*/  VIADD R213, R7, 0xc ;  /* 0x0000000c07d57836 */ /* 0x000fc60000000000 */
        /* <DEDUP_REMOVED lines=25> */
[C---:B------:R-:W-:Y:S01]  /*85f0*/  IADD3 R220, R7.reuse, 0x10, RZ ;  /* 0x0000001007dc7810 */ /* 0x040fe20007ffe0ff */
[----:B------:R-:W-:-:S03]  /*8600*/  VIADD R224, R7, 0x14 ;  /* 0x0000001407e07836 */ /* 0x000fc60000000000 */
        /* <DEDUP_REMOVED lines=209> */
[C---:B------:R-:W-:Y:S01]  /*9320*/  VIADD R215, R7.reuse, 0x18 ;  /* 0x0000001807d77836 */ /* 0x040fe20000000000 */
[----:B------:R3:W-:Y:S01]  /*9330*/  MUFU.EX2 R12, R122 ;  /* 0x0000007a000c7308 */ /* 0x0007e20000000800 */
[----:B------:R-:W-:Y:S01]  /*9340*/  FFMA.FTZ R128, R128, UR5, -R127 ;  /* 0x0000000580807c23 */ /* 0x000fe2000801087f */
[----:B------:R-:W4:Y:S06]  /*9350*/  SHFL.IDX PT, R230, R11, R230, 0x1f ;  /* 0x00001fe60be67589 */ /* 0x000f2c00000e0000 */
[----:B------:R-:W4:Y:S01]  /*9360*/  MUFU.TANH R114, R114 ;  /* 0x0000007200727308 */ /* 0x000f220000002400 */
[----:B---3--:R-:W-:Y:S01]  /*9370*/  FSEL R122, R112, -INF , P1 ;  /* 0xff800000707a7808 */ /* 0x008fe20000800000 */
[----:B------:R-:W3:Y:S01]  /*9380*/  SHFL.IDX PT, R215, R217, R215, 0x1f ;  /* 0x00001fd7d9d77589 */ /* 0x000ee200000e0000 */
[----:B------:R-:W-:-:S03]  /*9390*/  IADD3 R26, R7, 0x8, RZ ;  /* 0x00000008071a7810 */ /* 0x000fc60007ffe0ff */
        /* <DEDUP_REMOVED lines=11> */
[----:B------:R-:W-:-:S02]  /*9450*/  VIADD R27, R7, 0xc ;  /* 0x0000000c071b7836 */ /* 0x000fc40000000000 */
        /* <DEDUP_REMOVED lines=68> */
[----:B---3--:R-:W-:Y:S02]  /*98a0*/  VIADD R233, R7, 0x1c ;  /* 0x0000001c07e97836 */ /* 0x008fe40000000000 */
[----:B------:R-:W-:-:S03]  /*98b0*/  FFMA.FTZ R222, R222, UR5, -R230 ;  /* 0x00000005dede7c23 */ /* 0x000fc600080108e6 */
        /* <DEDUP_REMOVED lines=36> */
[----:B------:R-:W-:Y:S02]  /*9b00*/  VIADD R230, R7, 0x8 ;  /* 0x0000000807e67836 */ /* 0x000fe40000000000 */
[----:B------:R-:W-:Y:S01]  /*9b10*/  FMUL.FTZ R205, R205, R231 ;  /* 0x000000e7cdcd7220 */ /* 0x000fe20000410000 */
        /* <DEDUP_REMOVED lines=8> */
[C---:B------:R-:W-:Y:S01]  /*9ba0*/  IADD3 R229, R7.reuse, 0x4, RZ ;  /* 0x0000000407e57810 */ /* 0x040fe20007ffe0ff */
[----:B------:R-:W2:Y:S02]  /*9bb0*/  MUFU.EX2 R105, R105 ;  /* 0x0000006900697308 */ /* 0x000ea40000000800 */
[----:B------:R-:W3:Y:S01]  /*9bc0*/  SHFL.IDX PT, R230, R223, R230, 0x1f ;  /* 0x00001fe6dfe67589 */ /* 0x000ee200000e0000 */
[----:B------:R-:W-:Y:S01]  /*9bd0*/  FMUL.FTZ R88, R88, R215 ;  /* 0x000000d758587220 */ /* 0x000fe20000410000 */
[----:B-1----:R-:W-:-:S04]  /*9be0*/  VIADD R35, R7, 0x18 ;  /* 0x0000001807237836 */ /* 0x002fc80000000000 */
        /* <DEDUP_REMOVED lines=30> */
[----:B------:R-:W-:Y:S02]  /*9dd0*/  VIADD R229, R7, 0x8 ;  /* 0x0000000807e57836 */ /* 0x000fe40000000000 */
[----:B--2---:R-:W-:Y:S01]  /*9de0*/  FMUL.FTZ R124, R110, R124 ;  /* 0x0000007c6e7c7220 */ /* 0x004fe20000410000 */
[----:B------:R-:W2:Y:S01]  /*9df0*/  SHFL.IDX PT, R223, R223, R233, 0x1f ;  /* 0x00001fe9dfdf7589 */ /* 0x000ea200000e0000 */
[----:B------:R-:W-:Y:S01]  /*9e00*/  FMUL.FTZ R52, R52, R44 ;  /* 0x0000002c34347220 */ /* 0x000fe20000410000 */
[----:B------:R-:W-:Y:S01]  /*9e10*/  FMUL.FTZ R44, R92, R46 ;  /* 0x0000002e5c2c7220 */ /* 0x000fe20000410000 */
[----:B------:R-:W-:Y:S01]  /*9e20*/  FMUL.FTZ R46, R91, R124 ;  /* 0x0000007c5b2e7220 */ /* 0x000fe20000410000 */
        /* <DEDUP_REMOVED lines=31> */
[----:B------:R-:W-:Y:S01]  /*a020*/  IADD3 R230, R7, 0x4, RZ ;  /* 0x0000000407e67810 */ /* 0x000fe20007ffe0ff */
[----:B------:R-:W-:Y:S01]  /*a030*/  FMUL.FTZ R131, R131, R214 ;  /* 0x000000d683837220 */ /* 0x000fe20000410000 */
[C---:B------:R-:W-:Y:S01]  /*a040*/  IADD3 R217, R7.reuse, 0x10, RZ ;  /* 0x0000001007d97810 */ /* 0x040fe20007ffe0ff */
[--C-:B------:R-:W-:Y:S01]  /*a050*/  FADD.FTZ R60, R60, -R91.reuse ;  /* 0x8000005b3c3c7221 */ /* 0x100fe20000010000 */
[----:B------:R-:W-:Y:S01]  /*a060*/  FADD.FTZ R62, R62, -R91 ;  /* 0x8000005b3e3e7221 */ /* 0x000fe20000010000 */
[----:B------:R-:W-:Y:S01]  /*a070*/  VIADD R214, R7, 0x14 ;  /* 0x0000001407d67836 */ /* 0x000fe20000000000 */
[----:B------:R-:W-:Y:S01]  /*a080*/  LDS R91, [R14+0x400] ;  /* 0x000400000e5b7984 */ /* 0x000fe20000000800 */
[----:B------:R-:W-:Y:S01]  /*a090*/  FMUL.FTZ R53, R53, R47 ;  /* 0x0000002f35357220 */ /* 0x000fe20000410000 */
[----:B------:R-:W-:Y:S01]  /*a0a0*/  FMUL.FTZ R50, R235, R48 ;  /* 0x00000030eb327220 */ /* 0x000fe20000410000 */
[----:B------:R-:W-:-:S02]  /*a0b0*/  VIADD R232, R7, 0x18 ;  /* 0x0000001807e87836 */ /* 0x000fc40000000000 */
        /* <DEDUP_REMOVED lines=401> */
.L_x_2107:
        /* <DEDUP_REMOVED lines=70> */
.L_x_2108:
[----:B--2---:R-:W2:Y:S01]  /*be30*/  LDL R5, [R1+0x40] ;  /* 0x0000400001057983 */ /* 0x004ea20000100800 */
        /* <DEDUP_REMOVED lines=11> */
.L_x_2098:
[----:B------:R-:W-:-:S06]  /*bef0*/  UISETP.GE.AND UP0, UPT, UR43, UR42, UPT ;  /* 0x0000002a2b00728c */ /* 0x000fcc000bf06270 */
[----:B------:R-:W-:-:S13]  /*bf00*/  PLOP3.LUT P0, PT, PT, PT, UP0, 0x80, 0x0 ;  /* 0x000000000000781c */ /* 0x000fda0003f0f008 */
[----:B------:R-:W-:Y:S05]  /*bf10*/  @P0 BRA `(.L_x_2110) ;  /* 0x0000005800200947 */ /* 0x000fea0003800000 */
[----:B------:R-:W2:Y:S04]  /*bf20*/  LDL.LU R12, [R1+0x68] ;  /* 0x00006800010c7983 */ /* 0x000ea80000300800 */
[----:B------:R-:W3:Y:S01]  /*bf30*/  LDL.LU R20, [R1+0x50] ;  /* 0x0000500001147983 */ /* 0x000ee20000300800 */
[----:B------:R-:W4:Y:S01]  /*bf40*/  S2R R10, SR_TID.X ;  /* 0x00000000000a7919 */ /* 0x000f220000002100 */
[----:B------:R-:W5:Y:S01]  /*bf50*/  S2R R5, SR_TID.X ;  /* 0x0000000000057919 */ /* 0x000f620000002100 */
[C---:B----4-:R-:W-:Y:S02]  /*bf60*/  VIADD R13, R10.reuse, 0xffffff80 ;  /* 0xffffff800a0d7836 */ /* 0x050fe40000000000 */
[----:B------:R-:W-:Y:S01]  /*bf70*/  VIADD R14, R10, 0xffffff80 ;  /* 0xffffff800a0e7836 */ /* 0x000fe20000000000 */
[----:B-----5:R-:W-:-:S02]  /*bf80*/  IADD3 R5, R5, -0x80, RZ ;  /* 0xffffff8005057810 */ /* 0x020fc40007ffe0ff */
[----:B------:R-:W-:Y:S02]  /*bf90*/  SHF.R.S32.HI R13, RZ, 0x1f, R13 ;  /* 0x0000001fff0d7819 */ /* 0x000fe4000001140d */
[----:B------:R-:W-:Y:S02]  /*bfa0*/  SHF.R.S32.HI R6, RZ, 0x1f, R5 ;  /* 0x0000001fff067819 */ /* 0x000fe40000011405 */
[----:B------:R-:W-:Y:S02]  /*bfb0*/  LEA.HI R13, R13, R14, RZ, 0x7 ;  /* 0x0000000e0d0d7211 */ /* 0x000fe400078f38ff */
[----:B------:R-:W-:Y:S02]  /*bfc0*/  LEA.HI R7, R6, R5, RZ, 0x5 ;  /* 0x0000000506077211 */ /* 0x000fe400078f28ff */
        /* <DEDUP_REMOVED lines=15> */
[----:B------:R-:W-:Y:S02]  /*c0c0*/  IADD3 R8, R5, -R8, RZ ;  /* 0x8000000805087210 */ /* 0x000fe40007ffe0ff */
[----:B------:R-:W-:Y:S02]  /*c0d0*/  LOP3.LUT R10, R10, 0xfffffff8, RZ, 0xc0, !PT ;  /* 0xfffffff80a0a7812 */ /* 0x000fe400078ec0ff */
[----:B------:R-:W-:Y:S02]  /*c0e0*/  LOP3.LUT R12, R7, 0x3fffffe, RZ, 0xc0, !PT ;  /* 0x03fffffe070c7812 */ /* 0x000fe400078ec0ff */
[----:B------:R-:W-:Y:S01]  /*c0f0*/  SHF.R.S32.HI R7, RZ, 0x1f, R8 ;  /* 0x0000001fff077819 */ /* 0x000fe20000011408 */
[----:B------:R-:W-:Y:S01]  /*c100*/  IMAD.IADD R10, R9, 0x1, -R10 ;  /* 0x00000001090a7824 */ /* 0x000fe200078e0a0a */
[----:B------:R-:W-:Y:S01]  /*c110*/  LEA.HI R9, R6, R5, RZ, 0x2 ;  /* 0x0000000506097211 */ /* 0x000fe200078f10ff */
[----:B------:R-:W-:Y:S01]  /*c120*/  IMAD.IADD R13, R13, 0x1, -R12 ;  /* 0x000000010d0d7824 */ /* 0x000fe200078e0a0c */
[----:B------:R-:W-:-:S02]  /*c130*/  LEA.HI R6, R7, R8, RZ, 0x3 ;  /* 0x0000000807067211 */ /* 0x000fc400078f18ff */
[----:B------:R-:W-:Y:S02]  /*c140*/  LEA.HI R8, R7, R8, RZ, 0x2 ;  /* 0x0000000807087211 */ /* 0x000fe400078f10ff */
[--C-:B------:R-:W-:Y:S02]  /*c150*/  SHF.R.S32.HI R7, RZ, 0x3, R6.reuse ;  /* 0x00000003ff077819 */ /* 0x100fe40000011406 */
[----:B------:R-:W-:Y:S02]  /*c160*/  LOP3.LUT R12, R9, 0xfffffffc, RZ, 0xc0, !PT ;  /* 0xfffffffc090c7812 */ /* 0x000fe400078ec0ff */
[----:B------:R-:W-:Y:S02]  /*c170*/  SHF.R.S32.HI R6, RZ, 0x1f, R6 ;  /* 0x0000001fff067819 */ /* 0x000fe40000011406 */
[----:B------:R-:W-:Y:S02]  /*c180*/  LEA R10, R11, R10, 0x4 ;  /* 0x0000000a0b0a7211 */ /* 0x000fe400078e20ff */
[----:B------:R-:W-:Y:S01]  /*c190*/  SHF.R.S32.HI R11, RZ, 0x2, R8 ;  /* 0x00000002ff0b7819 */ /* 0x000fe20000011408 */
[----:B------:R-:W-:Y:S01]  /*c1a0*/  IMAD.IADD R9, R5, 0x1, -R12 ;  /* 0x0000000105097824 */ /* 0x000fe200078e0a0c */
[----:B------:R-:W-:-:S02]  /*c1b0*/  LEA.HI R6, R6, R7, RZ, 0x4 ;  /* 0x0000000706067211 */ /* 0x000fc400078f20ff */
[----:B------:R-:W-:Y:S01]  /*c1c0*/  IADD3 R5, R11, 0x8, RZ ;  /* 0x000000080b057810 */ /* 0x000fe20007ffe0ff */
[----:B------:R-:W-:Y:S01]  /*c1d0*/  IMAD R19, R13, 0x40, R10 ;  /* 0x000000400d137824 */ /* 0x000fe200078e020a */
[----:B------:R-:W-:Y:S01]  /*c1e0*/  LOP3.LUT R6, R6, 0x1ffffff0, RZ, 0xc0, !PT ;  /* 0x1ffffff006067812 */ /* 0x000fe200078ec0ff */
[----:B------:R-:W-:Y:S01]  /*c1f0*/  VIADD R12, R11, 0x10 ;  /* 0x000000100b0c7836 */ /* 0x000fe20000000000 */
[----:B------:R-:W-:Y:S02]  /*c200*/  LEA.HI R10, R5, R5, RZ, 0x1 ;  /* 0x00000005050a7211 */ /* 0x000fe400078f08ff */
[----:B------:R-:W-:Y:S01]  /*c210*/  LEA.HI R8, R8, R11, RZ, 0x1 ;  /* 0x0000000b08087211 */ /* 0x000fe200078f08ff */
[----:B------:R-:W-:Y:S01]  /*c220*/  IMAD.IADD R7, R7, 0x1, -R6 ;  /* 0x0000000107077824 */ /* 0x000fe200078e0a06 */
[----:B------:R-:W-:Y:S02]  /*c230*/  LEA.HI R13, R12, R12, RZ, 0x1 ;  /* 0x0000000c0c0d7211 */ /* 0x000fe400078f08ff */
[----:B------:R-:W-:Y:S01]  /*c240*/  LOP3.LUT R6, R10, 0xfffffffe, RZ, 0xc0, !PT ;  /* 0xfffffffe0a067812 */ /* 0x000fe200078ec0ff */
[----:B------:R-:W-:Y:S01]  /*c250*/  VIADD R14, R11, 0x18 ;  /* 0x000000180b0e7836 */ /* 0x000fe20000000000 */
[----:B------:R-:W-:-:S02]  /*c260*/  LOP3.LUT R8, R8, 0xfffffffe, RZ, 0xc0, !PT ;  /* 0xfffffffe08087812 */ /* 0x000fc400078ec0ff */
[----:B------:R-:W-:Y:S01]  /*c270*/  LOP3.LUT R15, R13, 0xfffffffe, RZ, 0xc0, !PT ;  /* 0xfffffffe0d0f7812 */ /* 0x000fe200078ec0ff */
[----:B------:R-:W-:Y:S01]  /*c280*/  IMAD.IADD R6, R5, 0x1, -R6 ;  /* 0x0000000105067824 */ /* 0x000fe200078e0a06 */
[--C-:B------:R-:W-:Y:S02]  /*c290*/  SHF.R.S32.HI R5, RZ, 0x1, R10.reuse ;  /* 0x00000001ff057819 */ /* 0x100fe4000001140a */
[----:B------:R-:W-:Y:S02]  /*c2a0*/  SHF.R.S32.HI R10, RZ, 0x1f, R10 ;  /* 0x0000001fff0a7819 */ /* 0x000fe4000001140a */
[----:B------:R-:W-:Y:S02]  /*c2b0*/  IADD3 R8, R11, -R8, RZ ;  /* 0x800000080b087210 */ /* 0x000fe40007ffe0ff */
[----:B------:R-:W-:Y:S02]  /*c2c0*/  IADD3 R15, R12, -R15, RZ ;  /* 0x8000000f0c0f7210 */ /* 0x000fe40007ffe0ff */
[----:B------:R-:W-:-:S02]  /*c2d0*/  SHF.R.S32.HI R11, RZ, 0x1, R13 ;  /* 0x00000001ff0b7819 */ /* 0x000fc4000001140d */
[----:B------:R-:W-:Y:S02]  /*c2e0*/  SHF.R.S32.HI R12, RZ, 0x1f, R13 ;  /* 0x0000001fff0c7819 */ /* 0x000fe4000001140d */
[----:B------:R-:W-:Y:S02]  /*c2f0*/  LEA.HI R17, R14, R14, RZ, 0x1 ;  /* 0x0000000e0e117211 */ /* 0x000fe400078f08ff */
[----:B------:R-:W-:Y:S02]  /*c300*/  LEA.HI R10, R10, R5, RZ, 0x4 ;  /* 0x000000050a0a7211 */ /* 0x000fe400078f20ff */
[----:B------:R-:W-:Y:S02]  /*c310*/  LEA.HI R12, R12, R11, RZ, 0x4 ;  /* 0x0000000b0c0c7211 */ /* 0x000fe400078f20ff */
[--C-:B------:R-:W-:Y:S02]  /*c320*/  SHF.R.S32.HI R13, RZ, 0x1, R17.reuse ;  /* 0x00000001ff0d7819 */ /* 0x100fe40000011411 */
[----:B-1----:R-:W-:-:S02]  /*c330*/  SHF.R.S32.HI R18, RZ, 0x1f, R17 ;  /* 0x0000001fff127819 */ /* 0x002fc40000011411 */
[----:B------:R-:W-:Y:S02]  /*c340*/  LOP3.LUT R10, R10, 0x1ffffff0, RZ, 0xc0, !PT ;  /* 0x1ffffff00a0a7812 */ /* 0x000fe400078ec0ff */
[----:B------:R-:W-:Y:S02]  /*c350*/  LOP3.LUT R12, R12, 0x1ffffff0, RZ, 0xc0, !PT ;  /* 0x1ffffff00c0c7812 */ /* 0x000fe400078ec0ff */
[----:B------:R-:W-:Y:S01]  /*c360*/  LEA.HI R18, R18, R13, RZ, 0x4 ;  /* 0x0000000d12127211 */ /* 0x000fe200078f20ff */
[----:B------:R-:W-:Y:S01]  /*c370*/  IMAD.IADD R5, R5, 0x1, -R10 ;  /* 0x0000000105057824 */ /* 0x000fe200078e0a0a */
[----:B------:R-:W-:Y:S02]  /*c380*/  IADD3 R12, R11, -R12, RZ ;  /* 0x8000000c0b0c7210 */ /* 0x000fe40007ffe0ff */
[----:B------:R-:W-:Y:S02]  /*c390*/  LOP3.LUT R17, R17, 0xfffffffe, RZ, 0xc0, !PT ;  /* 0xfffffffe11117812 */ /* 0x000fe400078ec0ff */
[----:B------:R-:W-:Y:S01]  /*c3a0*/  LOP3.LUT R18, R18, 0x1ffffff0, RZ, 0xc0, !PT ;  /* 0x1ffffff012127812 */ /* 0x000fe200078ec0ff */
[----:B------:R-:W-:Y:S01]  /*c3b0*/  IMAD R8, R7, 0x8, R8 ;  /* 0x0000000807087824 */ /* 0x000fe200078e0208 */
[----:B------:R-:W-:Y:S01]  /*c3c0*/  LEA R7, R5, R6, 0x3 ;  /* 0x0000000605077211 */ /* 0x000fe200078e18ff */
[----:B------:R-:W-:-:S02]  /*c3d0*/  IMAD R5, R12, 0x8, R15 ;  /* 0x000000080c057824 */ /* 0x000fc400078e020f */
[----:B------:R-:W-:Y:S02]  /*c3e0*/  IMAD.IADD R17, R14, 0x1, -R17 ;  /* 0x000000010e117824 */ /* 0x000fe400078e0a11 */
[----:B------:R-:W-:Y:S01]  /*c3f0*/  IMAD.IADD R18, R13, 0x1, -R18 ;  /* 0x000000010d127824 */ /* 0x000fe200078e0a12 */
[----:B------:R-:W-:Y:S03]  /*c400*/  STL [R1+0x84], R8 ;  /* 0x0000840801007387 */ /* 0x000fe60000100800 */
[----:B------:R-:W-:Y:S01]  /*c410*/  IMAD R6, R18, 0x8, R17 ;  /* 0x0000000812067824 */ /* 0x000fe200078e0211 */
[----:B------:R-:W-:Y:S04]  /*c420*/  STL [R1+0x80], R7 ;  /* 0x0000800701007387 */ /* 0x000fe80000100800 */
[----:B------:R3:W-:Y:S04]  /*c430*/  STL [R1+0x7c], R5 ;  /* 0x00007c0501007387 */ /* 0x0007e80000100800 */
[----:B------:R1:W-:Y:S01]  /*c440*/  STL [R1+0x78], R6 ;  /* 0x0000780601007387 */ /* 0x0003e20000100800 */
[----:B---3--:R-:W-:-:S05]  /*c450*/  LEA R5, R20, R16, 0xd ;  /* 0x0000001014057211 */ /* 0x008fca00078e68ff */
[C---:B-1----:R-:W-:Y:S02]  /*c460*/  VIADD R6, R5.reuse, 0x4000 ;  /* 0x0000400005067836 */ /* 0x042fe40000000000 */
[----:B------:R-:W-:Y:S01]  /*c470*/  VIADD R7, R5, 0x20c00 ;  /* 0x00020c0005077836 */ /* 0x000fe20000000000 */
        /* <DEDUP_REMOVED lines=11> */
[C---:B------:R-:W-:Y:S01]  /*c530*/  IADD3 R24, R12.reuse, 0x2, RZ ;  /* 0x000000020c187810 */ /* 0x040fe20007ffe0ff */
[----:B------:R2:W-:Y:S01]  /*c540*/  STL [R1+0x6c], R12 ;  /* 0x00006c0c01007387 */ /* 0x0005e20000100800 */
[----:B------:R-:W-:Y:S01]  /*c550*/  VIADD R20, R12, 0x6 ;  /* 0x000000060c147836 */ /* 0x000fe20000000000 */
[----:B------:R-:W-:Y:S01]  /*c560*/  MOV R11, 0x40000040 ;  /* 0x40000040000b7802 */ /* 0x000fe20000000f00 */
[C---:B------:R-:W-:Y:S01]  /*c570*/  VIADD R10, R5.reuse, 0x6 ;  /* 0x00000006050a7836 */ /* 0x040fe20000000000 */
[----:B------:R-:W-:Y:S01]  /*c580*/  STL [R1+0x74], R6 ;  /* 0x0000740601007387 */ /* 0x000fe20000100800 */
[----:B------:R-:W-:Y:S01]  /*c590*/  IADD3 R14, R5, 0x2, RZ ;  /* 0x00000002050e7810 */ /* 0x000fe20007ffe0ff */
[----:B------:R-:W-:-:S02]  /*c5a0*/  IMAD.MOV.U32 R15, RZ, RZ, 0x40000040 ;  /* 0x40000040ff0f7424 */ /* 0x000fc400078e00ff */
[----:B------:R3:W-:Y:S01]  /*c5b0*/  STL [R1+0x68], R5 ;  /* 0x0000680501007387 */ /* 0x0007e20000100800 */
[----:B------:R-:W-:Y:S02]  /*c5c0*/  IMAD.MOV.U32 R13, RZ, RZ, 0x40000040 ;  /* 0x40000040ff0d7424 */ /* 0x000fe400078e00ff */
[----:B--2---:R-:W-:Y:S01]  /*c5d0*/  VIADD R12, R5, 0x4 ;  /* 0x00000004050c7836 */ /* 0x004fe20000000000 */
[----:B------:R2:W-:Y:S04]  /*c5e0*/  STL.64 [R1+0x60], R24 ;  /* 0x0000601801007387 */ /* 0x0005e80000100a00 */
[----:B------:R2:W-:Y:S04]  /*c5f0*/  STL.64 [R1+0x58], R22 ;  /* 0x0000581601007387 */ /* 0x0005e80000100a00 */
[----:B------:R2:W-:Y:S04]  /*c600*/  STL.64 [R1+0x50], R20 ;  /* 0x0000501401007387 */ /* 0x0005e80000100a00 */
[----:B------:R2:W-:Y:S04]  /*c610*/  STL.64 [R1+0x38], R10 ;  /* 0x0000380a01007387 */ /* 0x0005e80000100a00 */
[----:B------:R2:W-:Y:S04]  /*c620*/  STL.64 [R1+0x48], R14 ;  /* 0x0000480e01007387 */ /* 0x0005e80000100a00 */
[----:B------:R2:W-:Y:S01]  /*c630*/  STL.64 [R1+0x40], R12 ;  /* 0x0000400c01007387 */ /* 0x0005e20000100a00 */
[C---:B---3--:R-:W-:Y:S01]  /*c640*/  IADD3 R5, R9.reuse, 0x4, RZ ;  /* 0x0000000409057810 */ /* 0x048fe20007ffe0ff */
[C---:B------:R-:W-:Y:S01]  /*c650*/  VIADD R7, R9.reuse, 0x8 ;  /* 0x0000000809077836 */ /* 0x040fe20000000000 */
[C---:B------:R-:W-:Y:S01]  /*c660*/  IADD3 R5, R9.reuse, 0x10, RZ ;  /* 0x0000001009057810 */ /* 0x040fe20007ffe0ff */
[C---:B------:R-:W-:Y:S01]  /*c670*/  VIADD R6, R9.reuse, 0xc ;  /* 0x0000000c09067836 */ /* 0x040fe20000000000 */
[C---:B------:R-:W-:Y:S01]  /*c680*/  IADD3 R5, R9.reuse, 0x1c, RZ ;  /* 0x0000001c09057810 */ /* 0x040fe20007ffe0ff */
[----:B------:R-:W-:Y:S01]  /*c690*/  VIADD R7, R9, 0x14 ;  /* 0x0000001409077836 */ /* 0x000fe20000000000 */
[----:B------:R-:W-:Y:S01]  /*c6a0*/  IADD3 R7, -R19, UR4, RZ ;  /* 0x0000000413077c10 */ /* 0x000fe2000fffe1ff */
[----:B------:R-:W-:-:S02]  /*c6b0*/  VIADD R6, R9, 0x18 ;  /* 0x0000001809067836 */ /* 0x000fc40000000000 */
[----:B-1----:R-:W-:-:S07]  /*c6c0*/  IMAD R8, R8, -0x80, -R19 ;  /* 0xffffff8008087824 */ /* 0x002fce00078e0a13 */
.L_x_2121:
[----:B------:R-:W-:-:S05]  /*c6d0*/  IMAD.U32 R5, RZ, RZ, UR36 ;  /* 0x00000024ff057e24 */ /* 0x000fca000f8e00ff */
[----:B------:R-:W-:-:S04]  /*c6e0*/  LOP3.LUT R5, R5, 0x1, RZ, 0xfc, !PT ;  /* 0x0000000105057812 */ /* 0x000fc800078efcff */
[----:B------:R-:W-:-:S13]  /*c6f0*/  ISETP.NE.AND P6, PT, R5, 0x3, PT ;  /* 0x000000030500780c */ /* 0x000fda0003fc5270 */
[----:B------:R-:W-:Y:S05]  /*c700*/  @!P6 BRA `(.L_x_2111) ;  /* 0x000000000004e947 */ /* 0x000fea0003800000 */
[----:B------:R-:W-:Y:S01]  /*c710*/  BPT.TRAP 0x1 ;  /* 0x000000040000795c */ /* 0x000fe20000300000 */
.L_x_2111:
[----:B------:R-:W-:Y:S01]  /*c720*/  IMAD R6, R0, 0x8, R16 ;  /* 0x0000000800067824 */ /* 0x000fe200078e0210 */
[----:B--2---:R-:W-:-:S04]  /*c730*/  SHF.L.U32 R23, R4, 0x1f, RZ ;  /* 0x0000001f04177819 */ /* 0x004fc800000006ff */
[----:B------:R1:W2:Y:S01]  /*c740*/  SYNCS.PHASECHK.TRANS64.TRYWAIT P0, [R6+URZ+0x30c10], R23 ;  /* 0x030c1017060075a7 */ /* 0x0002a2000800017f */
[----:B------:R-:W-:Y:S05]  /*c750*/  @!P6 BRA `(.L_x_2112) ;  /* 0x000000000004e947 */ /* 0x000fea0003800000 */
[----:B------:R-:W-:Y:S01]  /*c760*/  BPT.TRAP 0x1 ;  /* 0x000000040000795c */ /* 0x000fe20000300000 */
.L_x_2112:
[----:B------:R-:W-:-:S04]  /*c770*/  IADD3 R5, R16, 0x10000, RZ ;  /* 0x0001000010057810 */ /* 0x000fc80007ffe0ff */
[----:B------:R-:W-:-:S04]  /*c780*/  SHF.R.U32.HI R5, RZ, 0x4, R5 ;  /* 0x00000004ff057819 */ /* 0x000fc80000011605 */
[----:B------:R-:W-:-:S04]  /*c790*/  LOP3.LUT R5, R5, 0x3fff, RZ, 0xc0, !PT ;  /* 0x00003fff05057812 */ /* 0x000fc800078ec0ff */
[----:B------:R-:W-:Y:S01]  /*c7a0*/  LOP3.LUT R11, R5, 0x10000, RZ, 0xfc, !PT ;  /* 0x00010000050b7812 */ /* 0x000fe200078efcff */
[----:B--2---:R-:W-:Y:S06]  /*c7b0*/  @P0 BRA `(.L_x_2113) ;  /* 0x0000000000080947 */ /* 0x004fec0003800000 */
[----:B------:R-:W2:Y:S02]  /*c7c0*/  SYNCS.PHASECHK.TRANS64.TRYWAIT P0, [R6+URZ+0x30c10], R23 ;  /* 0x030c1017060075a7 */ /* 0x000ea4000800017f */
[----:B--2---:R-:W-:Y:S05]  /*c7d0*/  @!P0 BRA `(.L_x_2114) ;  /* 0x0000009400088947 */ /* 0x004fea0003800000 */
.L_x_2113:
        /* <DEDUP_REMOVED lines=63> */
.L_x_2115:
[----:B------:R1:W1:Y:S01]  /*cbd0*/  SYNCS.PHASECHK.TRANS64.TRYWAIT P0, [R6+URZ+0x30c30], R23 ;  /* 0x030c3017060075a7 */ /* 0x000262000800017f */
[----:B------:R-:W-:Y:S05]  /*cbe0*/  @!P6 BRA `(.L_x_2116) ;  /* 0x000000000004e947 */ /* 0x000fea0003800000 */
[----:B------:R-:W-:Y:S01]  /*cbf0*/  BPT.TRAP 0x1 ;  /* 0x000000040000795c */ /* 0x000fe20000300000 */
.L_x_2116:
[----:B-1----:R-:W-:Y:S05]  /*cc00*/  @P0 BRA `(.L_x_2117) ;  /* 0x0000000000080947 */ /* 0x002fea0003800000 */
[----:B------:R-:W1:Y:S02]  /*cc10*/  SYNCS.PHASECHK.TRANS64.TRYWAIT P0, [R6+URZ+0x30c30], R23 ;  /* 0x030c3017060075a7 */ /* 0x000e64000800017f */
[----:B-1----:R-:W-:Y:S05]  /*cc20*/  @!P0 BRA `(.L_x_2118) ;  /* 0x0000009000088947 */ /* 0x002fea0003800000 */
.L_x_2117:
        /* <DEDUP_REMOVED lines=139> */
[----:B------:R1:W-:Y:S01]  /*d4e0*/  MUFU.TANH R6, R126 ;  /* 0x0000007e00067308 */ /* 0x0003e20000002400 */
[----:B--2---:R-:W-:Y:S01]  /*d4f0*/  IADD3 R2, -R2, 0x8, RZ ;  /* 0x0000000802027810 */ /* 0x004fe20007ffe1ff */
[----:B------:R-:W1:Y:S01]  /*d500*/  LDC.64 R94, c[0x0][0x748] ;  /* 0x0001d200ff5e7b82 */ /* 0x000e620000000a00 */
        /* <DEDUP_REMOVED lines=11> */
[----:B------:R-:W-:Y:S01]  /*d5c0*/  IMAD.IADD R96, R7, 0x1, R96 ;  /* 0x0000000107607824 */ /* 0x000fe200078e0260 */
[----:B------:R-:W-:-:S03]  /*d5d0*/  UIADD3 UR6, UR6, 0x6, URZ ;  /* 0x0000000606067890 */ /* 0x000fc6000fffe03f */
[----:B------:R-:W4:Y:S01]  /*d5e0*/  MUFU.TANH R90, R90 ;  /* 0x0000005a005a7308 */ /* 0x000f220000002400 */
        /* <DEDUP_REMOVED lines=120> */
[----:B------:R-:W-:-:S02]  /*dd70*/  ISETP.GE.AND P5, PT, R128, 0x20, PT ;  /* 0x000000208000780c */ /* 0x000fc40003fa6270 */
[----:B------:R-:W-:Y:S01]  /*dd80*/  LEA R136, R0, R136, 0xa ;  /* 0x0000008800887211 */ /* 0x000fe200078e50ff */
[----:B------:R-:W-:Y:S01]  /*dd90*/  VIADD R223, R9, 0x4 ;  /* 0x0000000409df7836 */ /* 0x000fe20000000000 */
[----:B------:R-:W-:Y:S01]  /*dda0*/  ISETP.GE.AND P4, PT, R128, 0x21, PT ;  /* 0x000000218000780c */ /* 0x000fe20003f86270 */
[----:B------:R-:W-:Y:S01]  /*ddb0*/  FMUL.FTZ R138, R129, UR9 ;  /* 0x00000009818a7c20 */ /* 0x000fe20008410000 */
[----:B----4-:R-:W-:Y:S01]  /*ddc0*/  FSEL R103, R90, -INF , !P0 ;  /* 0xff8000005a677808 */ /* 0x010fe20004000000 */
[----:B------:R4:W-:Y:S01]  /*ddd0*/  MUFU.TANH R146, R119 ;  /* 0x0000007700927308 */ /* 0x0009e20000002400 */
[----:B-1----:R-:W-:Y:S01]  /*dde0*/  FSEL R109, R91, -INF , !P1 ;  /* 0xff8000005b6d7808 */ /* 0x002fe20004800000 */
[----:B------:R-:W1:Y:S01]  /*ddf0*/  SHFL.IDX PT, R226, R224, R9, 0x1f ;  /* 0x00001f09e0e27589 */ /* 0x000e6200000e0000 */
[C---:B------:R-:W-:Y:S01]  /*de00*/  ISETP.GE.AND P0, PT, R128.reuse, 0x28, PT ;  /* 0x000000288000780c */ /* 0x040fe20003f06270 */
[----:B------:R-:W-:Y:S01]  /*de10*/  VIADD R231, R9, 0x8 ;  /* 0x0000000809e77836 */ /* 0x000fe20000000000 */
[----:B------:R-:W-:Y:S01]  /*de20*/  ISETP.GE.AND P1, PT, R128, 0x29, PT ;  /* 0x000000298000780c */ /* 0x000fe20003f26270 */
[----:B------:R-:W-:Y:S01]  /*de30*/  ULDC UR4, c[0x0][0x744] ;  /* 0x0001d10000047ab9 */ /* 0x000fe20000000800 */
        /* <DEDUP_REMOVED lines=34> */
[----:B----4-:R-:W-:Y:S02]  /*e060*/  FSEL R119, R160, -INF , !P1 ;  /* 0xff800000a0777808 */ /* 0x010fe40004800000 */
        /* <DEDUP_REMOVED lines=8> */
[----:B------:R-:W4:Y:S01]  /*e0f0*/  MUFU.TANH R147, R118 ;  /* 0x0000007600937308 */ /* 0x000f220000002400 */
        /* <DEDUP_REMOVED lines=20> */
[----:B---3--:R-:W-:Y:S02]  /*e240*/  FSEL R111, R155, -INF , !P5 ;  /* 0xff8000009b6f7808 */ /* 0x008fe40006800000 */
        /* <DEDUP_REMOVED lines=16> */
[----:B----4-:R-:W-:-:S02]  /*e350*/  FSEL R98, R147, -INF , !P2 ;  /* 0xff80000093627808 */ /* 0x010fc40005000000 */
        /* <DEDUP_REMOVED lines=21> */
[C---:B------:R-:W-:Y:S02]  /*e4b0*/  ISETP.GT.OR P2, PT, R221.reuse, 0x68, !P2 ;  /* 0x00000068dd00780c */ /* 0x040fe40005744670 */
[C---:B------:R-:W-:Y:S02]  /*e4c0*/  ISETP.GT.OR P0, PT, R221.reuse, 0x69, !P0 ;  /* 0x00000069dd00780c */ /* 0x040fe40004704670 */
[----:B------:R-:W-:Y:S02]  /*e4d0*/  ISETP.GT.OR P1, PT, R221, 0x70, !P1 ;  /* 0x00000070dd00780c */ /* 0x000fe40004f24670 */
[----:B------:R-:W-:-:S02]  /*e4e0*/  R2UR UR8, R136 ;  /* 0x00000000880872ca */ /* 0x000fc400000e0000 */
[----:B------:R-:W-:Y:S02]  /*e4f0*/  FSEL R129, R6, -INF , !P2 ;  /* 0xff80000006817808 */ /* 0x000fe40005000000 */
[----:B--2---:R-:W-:Y:S02]  /*e500*/  FSEL R139, R5, -INF , !P0 ;  /* 0xff800000058b7808 */ /* 0x004fe40004000000 */
[----:B----4-:R-:W-:Y:S02]  /*e510*/  FSEL R136, R2, -INF , !P1 ;  /* 0xff80000002887808 */ /* 0x010fe40004800000 */
[C---:B------:R-:W-:Y:S02]  /*e520*/  ISETP.GE.AND P2, PT, R128.reuse, 0x71, PT ;  /* 0x000000718000780c */ /* 0x040fe40003f46270 */
[C---:B------:R-:W-:Y:S02]  /*e530*/  ISETP.GE.AND P0, PT, R128.reuse, 0x78, PT ;  /* 0x000000788000780c */ /* 0x040fe40003f06270 */
[----:B------:R-:W-:-:S02]  /*e540*/  ISETP.GE.AND P1, PT, R128, 0x79, PT ;  /* 0x000000798000780c */ /* 0x000fc40003f26270 */
[----:B------:R1:W-:Y:S02]  /*e550*/  MUFU.TANH R128, R212 ;  /* 0x000000d400807308 */ /* 0x0003e40000002400 */
[----:B-1----:R-:W1:Y:S01]  /*e560*/  SHFL.IDX PT, R212, R224, R223, 0x1f ;  /* 0x00001fdfe0d47589 */ /* 0x002e6200000e0000 */
[C---:B------:R-:W-:Y:S02]  /*e570*/  ISETP.GT.OR P3, PT, R218.reuse, 0x71, !P3 ;  /* 0x00000071da00780c */ /* 0x040fe40005f64670 */
[C---:B------:R-:W-:Y:S02]  /*e580*/  ISETP.GT.OR P5, PT, R218.reuse, 0x78, !P5 ;  /* 0x00000078da00780c */ /* 0x040fe40006fa4670 */
[----:B------:R-:W-:Y:S02]  /*e590*/  ISETP.GT.OR P4, PT, R218, 0x79, !P4 ;  /* 0x00000079da00780c */ /* 0x000fe40006784670 */
[----:B------:R-:W2:Y:S01]  /*e5a0*/  SHFL.IDX PT, R218, R17, R9, 0x1f ;  /* 0x00001f0911da7589 */ /* 0x000ea200000e0000 */
[----:B------:R-:W-:Y:S01]  /*e5b0*/  IADD3 R232, R9, 0xc, RZ ;  /* 0x0000000c09e87810 */ /* 0x000fe20007ffe0ff */
[----:B------:R-:W-:-:S02]  /*e5c0*/  WARPGROUP.DEPBAR.LE gsb0, 0x0 ;  /* 0x00008000000079c5 */ /* 0x000fc40000010000 */
        /* <DEDUP_REMOVED lines=13> */
[----:B------:R-:W-:-:S02]  /*e6a0*/  VIADD R221, R9, 0x14 ;  /* 0x0000001409dd7836 */ /* 0x000fc40000000000 */
[----:B------:R-:W-:Y:S02]  /*e6b0*/  FFMA.FTZ R26, R214, UR4, -R218 ;  /* 0x00000004d61a7c23 */ /* 0x000fe400080108da */
[----:B------:R2:W4:Y:S01]  /*e6c0*/  MUFU.EX2 R214, R216 ;  /* 0x000000d800d67308 */ /* 0x0005220000000800 */
[----:B------:R-:W4:Y:S01]  /*e6d0*/  SHFL.IDX PT, R231, R17, R231, 0x1f ;  /* 0x00001fe711e77589 */ /* 0x000f2200000e0000 */
[--C-:B---3--:R-:W-:Y:S01]  /*e6e0*/  FADD.FTZ R218, R30, -R24.reuse ;  /* 0x800000181eda7221 */ /* 0x108fe20000010000 */
[----:B--2---:R-:W-:Y:S02]  /*e6f0*/  FADD.FTZ R216, R28, -R24 ;  /* 0x800000181cd87221 */ /* 0x004fe40000010000 */
[----:B------:R-:W2:Y:S04]  /*e700*/  SHFL.IDX PT, R28, R224, R27, 0x1f ;  /* 0x00001f1be01c7589 */ /* 0x000ea800000e0000 */
[----:B------:R1:W-:Y:S04]  /*e710*/  SHFL.IDX PT, R27, R224, R221, 0x1f ;  /* 0x00001fdde01b7589 */ /* 0x0003e800000e0000 */
[----:B------:R3:W2:Y:S01]  /*e720*/  SHFL.IDX PT, R30, R17, R232, 0x1f ;  /* 0x00001fe8111e7589 */ /* 0x0006a200000e0000 */
[--C-:B-1----:R-:W-:Y:S01]  /*e730*/  FADD.FTZ R221, R29, -R223.reuse ;  /* 0x800000df1ddd7221 */ /* 0x102fe20000010000 */
[----:B------:R-:W-:Y:S01]  /*e740*/  IADD3 R29, R9, 0x18, RZ ;  /* 0x00000018091d7810 */ /* 0x000fe20007ffe0ff */
[----:B------:R-:W-:Y:S01]  /*e750*/  FADD.FTZ R223, R31, -R223 ;  /* 0x800000df1fdf7221 */ /* 0x000fe20000010000 */
[----:B------:R-:W-:-:S04]  /*e760*/  VIADD R31, R9, 0x10 ;  /* 0x00000010091f7836 */ /* 0x000fc80000000000 */
        /* <DEDUP_REMOVED lines=10> */
[----:B------:R-:W-:Y:S01]  /*e810*/  IADD3 R32, R9, 0x14, RZ ;  /* 0x0000001409207810 */ /* 0x000fe20007ffe0ff */
        /* <DEDUP_REMOVED lines=12> */
[----:B------:R-:W-:Y:S02]  /*e8e0*/  VIADD R229, R9, 0x1c ;  /* 0x0000001c09e57836 */ /* 0x000fe40000000000 */
[--C-:B------:R-:W-:Y:S02]  /*e8f0*/  FADD.FTZ R225, R33, -R27.reuse ;  /* 0x8000001b21e17221 */ /* 0x100fe40000010000 */
[----:B------:R-:W2:Y:S04]  /*e900*/  SHFL.IDX PT, R33, R17, R34, 0x1f ;  /* 0x00001f2211217589 */ /* 0x000ea800000e0000 */
[----:B------:R-:W3:Y:S01]  /*e910*/  SHFL.IDX PT, R34, R17, R229, 0x1f ;  /* 0x00001fe511227589 */ /* 0x000ee200000e0000 */
[----:B------:R-:W-:Y:S01]  /*e920*/  FMUL.FTZ R226, R24, R226 ;  /* 0x000000e218e27220 */ /* 0x000fe20000410000 */
[--C-:B-1----:R-:W-:Y:S01]  /*e930*/  FFMA.FTZ R211, R211, UR4, -R32.reuse ;  /* 0x00000004d3d37c23 */ /* 0x102fe20008010820 */
[----:B------:R-:W-:Y:S01]  /*e940*/  FFMA.FTZ R32, R210, UR4, -R32 ;  /* 0x00000004d2207c23 */ /* 0x000fe20008010820 */
[----:B------:R-:W-:Y:S01]  /*e950*/  FFMA.FTZ R210, -R19, R19, 1 ;  /* 0x3f80000013d27423 */ /* 0x000fe20000010113 */
[----:B------:R-:W1:Y:S01]  /*e960*/  MUFU.EX2 R219, R219 ;  /* 0x000000db00db7308 */ /* 0x000e620000000800 */
[----:B------:R-:W-:-:S02]  /*e970*/  FADD.FTZ R228, R35, -R27 ;  /* 0x8000001b23e47221 */ /* 0x000fc40000010000 */
[----:B------:R-:W-:Y:S01]  /*e980*/  FMUL.FTZ R210, R210, R226 ;  /* 0x000000e2d2d27220 */ /* 0x000fe20000410000 */
[----:B------:R-:W4:Y:S01]  /*e990*/  SHFL.IDX PT, R35, R15, R9, 0x1f ;  /* 0x00001f090f237589 */ /* 0x000f2200000e0000 */
[----:B------:R-:W-:-:S03]  /*e9a0*/  IADD3 R226, R9, 0x4, RZ ;  /* 0x0000000409e27810 */ /* 0x000fc60007ffe0ff */
[----:B------:R2:W-:Y:S01]  /*e9b0*/  MUFU.EX2 R18, R31 ;  /* 0x0000001f00127308 */ /* 0x0005e20000000800 */
[----:B------:R-:W-:-:S07]  /*e9c0*/  VIADD R36, R9, 0xc ;  /* 0x0000000c09247836 */ /* 0x000fce0000000000 */
[----:B------:R3:W-:Y:S01]  /*e9d0*/  MUFU.EX2 R19, R32 ;  /* 0x0000002000137308 */ /* 0x0007e20000000800 */
[--C-:B--2---:R-:W-:Y:S01]  /*e9e0*/  FFMA.FTZ R31, R208, UR4, -R33.reuse ;  /* 0x00000004d01f7c23 */ /* 0x104fe20008010821 */
[----:B---3--:R-:W-:Y:S01]  /*e9f0*/  FFMA.FTZ R32, R209, UR4, -R33 ;  /* 0x00000004d1207c23 */ /* 0x008fe20008010821 */
[----:B------:R-:W-:Y:S02]  /*ea00*/  FFMA.FTZ R33, R206, UR4, -R34 ;  /* 0x00000004ce217c23 */ /* 0x000fe40008010822 */
[----:B------:R-:W2:Y:S03]  /*ea10*/  SHFL.IDX PT, R206, R15, R226, 0x1f ;  /* 0x00001fe20fce7589 */ /* 0x000ea600000e0000 */
[----:B------:R3:W-:Y:S01]  /*ea20*/  MUFU.EX2 R27, R231 ;  /* 0x000000e7001b7308 */ /* 0x0007e20000000800 */
[----:B------:R-:W-:Y:S01]  /*ea30*/  FFMA.FTZ R208, -R230, R230, 1 ;  /* 0x3f800000e6d07423 */ /* 0x000fe200000101e6 */
[----:B-1----:R-:W-:Y:S01]  /*ea40*/  FMUL.FTZ R227, R219, R227 ;  /* 0x000000e3dbe37220 */ /* 0x002fe20000410000 */
[----:B---3--:R-:W-:-:S02]  /*ea50*/  FADD.FTZ R231, R37, -R232 ;  /* 0x800000e825e77221 */ /* 0x008fc40000010000 */
[----:B------:R1:W3:Y:S01]  /*ea60*/  SHFL.IDX PT, R37, R15, R36, 0x1f ;  /* 0x00001f240f257589 */ /* 0x0002e200000e0000 */
[----:B------:R-:W-:Y:S01]  /*ea70*/  FMUL.FTZ R208, R208, R227 ;  /* 0x000000e3d0d07220 */ /* 0x000fe20000410000 */
[C---:B------:R-:W-:Y:S01]  /*ea80*/  VIADD R215, R9.reuse, 0x8 ;  /* 0x0000000809d77836 */ /* 0x040fe20000000000 */
[C---:B------:R-:W-:Y:S01]  /*ea90*/  IADD3 R227, R9.reuse, 0x10, RZ ;  /* 0x0000001009e37810 */ /* 0x040fe20007ffe0ff */
[--C-:B----4-:R-:W-:Y:S01]  /*eaa0*/  FFMA.FTZ R204, R204, UR4, -R35.reuse ;  /* 0x00000004cccc7c23 */ /* 0x110fe20008010823 */
[----:B------:R-:W-:Y:S02]  /*eab0*/  VIADD R230, R9, 0x18 ;  /* 0x0000001809e67836 */ /* 0x000fe40000000000 */
[----:B------:R-:W4:Y:S01]  /*eac0*/  SHFL.IDX PT, R209, R15, R215, 0x1f ;  /* 0x00001fd70fd17589 */ /* 0x000f2200000e0000 */
[----:B-1----:R-:W-:-:S03]  /*ead0*/  FFMA.FTZ R36, R205, UR4, -R35 ;  /* 0x00000004cd247c23 */ /* 0x002fc60008010823 */
[----:B------:R-:W1:Y:S01]  /*eae0*/  SHFL.IDX PT, R205, R15, R227, 0x1f ;  /* 0x00001fe30fcd7589 */ /* 0x000e6200000e0000 */
[----:B------:R2:W-:Y:S01]  /*eaf0*/  MUFU.EX2 R35, R204 ;  /* 0x000000cc00237308 */ /* 0x0005e20000000800 */
[----:B------:R-:W-:Y:S02]  /*eb00*/  FADD.FTZ R232, R39, -R232 ;  /* 0x800000e827e87221 */ /* 0x000fe40000010000 */
[----:B------:R-:W-:Y:S01]  /*eb10*/  SHFL.IDX PT, R39, R15, R230, 0x1f ;  /* 0x00001fe60f277589 */ /* 0x000fe200000e0000 */
[--C-:B--2---:R-:W-:Y:S01]  /*eb20*/  FFMA.FTZ R204, R122, UR4, -R206.reuse ;  /* 0x000000047acc7c23 */ /* 0x104fe200080108ce */
[----:B------:R-:W-:Y:S02]  /*eb30*/  FFMA.FTZ R206, R124, UR4, -R206 ;  /* 0x000000047cce7c23 */ /* 0x000fe400080108ce */
[----:B------:R-:W2:Y:S01]  /*eb40*/  SHFL.IDX PT, R122, R15, R229, 0x1f ;  /* 0x00001fe50f7a7589 */ /* 0x000ea200000e0000 */
        /* <DEDUP_REMOVED lines=8> */
[----:B-1----:R-:W-:-:S02]  /*ebd0*/  VIADD R211, R9, 0x14 ;  /* 0x0000001409d37836 */ /* 0x002fc40000000000 */
[----:B------:R-:W-:Y:S01]  /*ebe0*/  FFMA.FTZ R125, R125, UR4, -R209 ;  /* 0x000000047d7d7c23 */ /* 0x000fe200080108d1 */
[--C-:B------:R-:W-:Y:S02]  /*ebf0*/  FFMA.FTZ R123, R103, UR4, -R205.reuse ;  /* 0x00000004677b7c23 */ /* 0x100fe400080108cd */
[----:B------:R1:W-:Y:S01]  /*ec00*/  SHFL.IDX PT, R38, R15, R211, 0x1f ;  /* 0x00001fd30f267589 */ /* 0x0003e200000e0000 */
[----:B------:R-:W-:Y:S01]  /*ec10*/  IADD3 R209, R9, 0xc, RZ ;  /* 0x0000000c09d17810 */ /* 0x000fe20007ffe0ff */
[----:B------:R-:W-:Y:S01]  /*ec20*/  FFMA.FTZ R114, R114, UR4, -R205 ;  /* 0x0000000472727c23 */ /* 0x000fe200080108cd */
[----:B--2---:R-:W-:Y:S01]  /*ec30*/  FFMA.FTZ R205, R95, UR4, -R122 ;  /* 0x000000045fcd7c23 */ /* 0x004fe2000801087a */
[--C-:B------:R-:W-:Y:S01]  /*ec40*/  FFMA.FTZ R112, R112, UR4, -R39.reuse ;  /* 0x0000000470707c23 */ /* 0x100fe20008010827 */
[----:B-1----:R1:W-:Y:S01]  /*ec50*/  MUFU.EX2 R15, R204 ;  /* 0x000000cc000f7308 */ /* 0x0023e20000000800 */
        /* <DEDUP_REMOVED lines=39> */
[----:B------:R-:W-:-:S06]  /*eed0*/  VIADD R233, R9, 0xc ;  /* 0x0000000c09e97836 */ /* 0x000fcc0000000000 */
        /* <DEDUP_REMOVED lines=40> */
[----:B------:R-:W4:Y:S01]  /*f160*/  MUFU.EX2 R32, R32 ;  /* 0x0000002000207308 */ /* 0x000f220000000800 */
[----:B------:R-:W-:Y:S01]  /*f170*/  FFMA.FTZ R20, -R20, R20, 1 ;  /* 0x3f80000014147423 */ /* 0x000fe20000010114 */
[----:B------:R-:W-:Y:S01]  /*f180*/  FMUL.FTZ R224, R18, R224 ;  /* 0x000000e012e07220 */ /* 0x000fe20000410000 */
[----:B------:R-:W-:Y:S01]  /*f190*/  FMUL.FTZ R225, R17, R225 ;  /* 0x000000e111e17220 */ /* 0x000fe20000410000 */
[----:B------:R-:W-:Y:S01]  /*f1a0*/  FFMA.FTZ R21, -R21, R21, 1 ;  /* 0x3f80000015157423 */ /* 0x000fe20000010115 */
[C---:B------:R-:W-:Y:S01]  /*f1b0*/  VIADD R235, R9.reuse, 0x10 ;  /* 0x0000001009eb7836 */ /* 0x040fe20000000000 */
[----:B------:R-:W-:Y:S01]  /*f1c0*/  IADD3 R234, R9, 0x14, RZ ;  /* 0x0000001409ea7810 */ /* 0x000fe20007ffe0ff */
[----:B---3--:R-:W-:Y:S01]  /*f1d0*/  FFMA.FTZ R11, -R170, R170, 1 ;  /* 0x3f800000aa0b7423 */ /* 0x008fe200000101aa */
[----:B------:R-:W3:Y:S01]  /*f1e0*/  MUFU.EX2 R30, R30 ;  /* 0x0000001e001e7308 */ /* 0x000ee20000000800 */
[----:B-1----:R-:W-:Y:S01]  /*f1f0*/  FADD.FTZ R40, R40, -R218 ;  /* 0x800000da28287221 */ /* 0x002fe20000010000 */
[----:B------:R-:W-:-:S03]  /*f200*/  FMUL.FTZ R22, R20, R22 ;  /* 0x0000001614167220 */ /* 0x000fc60000410000 */
[----:B------:R-:W-:Y:S01]  /*f210*/  FMUL.FTZ R40, R35, R40 ;  /* 0x0000002823287220 */ /* 0x000fe20000410000 */
[--C-:B--2---:R-:W-:Y:S01]  /*f220*/  FADD.FTZ R41, R41, -R221.reuse ;  /* 0x800000dd29297221 */ /* 0x104fe20000010000 */
[----:B------:R-:W-:Y:S01]  /*f230*/  FMUL.FTZ R20, R211, R224 ;  /* 0x000000e0d3147220 */ /* 0x000fe20000410000 */
[----:B------:R-:W-:Y:S01]  /*f240*/  FMUL.FTZ R21, R21, R225 ;  /* 0x000000e115157220 */ /* 0x000fe20000410000 */
[----:B------:R-:W1:Y:S01]  /*f250*/  SHFL.IDX PT, R224, R14, R235, 0x1f ;  /* 0x00001feb0ee07589 */ /* 0x000e6200000e0000 */
[----:B------:R-:W-:Y:S01]  /*f260*/  FADD.FTZ R43, R43, -R221 ;  /* 0x800000dd2b2b7221 */ /* 0x000fe20000010000 */
[----:B------:R-:W-:Y:S01]  /*f270*/  FMUL.FTZ R11, R11, R40 ;  /* 0x000000280b0b7220 */ /* 0x000fe20000410000 */
[--C-:B------:R-:W-:Y:S01]  /*f280*/  FFMA.FTZ R105, R105, UR4, -R97.reuse ;  /* 0x0000000469697c23 */ /* 0x100fe20008010861 */
[----:B------:R-:W2:Y:S01]  /*f290*/  SHFL.IDX PT, R225, R14, R234, 0x1f ;  /* 0x00001fea0ee17589 */ /* 0x000ea200000e0000 */
[----:B------:R-:W-:Y:S01]  /*f2a0*/  FFMA.FTZ R104, R104, UR4, -R97 ;  /* 0x0000000468687c23 */ /* 0x000fe20008010861 */
[----:B------:R-:W-:Y:S01]  /*f2b0*/  FFMA.FTZ R40, -R169, R169, 1 ;  /* 0x3f800000a9287423 */ /* 0x000fe200000101a9 */
[----:B------:R-:W-:Y:S01]  /*f2c0*/  FMUL.FTZ R221, R15, R41 ;  /* 0x000000290fdd7220 */ /* 0x000fe20000410000 */
[----:B------:R3:W-:Y:S01]  /*f2d0*/  MUFU.EX2 R97, R109 ;  /* 0x0000006d00617308 */ /* 0x0007e20000000800 */
[--C-:B------:R-:W-:Y:S01]  /*f2e0*/  FADD.FTZ R44, R44, -R222.reuse ;  /* 0x800000de2c2c7221 */ /* 0x100fe20000010000 */
[----:B------:R-:W-:Y:S01]  /*f2f0*/  FADD.FTZ R46, R46, -R222 ;  /* 0x800000de2e2e7221 */ /* 0x000fe20000010000 */
[----:B------:R-:W-:Y:S01]  /*f300*/  FMUL.FTZ R222, R37, R43 ;  /* 0x0000002b25de7220 */ /* 0x000fe20000410000 */
[----:B------:R-:W-:Y:S01]  /*f310*/  FMUL.FTZ R43, R40, R221 ;  /* 0x000000dd282b7220 */ /* 0x000fe20000410000 */
[----:B------:R-:W-:Y:S01]  /*f320*/  FFMA.FTZ R40, -R23, R23, 1 ;  /* 0x3f80000017287423 */ /* 0x000fe20000010117 */
[----:B---3--:R4:W-:Y:S01]  /*f330*/  SHFL.IDX PT, R109, R12, R227, 0x1f ;  /* 0x00001fe30c6d7589 */ /* 0x0089e200000e0000 */
[----:B------:R-:W-:Y:S01]  /*f340*/  FFMA.FTZ R23, -R88, R88, 1 ;  /* 0x3f80000058177423 */ /* 0x000fe20000010158 */
[----:B------:R-:W-:Y:S01]  /*f350*/  FMUL.FTZ R46, R39, R46 ;  /* 0x0000002e272e7220 */ /* 0x000fe20000410000 */
[----:B------:R3:W2:Y:S01]  /*f360*/  MUFU.EX2 R10, R121 ;  /* 0x00000079000a7308 */ /* 0x0006a20000000800 */
[----:B----4-:R-:W-:-:S02]  /*f370*/  FMUL.FTZ R227, R32, R220 ;  /* 0x000000dc20e37220 */ /* 0x010fc40000410000 */
[----:B------:R-:W4:Y:S01]  /*f380*/  SHFL.IDX PT, R220, R14, R229, 0x1f ;  /* 0x00001fe50edc7589 */ /* 0x000f2200000e0000 */
[----:B------:R-:W-:Y:S01]  /*f390*/  FMUL.FTZ R23, R23, R46 ;  /* 0x0000002e17177220 */ /* 0x000fe20000410000 */
[----:B------:R-:W-:Y:S01]  /*f3a0*/  FMUL.FTZ R223, R30, R223 ;  /* 0x000000df1edf7220 */ /* 0x000fe20000410000 */
[----:B------:R-:W-:Y:S02]  /*f3b0*/  FFMA.FTZ R46, -R92, R92, 1 ;  /* 0x3f8000005c2e7423 */ /* 0x000fe4000001015c */
[----:B------:R-:W4:Y:S01]  /*f3c0*/  MUFU.EX2 R36, R36 ;  /* 0x0000002400247308 */ /* 0x000f220000000800 */
[----:B------:R-:W4:Y:S01]  /*f3d0*/  SHFL.IDX PT, R92, R217, R233, 0x1f ;  /* 0x00001fe9d95c7589 */ /* 0x000f2200000e0000 */
[----:B------:R-:W-:-:S03]  /*f3e0*/  FMUL.FTZ R209, R209, R223 ;  /* 0x000000dfd1d17220 */ /* 0x000fc60000410000 */
[----:B------:R-:W4:Y:S01]  /*f3f0*/  SHFL.IDX PT, R223, R14, R230, 0x1f ;  /* 0x00001fe60edf7589 */ /* 0x000f2200000e0000 */
[----:B------:R-:W-:-:S03]  /*f400*/  FMUL.FTZ R45, R94, R45 ;  /* 0x0000002d5e2d7220 */ /* 0x000fc60000410000 */
[----:B---3--:R3:W-:Y:S01]  /*f410*/  SHFL.IDX PT, R121, R12, R226, 0x1f ;  /* 0x00001fe20c797589 */ /* 0x0087e200000e0000 */
[----:B------:R-:W-:Y:S01]  /*f420*/  FFMA.FTZ R211, -R200, R200, 1 ;  /* 0x3f800000c8d37423 */ /* 0x000fe200000101c8 */
[----:B------:R-:W-:Y:S01]  /*f430*/  FMUL.FTZ R228, R19, R228 ;  /* 0x000000e413e47220 */ /* 0x000fe20000410000 */
[----:B-1----:R-:W-:Y:S01]  /*f440*/  FADD.FTZ R48, R48, -R224 ;  /* 0x800000e030307221 */ /* 0x002fe20000010000 */
[----:B--2---:R-:W-:Y:S01]  /*f450*/  FADD.FTZ R49, R49, -R225 ;  /* 0x800000e131317221 */ /* 0x004fe20000010000 */
        /* <DEDUP_REMOVED lines=11> */
[--C-:B----4-:R-:W-:Y:S01]  /*f510*/  FADD.FTZ R53, R53, -R220.reuse ;  /* 0x800000dc35357221 */ /* 0x110fe20000010000 */
[----:B------:R-:W-:Y:S01]  /*f520*/  FADD.FTZ R55, R55, -R220 ;  /* 0x800000dc37377221 */ /* 0x000fe20000010000 */
[----:B------:R-:W-:Y:S01]  /*f530*/  FFMA.FTZ R91, -R91, R91, 1 ;  /* 0x3f8000005b5b7423 */ /* 0x000fe2000001015b */
[----:B------:R-:W-:Y:S02]  /*f540*/  VIADD R228, R9, 0x8 ;  /* 0x0000000809e47836 */ /* 0x000fe40000000000 */
[----:B------:R-:W-:Y:S01]  /*f550*/  FFMA.FTZ R218, -R168, R168, 1 ;  /* 0x3f800000a8da7423 */ /* 0x000fe200000101a8 */
[----:B------:R-:W-:Y:S01]  /*f560*/  FMUL.FTZ R220, R36, R42 ;  /* 0x0000002a24dc7220 */ /* 0x000fe20000410000 */
        /* <DEDUP_REMOVED lines=465> */
.L_x_2119:
        /* <DEDUP_REMOVED lines=70> */
.L_x_2120:
        /* <DEDUP_REMOVED lines=12> */
.L_x_2110:
        /* <DEDUP_REMOVED lines=34> */
.L_x_2078:
[----:B------:R-:W-:Y:S05]  /*119c0*/  @P0 BRA `(.L_x_2072) ;  /* 0x0000004000000947 */ /* 0x000fea0003800000 */
[----:B------:R-:W-:Y:S01]  /*119d0*/  ULDC.64 UR4, c[0x0][0x878] ;  /* 0x00021e0000047ab9 */ /* 0x000fe20000000a00 */
[----:B------:R-:W2:Y:S01]  /*119e0*/  S2R R12, SR_TID.X ;  /* 0x00000000000c7919 */ /* 0x000ea20000002100 */
[----:B------:R-:W-:Y:S01]  /*119f0*/  UISETP.NE.U32.AND UP0, UPT, UR4, URZ, UPT ;  /* 0x0000003f0400728c */ /* 0x000fe2000bf05070 */
[----:B------:R-:W3:Y:S01]  /*11a00*/  S2UR UR8, SR_CTAID.Y ;  /* 0x00000000000879c3 */ /* 0x000ee20000002600 */
[----:B------:R-:W-:Y:S02]  /*11a10*/  ULDC.64 UR10, c[0x0][0x848] ;  /* 0x00021200000a7ab9 */ /* 0x000fe40000000a00 */
[----:B------:R-:W-:Y:S01]  /*11a20*/  UISETP.NE.AND.EX UP0, UPT, UR5, URZ, UPT, UP0 ;  /* 0x0000003f0500728c */ /* 0x000fe2000bf05300 */
[----:B------:R-:W4:Y:S04]  /*11a30*/  S2R R0, SR_CTAID.X ;  /* 0x0000000000007919 */ /* 0x000f280000002500 */
[----:B------:R-:W5:Y:S01]  /*11a40*/  LDC.64 R8, c[0x0][0x818] ;  /* 0x00020600ff087b82 */ /* 0x000f620000000a00 */
[----:B------:R-:W-:-:S05]  /*11a50*/  PLOP3.LUT P0, PT, PT, PT, UP0, 0x80, 0x0 ;  /* 0x000000000000781c */ /* 0x000fca0003f0f008 */
[----:B------:R-:W-:Y:S02]  /*11a60*/  @UP0 ULDC.64 UR4, c[0x0][0x878] ;  /* 0x00021e0000040ab9 */ /* 0x000fe40000000a00 */
[----:B------:R-:W-:Y:S01]  /*11a70*/  @UP0 UIMAD.WIDE UR4, UR37, 0x4, UR4 ;  /* 0x00000004250408a5 */ /* 0x000fe2000f8e0204 */
[----:B------:R-:W1:Y:S05]  /*11a80*/  LDC.64 R10, c[0x0][0x840] ;  /* 0x00021000ff0a7b82 */ /* 0x000e6a0000000a00 */
[----:B------:R-:W-:Y:S01]  /*11a90*/  MOV R2, UR4 ;  /* 0x0000000400027c02 */ /* 0x000fe20008000f00 */
[----:B------:R-:W-:Y:S01]  /*11aa0*/  IMAD.U32 R3, RZ, RZ, UR5 ;  /* 0x00000005ff037e24 */ /* 0x000fe2000f8e00ff */
[----:B------:R-:W-:-:S04]  /*11ab0*/  ULDC UR5, c[0x0][0x850] ;  /* 0x0002140000057ab9 */ /* 0x000fc80000000800 */
[----:B------:R-:W3:Y:S01]  /*11ac0*/  @P0 LDG.E R2, desc[UR38][R2.64] ;  /* 0x0000002602020981 */ /* 0x000ee2000c1e1900 */
[----:B------:R-:W-:Y:S01]  /*11ad0*/  UISETP.NE.AND UP1, UPT, UR5, 0x1, UPT ;  /* 0x000000010500788c */ /* 0x000fe2000bf25270 */
[----:B--2---:R-:W-:Y:S01]  /*11ae0*/  VIADD R13, R12, 0xffffff80 ;  /* 0xffffff800c0d7836 */ /* 0x004fe20000000000 */
[----:B------:R-:W-:Y:S01]  /*11af0*/  MOV R14, 0x400 ;  /* 0x00000400000e7802 */ /* 0x000fe20000000f00 */
[----:B------:R-:W2:Y:S01]  /*11b00*/  S2R R15, SR_CgaCtaId ;  /* 0x00000000000f7919 */ /* 0x000ea20000008800 */
[----:B----4-:R-:W-:Y:S02]  /*11b10*/  SHF.L.U32 R0, R0, 0xd, RZ ;  /* 0x0000000d00007819 */ /* 0x010fe400000006ff */
[----:B--2---:R-:W-:Y:S02]  /*11b20*/  LEA R15, R15, R14, 0x18 ;  /* 0x0000000e0f0f7211 */ /* 0x004fe400078ec0ff */
[----:B---3--:R-:W-:Y:S02]  /*11b30*/  @P0 R2UR UR4, R2 ;  /* 0x00000000020402ca */ /* 0x008fe400000e0000 */
[----:B------:R-:W-:-:S04]  /*11b40*/  SHF.R.S32.HI R2, RZ, 0x1f, R13 ;  /* 0x0000001fff027819 */ /* 0x000fc8000001140d */
[----:B------:R-:W-:-:S07]  /*11b50*/  LEA.HI R3, R2, R13, RZ, 0x7 ;  /* 0x0000000d02037211 */ /* 0x000fce00078f38ff */
[----:B------:R-:W-:-:S03]  /*11b60*/  @UP0 ULEA UR6, UR37, UR4, 0x7 ;  /* 0x0000000425060291 */ /* 0x000fc6000f8e383f */
[----:B------:R-:W-:Y:S01]  /*11b70*/  @UP1 ULDC UR4, c[0x0][0x854] ;  /* 0x0002150000041ab9 */ /* 0x000fe20000000800 */
[----:B------:R-:W-:Y:S02]  /*11b80*/  @UP0 USHF.R.S32.HI UR7, URZ, 0x1f, UR6 ;  /* 0x0000001f3f070899 */ /* 0x000fe40008011406 */
[----:B------:R-:W-:Y:S02]  /*11b90*/  UIMAD.WIDE.U32 UR4, UR8, UR4, URZ ;  /* 0x00000004080472a5 */ /* 0x000fe4000f8e003f */
[----:B------:R-:W-:-:S03]  /*11ba0*/  @UP0 ULEA.HI UR7, UR7, UR6, URZ, 0x7 ;  /* 0x0000000607070291 */ /* 0x000fc6000f8f383f */
[----:B------:R-:W-:Y:S01]  /*11bb0*/  UMOV UR6, UR8 ;  /* 0x0000000800067c82 */ /* 0x000fe20008000000 */
[----:B------:R-:W-:Y:S01]  /*11bc0*/  @UP1 ULDC UR8, c[0x0][0x858] ;  /* 0x0002160000081ab9 */ /* 0x000fe20000000800 */
[----:B------:R-:W-:Y:S02]  /*11bd0*/  @UP0 USHF.L.U32 UR7, UR7, 0x6, URZ ;  /* 0x0000000607070899 */ /* 0x000fe4000800063f */
[----:B------:R-:W-:Y:S02]  /*11be0*/  @UP1 USHF.R.U32.HI UR6, URZ, UR8, UR5 ;  /* 0x000000083f061299 */ /* 0x000fe40008011605 */
[----:B------:R-:W-:Y:S02]  /*11bf0*/  @UP0 ULOP3.LUT UR4, UR7, 0xffffe000, URZ, 0xc0, !UPT ;  /* 0xffffe00007040892 */ /* 0x000fe4000f8ec03f */
[----:B------:R-:W-:Y:S02]  /*11c00*/  USHF.R.S32.HI UR7, URZ, 0x1f, UR6 ;  /* 0x0000001f3f077899 */ /* 0x000fe40008011406 */
[----:B------:R-:W-:Y:S01]  /*11c10*/  @UP0 USHF.R.S32.HI UR5, URZ, 0x1f, UR4 ;  /* 0x0000001f3f050899 */ /* 0x000fe20008011404 */
[----:B------:R-:W-:-:S02]  /*11c20*/  ULDC.64 UR8, c[0x0][0x820] ;  /* 0x0002080000087ab9 */ /* 0x000fc40000000a00 */
[----:B------:R-:W-:Y:S01]  /*11c30*/  @!UP0 UMOV UR4, URZ ;  /* 0x0000003f00048c82 */ /* 0x000fe20008000000 */
[----:B-----5:R-:W-:Y:S01]  /*11c40*/  IMAD R2, R8, UR7, RZ ;  /* 0x0000000708027c24 */ /* 0x020fe2000f8e02ff */
[----:B------:R-:W-:Y:S01]  /*11c50*/  IADD3 R4, P0, R0, UR4, RZ ;  /* 0x0000000400047c10 */ /* 0x000fe2000ff1e0ff */
[----:B-1----:R-:W-:Y:S01]  /*11c60*/  IMAD R6, R10, UR7, RZ ;  /* 0x000000070a067c24 */ /* 0x002fe2000f8e02ff */
[----:B------:R-:W-:Y:S01]  /*11c70*/  @!UP0 UMOV UR5, URZ ;  /* 0x0000003f00058c82 */ /* 0x000fe20008000000 */
[----:B------:R-:W-:Y:S01]  /*11c80*/  IMAD R9, R9, UR6, R2 ;  /* 0x0000000609097c24 */ /* 0x000fe2000f8e0202 */
[C---:B------:R-:W-:Y:S01]  /*11c90*/  LOP3.LUT R2, R3.reuse, 0xfffff80, RZ, 0xc0, !PT ;  /* 0x0fffff8003027812 */ /* 0x040fe200078ec0ff */
[----:B------:R-:W-:Y:S01]  /*11ca0*/  IMAD.SHL.U32 R3, R3, 0x20, RZ ;  /* 0x0000002003037824 */ /* 0x000fe200078e00ff */
[----:B------:R-:W-:Y:S01]  /*11cb0*/  LEA.HI.X.SX32 R5, R0, UR5, 0x1, P0 ;  /* 0x0000000500057c11 */ /* 0x000fe200080f0eff */
[----:B------:R-:W-:Y:S02]  /*11cc0*/  USHF.R.S32.HI UR4, URZ, 0x1f, UR37 ;  /* 0x0000001f3f047899 */ /* 0x000fe40008011425 */
[----:B------:R-:W-:Y:S01]  /*11cd0*/  IMAD.IADD R0, R13, 0x1, -R2 ;  /* 0x000000010d007824 */ /* 0x000fe200078e0a02 */
[----:B------:R-:W-:Y:S01]  /*11ce0*/  LOP3.LUT R7, R3, 0x3ffff000, RZ, 0xc0, !PT ;  /* 0x3ffff00003077812 */ /* 0x000fe200078ec0ff */
[----:B------:R-:W-:Y:S01]  /*11cf0*/  IMAD.WIDE.U32 R2, R8, UR6, R4 ;  /* 0x0000000608027c25 */ /* 0x000fe2000f8e0004 */
[----:B------:R-:W-:-:S02]  /*11d00*/  USEL UR4, UR4, URZ, !UP0 ;  /* 0x0000003f04047287 */ /* 0x000fc4000c000000 */
[----:B------:R-:W-:Y:S01]  /*11d10*/  LEA R0, R0, R7, 0x2 ;  /* 0x0000000700007211 */ /* 0x000fe200078e10ff */
[----:B------:R-:W-:Y:S01]  /*11d20*/  IMAD R7, R11, UR6, R6 ;  /* 0x000000060b077c24 */ /* 0x000fe2000f8e0206 */
[----:B------:R-:W-:Y:S01]  /*11d30*/  UIMAD UR5, UR4, UR8, URZ ;  /* 0x00000008040572a4 */ /* 0x000fe2000f8e023f */
[----:B------:R-:W-:Y:S01]  /*11d40*/  IMAD.WIDE.U32 R4, R10, UR6, R4 ;  /* 0x000000060a047c25 */ /* 0x000fe2000f8e0004 */
[----:B------:R-:W-:Y:S01]  /*11d50*/  USEL UR6, UR37, URZ, !UP0 ;  /* 0x0000003f25067287 */ /* 0x000fe2000c000000 */
[----:B------:R-:W-:Y:S01]  /*11d60*/  LEA R0, R0, R15, 0x2 ;  /* 0x0000000f00007211 */ /* 0x000fe200078e10ff */
[----:B------:R-:W-:Y:S01]  /*11d70*/  UIMAD UR4, UR4, UR10, URZ ;  /* 0x0000000a040472a4 */ /* 0x000fe2000f8e023f */
[----:B------:R-:W-:Y:S01]  /*11d80*/  IMAD.IADD R3, R3, 0x1, R9 ;  /* 0x0000000103037824 */ /* 0x000fe200078e0209 */
[----:B------:R-:W-:Y:S01]  /*11d90*/  IADD3 R5, R5, R7, RZ ;  /* 0x0000000705057210 */ /* 0x000fe20007ffe0ff */
[----:B------:R-:W-:Y:S01]  /*11da0*/  IMAD.U32 R7, RZ, RZ, UR10 ;  /* 0x0000000aff077e24 */ /* 0x000fe2000f8e00ff */
[----:B------:R-:W-:Y:S01]  /*11db0*/  UIMAD UR5, UR6, UR9, UR5 ;  /* 0x00000009060572a4 */ /* 0x000fe2000f8e0205 */
[----:B------:R-:W-:Y:S01]  /*11dc0*/  IMAD.U32 R9, RZ, RZ, UR8 ;  /* 0x00000008ff097e24 */ /* 0x000fe2000f8e00ff */
[----:B------:R-:W-:-:S02]  /*11dd0*/  UIMAD UR4, UR6, UR11, UR4 ;  /* 0x0000000b060472a4 */ /* 0x000fc4000f8e0204 */
[----:B------:R-:W-:-:S04]  /*11de0*/  IMAD.WIDE.U32 R4, R7, UR6, R4 ;  /* 0x0000000607047c25 */ /* 0x000fc8000f8e0004 */
[----:B------:R-:W-:Y:S01]  /*11df0*/  IMAD.WIDE.U32 R2, R9, UR6, R2 ;  /* 0x0000000609027c25 */ /* 0x000fe2000f8e0002 */
[----:B------:R-:W-:-:S03]  /*11e00*/  IADD3 R6, R5, UR4, RZ ;  /* 0x0000000405067c10 */ /* 0x000fc6000fffe0ff */
[----:B------:R-:W-:Y:S01]  /*11e10*/  VIADD R7, R3, UR5 ;  /* 0x0000000503077c36 */ /* 0x000fe20008000000 */
[----:B------:R-:W-:Y:S05]  /*11e20*/  WARPSYNC.ALL ;  /* 0x0000000000007948 */ /* 0x000fea0003800000 */
        /* <DEDUP_REMOVED lines=32> */
.L_x_2124:
[----:B------:R-:W-:Y:S01]  /*12030*/  @P0 ELECT P1, URZ, PT ;  /* 0x00000000003f082f */ /* 0x000fe20003820000 */
[----:B------:R1:W-:-:S12]  /*12040*/  UBLKRED.G.S.ADD.F32.RN [UR4], [UR6], UR7, desc[UR8] ;  /* 0x00000804060073bb */ /* 0x0003d800080a1407 */
[----:B------:R-:W-:Y:S02]  /*12050*/  @P1 PLOP3.LUT P0, PT, P1, PT, PT, 0x8, 0x0 ;  /* 0x000000000000181c */ /* 0x000fe40000f0e170 */
[----:B------:R-:W-:-:S11]  /*12060*/  PLOP3.LUT P1, PT, PT, PT, PT, 0x8, 0x0 ;  /* 0x000000000000781c */ /* 0x000fd60003f2e170 */
[----:B-1----:R-:W-:Y:S05]  /*12070*/  @P0 BRA.U.ANY `(.L_x_2124) ;  /* 0xfffffffd00ec0947 */ /* 0x002fea000393ffff */
[----:B------:R0:W-:Y:S01]  /*12080*/  UTMACMDFLUSH ;  /* 0x00000000000079b7 */ /* 0x0001e20000000000 */
[----:B------:R-:W-:-:S04]  /*12090*/  DEPBAR.LE SB0, 0x0 ;  /* 0x000080000000791a */ /* 0x000fc80000000000 */
.L_x_2123:
[----:B------:R-:W-:Y:S05]  /*120a0*/  BSYNC B0 ;  /* 0x0000000000007941 */ /* 0x000fea0003800000 */
.L_x_2122:
        /* <DEDUP_REMOVED lines=25> */
.L_x_2125:
[----:B------:R-:W-:Y:S01]  /*12240*/  @P0 ELECT P1, URZ, PT ;  /* 0x00000000003f082f */ /* 0x000fe20003820000 */
[----:B------:R2:W-:-:S12]  /*12250*/  UBLKRED.G.S.ADD.F32.RN [UR4], [UR6], UR7, desc[UR8] ;  /* 0x00000804060073bb */ /* 0x0005d800080a1407 */
[----:B------:R-:W-:Y:S02]  /*12260*/  @P1 PLOP3.LUT P0, PT, P1, PT, PT, 0x8, 0x0 ;  /* 0x000000000000181c */ /* 0x000fe40000f0e170 */
[----:B------:R-:W-:-:S11]  /*12270*/  PLOP3.LUT P1, PT, PT, PT, PT, 0x8, 0x0 ;  /* 0x000000000000781c */ /* 0x000fd60003f2e170 */
[----:B--2---:R-:W-:Y:S05]  /*12280*/  @P0 BRA.U.ANY `(.L_x_2125) ;  /* 0xfffffffd00ec0947 */ /* 0x004fea000393ffff */
[----:B------:R0:W-:Y:S01]  /*12290*/  UTMACMDFLUSH ;  /* 0x00000000000079b7 */ /* 0x0001e20000000000 */
[----:B------:R-:W-:-:S04]  /*122a0*/  DEPBAR.LE SB0, 0x0 ;  /* 0x000080000000791a */ /* 0x000fc80000000000 */
[----:B------:R-:W-:Y:S05]  /*122b0*/  BRA `(.L_x_2072) ;  /* 0x0000003400c47947 */ /* 0x000fea0003800000 */
.L_x_2067:
        /* <DEDUP_REMOVED lines=21> */
.L_x_2127:
        /* <DEDUP_REMOVED lines=13> */
.L_x_2129:
[----:B------:R-:W-:-:S05]  /*124e0*/  ULDC UR4, c[0x0][0x8c4] ;  /* 0x0002310000047ab9 */ /* 0x000fca0000000800 */
.L_x_2128:
        /* <DEDUP_REMOVED lines=44> */
.L_x_2130:
        /* <DEDUP_REMOVED lines=13> */
.L_x_2131:
        /* <DEDUP_REMOVED lines=12> */
.L_x_2132:
        /* <DEDUP_REMOVED lines=22> */
.L_x_2133:
[----:B------:R-:W-:-:S13]  /*12aa0*/  ISETP.GT.AND P0, PT, R2, UR7, PT ;  /* 0x0000000702007c0c */ /* 0x000fda000bf04270 */
[----:B------:R-:W-:Y:S05]  /*12ab0*/  @!P0 BRA `(.L_x_2072) ;  /* 0x0000002c00c48947 */ /* 0x000fea0003800000 */
[----:B------:R-:W-:Y:S01]  /*12ac0*/  ULDC.64 UR14, c[0x0][0x2d8] ;  /* 0x0000b600000e7ab9 */ /* 0x000fe20000000a00 */
[----:B------:R-:W-:Y:S01]  /*12ad0*/  VIADD R0, R2, -UR7 ;  /* 0x8000000702007c36 */ /* 0x000fe20008000000 */
[----:B------:R-:W-:Y:S02]  /*12ae0*/  UIMAD UR11, UR11, UR14, URZ ;  /* 0x0000000e0b0b72a4 */ /* 0x000fe4000f8e023f */
[----:B------:R-:W-:Y:S02]  /*12af0*/  USHF.R.S32.HI UR6, URZ, 0x1f, UR12 ;  /* 0x0000001f3f067899 */ /* 0x000fe4000801140c */
[----:B------:R-:W-:Y:S01]  /*12b00*/  UIMAD.WIDE.U32 UR8, UR16, UR14, URZ ;  /* 0x0000000e100872a5 */ /* 0x000fe2000f8e003f */
        /* <DEDUP_REMOVED lines=33> */
.L_x_2136:
[----:B------:R-:W-:Y:S05]  /*12d20*/  BSYNC B0 ;  /* 0x0000000000007941 */ /* 0x000fea0003800000 */
.L_x_2135:
        /* <DEDUP_REMOVED lines=19> */
.L_x_2138:
[----:B------:R-:W-:Y:S05]  /*12e60*/  BSYNC B0 ;  /* 0x0000000000007941 */ /* 0x000fea0003800000 */
.L_x_2137:
[----:B------:R-:W-:Y:S06]  /*12e70*/  BAR.ARV 0xa, 0xa0 ;  /* 0x0282800000007b1d */ /* 0x000fec0000002000 */
[----:B------:R-:W-:Y:S04]  /*12e80*/  BSSY B0, `(.L_x_2139) ;  /* 0x0000003000007945 */ /* 0x000fe80003800000 */
[----:B------:R-:W-:Y:S05]  /*12e90*/  @!P0 BRA `(.L_x_2140) ;  /* 0x0000000000048947 */ /* 0x000fea0003800000 */
[----:B------:R-:W-:-:S04]  /*12ea0*/  DEPBAR.LE SB0, 0x0 ;  /* 0x000080000000791a */ /* 0x000fc80000000000 */
.L_x_2140:
[----:B------:R-:W-:Y:S05]  /*12eb0*/  BSYNC B0 ;  /* 0x0000000000007941 */ /* 0x000fea0003800000 */
.L_x_2139:
[----:B------:R-:W-:Y:S06]  /*12ec0*/  BAR.ARV 0xb, 0xa0 ;  /* 0x02c2800000007b1d */ /* 0x000fec0000002000 */
[----:B------:R-:W-:Y:S01]  /*12ed0*/  UIADD3 UR15, UR7, 0x1, URZ ;  /* 0x00000001070f7890 */ /* 0x000fe2000fffe03f */
[----:B------:R-:W-:Y:S11]  /*12ee0*/  BRA `(.L_x_2141) ;  /* 0x0000000000047947 */ /* 0x000ff60003800000 */
.L_x_2134:
[----:B------:R-:W-:-:S05]  /*12ef0*/  UMOV UR15, UR7 ;  /* 0x00000007000f7c82 */ /* 0x000fca0008000000 */
.L_x_2141:
        /* <DEDUP_REMOVED lines=21> */
.L_x_2154:
        /* <DEDUP_REMOVED lines=20> */
.L_x_2143:
[----:B------:R-:W-:Y:S05]  /*13190*/  BSYNC B0 ;  /* 0x0000000000007941 */ /* 0x000fea0003800000 */
.L_x_2142:
        /* <DEDUP_REMOVED lines=13> */
.L_x_2145:
[----:B------:R-:W-:Y:S05]  /*13270*/  BSYNC B0 ;  /* 0x0000000000007941 */ /* 0x000fea0003800000 */
.L_x_2144:
[----:B------:R-:W-:Y:S06]  /*13280*/  BAR.ARV 0xa, 0xa0 ;  /* 0x0282800000007b1d */ /* 0x000fec0000002000 */
[----:B------:R-:W-:Y:S04]  /*13290*/  BSSY B0, `(.L_x_2146) ;  /* 0x0000003000007945 */ /* 0x000fe80003800000 */
[----:B------:R-:W-:Y:S05]  /*132a0*/  @!P0 BRA `(.L_x_2147) ;  /* 0x0000000000048947 */ /* 0x000fea0003800000 */
[----:B------:R-:W-:-:S04]  /*132b0*/  DEPBAR.LE SB0, 0x0 ;  /* 0x000080000000791a */ /* 0x000fc80000000000 */
.L_x_2147:
[----:B------:R-:W-:Y:S05]  /*132c0*/  BSYNC B0 ;  /* 0x0000000000007941 */ /* 0x000fea0003800000 */
.L_x_2146:
        /* <DEDUP_REMOVED lines=13> */
.L_x_2149:
[----:B------:R-:W-:Y:S05]  /*133a0*/  BSYNC B0 ;  /* 0x0000000000007941 */ /* 0x000fea0003800000 */
.L_x_2148:
        /* <DEDUP_REMOVED lines=13> */
.L_x_2151:
[----:B------:R-:W-:Y:S05]  /*13480*/  BSYNC B0 ;  /* 0x0000000000007941 */ /* 0x000fea0003800000 */
.L_x_2150:
[----:B------:R-:W-:Y:S01]  /*13490*/  UIADD3 UR15, UR15, 0x2, URZ ;  /* 0x000000020f0f7890 */ /* 0x000fe2000fffe03f */
[----:B------:R-:W-:Y:S06]  /*134a0*/  BAR.ARV 0xa, 0xa0 ;  /* 0x0282800000007b1d */ /* 0x000fec0000002000 */
[----:B------:R-:W-:Y:S01]  /*134b0*/  BSSY B0, `(.L_x_2152) ;  /* 0x0000004000007945 */ /* 0x000fe20003800000 */
[----:B------:R-:W-:-:S03]  /*134c0*/  ISETP.LE.AND P1, PT, R2, UR15, PT ;  /* 0x0000000f02007c0c */ /* 0x000fc6000bf23270 */
[----:B------:R-:W-:Y:S10]  /*134d0*/  @!P0 BRA `(.L_x_2153) ;  /* 0x0000000000048947 */ /* 0x000ff40003800000 */
[----:B------:R-:W-:-:S04]  /*134e0*/  DEPBAR.LE SB0, 0x0 ;  /* 0x000080000000791a */ /* 0x000fc80000000000 */
.L_x_2153:
[----:B------:R-:W-:Y:S05]  /*134f0*/  BSYNC B0 ;  /* 0x0000000000007941 */ /* 0x000fea0003800000 */
.L_x_2152:
[----:B------:R-:W-:Y:S06]  /*13500*/  BAR.ARV 0xb, 0xa0 ;  /* 0x02c2800000007b1d */ /* 0x000fec0000002000 */
[----:B------:R-:W-:Y:S02]  /*13510*/  UIADD3 UR19, UR19, 0x4000, URZ ;  /* 0x0000400013137890 */ /* 0x000fe4000fffe03f */
[----:B------:R-:W-:Y:S01]  /*13520*/  UIADD3 UR6, UR6, 0x4000, URZ ;  /* 0x0000400006067890 */ /* 0x000fe2000fffe03f */
[----:B------:R-:W-:Y:S11]  /*13530*/  @!P1 BRA `(.L_x_2154) ;  /* 0xfffffff800c49947 */ /* 0x000ff6000383ffff */
[----:B------:R-:W-:Y:S05]  /*13540*/  BRA `(.L_x_2072) ;  /* 0x0000002400207947 */ /* 0x000fea0003800000 */
.L_x_2126:
        /* <DEDUP_REMOVED lines=14> */
.L_x_2155:
        /* <DEDUP_REMOVED lines=14> */
.L_x_2157:
[----:B------:R-:W-:-:S05]  /*13710*/  ULDC UR4, c[0x0][0x8c4] ;  /* 0x0002310000047ab9 */ /* 0x000fca0000000800 */
.L_x_2156:
        /* <DEDUP_REMOVED lines=59> */
.L_x_2159:
        /* <DEDUP_REMOVED lines=13> */
.L_x_2160:
        /* <DEDUP_REMOVED lines=8> */
.L_x_2161:
        /* <DEDUP_REMOVED lines=21> */
.L_x_2162:
        /* <DEDUP_REMOVED lines=50> */
.L_x_2192:
        /* <DEDUP_REMOVED lines=15> */
.L_x_2165:
        /* <DEDUP_REMOVED lines=77> */
.L_x_2176:
[----:B-123--:R-:W-:-:S04]  /*14650*/  SHF.L.U32 R18, R10, 0x1f, RZ ;  /* 0x0000001f0a127819 */ /* 0x00efc800000006ff */
[----:B------:R-:W2:Y:S02]  /*14660*/  SYNCS.PHASECHK.TRANS64.TRYWAIT P1, [R15+URZ+0x30c40], R18 ;  /* 0x030c40120f0075a7 */ /* 0x000ea4000802017f */
[----:B--2---:R-:W-:Y:S05]  /*14670*/  @!P1 BRA `(.L_x_2168) ;  /* 0x00000014009c9947 */ /* 0x004fea0003800000 */
.L_x_2193:
        /* <DEDUP_REMOVED lines=8> */
.L_x_2169:
        /* <DEDUP_REMOVED lines=30> */
.L_x_2194:
        /* <DEDUP_REMOVED lines=8> */
.L_x_2171:
        /* <DEDUP_REMOVED lines=30> */
.L_x_2195:
        /* <DEDUP_REMOVED lines=8> */
.L_x_2173:
        /* <DEDUP_REMOVED lines=24> */
.L_x_2197:
        /* <DEDUP_REMOVED lines=8> */
.L_x_2175:
        /* <DEDUP_REMOVED lines=30> */
.L_x_2167:
[----:B------:R-:W4:Y:S02]  /*14fa0*/  LDL.LU R4, [R1+0x4] ;  /* 0x0000040001047983 */ /* 0x000f240000300800 */
[----:B----4-:R-:W-:Y:S02]  /*14fb0*/  ISETP.NE.AND P1, PT, R4, RZ, PT ;  /* 0x000000ff0400720c */ /* 0x010fe40003f25270 */
[----:B------:R4:W5:Y:S11]  /*14fc0*/  LDL R4, [R1] ;  /* 0x0000000001047983 */ /* 0x0009760000100800 */
[----:B----4-:R-:W-:Y:S05]  /*14fd0*/  @!P1 BRA `(.L_x_2166) ;  /* 0x0000000400249947 */ /* 0x010fea0003800000 */
[----:B------:R-:W-:-:S04]  /*14fe0*/  SHF.L.U32 R12, R10, 0x1f, RZ ;  /* 0x0000001f0a0c7819 */ /* 0x000fc800000006ff */
[----:B------:R-:W4:Y:S02]  /*14ff0*/  SYNCS.PHASECHK.TRANS64.TRYWAIT P1, [R15+URZ+0x30c40], R12 ;  /* 0x030c400c0f0075a7 */ /* 0x000f24000802017f */
[----:B----4-:R-:W-:Y:S05]  /*15000*/  @!P1 BRA `(.L_x_2177) ;  /* 0x0000000c008c9947 */ /* 0x010fea0003800000 */
.L_x_2198:
        /* <DEDUP_REMOVED lines=8> */
.L_x_2178:
        /* <DEDUP_REMOVED lines=27> */
.L_x_2199:
        /* <DEDUP_REMOVED lines=8> */
.L_x_2180:
        /* <DEDUP_REMOVED lines=27> */
.L_x_2166:
[----:B------:R-:W1:Y:S01]  /*15470*/  S2R R0, SR_TID.X ;  /* 0x0000000000007919 */ /* 0x000e620000002100 */
[----:B------:R-:W-:Y:S02]  /*15480*/  LEA R3, R16, R15, 0x3 ;  /* 0x0000000f10037211 */ /* 0x000fe400078e18ff */
[----:B-1----:R-:W-:Y:S02]  /*15490*/  LOP3.LUT R2, R0, 0x7f, RZ, 0xc0, !PT ;  /* 0x0000007f00027812 */ /* 0x002fe400078ec0ff */
[----:B------:R-:W-:Y:S02]  /*154a0*/  SHF.L.U32 R0, R10, 0x1f, RZ ;  /* 0x0000001f0a007819 */ /* 0x000fe400000006ff */
[----:B------:R-:W-:Y:S02]  /*154b0*/  ISETP.NE.AND P1, PT, R2, RZ, PT ;  /* 0x000000ff0200720c */ /* 0x000fe40003f25270 */
[----:B------:R-:W1:Y:S02]  /*154c0*/  SYNCS.PHASECHK.TRANS64.TRYWAIT P0, [R3+URZ+0x30c40], R0 ;  /* 0x030c4000030075a7 */ /* 0x000e64000800017f */
[----:B-1----:R-:W-:Y:S09]  /*154d0*/  @!P0 BRA `(.L_x_2181) ;  /* 0x0000000800808947 */ /* 0x002ff20003800000 */
.L_x_2200:
[----:B------:R-:W-:Y:S05]  /*154e0*/  @P1 BRA `(.L_x_2182) ;  /* 0x0000000000181947 */ /* 0x000fea0003800000 */
[----:B------:R-:W1:Y:S01]  /*154f0*/  S2R R2, SR_TID.X ;  /* 0x0000000000027919 */ /* 0x000e620000002100 */
[----:B------:R-:W-:-:S04]  /*15500*/  IMAD.MOV.U32 R0, RZ, RZ, 0x4200 ;  /* 0x00004200ff007424 */ /* 0x000fc800078e00ff */
[----:B------:R1:W-:Y:S02]  /*15510*/  SYNCS.ARRIVE.TRANS64 RZ, [R3+URZ+0x30c30], R0 ;  /* 0x030c300003ff79a7 */ /* 0x0003e4000800003f */
[----:B-1----:R-:W-:-:S13]  /*15520*/  LOP3.LUT P0, RZ, R2, 0x1f, RZ, 0xc0, !PT ;  /* 0x0000001f02ff7812 */ /* 0x002fda000780c0ff */
[----:B------:R-:W-:Y:S05]  /*15530*/  @!P0 BRA `(.L_x_2182) ;  /* 0x0000000000048947 */ /* 0x000fea0003800000 */
[----:B------:R-:W-:Y:S01]  /*15540*/  BPT.TRAP 0x1 ;  /* 0x000000040000795c */ /* 0x000fe20000300000 */
.L_x_2182:
        /* <DEDUP_REMOVED lines=34> */
.L_x_2163:
[----:B------:R-:W-:Y:S05]  /*15770*/  BSYNC B0 ;  /* 0x0000000000007941 */ /* 0x000fea0003800000 */
.L_x_2158:
[----:B------:R-:W-:-:S03]  /*15780*/  UMOV UR8, 0xffffffff ;  /* 0xffffffff00087882 */ /* 0x000fc60000000000 */
[----:B------:R-:W-:Y:S05]  /*15790*/  BRA.DIV UR8, `(.L_x_2183) ;  /* 0x0000000608e47947 */ /* 0x000fea000b800000 */
[----:B------:R-:W-:-:S13]  /*157a0*/  ELECT P6, URZ, PT ;  /* 0x00000000003f782f */ /* 0x000fda00038c0000 */
.L_x_2203:
[----:B------:R-:W-:Y:S05]  /*157b0*/  @!P6 BRA `(.L_x_2072) ;  /* 0x000000000084e947 */ /* 0x000fea0003800000 */
[----:B------:R-:W-:-:S06]  /*157c0*/  ULOP3.LUT UR8, UR36, 0x2, URZ, 0xfc, !UPT ;  /* 0x0000000224087892 */ /* 0x000fcc000f8efc3f */
[----:B------:R-:W-:-:S04]  /*157d0*/  MOV R2, UR8 ;  /* 0x0000000800027c02 */ /* 0x000fc80008000f00 */
[----:B------:R-:W-:-:S13]  /*157e0*/  ISETP.NE.AND P2, PT, R2, 0x3, PT ;  /* 0x000000030200780c */ /* 0x000fda0003f45270 */
[----:B------:R-:W-:Y:S05]  /*157f0*/  @!P2 BRA `(.L_x_2184) ;  /* 0x000000000004a947 */ /* 0x000fea0003800000 */
[----:B---3--:R-:W-:Y:S01]  /*15800*/  BPT.TRAP 0x1 ;  /* 0x000000040000795c */ /* 0x008fe20000300000 */
.L_x_2184:
        /* <DEDUP_REMOVED lines=15> */
.L_x_2204:
[----:B------:R-:W2:Y:S02]  /*15900*/  SYNCS.PHASECHK.TRANS64.TRYWAIT P0, [R3+URZ], R2 ;  /* 0x00000002030075a7 */ /* 0x000ea4000800017f */
[----:B--2---:R-:W-:Y:S05]  /*15910*/  @!P0 BRA `(.L_x_2186) ;  /* 0x0000000400b88947 */ /* 0x004fea0003800000 */
.L_x_2205:
[----:B------:R-:W-:Y:S05]  /*15920*/  @!P2 BRA `(.L_x_2187) ;  /* 0x000000000004a947 */ /* 0x000fea0003800000 */
[----:B---3--:R-:W-:Y:S01]  /*15930*/  BPT.TRAP 0x1 ;  /* 0x000000040000795c */ /* 0x008fe20000300000 */
.L_x_2187:
[----:B--2---:R-:W-:-:S05]  /*15940*/  VIADD R3, R8, 0x30c40 ;  /* 0x00030c4008037836 */ /* 0x004fca0000000000 */
[----:B------:R-:W-:-:S04]  /*15950*/  LEA R5, R0, R3, 0x3 ;  /* 0x0000000300057211 */ /* 0x000fc800078e18ff */
[----:B------:R-:W2:Y:S02]  /*15960*/  SYNCS.PHASECHK.TRANS64.TRYWAIT P0, [R5+URZ], R4 ;  /* 0x00000004050075a7 */ /* 0x000ea4000800017f */
[----:B--2---:R-:W-:Y:S05]  /*15970*/  @!P0 BRA `(.L_x_2188) ;  /* 0x0000000400b48947 */ /* 0x004fea0003800000 */
.L_x_2206:
[----:B------:R-:W-:-:S07]  /*15980*/  IMAD R3, R6, 0x8, R3 ;  /* 0x0000000806037824 */ /* 0x000fce00078e0203 */
.L_x_2189:
[----:B----4-:R4:W1:Y:S02]  /*15990*/  SYNCS.PHASECHK.TRANS64.TRYWAIT P0, [R3+URZ], R2 ;  /* 0x00000002030075a7 */ /* 0x010864000800017f */
[----:B-1----:R-:W-:Y:S05]  /*159a0*/  @!P0 NANOSLEEP.SYNCS 0x989680 ;  /* 0x009896800000895d */ /* 0x002fea0003900000 */
[----:B------:R-:W1:Y:S02]  /*159b0*/  @!P0 SYNCS.PHASECHK.TRANS64 P0, [R3+URZ], R2 ;  /* 0x00000002030085a7 */ /* 0x000e64000800007f */
[----:B-1----:R-:W-:Y:S05]  /*159c0*/  @!P0 BRA `(.L_x_2189) ;  /* 0xfffffffc00f08947 */ /* 0x002fea000383ffff */
.L_x_2072:
[----:B---3--:R-:W-:Y:S05]  /*159d0*/  BSYNC B6 ;  /* 0x0000000000067941 */ /* 0x008fea0003800000 */
.L_x_2066:
[----:B------:R-:W-:Y:S05]  /*159e0*/  EXIT ;  /* 0x000000000000794d */ /* 0x000fea0003800000 */
.L_x_2083:
[----:B------:R-:W-:Y:S01]  /*159f0*/  MOV R13, R18 ;  /* 0x00000012000d7202 */ /* 0x000fe20000000f00 */
[----:B------:R-:W-:Y:S01]  /*15a00*/  IMAD.MOV.U32 R12, RZ, RZ, RZ ;  /* 0x000000ffff0c7224 */ /* 0x000fe200078e00ff */
[----:B------:R-:W-:Y:S01]  /*15a10*/  MOV R11, 0x1f ;  /* 0x0000001f000b7802 */ /* 0x000fe20000000f00 */
[----:B------:R-:W-:-:S07]  /*15a20*/  IMAD.MOV.U32 R15, RZ, RZ, -0x1 ;  /* 0xffffffffff0f7424 */ /* 0x000fce00078e00ff */
[----:B------:R-:W-:Y:S05]  /*15a30*/  WARPSYNC.COLLECTIVE R15, `(.L_x_2190) ;  /* 0x000000000f087348 */ /* 0x000fea0003c00000 */
[----:B------:R1:W2:Y:S02]  /*15a40*/  SHFL.IDX P6, R14, R13, R12, R11 ;  /* 0x0000000c0d0e7389 */ /* 0x0002a400000c000b */
[----:B-12---:R-:W-:Y:S01]  /*15a50*/  ENDCOLLECTIVE ;  /* 0x000000000000791b */ /* 0x006fe20003800000 */
.L_x_2190:
[----:B------:R-:W-:Y:S05]  /*15a60*/  BRA `(.L_x_2191) ;  /* 0xfffffeb8006c7947 */ /* 0x000fea000383ffff */
.L_x_2085:
[----:B--2---:R2:W3:Y:S02]  /*15a70*/  SYNCS.PHASECHK.TRANS64.TRYWAIT P0, [R16+URZ+0x30c00], R11 ;  /* 0x030c000b100075a7 */ /* 0x0044e4000800017f */
[----:B---3--:R-:W-:Y:S05]  /*15a80*/  @!P0 NANOSLEEP.SYNCS 0x989680 ;  /* 0x009896800000895d */ /* 0x008fea0003900000 */
[----:B------:R-:W3:Y:S02]  /*15a90*/  @!P0 SYNCS.PHASECHK.TRANS64 P0, [R16+URZ+0x30c00], R11 ;  /* 0x030c000b100085a7 */ /* 0x000ee4000800007f */
[----:B---3--:R-:W-:Y:S05]  /*15aa0*/  @!P0 BRA `(.L_x_2085) ;  /* 0xfffffffc00f08947 */ /* 0x008fea000383ffff */
[----:B------:R-:W-:Y:S05]  /*15ab0*/  BRA `(.L_x_2084) ;  /* 0xfffffeb800b87947 */ /* 0x000fea000383ffff */
.L_x_2090:
[----:B--2---:R2:W3:Y:S02]  /*15ac0*/  SYNCS.PHASECHK.TRANS64.TRYWAIT P0, [R6+URZ+0x30c10], R23 ;  /* 0x030c1017060075a7 */ /* 0x0044e4000800017f */
[----:B---3--:R-:W-:Y:S05]  /*15ad0*/  @!P0 NANOSLEEP.SYNCS 0x989680 ;  /* 0x009896800000895d */ /* 0x008fea0003900000 */
[----:B------:R-:W3:Y:S02]  /*15ae0*/  @!P0 SYNCS.PHASECHK.TRANS64 P0, [R6+URZ+0x30c10], R23 ;  /* 0x030c1017060085a7 */ /* 0x000ee4000800007f */
[----:B---3--:R-:W-:Y:S05]  /*15af0*/  @!P0 BRA `(.L_x_2090) ;  /* 0xfffffffc00f08947 */ /* 0x008fea000383ffff */
[----:B------:R-:W-:Y:S05]  /*15b00*/  BRA `(.L_x_2089) ;  /* 0xfffffec4006c7947 */ /* 0x000fea000383ffff */
.L_x_2094:
[----:B------:R1:W1:Y:S02]  /*15b10*/  SYNCS.PHASECHK.TRANS64.TRYWAIT P0, [R6+URZ+0x30c30], R23 ;  /* 0x030c3017060075a7 */ /* 0x000264000800017f */
[----:B-1----:R-:W-:Y:S05]  /*15b20*/  @!P0 NANOSLEEP.SYNCS 0x989680 ;  /* 0x009896800000895d */ /* 0x002fea0003900000 */
[----:B------:R-:W1:Y:S02]  /*15b30*/  @!P0 SYNCS.PHASECHK.TRANS64 P0, [R6+URZ+0x30c30], R23 ;  /* 0x030c3017060085a7 */ /* 0x000e64000800007f */
[----:B-1----:R-:W-:Y:S05]  /*15b40*/  @!P0 BRA `(.L_x_2094) ;  /* 0xfffffffc00f08947 */ /* 0x002fea000383ffff */
[----:B------:R-:W-:Y:S05]  /*15b50*/  BRA `(.L_x_2093) ;  /* 0xfffffec800747947 */ /* 0x000fea000383ffff */
.L_x_2102:
[----:B--2---:R2:W3:Y:S02]  /*15b60*/  SYNCS.PHASECHK.TRANS64.TRYWAIT P1, [R6+URZ+0x30c10], R23 ;  /* 0x030c1017060075a7 */ /* 0x0044e4000802017f */
[----:B---3--:R-:W-:Y:S05]  /*15b70*/  @!P1 NANOSLEEP.SYNCS 0x989680 ;  /* 0x009896800000995d */ /* 0x008fea0003900000 */
[----:B------:R-:W3:Y:S02]  /*15b80*/  @!P1 SYNCS.PHASECHK.TRANS64 P1, [R6+URZ+0x30c10], R23 ;  /* 0x030c1017060095a7 */ /* 0x000ee4000802007f */
[----:B---3--:R-:W-:Y:S05]  /*15b90*/  @!P1 BRA `(.L_x_2102) ;  /* 0xfffffffc00f09947 */ /* 0x008fea000383ffff */
[----:B------:R-:W-:Y:S05]  /*15ba0*/  BRA `(.L_x_2101) ;  /* 0xffffff1c008c7947 */ /* 0x000fea000383ffff */
.L_x_2106:
[----:B------:R1:W1:Y:S02]  /*15bb0*/  SYNCS.PHASECHK.TRANS64.TRYWAIT P1, [R6+URZ+0x30c30], R23 ;  /* 0x030c3017060075a7 */ /* 0x000264000802017f */
[----:B-1----:R-:W-:Y:S05]  /*15bc0*/  @!P1 NANOSLEEP.SYNCS 0x989680 ;  /* 0x009896800000995d */ /* 0x002fea0003900000 */
[----:B------:R-:W1:Y:S02]  /*15bd0*/  @!P1 SYNCS.PHASECHK.TRANS64 P1, [R6+URZ+0x30c30], R23 ;  /* 0x030c3017060095a7 */ /* 0x000e64000802007f */
[----:B-1----:R-:W-:Y:S05]  /*15be0*/  @!P1 BRA `(.L_x_2106) ;  /* 0xfffffffc00f09947 */ /* 0x002fea000383ffff */
[----:B------:R-:W-:Y:S05]  /*15bf0*/  BRA `(.L_x_2105) ;  /* 0xffffff20008c7947 */ /* 0x000fea000383ffff */
.L_x_2114:
[----:B--2---:R2:W3:Y:S02]  /*15c00*/  SYNCS.PHASECHK.TRANS64.TRYWAIT P0, [R6+URZ+0x30c10], R23 ;  /* 0x030c1017060075a7 */ /* 0x0044e4000800017f */
[----:B---3--:R-:W-:Y:S05]  /*15c10*/  @!P0 NANOSLEEP.SYNCS 0x989680 ;  /* 0x009896800000895d */ /* 0x008fea0003900000 */
[----:B------:R-:W3:Y:S02]  /*15c20*/  @!P0 SYNCS.PHASECHK.TRANS64 P0, [R6+URZ+0x30c10], R23 ;  /* 0x030c1017060085a7 */ /* 0x000ee4000800007f */
[----:B---3--:R-:W-:Y:S05]  /*15c30*/  @!P0 BRA `(.L_x_2114) ;  /* 0xfffffffc00f08947 */ /* 0x008fea000383ffff */
[----:B------:R-:W-:Y:S05]  /*15c40*/  BRA `(.L_x_2113) ;  /* 0xffffff6800e47947 */ /* 0x000fea000383ffff */
.L_x_2118:
[----:B------:R1:W1:Y:S02]  /*15c50*/  SYNCS.PHASECHK.TRANS64.TRYWAIT P0, [R6+URZ+0x30c30], R23 ;  /* 0x030c3017060075a7 */ /* 0x000264000800017f */
[----:B-1----:R-:W-:Y:S05]  /*15c60*/  @!P0 NANOSLEEP.SYNCS 0x989680 ;  /* 0x009896800000895d */ /* 0x002fea0003900000 */
[----:B------:R-:W1:Y:S02]  /*15c70*/  @!P0 SYNCS.PHASECHK.TRANS64 P0, [R6+URZ+0x30c30], R23 ;  /* 0x030c3017060085a7 */ /* 0x000e64000800007f */
[----:B-1----:R-:W-:Y:S05]  /*15c80*/  @!P0 BRA `(.L_x_2118) ;  /* 0xfffffffc00f08947 */ /* 0x002fea000383ffff */
[----:B------:R-:W-:Y:S05]  /*15c90*/  BRA `(.L_x_2117) ;  /* 0xffffff6c00e47947 */ /* 0x000fea000383ffff */
.L_x_2164:
[----:B-1----:R1:W2:Y:S02]  /*15ca0*/  SYNCS.PHASECHK.TRANS64.TRYWAIT P0, [R15+URZ+0x30c20], R0 ;  /* 0x030c20000f0075a7 */ /* 0x0022a4000800017f */
[----:B--2---:R-:W-:Y:S05]  /*15cb0*/  @!P0 NANOSLEEP.SYNCS 0x989680 ;  /* 0x009896800000895d */ /* 0x004fea0003900000 */
[----:B------:R-:W2:Y:S02]  /*15cc0*/  @!P0 SYNCS.PHASECHK.TRANS64 P0, [R15+URZ+0x30c20], R0 ;  /* 0x030c20000f0085a7 */ /* 0x000ea4000800007f */
[----:B--2---:R-:W-:Y:S05]  /*15cd0*/  @!P0 BRA `(.L_x_2164) ;  /* 0xfffffffc00f08947 */ /* 0x004fea000383ffff */
[----:B------:R-:W-:Y:S05]  /*15ce0*/  BRA `(.L_x_2192) ;  /* 0xffffffe000e87947 */ /* 0x000fea000383ffff */
.L_x_2168:
[----:B--2---:R2:W3:Y:S02]  /*15cf0*/  SYNCS.PHASECHK.TRANS64.TRYWAIT P1, [R15+URZ+0x30c40], R18 ;  /* 0x030c40120f0075a7 */ /* 0x0044e4000802017f */
[----:B---3--:R-:W-:Y:S05]  /*15d00*/  @!P1 NANOSLEEP.SYNCS 0x989680 ;  /* 0x009896800000995d */ /* 0x008fea0003900000 */
[----:B------:R-:W3:Y:S02]  /*15d10*/  @!P1 SYNCS.PHASECHK.TRANS64 P1, [R15+URZ+0x30c40], R18 ;  /* 0x030c40120f0095a7 */ /* 0x000ee4000802007f */
[----:B---3--:R-:W-:Y:S05]  /*15d20*/  @!P1 BRA `(.L_x_2168) ;  /* 0xfffffffc00f09947 */ /* 0x008fea000383ffff */
[----:B------:R-:W-:Y:S05]  /*15d30*/  BRA `(.L_x_2193) ;  /* 0xffffffe800507947 */ /* 0x000fea000383ffff */
.L_x_2170:
[----:B-1----:R1:W3:Y:S02]  /*15d40*/  SYNCS.PHASECHK.TRANS64.TRYWAIT P1, [R15+URZ+0x30c28], R18 ;  /* 0x030c28120f0075a7 */ /* 0x0022e4000802017f */
[----:B---3--:R-:W-:Y:S05]  /*15d50*/  @!P1 NANOSLEEP.SYNCS 0x989680 ;  /* 0x009896800000995d */ /* 0x008fea0003900000 */
[----:B------:R-:W3:Y:S02]  /*15d60*/  @!P1 SYNCS.PHASECHK.TRANS64 P1, [R15+URZ+0x30c28], R18 ;  /* 0x030c28120f0095a7 */ /* 0x000ee4000802007f */
[----:B---3--:R-:W-:Y:S05]  /*15d70*/  @!P1 BRA `(.L_x_2170) ;  /* 0xfffffffc00f09947 */ /* 0x008fea000383ffff */
[----:B------:R-:W-:Y:S05]  /*15d80*/  BRA `(.L_x_2194) ;  /* 0xffffffe800d47947 */ /* 0x000fea000383ffff */
.L_x_2172:
[----:B---3--:R3:W4:Y:S02]  /*15d90*/  SYNCS.PHASECHK.TRANS64.TRYWAIT P1, [R15+URZ+0x30c48], R18 ;  /* 0x030c48120f0075a7 */ /* 0x008724000802017f */
[----:B----4-:R-:W-:Y:S05]  /*15da0*/  @!P1 NANOSLEEP.SYNCS 0x989680 ;  /* 0x009896800000995d */ /* 0x010fea0003900000 */
[----:B------:R-:W4:Y:S02]  /*15db0*/  @!P1 SYNCS.PHASECHK.TRANS64 P1, [R15+URZ+0x30c48], R18 ;  /* 0x030c48120f0095a7 */ /* 0x000f24000802007f */
[----:B----4-:R-:W-:Y:S05]  /*15dc0*/  @!P1 BRA `(.L_x_2172) ;  /* 0xfffffffc00f09947 */ /* 0x010fea000383ffff */
[----:B------:R-:W-:Y:S05]  /*15dd0*/  BRA `(.L_x_2195) ;  /* 0xffffffec00587947 */ /* 0x000fea000383ffff */
.L_x_2174:
[----:B------:R-:W-:-:S07]  /*15de0*/  SHF.L.U32 R4, R10, 0x1f, RZ ;  /* 0x0000001f0a047819 */ /* 0x000fce00000006ff */
.L_x_2196:
[----:B----4-:R4:W1:Y:S02]  /*15df0*/  SYNCS.PHASECHK.TRANS64.TRYWAIT P1, [R15+URZ+0x30c20], R4 ;  /* 0x030c20040f0075a7 */ /* 0x010864000802017f */
[----:B-1----:R-:W-:Y:S05]  /*15e00*/  @!P1 NANOSLEEP.SYNCS 0x989680 ;  /* 0x009896800000995d */ /* 0x002fea0003900000 */
[----:B------:R-:W1:Y:S02]  /*15e10*/  @!P1 SYNCS.PHASECHK.TRANS64 P1, [R15+URZ+0x30c20], R4 ;  /* 0x030c20040f0095a7 */ /* 0x000e64000802007f */
[----:B-1----:R-:W-:Y:S05]  /*15e20*/  @!P1 BRA `(.L_x_2196) ;  /* 0xfffffffc00f09947 */ /* 0x002fea000383ffff */
[----:B------:R-:W-:Y:S05]  /*15e30*/  BRA `(.L_x_2197) ;  /* 0xffffffec00c07947 */ /* 0x000fea000383ffff */
.L_x_2177:
[----:B----4-:R4:W1:Y:S02]  /*15e40*/  SYNCS.PHASECHK.TRANS64.TRYWAIT P1, [R15+URZ+0x30c40], R12 ;  /* 0x030c400c0f0075a7 */ /* 0x010864000802017f */
[----:B-1----:R-:W-:Y:S05]  /*15e50*/  @!P1 NANOSLEEP.SYNCS 0x989680 ;  /* 0x009896800000995d */ /* 0x002fea0003900000 */
[----:B------:R-:W1:Y:S02]  /*15e60*/  @!P1 SYNCS.PHASECHK.TRANS64 P1, [R15+URZ+0x30c40], R12 ;  /* 0x030c400c0f0095a7 */ /* 0x000e64000802007f */
[----:B-1----:R-:W-:Y:S05]  /*15e70*/  @!P1 BRA `(.L_x_2177) ;  /* 0xfffffffc00f09947 */ /* 0x002fea000383ffff */
[----:B------:R-:W-:Y:S05]  /*15e80*/  BRA `(.L_x_2198) ;  /* 0xfffffff000607947 */ /* 0x000fea000383ffff */
.L_x_2179:
[----:B-1----:R1:W2:Y:S02]  /*15e90*/  SYNCS.PHASECHK.TRANS64.TRYWAIT P1, [R15+URZ+0x30c28], R12 ;  /* 0x030c280c0f0075a7 */ /* 0x0022a4000802017f */
[----:B--2---:R-:W-:Y:S05]  /*15ea0*/  @!P1 NANOSLEEP.SYNCS 0x989680 ;  /* 0x009896800000995d */ /* 0x004fea0003900000 */
[----:B------:R-:W2:Y:S02]  /*15eb0*/  @!P1 SYNCS.PHASECHK.TRANS64 P1, [R15+URZ+0x30c28], R12 ;  /* 0x030c280c0f0095a7 */ /* 0x000ea4000802007f */
[----:B--2---:R-:W-:Y:S05]  /*15ec0*/  @!P1 BRA `(.L_x_2179) ;  /* 0xfffffffc00f09947 */ /* 0x004fea000383ffff */
[----:B------:R-:W-:Y:S05]  /*15ed0*/  BRA `(.L_x_2199) ;  /* 0xfffffff000d87947 */ /* 0x000fea000383ffff */
.L_x_2181:
[----:B------:R1:W1:Y:S02]  /*15ee0*/  SYNCS.PHASECHK.TRANS64.TRYWAIT P0, [R3+URZ+0x30c40], R0 ;  /* 0x030c4000030075a7 */ /* 0x000264000800017f */
[----:B-1----:R-:W-:Y:S05]  /*15ef0*/  @!P0 NANOSLEEP.SYNCS 0x989680 ;  /* 0x009896800000895d */ /* 0x002fea0003900000 */
[----:B------:R-:W1:Y:S02]  /*15f00*/  @!P0 SYNCS.PHASECHK.TRANS64 P0, [R3+URZ+0x30c40], R0 ;  /* 0x030c4000030085a7 */ /* 0x000e64000800007f */
[----:B-1----:R-:W-:Y:S05]  /*15f10*/  @!P0 BRA `(.L_x_2181) ;  /* 0xfffffffc00f08947 */ /* 0x002fea000383ffff */
[----:B------:R-:W-:Y:S05]  /*15f20*/  BRA `(.L_x_2200) ;  /* 0xfffffff4006c7947 */ /* 0x000fea000383ffff */
.L_x_2183:
[----:B------:R-:W-:Y:S01]  /*15f30*/  BSSY B0, `(.L_x_2201) ;  /* 0x0000006000007945 */ /* 0x000fe20003800000 */
[----:B------:R-:W-:-:S07]  /*15f40*/  MOV R15, 0xffffffff ;  /* 0xffffffff000f7802 */ /* 0x000fce0000000f00 */
[----:B---3--:R-:W-:Y:S05]  /*15f50*/  WARPSYNC.COLLECTIVE R15, `(.L_x_2202) ;  /* 0x000000000f0c7348 */ /* 0x008fea0003c00000 */
[----:B------:R-:W-:Y:S02]  /*15f60*/  ELECT P6, UR62, PT ;  /* 0x00000000003e782f */ /* 0x000fe400038c0000 */
[----:B------:R-:W-:Y:S01]  /*15f70*/  MOV R14, UR62 ;  /* 0x0000003e000e7c02 */ /* 0x000fe20008000f00 */
[----:B---3--:R-:W-:Y:S10]  /*15f80*/  ENDCOLLECTIVE ;  /* 0x000000000000791b */ /* 0x008ff40003800000 */
.L_x_2202:
[----:B------:R-:W-:Y:S05]  /*15f90*/  BSYNC B0 ;  /* 0x0000000000007941 */ /* 0x000fea0003800000 */
.L_x_2201:
[----:B------:R-:W-:Y:S05]  /*15fa0*/  BRA `(.L_x_2203) ;  /* 0xfffffff800007947 */ /* 0x000fea000383ffff */
.L_x_2185:
[----:B-1----:R1:W2:Y:S02]  /*15fb0*/  SYNCS.PHASECHK.TRANS64.TRYWAIT P0, [R7+URZ], R4 ;  /* 0x00000004070075a7 */ /* 0x0022a4000800017f */
[----:B--2---:R-:W-:Y:S05]  /*15fc0*/  @!P0 NANOSLEEP.SYNCS 0x989680 ;  /* 0x009896800000895d */ /* 0x004fea0003900000 */
[----:B------:R-:W2:Y:S02]  /*15fd0*/  @!P0 SYNCS.PHASECHK.TRANS64 P0, [R7+URZ], R4 ;  /* 0x00000004070085a7 */ /* 0x000ea4000800007f */
[----:B--2---:R-:W-:Y:S05]  /*15fe0*/  @!P0 BRA `(.L_x_2185) ;  /* 0xfffffffc00f08947 */ /* 0x004fea000383ffff */
[----:B------:R-:W-:Y:S05]  /*15ff0*/  BRA `(.L_x_2204) ;  /* 0xfffffff800407947 */ /* 0x000fea000383ffff */
.L_x_2186:
[----:B--2---:R2:W4:Y:S02]  /*16000*/  SYNCS.PHASECHK.TRANS64.TRYWAIT P0, [R3+URZ], R2 ;  /* 0x00000002030075a7 */ /* 0x004524000800017f */
[----:B----4-:R-:W-:Y:S05]  /*16010*/  @!P0 NANOSLEEP.SYNCS 0x989680 ;  /* 0x009896800000895d */ /* 0x010fea0003900000 */
[----:B------:R-:W4:Y:S02]  /*16020*/  @!P0 SYNCS.PHASECHK.TRANS64 P0, [R3+URZ], R2 ;  /* 0x00000002030085a7 */ /* 0x000f24000800007f */
[----:B----4-:R-:W-:Y:S05]  /*16030*/  @!P0 BRA `(.L_x_2186) ;  /* 0xfffffffc00f08947 */ /* 0x010fea000383ffff */
[----:B------:R-:W-:Y:S05]  /*16040*/  BRA `(.L_x_2205) ;  /* 0xfffffff800347947 */ /* 0x000fea000383ffff */
.L_x_2188:
[----:B--2---:R2:W4:Y:S02]  /*16050*/  SYNCS.PHASECHK.TRANS64.TRYWAIT P0, [R5+URZ], R4 ;  /* 0x00000004050075a7 */ /* 0x004524000800017f */
[----:B----4-:R-:W-:Y:S05]  /*16060*/  @!P0 NANOSLEEP.SYNCS 0x989680 ;  /* 0x009896800000895d */ /* 0x010fea0003900000 */
[----:B------:R-:W4:Y:S02]  /*16070*/  @!P0 SYNCS.PHASECHK.TRANS64 P0, [R5+URZ], R4 ;  /* 0x00000004050085a7 */ /* 0x000f24000800007f */
[----:B----4-:R-:W-:Y:S05]  /*16080*/  @!P0 BRA `(.L_x_2188) ;  /* 0xfffffffc00f08947 */ /* 0x010fea000383ffff */
[----:B------:R-:W-:Y:S05]  /*16090*/  BRA `(.L_x_2206) ;  /* 0xfffffff800387947 */ /* 0x000fea000383ffff */
.L_x_2207:
        /* <DEDUP_REMOVED lines=14> */
.L_x_3733:


//--------------------- .text._ZN7cutlass13device_kernelIN5flash32FlashAttnBwdPostprocessConvertdQIN4cute5tupleIJNS3_1CILi128EEENS5_ILi64EEEEEENS_6half_tEfNS_4arch4Sm90ELi256ENS3_8TiledMMAINS3_8MMA_AtomIJNS3_4SM904GMMA25MMA_64x64x16_F32F16F16_SSILNSF_5MajorE0ELSH_1ELNSF_7ScaleInE1ELSI_1EEEEEENS3_6LayoutINS4_IJNS5_ILi2EEENS5_ILi1EEESN_EEENS4_IJSN_NS5_ILi0EEESP_EEEEENS4_IJNS3_10UnderscoreESS_SS_EEEEELb0EEEEEvNT_6ParamsE --------------------------
	.section	.text._ZN7cutlass13device_kernelIN5flash32FlashAttnBwdPostprocessConvertdQIN4cute5tupleIJNS3_1CILi128EEENS5_ILi64EEEEEENS_6half_tEfNS_4arch4Sm90ELi256ENS3_8TiledMMAINS3_8MMA_AtomIJNS3_4SM904GMMA25MMA_64x64x16_F32F16F16_SSILNSF_5MajorE0ELSH_1ELNSF_7ScaleInE1ELSI_1EEEEEENS3_6LayoutINS4_IJNS5_ILi2EEENS5_ILi1EEESN_EEENS4_IJSN_NS5_ILi0EEESP_EEEEENS4_IJNS3_10UnderscoreESS_SS_EEEEELb0EEEEEvNT_6ParamsE,"ax",@progbits
	.align	128
.text._ZN7cutlass13device_kernelIN5flash32FlashAttnBwdPostprocessConvertdQIN4cute5tupleIJNS3_1CILi128EEENS5_ILi64EEEEEENS_6half_tEfNS_4arch4Sm90ELi256ENS3_8TiledMMAINS3_8MMA_AtomIJNS3_4SM904GMMA25MMA_64x64x16_F32F16F16_SSILNSF_5MajorE0ELSH_1ELNSF_7ScaleInE1ELSI_1EEEEEENS3_6LayoutINS4_IJNS5_ILi2EEENS5_ILi1EEESN_EEENS4_IJSN_NS5_ILi0EEESP_EEEEENS4_IJNS3_10UnderscoreESS_SS_EEEEELb0EEEEEvNT_6ParamsE:
        .type           _ZN7cutlass13device_kernelIN5flash32FlashAttnBwdPostprocessConvertdQIN4cute5tupleIJNS3_1CILi128EEENS5_ILi64EEEEEENS_6half_tEfNS_4arch4Sm90ELi256ENS3_8TiledMMAINS3_8MMA_AtomIJNS3_4SM904GMMA25MMA_64x64x16_F32F16F16_SSILNSF_5MajorE0ELSH_1ELNSF_7ScaleInE1ELSI_1EEEEEENS3_6LayoutINS4_IJNS5_ILi2EEENS5_ILi1EEESN_EEENS4_IJSN_NS5_ILi0EEESP_EEEEENS4_IJNS3_10UnderscoreESS_SS_EEEEELb0EEEEEvNT_6ParamsE,@function
        .size           _ZN7cutlass13device_kernelIN5flash32FlashAttnBwdPostprocessConvertdQIN4cute5tupleIJNS3_1CILi128EEENS5_ILi64EEEEEENS_6half_tEfNS_4arch4Sm90ELi256ENS3_8TiledMMAINS3_8MMA_AtomIJNS3_4SM904GMMA25MMA_64x64x16_F32F16F16_SSILNSF_5MajorE0ELSH_1ELNSF_7ScaleInE1ELSI_1EEEEEENS3_6LayoutINS4_IJNS5_ILi2EEENS5_ILi1EEESN_EEENS4_IJSN_NS5_ILi0EEESP_EEEEENS4_IJNS3_10UnderscoreESS_SS_EEEEELb0EEEEEvNT_6ParamsE,(.L_x_3734 - _ZN7cutlass13device_kernelIN5flash32FlashAttnBwdPostprocessConvertdQIN4cute5tupleIJNS3_1CILi128EEENS5_ILi64EEEEEENS_6half_tEfNS_4arch4Sm90ELi256ENS3_8TiledMMAINS3_8MMA_AtomIJNS3_4SM904GMMA25MMA_64x64x16_F32F16F16_SSILNSF_5MajorE0ELSH_1ELNSF_7ScaleInE1ELSI_1EEEEEENS3_6LayoutINS4_IJNS5_ILi2EEENS5_ILi1EEESN_EEENS4_IJSN_NS5_ILi0EEESP_EEEEENS4_IJNS3_10UnderscoreESS_SS_EEEEELb0EEEEEvNT_6ParamsE)
        .other          _ZN7cutlass13device_kernelIN5flash32FlashAttnBwdPostprocessConvertdQIN4cute5tupleIJNS3_1CILi128EEENS5_ILi64EEEEEENS_6half_tEfNS_4arch4Sm90ELi256ENS3_8TiledMMAINS3_8MMA_AtomIJNS3_4SM904GMMA25MMA_64x64x16_F32F16F16_SSILNSF_5MajorE0ELSH_1ELNSF_7ScaleInE1ELSI_1EEEEEENS3_6LayoutINS4_IJNS5_ILi2EEENS5_ILi1EEESN_EEENS4_IJSN_NS5_ILi0EEESP_EEEEENS4_IJNS3_10UnderscoreESS_SS_EEEEELb0EEEEEvNT_6ParamsE,@"STO_CUDA_ENTRY STV_DEFAULT"
_ZN7cutlass13device_kernelIN5flash32FlashAttnBwdPostprocessConvertdQIN4cute5tupleIJNS3_1CILi128EEENS5_ILi64EEEEEENS_6half_tEfNS_4arch4Sm90ELi256ENS3_8TiledMMAINS3_8MMA_AtomIJNS3_4SM904GMMA25MMA_64x64x16_F32F16F16_SSILNSF_5MajorE0ELSH_1ELNSF_7ScaleInE1ELSI_1EEEEEENS3_6LayoutINS4_IJNS5_ILi2EEENS5_ILi1EEESN_EEENS4_IJSN_NS5_ILi0EEESP_EEEEENS4_IJNS3_10UnderscoreESS_SS_EEEEELb0EEEEEvNT_6ParamsE:
[----:B------:R-:W-:Y:S08]  /*0000*/  LDC R1, c[0x0][0x28] ;  /* 0x00000a00ff017b82 */ /* 0x000ff00000000800 */
[----:B------:R-:W0:Y:S01]  /*0010*/  LDC.64 R2, c[0x0][0x278] ;  /* 0x00009e00ff027b82 */ /* 0x000e220000000a00 */
[----:B------:R-:W1:Y:S01]  /*0020*/  S2R R13, SR_CTAID.Z ;  /* 0x00000000000d7919 */ /* 0x000e620000002700 */
[----:B------:R-:W-:-:S06]  /*0030*/  ULDC.64 UR8, c[0x0][0x208] ;  /* 0x0000820000087ab9 */ /* 0x000fcc0000000a00 */
[----:B------:R-:W2:Y:S08]  /*0040*/  LDC.64 R10, c[0x0][0x270] ;  /* 0x00009c00ff0a7b82 */ /* 0x000eb00000000a00 */
[----:B------:R-:W1:Y:S01]  /*0050*/  LDC.64 R4, c[0x0][0x270] ;  /* 0x00009c00ff047b82 */ /* 0x000e620000000a00 */
[----:B0-----:R-:W-:-:S04]  /*0060*/  ISETP.NE.U32.AND P2, PT, R2, RZ, PT ;  /* 0x000000ff0200720c */ /* 0x001fc80003f45070 */
[----:B------:R-:W-:Y:S02]  /*0070*/  ISETP.NE.AND.EX P2, PT, R3, RZ, PT, P2 ;  /* 0x000000ff0300720c */ /* 0x000fe40003f45320 */
[----:B--2---:R-:W-:-:S04]  /*0080*/  ISETP.NE.U32.AND P1, PT, R10, RZ, PT ;  /* 0x000000ff0a00720c */ /* 0x004fc80003f25070 */
[----:B------:R-:W-:Y:S01]  /*0090*/  ISETP.NE.AND.EX P1, PT, R11, RZ, PT, P1 ;  /* 0x000000ff0b00720c */ /* 0x000fe20003f25310 */
[----:B------:R-:W-:Y:S01]  /*00a0*/  ULDC UR4, c[0x0][0x240] ;  /* 0x0000900000047ab9 */ /* 0x000fe20000000800 */
[----:B-1----:R-:W-:-:S05]  /*00b0*/  IMAD.WIDE R4, R13, 0x4, R4 ;  /* 0x000000040d047825 */ /* 0x002fca00078e0204 */
[----:B------:R-:W0:Y:S01]  /*00c0*/  @P2 LDC.64 R6, c[0x0][0x278] ;  /* 0x00009e00ff062b82 */ /* 0x000e220000000a00 */
[----:B------:R-:W-:-:S05]  /*00d0*/  IMAD.U32 R43, RZ, RZ, UR4 ;  /* 0x00000004ff2b7e24 */ /* 0x000fca000f8e00ff */
[----:B------:R1:W5:Y:S01]  /*00e0*/  @P1 LDG.E R9, desc[UR8][R4.64] ;  /* 0x0000000804091981 */ /* 0x000362000c1e1900 */
[----:B0-----:R-:W-:-:S05]  /*00f0*/  @P2 IMAD.WIDE R6, R13, 0x4, R6 ;  /* 0x000000040d062825 */ /* 0x001fca00078e0206 */
[----:B------:R1:W5:Y:S01]  /*0100*/  @P2 LDG.E R43, desc[UR8][R6.64] ;  /* 0x00000008062b2981 */ /* 0x000362000c1e1900 */
[----:B------:R-:W-:Y:S01]  /*0110*/  ISETP.NE.U32.AND P0, PT, R10, RZ, PT ;  /* 0x000000ff0a00720c */ /* 0x000fe20003f05070 */
[----:B------:R-:W0:Y:S03]  /*0120*/  S2R R3, SR_CTAID.X ;  /* 0x0000000000037919 */ /* 0x000e260000002500 */
[----:B------:R-:W-:Y:S01]  /*0130*/  ISETP.NE.AND.EX P0, PT, R11, RZ, PT, P0 ;  /* 0x000000ff0b00720c */ /* 0x000fe20003f05300 */
[----:B0-----:R-:W-:Y:S01]  /*0140*/  IMAD.SHL.U32 R40, R3, 0x80, RZ ;  /* 0x0000008003287824 */ /* 0x001fe200078e00ff */
[----:B-1----:R-:W-:Y:S11]  /*0150*/  @P2 BRA `(.L_x_2208) ;  /* 0x0000000000102947 */ /* 0x002ff60003800000 */
[----:B------:R-:W-:Y:S05]  /*0160*/  @!P1 BRA `(.L_x_2208) ;  /* 0x00000000000c9947 */ /* 0x000fea0003800000 */
[----:B------:R-:W2:Y:S04]  /*0170*/  LDG.E R0, desc[UR8][R4.64] ;  /* 0x0000000804007981 */ /* 0x000ea8000c1e1900 */
[----:B-----5:R-:W2:Y:S02]  /*0180*/  LDG.E R43, desc[UR8][R4.64+0x4] ;  /* 0x00000408042b7981 */ /* 0x020ea4000c1e1900 */
[----:B--2---:R-:W-:-:S07]  /*0190*/  IMAD.IADD R43, R43, 0x1, -R0 ;  /* 0x000000012b2b7824 */ /* 0x004fce00078e0a00 */
.L_x_2208:
[----:B-----5:R-:W-:-:S13]  /*01a0*/  ISETP.LE.AND P2, PT, R43, R40, PT ;  /* 0x000000282b00720c */ /* 0x020fda0003f43270 */
[----:B------:R-:W-:Y:S05]  /*01b0*/  @P0 EXIT P2 ;  /* 0x000000000000094d */ /* 0x000fea0001000000 */
[----:B------:R-:W0:Y:S01]  /*01c0*/  S2R R6, SR_CTAID.Y ;  /* 0x0000000000067919 */ /* 0x000e220000002600 */
[----:B------:R-:W-:Y:S01]  /*01d0*/  @P1 IMAD R0, R13, 0x80, R9 ;  /* 0x000000800d001824 */ /* 0x000fe200078e0209 */
[----:B------:R-:W1:Y:S01]  /*01e0*/  LDC.64 R14, c[0x0][0x228] ;  /* 0x00008a00ff0e7b82 */ /* 0x000e620000000a00 */
[----:B------:R-:W-:Y:S01]  /*01f0*/  CS2R R10, SRZ ;  /* 0x00000000000a7805 */ /* 0x000fe2000001ff00 */
[----:B------:R-:W2:Y:S01]  /*0200*/  S2R R46, SR_TID.X ;  /* 0x00000000002e7919 */ /* 0x000ea20000002100 */
[----:B------:R-:W-:Y:S01]  /*0210*/  IMAD.SHL.U32 R7, R3, 0x2000, RZ ;  /* 0x0000200003077824 */ /* 0x000fe200078e00ff */
[----:B------:R-:W-:Y:S01]  /*0220*/  @P1 SHF.R.S32.HI R5, RZ, 0x1f, R0 ;  /* 0x0000001fff051819 */ /* 0x000fe20000011400 */
[----:B------:R-:W-:Y:S01]  /*0230*/  BSSY B0, `(.L_x_2209) ;  /* 0x0000030000007945 */ /* 0x000fe20003800000 */
[----:B------:R-:W3:Y:S01]  /*0240*/  S2R R2, SR_CgaCtaId ;  /* 0x0000000000027919 */ /* 0x000ee20000008800 */
[----:B------:R-:W-:Y:S01]  /*0250*/  SEL R4, R13, RZ, !P0 ;  /* 0x000000ff0d047207 */ /* 0x000fe20004000000 */
[----:B------:R-:W4:Y:S01]  /*0260*/  LDC.64 R16, c[0x0][0x230] ;  /* 0x00008c00ff107b82 */ /* 0x000f220000000a00 */
[----:B------:R-:W-:-:S05]  /*0270*/  @P1 LEA.HI R5, R5, R0, RZ, 0x7 ;  /* 0x0000000005051211 */ /* 0x000fca00078f38ff */
[----:B------:R-:W-:Y:S02]  /*0280*/  @P1 IMAD.SHL.U32 R5, R5, 0x40, RZ ;  /* 0x0000004005051824 */ /* 0x000fe400078e00ff */
[----:B------:R-:W5:Y:S03]  /*0290*/  LDC.64 R18, c[0x0][0x210] ;  /* 0x00008400ff127b82 */ /* 0x000f660000000a00 */
[----:B------:R-:W-:-:S04]  /*02a0*/  @P1 LOP3.LUT R5, R5, 0xffffe000, RZ, 0xc0, !PT ;  /* 0xffffe00005051812 */ /* 0x000fc800078ec0ff */
[----:B------:R-:W-:Y:S02]  /*02b0*/  @P1 MOV R10, R5 ;  /* 0x00000005000a1202 */ /* 0x000fe40000000f00 */
[----:B------:R-:W-:Y:S02]  /*02c0*/  @P1 SHF.R.S32.HI R11, RZ, 0x1f, R5 ;  /* 0x0000001fff0b1819 */ /* 0x000fe40000011405 */
[C---:B------:R-:W-:Y:S02]  /*02d0*/  IADD3 R10, P2, R7.reuse, R10, RZ ;  /* 0x0000000a070a7210 */ /* 0x040fe40007f5e0ff */
[----:B0-----:R-:W-:Y:S02]  /*02e0*/  SHF.R.S32.HI R5, RZ, 0x1f, R6 ;  /* 0x0000001fff057819 */ /* 0x001fe40000011406 */
[----:B------:R-:W-:Y:S02]  /*02f0*/  LEA.HI.X.SX32 R11, R7, R11, 0x1, P2 ;  /* 0x0000000b070b7211 */ /* 0x000fe400010f0eff */
[----:B------:R-:W-:Y:S01]  /*0300*/  SHF.R.S32.HI R7, RZ, 0x1f, R13 ;  /* 0x0000001fff077819 */ /* 0x000fe2000001140d */
[----:B-1----:R-:W-:-:S02]  /*0310*/  IMAD R0, R5, R14, RZ ;  /* 0x0000000e05007224 */ /* 0x002fc400078e02ff */
[----:B------:R-:W-:Y:S01]  /*0320*/  IMAD.WIDE.U32 R10, R6, R14, R10 ;  /* 0x0000000e060a7225 */ /* 0x000fe200078e000a */
[----:B------:R-:W-:Y:S02]  /*0330*/  SEL R7, R7, RZ, !P0 ;  /* 0x000000ff07077207 */ /* 0x000fe40004000000 */
[----:B--2---:R-:W-:Y:S01]  /*0340*/  ISETP.NE.AND P0, PT, R46, RZ, PT ;  /* 0x000000ff2e00720c */ /* 0x004fe20003f05270 */
[----:B------:R-:W-:Y:S02]  /*0350*/  IMAD R15, R6, R15, R0 ;  /* 0x0000000f060f7224 */ /* 0x000fe400078e0200 */
[----:B----4-:R-:W-:Y:S02]  /*0360*/  IMAD R0, R7, R16, RZ ;  /* 0x0000001007007224 */ /* 0x010fe400078e02ff */
[----:B------:R-:W-:Y:S02]  /*0370*/  IMAD.IADD R11, R11, 0x1, R15 ;  /* 0x000000010b0b7824 */ /* 0x000fe400078e020f */
[----:B------:R-:W-:-:S02]  /*0380*/  IMAD R13, R4, R17, R0 ;  /* 0x00000011040d7224 */ /* 0x000fc400078e0200 */
[----:B------:R-:W-:-:S04]  /*0390*/  IMAD.WIDE.U32 R10, R4, R16, R10 ;  /* 0x00000010040a7225 */ /* 0x000fc800078e000a */
[----:B------:R-:W-:Y:S01]  /*03a0*/  IMAD.IADD R0, R11, 0x1, R13 ;  /* 0x000000010b007824 */ /* 0x000fe200078e020d */
[----:B-----5:R-:W-:-:S04]  /*03b0*/  LEA R18, P2, R10, R18, 0x2 ;  /* 0x000000120a127211 */ /* 0x020fc800078410ff */
[----:B------:R-:W-:Y:S01]  /*03c0*/  LEA.HI.X R0, R10, R19, R0, 0x2, P2 ;  /* 0x000000130a007211 */ /* 0x000fe200010f1400 */
[----:B---3--:R-:W-:Y:S08]  /*03d0*/  @P0 BRA `(.L_x_2210) ;  /* 0x0000000000540947 */ /* 0x008ff00003800000 */
[----:B------:R-:W0:Y:S01]  /*03e0*/  S2UR UR7, SR_CgaCtaId ;  /* 0x00000000000779c3 */ /* 0x000e220000008800 */
[----:B------:R-:W-:Y:S01]  /*03f0*/  UMOV UR6, 0x400 ;  /* 0x0000040000067882 */ /* 0x000fe20000000000 */
[----:B------:R-:W-:Y:S01]  /*0400*/  UMOV UR4, 0x1 ;  /* 0x0000000100047882 */ /* 0x000fe20000000000 */
[----:B------:R-:W-:Y:S01]  /*0410*/  IMAD.MOV.U32 R8, RZ, RZ, 0x8000 ;  /* 0x00008000ff087424 */ /* 0x000fe200078e00ff */
[----:B------:R-:W-:-:S04]  /*0420*/  UIADD3 UR4, -UR4, 0x100000, URZ ;  /* 0x0010000004047890 */ /* 0x000fc8000fffe13f */
[----:B------:R-:W-:Y:S02]  /*0430*/  USHF.L.U32 UR5, UR4, 0xb, URZ ;  /* 0x0000000b04057899 */ /* 0x000fe4000800063f */
[----:B------:R-:W-:Y:S01]  /*0440*/  USHF.L.U32 UR4, UR4, 0x1, URZ ;  /* 0x0000000104047899 */ /* 0x000fe2000800063f */
[----:B------:R-:W-:Y:S01]  /*0450*/  PLOP3.LUT P0, PT, PT, PT, PT, 0x80, 0x0 ;  /* 0x000000000000781c */ /* 0x000fe20003f0f070 */
[----:B------:R-:W-:Y:S01]  /*0460*/  UMOV UR10, 0x800 ;  /* 0x00000800000a7882 */ /* 0x000fe20000000000 */
[----:B0-----:R-:W-:-:S04]  /*0470*/  ULEA UR6, UR7, UR6, 0x18 ;  /* 0x0000000607067291 */ /* 0x001fc8000f8ec03f */
[----:B------:R-:W-:Y:S01]  /*0480*/  UIADD3 UR7, UR6, 0xc000, URZ ;  /* 0x0000c00006077890 */ /* 0x000fe2000fffe03f */
[----:B------:R-:W0:Y:S07]  /*0490*/  FENCE.VIEW.ASYNC.S ;  /* 0x00000000000073c6 */ /* 0x000e2e0000000000 */
[----:B0-----:R0:W1:Y:S02]  /*04a0*/  SYNCS.EXCH.64 URZ, [UR6+0xc000], UR4 ;  /* 0x00c00004063f75b2 */ /* 0x0010640008000100 */
[----:B0-----:R-:W-:-:S02]  /*04b0*/  R2UR UR4, R18 ;  /* 0x00000000120472ca */ /* 0x001fc400000e0000 */
[----:B------:R-:W-:Y:S01]  /*04c0*/  R2UR UR5, R0 ;  /* 0x00000000000572ca */ /* 0x000fe200000e0000 */
[----:B-1----:R0:W-:-:S14]  /*04d0*/  SYNCS.ARRIVE.TRANS64 RZ, [UR6+0xc000], R8 ;  /* 0x00c00008ffff79a7 */ /* 0x0021dc0008000006 */
.L_x_2211:
[----:B------:R-:W-:Y:S01]  /*04e0*/  @P0 ELECT P2, URZ, PT ;  /* 0x00000000003f082f */ /* 0x000fe20003840000 */
[----:B------:R1:W-:-:S12]  /*04f0*/  UBLKCP.S.G [UR6], [UR4], UR10 ;  /* 0x00000006040073ba */ /* 0x0003d8000800020a */
[----:B------:R-:W-:Y:S02]  /*0500*/  @P2 PLOP3.LUT P0, PT, P2, PT, PT, 0x8, 0x0 ;  /* 0x000000000000281c */ /* 0x000fe4000170e170 */
[----:B------:R-:W-:-:S11]  /*0510*/  PLOP3.LUT P2, PT, PT, PT, PT, 0x8, 0x0 ;  /* 0x000000000000781c */ /* 0x000fd60003f4e170 */
[----:B-1----:R-:W-:Y:S05]  /*0520*/  @P0 BRA.U.ANY `(.L_x_2211) ;  /* 0xfffffffd00ec0947 */ /* 0x002fea000393ffff */
.L_x_2210:
[----:B------:R-:W-:Y:S05]  /*0530*/  BSYNC B0 ;  /* 0x0000000000007941 */ /* 0x000fea0003800000 */
.L_x_2209:
[----:B------:R-:W-:Y:S01]  /*0540*/  BAR.SYNC.DEFER_BLOCKING 0x0 ;  /* 0x0000000000007b1d */ /* 0x000fe20000010000 */
[----:B------:R-:W-:Y:S02]  /*0550*/  MOV R41, 0x400 ;  /* 0x0000040000297802 */ /* 0x000fe40000000f00 */
[----:B------:R-:W-:Y:S02]  /*0560*/  CS2R R50, SRZ ;  /* 0x0000000000327805 */ /* 0x000fe4000001ff00 */
[----:B------:R-:W-:Y:S01]  /*0570*/  SHF.L.U32 R0, RZ, 0x1f, RZ ;  /* 0x0000001fff007819 */ /* 0x000fe200000006ff */
[--C-:B------:R-:W-:Y:S01]  /*0580*/  @P1 IMAD.MOV.U32 R50, RZ, RZ, R9.reuse ;  /* 0x000000ffff321224 */ /* 0x100fe200078e0009 */
[----:B------:R-:W-:Y:S02]  /*0590*/  LEA R41, R2, R41, 0x18 ;  /* 0x0000002902297211 */ /* 0x000fe400078ec0ff */
[----:B------:R-:W-:-:S07]  /*05a0*/  @P1 SHF.R.S32.HI R51, RZ, 0x1f, R9 ;  /* 0x0000001fff331819 */ /* 0x000fce0000011409 */
.L_x_2212:
[----:B-1----:R1:W2:Y:S02]  /*05b0*/  SYNCS.PHASECHK.TRANS64.TRYWAIT P0, [R41+URZ+0xc000], R0 ;  /* 0x00c00000290075a7 */ /* 0x0022a4000800017f */
[----:B--2---:R-:W-:Y:S05]  /*05c0*/  @!P0 NANOSLEEP.SYNCS 0x989680 ;  /* 0x009896800000895d */ /* 0x004fea0003900000 */
[----:B------:R-:W2:Y:S02]  /*05d0*/  @!P0 SYNCS.PHASECHK.TRANS64 P0, [R41+URZ+0xc000], R0 ;  /* 0x00c00000290085a7 */ /* 0x000ea4000800007f */
[----:B--2---:R-:W-:Y:S05]  /*05e0*/  @!P0 BRA `(.L_x_2212) ;  /* 0xfffffffc00f08947 */ /* 0x004fea000383ffff */
[----:B------:R-:W-:Y:S01]  /*05f0*/  SHF.R.S32.HI R37, RZ, 0x1f, R46 ;  /* 0x0000001fff257819 */ /* 0x000fe2000001142e */
[----:B------:R-:W-:Y:S01]  /*0600*/  ULDC UR4, c[0x0][0x268] ;  /* 0x00009a0000047ab9 */ /* 0x000fe20000000800 */
[----:B------:R-:W-:Y:S01]  /*0610*/  ULDC.64 UR6, c[0x0][0x258] ;  /* 0x0000960000067ab9 */ /* 0x000fe20000000a00 */
[----:B------:R-:W-:Y:S01]  /*0620*/  VIADDMNMX R43, R43, -R40, 0x80, PT ;  /* 0x000000802b2b7446 */ /* 0x000fe20003800928 */
[----:B------:R-:W-:Y:S01]  /*0630*/  IMAD R5, R5, UR6, RZ ;  /* 0x0000000605057c24 */ /* 0x000fe2000f8e02ff */
[CC--:B-1----:R-:W-:Y:S01]  /*0640*/  LEA.HI R0, R37.reuse, R46.reuse, RZ, 0x7 ;  /* 0x0000002e25007211 */ /* 0x0c2fe200078f38ff */
[----:B------:R-:W-:Y:S01]  /*0650*/  BSSY B0, `(.L_x_2213) ;  /* 0x0000092000007945 */ /* 0x000fe20003800000 */
[----:B------:R-:W-:Y:S02]  /*0660*/  LEA.HI R48, R37, R46, RZ, 0x4 ;  /* 0x0000002e25307211 */ /* 0x000fe400078f20ff */
[C---:B------:R-:W-:Y:S01]  /*0670*/  LOP3.LUT R9, R0.reuse, 0xfffff80, RZ, 0xc0, !PT ;  /* 0x0fffff8000097812 */ /* 0x040fe200078ec0ff */
[----:B------:R-:W-:Y:S01]  /*0680*/  IMAD.SHL.U32 R0, R0, 0x20, RZ ;  /* 0x0000002000007824 */ /* 0x000fe200078e00ff */
[----:B------:R-:W-:-:S02]  /*0690*/  LOP3.LUT R11, R48, 0xfffffff0, RZ, 0xc0, !PT ;  /* 0xfffffff0300b7812 */ /* 0x000fc400078ec0ff */
[-C--:B------:R-:W-:Y:S02]  /*06a0*/  IADD3 R9, -R9, R46.reuse, RZ ;  /* 0x0000002e09097210 */ /* 0x080fe40007ffe1ff */
[----:B------:R-:W-:Y:S01]  /*06b0*/  LOP3.LUT R0, R0, 0x3ffff000, RZ, 0xc0, !PT ;  /* 0x3ffff00000007812 */ /* 0x000fe200078ec0ff */
[----:B------:R-:W-:Y:S01]  /*06c0*/  IMAD.IADD R42, R46, 0x1, -R11 ;  /* 0x000000012e2a7824 */ /* 0x000fe200078e0a0b */
[-C--:B------:R-:W-:Y:S02]  /*06d0*/  LEA.HI R2, R37, R46.reuse, RZ, 0x5 ;  /* 0x0000002e25027211 */ /* 0x080fe400078f28ff */
[----:B------:R-:W-:Y:S01]  /*06e0*/  SHF.R.U32.HI R48, RZ, 0x1, R48 ;  /* 0x00000001ff307819 */ /* 0x000fe20000011630 */
[----:B------:R-:W-:Y:S01]  /*06f0*/  IMAD R0, R9, 0x4, R0 ;  /* 0x0000000409007824 */ /* 0x000fe200078e0200 */
[----:B------:R-:W-:Y:S01]  /*0700*/  SHF.R.S32.HI R45, RZ, 0x1f, R42 ;  /* 0x0000001fff2d7819 */ /* 0x000fe2000001142a */
[----:B------:R-:W-:Y:S02]  /*0710*/  IMAD.SHL.U32 R2, R2, 0x20, RZ ;  /* 0x0000002002027824 */ /* 0x000fe400078e00ff */
[----:B------:R-:W-:Y:S01]  /*0720*/  IMAD R52, R0, 0x4, R41 ;  /* 0x0000000400347824 */ /* 0x000fe200078e0229 */
[----:B------:R-:W-:-:S02]  /*0730*/  LEA.HI R0, R37, R46, RZ, 0x3 ;  /* 0x0000002e25007211 */ /* 0x000fc400078f18ff */
[----:B------:R-:W-:Y:S02]  /*0740*/  LEA.HI R45, R45, R42, RZ, 0x3 ;  /* 0x0000002a2d2d7211 */ /* 0x000fe400078f18ff */
[----:B------:R-:W-:Y:S01]  /*0750*/  LOP3.LUT R23, R0, 0x1ffffff8, RZ, 0xc0, !PT ;  /* 0x1ffffff800177812 */ /* 0x000fe200078ec0ff */
[----:B------:R-:W1:Y:S01]  /*0760*/  LDS.128 R12, [R52+0x800] ;  /* 0x00080000340c7984 */ /* 0x000e620000000c00 */
[----:B------:R-:W-:Y:S02]  /*0770*/  SHF.R.S32.HI R0, RZ, 0x3, R0 ;  /* 0x00000003ff007819 */ /* 0x000fe40000011400 */
[----:B------:R-:W-:Y:S01]  /*0780*/  LOP3.LUT R21, R45, 0xfffffff8, RZ, 0xc0, !PT ;  /* 0xfffffff82d157812 */ /* 0x000fe200078ec0ff */
[----:B------:R-:W-:Y:S01]  /*0790*/  IMAD.IADD R44, R46, 0x1, -R23 ;  /* 0x000000012e2c7824 */ /* 0x000fe200078e0a17 */
[----:B------:R-:W-:Y:S01]  /*07a0*/  SHF.L.U32 R28, R0, 0x6, RZ ;  /* 0x00000006001c7819 */ /* 0x000fe200000006ff */
[----:B0-----:R-:W0:Y:S01]  /*07b0*/  LDS.128 R8, [R52] ;  /* 0x0000000034087984 */ /* 0x001e220000000c00 */
[----:B------:R-:W-:Y:S01]  /*07c0*/  LEA.HI R46, R37, R46, RZ, 0x6 ;  /* 0x0000002e252e7211 */ /* 0x000fe200078f30ff */
[----:B------:R-:W-:Y:S01]  /*07d0*/  IMAD.SHL.U32 R44, R44, 0x8, RZ ;  /* 0x000000082c2c7824 */ /* 0x000fe200078e00ff */
[----:B------:R-:W-:Y:S01]  /*07e0*/  LOP3.LUT R33, R28, 0x1c0, RZ, 0xc0, !PT ;  /* 0x000001c01c217812 */ /* 0x000fe200078ec0ff */
[----:B------:R-:W-:Y:S01]  /*07f0*/  IMAD.IADD R42, R42, 0x1, -R21 ;  /* 0x000000012a2a7824 */ /* 0x000fe200078e0a15 */
[----:B------:R-:W2:Y:S01]  /*0800*/  LDS.128 R24, [R52+0x2000] ;  /* 0x0020000034187984 */ /* 0x000ea20000000c00 */
[----:B------:R-:W-:Y:S01]  /*0810*/  IMAD.SHL.U32 R45, R45, 0x40, RZ ;  /* 0x000000402d2d7824 */ /* 0x000fe200078e00ff */
[----:B------:R-:W-:Y:S01]  /*0820*/  SHF.R.U32.HI R36, RZ, 0x3, R33 ;  /* 0x00000003ff247819 */ /* 0x000fe20000011621 */
[----:B------:R-:W-:Y:S01]  /*0830*/  IMAD.SHL.U32 R49, R42, 0x40, RZ ;  /* 0x000000402a317824 */ /* 0x000fe200078e00ff */
[----:B------:R-:W3:Y:S01]  /*0840*/  LDS.128 R20, [R52+0x1800] ;  /* 0x0018000034147984 */ /* 0x000ee20000000c00 */
[----:B------:R-:W-:Y:S01]  /*0850*/  LOP3.LUT R47, R33, 0x38, R44, 0xf8, !PT ;  /* 0x00000038212f7812 */ /* 0x000fe200078ef82c */
[----:B------:R-:W-:Y:S01]  /*0860*/  IMAD.SHL.U32 R46, R46, 0x8, RZ ;  /* 0x000000082e2e7824 */ /* 0x000fe200078e00ff */
[----:B------:R-:W-:Y:S01]  /*0870*/  LOP3.LUT R45, R45, 0x7ffffe00, RZ, 0xc0, !PT ;  /* 0x7ffffe002d2d7812 */ /* 0x000fe200078ec0ff */
[----:B------:R-:W4:Y:S01]  /*0880*/  LDS.128 R16, [R52+0x1000] ;  /* 0x0010000034107984 */ /* 0x000f220000000c00 */
[----:B------:R-:W-:-:S02]  /*0890*/  LOP3.LUT R47, R47, R36, RZ, 0x3c, !PT ;  /* 0x000000242f2f7212 */ /* 0x000fc400078e3cff */
[----:B------:R-:W-:Y:S01]  /*08a0*/  LOP3.LUT R49, R49, 0x1c0, RZ, 0xc0, !PT ;  /* 0x000001c031317812 */ /* 0x000fe200078ec0ff */
[----:B------:R-:W5:Y:S01]  /*08b0*/  LDS.128 R32, [R52+0x3000] ;  /* 0x0030000034207984 */ /* 0x000f620000000c00 */
[----:B------:R-:W-:Y:S02]  /*08c0*/  R2P PR, R42, 0x6 ;  /* 0x000000062a007804 */ /* 0x000fe40000000000 */
[----:B------:R-:W-:Y:S01]  /*08d0*/  LOP3.LUT R48, R49, 0x8, R48, 0xf8, !PT ;  /* 0x0000000831307812 */ /* 0x000fe200078ef830 */
[----:B------:R-:W5:Y:S01]  /*08e0*/  LDS.128 R28, [R52+0x2800] ;  /* 0x00280000341c7984 */ /* 0x000f620000000c00 */
[----:B------:R-:W-:-:S03]  /*08f0*/  SHF.R.U32.HI R49, RZ, 0x3, R49 ;  /* 0x00000003ff317819 */ /* 0x000fc60000011631 */
[----:B------:R-:W5:Y:S01]  /*0900*/  LDS.128 R36, [R52+0x3800] ;  /* 0x0038000034247984 */ /* 0x000f620000000c00 */
[----:B------:R-:W-:Y:S02]  /*0910*/  LOP3.LUT R48, R48, R49, RZ, 0x3c, !PT ;  /* 0x0000003130307212 */ /* 0x000fe400078e3cff */
[----:B------:R-:W-:Y:S02]  /*0920*/  LOP3.LUT R49, R2, 0x7ffffc00, RZ, 0xc0, !PT ;  /* 0x7ffffc0002317812 */ /* 0x000fe400078ec0ff */
[----:B------:R-:W-:Y:S02]  /*0930*/  LOP3.LUT R2, R47, 0x7ffffe00, R46, 0xf8, !PT ;  /* 0x7ffffe002f027812 */ /* 0x000fe400078ef82e */
[----:B------:R-:W-:Y:S01]  /*0940*/  IADD3 R42, R48, R45, R49 ;  /* 0x0000002d302a7210 */ /* 0x000fe20007ffe031 */
[----:B-1----:R-:W-:Y:S01]  /*0950*/  FMUL.FTZ R48, R15, UR4 ;  /* 0x000000040f307c20 */ /* 0x002fe20008410000 */
[----:B------:R-:W-:Y:S01]  /*0960*/  FMUL.FTZ R13, R13, UR4 ;  /* 0x000000040d0d7c20 */ /* 0x000fe20008410000 */
[----:B0-----:R-:W-:Y:S01]  /*0970*/  FMUL.FTZ R45, R9, UR4 ;  /* 0x00000004092d7c20 */ /* 0x001fe20008410000 */
[----:B------:R-:W-:Y:S01]  /*0980*/  FMUL.FTZ R46, R11, UR4 ;  /* 0x000000040b2e7c20 */ /* 0x000fe20008410000 */
[----:B------:R-:W-:Y:S01]  /*0990*/  FMUL.FTZ R9, R10, UR4 ;  /* 0x000000040a097c20 */ /* 0x000fe20008410000 */
[----:B------:R-:W-:Y:S01]  /*09a0*/  FMUL.FTZ R11, R14, UR4 ;  /* 0x000000040e0b7c20 */ /* 0x000fe20008410000 */
[----:B------:R-:W-:Y:S01]  /*09b0*/  FMUL.FTZ R10, R12, UR4 ;  /* 0x000000040c0a7c20 */ /* 0x000fe20008410000 */
[----:B--2---:R-:W-:Y:S01]  /*09c0*/  FMUL.FTZ R25, R25, UR4 ;  /* 0x0000000419197c20 */ /* 0x004fe20008410000 */
[----:B------:R-:W-:Y:S01]  /*09d0*/  FMUL.FTZ R8, R8, UR4 ;  /* 0x0000000408087c20 */ /* 0x000fe20008410000 */
[----:B------:R-:W-:Y:S01]  /*09e0*/  F2FP.F16.F32.PACK_AB R9, R46, R9 ;  /* 0x000000092e09723e */ /* 0x000fe200000000ff */
[----:B---3--:R-:W-:Y:S01]  /*09f0*/  FMUL.FTZ R15, R20, UR4 ;  /* 0x00000004140f7c20 */ /* 0x008fe20008410000 */
[----:B------:R-:W-:Y:S01]  /*0a00*/  FMUL.FTZ R20, R21, UR4 ;  /* 0x0000000415147c20 */ /* 0x000fe20008410000 */
[----:B------:R-:W-:Y:S01]  /*0a10*/  FMUL.FTZ R21, R26, UR4 ;  /* 0x000000041a157c20 */ /* 0x000fe20008410000 */
[----:B------:R-:W-:Y:S01]  /*0a20*/  FMUL.FTZ R26, R27, UR4 ;  /* 0x000000041b1a7c20 */ /* 0x000fe20008410000 */
[----:B----4-:R-:W-:Y:S01]  /*0a30*/  FMUL.FTZ R14, R18, UR4 ;  /* 0x00000004120e7c20 */ /* 0x010fe20008410000 */
[----:B------:R-:W-:Y:S01]  /*0a40*/  FMUL.FTZ R19, R19, UR4 ;  /* 0x0000000413137c20 */ /* 0x000fe20008410000 */
[----:B------:R-:W-:Y:S01]  /*0a50*/  FMUL.FTZ R18, R24, UR4 ;  /* 0x0000000418127c20 */ /* 0x000fe20008410000 */
[----:B------:R-:W-:Y:S01]  /*0a60*/  FMUL.FTZ R12, R16, UR4 ;  /* 0x00000004100c7c20 */ /* 0x000fe20008410000 */
[----:B-----5:R-:W-:Y:S01]  /*0a70*/  FMUL.FTZ R27, R32, UR4 ;  /* 0x00000004201b7c20 */ /* 0x020fe20008410000 */
[----:B------:R-:W-:Y:S01]  /*0a80*/  FMUL.FTZ R32, R33, UR4 ;  /* 0x0000000421207c20 */ /* 0x000fe20008410000 */
[----:B------:R-:W-:Y:S01]  /*0a90*/  FMUL.FTZ R16, R22, UR4 ;  /* 0x0000000416107c20 */ /* 0x000fe20008410000 */
[----:B------:R-:W-:Y:S01]  /*0aa0*/  FMUL.FTZ R23, R23, UR4 ;  /* 0x0000000417177c20 */ /* 0x000fe20008410000 */
[----:B------:R-:W-:Y:S01]  /*0ab0*/  FMUL.FTZ R24, R30, UR4 ;  /* 0x000000041e187c20 */ /* 0x000fe20008410000 */
[----:B------:R-:W-:Y:S01]  /*0ac0*/  FMUL.FTZ R31, R31, UR4 ;  /* 0x000000041f1f7c20 */ /* 0x000fe20008410000 */
[----:B------:R-:W-:Y:S01]  /*0ad0*/  F2FP.F16.F32.PACK_AB R10, R13, R10 ;  /* 0x0000000a0d0a723e */ /* 0x000fe200000000ff */
[----:B------:R-:W-:Y:S01]  /*0ae0*/  FMUL.FTZ R22, R28, UR4 ;  /* 0x000000041c167c20 */ /* 0x000fe20008410000 */
[----:B------:R-:W-:Y:S01]  /*0af0*/  FMUL.FTZ R33, R38, UR4 ;  /* 0x0000000426217c20 */ /* 0x000fe20008410000 */
[----:B------:R-:W-:Y:S01]  /*0b00*/  FMUL.FTZ R38, R39, UR4 ;  /* 0x0000000427267c20 */ /* 0x000fe20008410000 */
[----:B------:R-:W-:Y:S01]  /*0b10*/  IADD3 R39, R41, 0x8000, RZ ;  /* 0x0000800029277810 */ /* 0x000fe20007ffe0ff */
[----:B------:R-:W-:Y:S01]  /*0b20*/  FMUL.FTZ R29, R29, UR4 ;  /* 0x000000041d1d7c20 */ /* 0x000fe20008410000 */
[----:B------:R-:W-:Y:S01]  /*0b30*/  F2FP.F16.F32.PACK_AB R13, R19, R14 ;  /* 0x0000000e130d723e */ /* 0x000fe200000000ff */
[----:B------:R-:W-:Y:S01]  /*0b40*/  FMUL.FTZ R30, R36, UR4 ;  /* 0x00000004241e7c20 */ /* 0x000fe20008410000 */
[----:B------:R-:W-:Y:S01]  /*0b50*/  F2FP.F16.F32.PACK_AB R19, R31, R24 ;  /* 0x000000181f13723e */ /* 0x000fe200000000ff */
[----:B------:R-:W-:Y:S01]  /*0b60*/  IMAD.MOV.U32 R24, RZ, RZ, 0x20 ;  /* 0x00000020ff187424 */ /* 0x000fe200078e00ff */
[----:B------:R-:W-:Y:S01]  /*0b70*/  F2FP.F16.F32.PACK_AB R14, R20, R15 ;  /* 0x0000000f140e723e */ /* 0x000fe200000000ff */
[----:B------:R-:W-:Y:S01]  /*0b80*/  FMUL.FTZ R37, R37, UR4 ;  /* 0x0000000425257c20 */ /* 0x000fe20008410000 */
[----:B------:R-:W-:Y:S01]  /*0b90*/  F2FP.F16.F32.PACK_AB R15, R23, R16 ;  /* 0x00000010170f723e */ /* 0x000fe200000000ff */
[----:B------:R-:W-:-:S02]  /*0ba0*/  IMAD R23, R42, 0x2, R39 ;  /* 0x000000022a177824 */ /* 0x000fc400078e0227 */
[----:B------:R-:W-:Y:S01]  /*0bb0*/  FMUL.FTZ R17, R17, UR4 ;  /* 0x0000000411117c20 */ /* 0x000fe20008410000 */
[----:B------:R-:W-:Y:S01]  /*0bc0*/  SEL R24, R24, 0xffffffe0, !P1 ;  /* 0xffffffe018187807 */ /* 0x000fe20004800000 */
[----:B------:R-:W-:Y:S01]  /*0bd0*/  FMUL.FTZ R28, R34, UR4 ;  /* 0x00000004221c7c20 */ /* 0x000fe20008410000 */
[----:B------:R-:W-:Y:S01]  /*0be0*/  FMUL.FTZ R35, R35, UR4 ;  /* 0x0000000423237c20 */ /* 0x000fe20008410000 */
[----:B------:R-:W-:Y:S01]  /*0bf0*/  F2FP.F16.F32.PACK_AB R16, R25, R18 ;  /* 0x000000121910723e */ /* 0x000fe200000000ff */
[----:B------:R-:W-:Y:S01]  /*0c00*/  VIADD R31, R23, 0x40 ;  /* 0x00000040171f7836 */ /* 0x000fe20000000000 */
[----:B------:R-:W-:Y:S01]  /*0c10*/  F2FP.F16.F32.PACK_AB R18, R29, R22 ;  /* 0x000000161d12723e */ /* 0x000fe200000000ff */
[----:B------:R-:W-:Y:S01]  /*0c20*/  @P2 VIADD R31, R23, 0xffffffc0 ;  /* 0xffffffc0171f2836 */ /* 0x000fe20000000000 */
[----:B------:R-:W-:Y:S01]  /*0c30*/  F2FP.F16.F32.PACK_AB R8, R45, R8 ;  /* 0x000000082d08723e */ /* 0x000fe200000000ff */
[--C-:B------:R-:W-:Y:S01]  /*0c40*/  IMAD R42, R42, 0x2, R41.reuse ;  /* 0x000000022a2a7824 */ /* 0x100fe200078e0229 */
[----:B------:R-:W-:Y:S01]  /*0c50*/  F2FP.F16.F32.PACK_AB R11, R48, R11 ;  /* 0x0000000b300b723e */ /* 0x000fe200000000ff */
[----:B------:R-:W-:Y:S01]  /*0c60*/  IMAD R41, R2, 0x2, R41 ;  /* 0x0000000202297824 */ /* 0x000fe200078e0229 */
[----:B------:R-:W-:Y:S01]  /*0c70*/  F2FP.F16.F32.PACK_AB R22, R37, R30 ;  /* 0x0000001e2516723e */ /* 0x000fe200000000ff */
[----:B------:R-:W-:Y:S01]  /*0c80*/  ULDC UR4, c[0x0][0x244] ;  /* 0x0000910000047ab9 */ /* 0x000fe20000000800 */
[----:B------:R-:W-:Y:S01]  /*0c90*/  F2FP.F16.F32.PACK_AB R12, R17, R12 ;  /* 0x0000000c110c723e */ /* 0x000fe200000000ff */
[----:B------:R0:W-:Y:S01]  /*0ca0*/  STSM.16.M88.4 [R42+0x8000], R8 ;  /* 0x008000082a007844 */ /* 0x0001e20000000200 */
[----:B------:R-:W-:-:S02]  /*0cb0*/  IADD3 R30, R23, R24, RZ ;  /* 0x00000018171e7210 */ /* 0x000fc40007ffe0ff */
[----:B------:R-:W-:Y:S02]  /*0cc0*/  F2FP.F16.F32.PACK_AB R17, R26, R21 ;  /* 0x000000151a11723e */ /* 0x000fe400000000ff */
[----:B------:R-:W-:Y:S01]  /*0cd0*/  F2FP.F16.F32.PACK_AB R20, R32, R27 ;  /* 0x0000001b2014723e */ /* 0x000fe200000000ff */
[----:B------:R-:W-:Y:S01]  /*0ce0*/  IMAD.IADD R32, R24, 0x1, R31 ;  /* 0x0000000118207824 */ /* 0x000fe200078e021f */
[----:B------:R-:W-:Y:S01]  /*0cf0*/  F2FP.F16.F32.PACK_AB R21, R35, R28 ;  /* 0x0000001c2315723e */ /* 0x000fe200000000ff */
[----:B------:R1:W-:Y:S01]  /*0d00*/  STSM.16.M88.4 [R30], R12 ;  /* 0x0000000c1e007844 */ /* 0x0003e20000000200 */
[----:B------:R-:W-:Y:S02]  /*0d10*/  F2FP.F16.F32.PACK_AB R23, R38, R33 ;  /* 0x000000212617723e */ /* 0x000fe400000000ff */
[----:B------:R-:W-:Y:S01]  /*0d20*/  IADD3 R28, P0, R0, R50, RZ ;  /* 0x00000032001c7210 */ /* 0x000fe20007f1e0ff */
[----:B------:R1:W-:Y:S01]  /*0d30*/  STSM.16.M88.4 [R31], R16 ;  /* 0x000000101f007844 */ /* 0x0003e20000000200 */
[----:B------:R-:W-:-:S02]  /*0d40*/  SHF.R.S32.HI R45, RZ, 0x1f, R44 ;  /* 0x0000001fff2d7819 */ /* 0x000fc4000001142c */
[----:B------:R-:W-:Y:S01]  /*0d50*/  LEA.HI.X.SX32 R29, R0, R51, 0x1, P0 ;  /* 0x00000033001d7211 */ /* 0x000fe200000f0eff */
[----:B------:R1:W-:Y:S01]  /*0d60*/  STSM.16.M88.4 [R32], R20 ;  /* 0x0000001420007844 */ /* 0x0003e20000000200 */
[----:B------:R-:W-:Y:S01]  /*0d70*/  BAR.SYNC.DEFER_BLOCKING 0x0 ;  /* 0x0000000000007b1d */ /* 0x000fe20000010000 */
[----:B------:R-:W-:Y:S01]  /*0d80*/  ISETP.GE.AND P0, PT, R44, UR4, PT ;  /* 0x000000042c007c0c */ /* 0x000fe2000bf06270 */
[C---:B0-----:R-:W-:Y:S02]  /*0d90*/  IMAD R9, R6.reuse, UR7, R5 ;  /* 0x0000000706097c24 */ /* 0x041fe4000f8e0205 */
[----:B------:R-:W-:Y:S01]  /*0da0*/  IMAD.WIDE.U32 R44, R6, UR6, R44 ;  /* 0x00000006062c7c25 */ /* 0x000fe2000f8e002c */
[C---:B------:R-:W-:Y:S01]  /*0db0*/  ISETP.GE.OR P3, PT, R0.reuse, R43, P0 ;  /* 0x0000002b0000720c */ /* 0x040fe20000766670 */
[----:B------:R-:W-:Y:S02]  /*0dc0*/  ULDC.64 UR4, c[0x0][0x260] ;  /* 0x0000980000047ab9 */ /* 0x000fe40000000a00 */
[----:B------:R-:W-:Y:S01]  /*0dd0*/  VIADD R5, R0, 0x20 ;  /* 0x0000002000057836 */ /* 0x000fe20000000000 */
[----:B------:R-:W-:Y:S01]  /*0de0*/  IADD3 R45, R45, R9, RZ ;  /* 0x000000092d2d7210 */ /* 0x000fe20007ffe0ff */
[----:B------:R-:W-:-:S02]  /*0df0*/  IMAD R7, R7, UR4, RZ ;  /* 0x0000000407077c24 */ /* 0x000fc4000f8e02ff */
[C---:B------:R-:W-:Y:S01]  /*0e00*/  VIADD R6, R0.reuse, 0x40 ;  /* 0x0000004000067836 */ /* 0x040fe20000000000 */
[-C--:B------:R-:W-:Y:S01]  /*0e10*/  ISETP.GE.OR P2, PT, R5, R43.reuse, P0 ;  /* 0x0000002b0500720c */ /* 0x080fe20000746670 */
[----:B------:R-:W-:Y:S02]  /*0e20*/  VIADD R0, R0, 0x60 ;  /* 0x0000006000007836 */ /* 0x000fe40000000000 */
[----:B------:R-:W-:Y:S01]  /*0e30*/  IMAD R9, R4, UR5, R7 ;  /* 0x0000000504097c24 */ /* 0x000fe2000f8e0207 */
[-C--:B------:R-:W-:Y:S01]  /*0e40*/  ISETP.GE.OR P1, PT, R6, R43.reuse, P0 ;  /* 0x0000002b0600720c */ /* 0x080fe20000726670 */
[----:B------:R-:W-:Y:S01]  /*0e50*/  IMAD.WIDE.U32 R4, R4, UR4, R44 ;  /* 0x0000000404047c25 */ /* 0x000fe2000f8e002c */
[----:B------:R-:W-:-:S03]  /*0e60*/  ISETP.GE.OR P0, PT, R0, R43, P0 ;  /* 0x0000002b0000720c */ /* 0x000fc60000706670 */
[----:B------:R-:W-:Y:S01]  /*0e70*/  IMAD.WIDE R6, R3, 0x80, R28 ;  /* 0x0000008003067825 */ /* 0x000fe200078e021c */
[----:B------:R1:W0:Y:S03]  /*0e80*/  LDS.128 R24, [R41+0xb000] ;  /* 0x00b0000029187984 */ /* 0x0002260000000c00 */
[----:B------:R-:W-:Y:S02]  /*0e90*/  IMAD R8, R2, 0x2, R39 ;  /* 0x0000000202087824 */ /* 0x000fe400078e0227 */
[----:B------:R-:W-:Y:S01]  /*0ea0*/  IMAD.IADD R3, R5, 0x1, R9 ;  /* 0x0000000105037824 */ /* 0x000fe200078e0209 */
[----:B------:R-:W-:Y:S06]  /*0eb0*/  @P3 BRA `(.L_x_2214) ;  /* 0x00000000002c3947 */ /* 0x000fec0003800000 */
[----:B------:R-:W2:Y:S01]  /*0ec0*/  LDS.128 R8, [R8] ;  /* 0x0000000008087984 */ /* 0x000ea20000000c00 */
[----:B------:R-:W-:Y:S01]  /*0ed0*/  ULDC.64 UR4, c[0x0][0x250] ;  /* 0x0000940000047ab9 */ /* 0x000fe20000000a00 */
[----:B------:R-:W-:Y:S02]  /*0ee0*/  IMAD.MOV.U32 R2, RZ, RZ, R4 ;  /* 0x000000ffff027224 */ /* 0x000fe400078e0004 */
[----:B-1----:R-:W-:Y:S02]  /*0ef0*/  IMAD R15, R7, UR4, RZ ;  /* 0x00000004070f7c24 */ /* 0x002fe4000f8e02ff */
[----:B------:R-:W-:-:S04]  /*0f00*/  IMAD.WIDE.U32 R12, R6, UR4, R2 ;  /* 0x00000004060c7c25 */ /* 0x000fc8000f8e0002 */
[----:B------:R-:W-:Y:S01]  /*0f10*/  IMAD R15, R6, UR5, R15 ;  /* 0x00000005060f7c24 */ /* 0x000fe2000f8e020f */
[----:B------:R-:W-:Y:S02]  /*0f20*/  ULDC.64 UR4, c[0x0][0x238] ;  /* 0x00008e0000047ab9 */ /* 0x000fe40000000a00 */
[----:B------:R-:W-:Y:S01]  /*0f30*/  LEA R14, P3, R12, UR4, 0x1 ;  /* 0x000000040c0e7c11 */ /* 0x000fe2000f8608ff */
[----:B------:R-:W-:-:S05]  /*0f40*/  IMAD.IADD R13, R13, 0x1, R15 ;  /* 0x000000010d0d7824 */ /* 0x000fca00078e020f */
[----:B------:R-:W-:-:S05]  /*0f50*/  LEA.HI.X R15, R12, UR5, R13, 0x1, P3 ;  /* 0x000000050c0f7c11 */ /* 0x000fca00098f0c0d */
[----:B--2---:R2:W-:Y:S02]  /*0f60*/  STG.E.128 desc[UR8][R14.64], R8 ;  /* 0x000000080e007986 */ /* 0x0045e4000c101d08 */
.L_x_2214:
[----:B------:R-:W-:Y:S05]  /*0f70*/  BSYNC B0 ;  /* 0x0000000000007941 */ /* 0x000fea0003800000 */
.L_x_2213:
[----:B--2---:R2:W3:Y:S01]  /*0f80*/  LDS.128 R8, [R41+0x9000] ;  /* 0x0090000029087984 */ /* 0x0044e20000000c00 */
        /* <DEDUP_REMOVED lines=15> */
.L_x_2216:
[----:B------:R-:W-:Y:S05]  /*1080*/  BSYNC B0 ;  /* 0x0000000000007941 */ /* 0x000fea0003800000 */
.L_x_2215:
[----:B---34-:R3:W4:Y:S01]  /*1090*/  LDS.128 R8, [R41+0xa000] ;  /* 0x00a0000029087984 */ /* 0x0187220000000c00 */
        /* <DEDUP_REMOVED lines=14> */
[----:B----4-:R1:W-:Y:S02]  /*1180*/  STG.E.128 desc[UR8][R14.64], R8 ;  /* 0x000000080e007986 */ /* 0x0103e4000c101d08 */
.L_x_2218:
[----:B------:R-:W-:Y:S05]  /*1190*/  BSYNC B0 ;  /* 0x0000000000007941 */ /* 0x000fea0003800000 */
.L_x_2217:
[----:B------:R-:W-:Y:S05]  /*11a0*/  @P0 EXIT ;  /* 0x000000000000094d */ /* 0x000fea0003800000 */
[----:B------:R-:W-:Y:S01]  /*11b0*/  IADD3 R5, P0, R6, 0x60, RZ ;  /* 0x0000006006057810 */ /* 0x000fe20007f1e0ff */
[----:B------:R-:W-:Y:S01]  /*11c0*/  ULDC.64 UR4, c[0x0][0x250] ;  /* 0x0000940000047ab9 */ /* 0x000fe20000000a00 */
[----:B------:R-:W-:-:S03]  /*11d0*/  IMAD.MOV.U32 R2, RZ, RZ, R4 ;  /* 0x000000ffff027224 */ /* 0x000fc600078e0004 */
        /* <DEDUP_REMOVED lines=8> */
[----:B0-----:R-:W-:Y:S01]  /*1260*/  STG.E.128 desc[UR8][R4.64], R24 ;  /* 0x0000001804007986 */ /* 0x001fe2000c101d08 */
[----:B------:R-:W-:Y:S05]  /*1270*/  EXIT ;  /* 0x000000000000794d */ /* 0x000fea0003800000 */
.L_x_2219:
        /* <DEDUP_REMOVED lines=16> */
.L_x_3734:


//--------------------- .text._ZN7cutlass13device_kernelIN5flash11enable_sm90INS1_16FlashAttnBwdSm90INS1_25CollectiveMainloopBwdSm90ILi2ELi2ELi2EN4cute5tupleIJNS5_1CILi1EEES8_S8_EEENS6_IJNS7_ILi128EEESA_NS7_ILi64EEEEEENS_6half_tEfNS_4arch4Sm90ELb0ELb1ELb1ELb1ELb1ELb1ELb0ELb0ELi2ELi1ELi2ELi2ELb0EEENS1_24CollectiveEpilogueBwdGQAISC_fSF_Li256ELb1ELb1EEENS1_19SingleTileSchedulerILb1ELb0ELb0ELi128EEEEEEEEEvNT_6ParamsE --------------------------
	.section	.text._ZN7cutlass13device_kernelIN5flash11enable_sm90INS1_16FlashAttnBwdSm90INS1_25CollectiveMainloopBwdSm90ILi2ELi2ELi2EN4cute5tupleIJNS5_1CILi1EEES8_S8_EEENS6_IJNS7_ILi128EEESA_NS7_ILi64EEEEEENS_6half_tEfNS_4arch4Sm90ELb0ELb1ELb1ELb1ELb1ELb1ELb0ELb0ELi2ELi1ELi2ELi2ELb0EEENS1_24CollectiveEpilogueBwdGQAISC_fSF_Li256ELb1ELb1EEENS1_19SingleTileSchedulerILb1ELb0ELb0ELi128EEEEEEEEEvNT_6ParamsE,"ax",@progbits
	.align	128
.text._ZN7cutlass13device_kernelIN5flash11enable_sm90INS1_16FlashAttnBwdSm90INS1_25CollectiveMainloopBwdSm90ILi2ELi2ELi2EN4cute5tupleIJNS5_1CILi1EEES8_S8_EEENS6_IJNS7_ILi128EEESA_NS7_ILi64EEEEEENS_6half_tEfNS_4arch4Sm90ELb0ELb1ELb1ELb1ELb1ELb1ELb0ELb0ELi2ELi1ELi2ELi2ELb0EEENS1_24CollectiveEpilogueBwdGQAISC_fSF_Li256ELb1ELb1EEENS1_19SingleTileSchedulerILb1ELb0ELb0ELi128EEEEEEEEEvNT_6ParamsE:
        .type           _ZN7cutlass13device_kernelIN5flash11enable_sm90INS1_16FlashAttnBwdSm90INS1_25CollectiveMainloopBwdSm90ILi2ELi2ELi2EN4cute5tupleIJNS5_1CILi1EEES8_S8_EEENS6_IJNS7_ILi128EEESA_NS7_ILi64EEEEEENS_6half_tEfNS_4arch4Sm90ELb0ELb1ELb1ELb1ELb1ELb1ELb0ELb0ELi2ELi1ELi2ELi2ELb0EEENS1_24CollectiveEpilogueBwdGQAISC_fSF_Li256ELb1ELb1EEENS1_19SingleTileSchedulerILb1ELb0ELb0ELi128EEEEEEEEEvNT_6ParamsE,@function
        .size           _ZN7cutlass13device_kernelIN5flash11enable_sm90INS1_16FlashAttnBwdSm90INS1_25CollectiveMainloopBwdSm90ILi2ELi2ELi2EN4cute5tupleIJNS5_1CILi1EEES8_S8_EEENS6_IJNS7_ILi128EEESA_NS7_ILi64EEEEEENS_6half_tEfNS_4arch4Sm90ELb0ELb1ELb1ELb1ELb1ELb1ELb0ELb0ELi2ELi1ELi2ELi2ELb0EEENS1_24CollectiveEpilogueBwdGQAISC_fSF_Li256ELb1ELb1EEENS1_19SingleTileSchedulerILb1ELb0ELb0ELi128EEEEEEEEEvNT_6ParamsE,(.L_x_3735 - _ZN7cutlass13device_kernelIN5flash11enable_sm90INS1_16FlashAttnBwdSm90INS1_25CollectiveMainloopBwdSm90ILi2ELi2ELi2EN4cute5tupleIJNS5_1CILi1EEES8_S8_EEENS6_IJNS7_ILi128EEESA_NS7_ILi64EEEEEENS_6half_tEfNS_4arch4Sm90ELb0ELb1ELb1ELb1ELb1ELb1ELb0ELb0ELi2ELi1ELi2ELi2ELb0EEENS1_24CollectiveEpilogueBwdGQAISC_fSF_Li256ELb1ELb1EEENS1_19SingleTileSchedulerILb1ELb0ELb0ELi128EEEEEEEEEvNT_6ParamsE)
        .other          _ZN7cutlass13device_kernelIN5flash11enable_sm90INS1_16FlashAttnBwdSm90INS1_25CollectiveMainloopBwdSm90ILi2ELi2ELi2EN4cute5tupleIJNS5_1CILi1EEES8_S8_EEENS6_IJNS7_ILi128EEESA_NS7_ILi64EEEEEENS_6half_tEfNS_4arch4Sm90ELb0ELb1ELb1ELb1ELb1ELb1ELb0ELb0ELi2ELi1ELi2ELi2ELb0EEENS1_24CollectiveEpilogueBwdGQAISC_fSF_Li256ELb1ELb1EEENS1_19SingleTileSchedulerILb1ELb0ELb0ELi128EEEEEEEEEvNT_6ParamsE,@"STO_CUDA_ENTRY STV_DEFAULT"
_ZN7cutlass13device_kernelIN5flash11enable_sm90INS1_16FlashAttnBwdSm90INS1_25CollectiveMainloopBwdSm90ILi2ELi2ELi2EN4cute5tupleIJNS5_1CILi1EEES8_S8_EEENS6_IJNS7_ILi128EEESA_NS7_ILi64EEEEEENS_6half_tEfNS_4arch4Sm90ELb0ELb1ELb1ELb1ELb1ELb1ELb0ELb0ELi2ELi1ELi2ELi2ELb0EEENS1_24CollectiveEpilogueBwdGQAISC_fSF_Li256ELb1ELb1EEENS1_19SingleTileSchedulerILb1ELb0ELb0ELi128EEEEEEEEEvNT_6ParamsE:
        /* <DEDUP_REMOVED lines=24> */
.L_x_2221:
[----:B------:R-:W-:Y:S05]  /*0180*/  BSYNC B0 ;  /* 0x0000000000007941 */ /* 0x000fea0003800000 */
.L_x_2220:
        /* <DEDUP_REMOVED lines=37> */
.L_x_2222:
        /* <DEDUP_REMOVED lines=22> */
.L_x_2223:
[----:B------:R-:W-:Y:S01]  /*0540*/  PLOP3.LUT P0, PT, PT, PT, UP0, 0x80, 0x0 ;  /* 0x000000000000781c */ /* 0x000fe20003f0f008 */
[----:B------:R-:W-:Y:S01]  /*0550*/  NOP ;  /* 0x0000000000007918 */ /* 0x000fe20000000000 */
[----:B------:R-:W-:Y:S01]  /*0560*/  ULDC.64 UR38, c[0x0][0x208] ;  /* 0x0000820000267ab9 */ /* 0x000fe20000000a00 */
[----:B------:R-:W-:Y:S01]  /*0570*/  BSSY B6, `(.L_x_2224) ;  /* 0x0001676000067945 */ /* 0x000fe20003800000 */
[----:B-12-4-:R-:W-:Y:S09]  /*0580*/  BAR.SYNC.DEFER_BLOCKING 0x0 ;  /* 0x0000000000007b1d */ /* 0x016ff20000010000 */
[----:B------:R-:W-:Y:S05]  /*0590*/  @!P0 BRA `(.L_x_2225) ;  /* 0x0000012000448947 */ /* 0x000fea0003800000 */
.L_x_2226:
        /* <DEDUP_REMOVED lines=24> */
.L_x_2227:
        /* <DEDUP_REMOVED lines=14> */
.L_x_2229:
[----:B------:R-:W-:-:S05]  /*0800*/  ULDC UR4, c[0x0][0x8c4] ;  /* 0x0002310000047ab9 */ /* 0x000fca0000000800 */
.L_x_2228:
        /* <DEDUP_REMOVED lines=19> */
.L_x_2231:
        /* <DEDUP_REMOVED lines=14> */
.L_x_2232:
        /* <DEDUP_REMOVED lines=11> */
.L_x_2233:
        /* <DEDUP_REMOVED lines=13> */
.L_x_2234:
        /* <DEDUP_REMOVED lines=50> */
.L_x_2235:
        /* <DEDUP_REMOVED lines=28> */
.L_x_2238:
        /* <DEDUP_REMOVED lines=15> */
.L_x_2237:
        /* <DEDUP_REMOVED lines=22> */
.L_x_2240:
        /* <DEDUP_REMOVED lines=15> */
.L_x_2239:
[----:B------:R-:W-:Y:S01]  /*13c0*/  SHF.R.S32.HI R6, RZ, 0x1f, R17 ;  /* 0x0000001fff067819 */ /* 0x000fe20000011411 */
[----:B------:R-:W-:-:S03]  /*13d0*/  UMOV UR4, 0xffffffff ;  /* 0xffffffff00047882 */ /* 0x000fc60000000000 */
[----:B------:R-:W-:-:S04]  /*13e0*/  LEA.HI R0, R6, R17, RZ, 0x7 ;  /* 0x0000001106007211 */ /* 0x000fc800078f38ff */
[----:B------:R-:W-:Y:S01]  /*13f0*/  SHF.R.S32.HI R18, RZ, 0x7, R0 ;  /* 0x00000007ff127819 */ /* 0x000fe20000011400 */
[----:B------:R-:W-:Y:S06]  /*1400*/  BRA.DIV UR4, `(.L_x_2241) ;  /* 0x0000015a04387947 */ /* 0x000fec000b800000 */
[----:B------:R1:W2:Y:S02]  /*1410*/  SHFL.IDX PT, R14, R18, RZ, 0x1f ;  /* 0x00001fff120e7589 */ /* 0x0002a400000e0000 */
.L_x_2389:
        /* <DEDUP_REMOVED lines=24> */
.L_x_2242:
        /* <DEDUP_REMOVED lines=162> */
.L_x_2255:
[----:B------:R-:W-:-:S06]  /*1fc0*/  ULOP3.LUT UR4, UR36, 0x1, URZ, 0xfc, !UPT ;  /* 0x0000000124047892 */ /* 0x000fcc000f8efc3f */
[----:B------:R-:W-:-:S05]  /*1fd0*/  IMAD.U32 R5, RZ, RZ, UR4 ;  /* 0x00000004ff057e24 */ /* 0x000fca000f8e00ff */
[----:B------:R-:W-:-:S13]  /*1fe0*/  ISETP.NE.AND P6, PT, R5, 0x3, PT ;  /* 0x000000030500780c */ /* 0x000fda0003fc5270 */
[----:B------:R-:W-:Y:S05]  /*1ff0*/  @!P6 BRA `(.L_x_2245) ;  /* 0x000000000004e947 */ /* 0x000fea0003800000 */
[----:B------:R-:W-:Y:S01]  /*2000*/  BPT.TRAP 0x1 ;  /* 0x000000040000795c */ /* 0x000fe20000300000 */
.L_x_2245:
[----:B------:R-:W-:Y:S02]  /*2010*/  LEA R6, R0, R16, 0x3 ;  /* 0x0000001000067211 */ /* 0x000fe400078e18ff */
[----:B------:R-:W-:-:S04]  /*2020*/  SHF.L.U32 R23, R4, 0x1f, RZ ;  /* 0x0000001f04177819 */ /* 0x000fc800000006ff */
[----:B------:R1:W2:Y:S01]  /*2030*/  SYNCS.PHASECHK.TRANS64.TRYWAIT P0, [R6+URZ+0x30c10], R23 ;  /* 0x030c1017060075a7 */ /* 0x0002a2000800017f */
[----:B------:R-:W-:Y:S05]  /*2040*/  @!P6 BRA `(.L_x_2246) ;  /* 0x000000000004e947 */ /* 0x000fea0003800000 */
[----:B------:R-:W-:Y:S01]  /*2050*/  BPT.TRAP 0x1 ;  /* 0x000000040000795c */ /* 0x000fe20000300000 */
.L_x_2246:
[----:B------:R-:W-:-:S05]  /*2060*/  VIADD R5, R16, 0x10000 ;  /* 0x0001000010057836 */ /* 0x000fca0000000000 */
[----:B------:R-:W-:-:S04]  /*2070*/  SHF.R.U32.HI R5, RZ, 0x4, R5 ;  /* 0x00000004ff057819 */ /* 0x000fc80000011605 */
[----:B------:R-:W-:Y:S01]  /*2080*/  LOP3.LUT R5, R5, 0x3fff, RZ, 0xc0, !PT ;  /* 0x00003fff05057812 */ /* 0x000fe200078ec0ff */
[----:B--2---:R-:W-:Y:S06]  /*2090*/  @P0 BRA `(.L_x_2247) ;  /* 0x0000000000080947 */ /* 0x004fec0003800000 */
[----:B------:R-:W2:Y:S02]  /*20a0*/  SYNCS.PHASECHK.TRANS64.TRYWAIT P0, [R6+URZ+0x30c10], R23 ;  /* 0x030c1017060075a7 */ /* 0x000ea4000800017f */
[----:B--2---:R-:W-:Y:S05]  /*20b0*/  @!P0 BRA `(.L_x_2248) ;  /* 0x0000014c00408947 */ /* 0x004fea0003800000 */
.L_x_2247:
        /* <DEDUP_REMOVED lines=65> */
.L_x_2249:
[----:B------:R1:W1:Y:S01]  /*24d0*/  SYNCS.PHASECHK.TRANS64.TRYWAIT P0, [R6+URZ+0x30c30], R23 ;  /* 0x030c3017060075a7 */ /* 0x000262000800017f */
[----:B------:R-:W-:Y:S05]  /*24e0*/  @!P6 BRA `(.L_x_2250) ;  /* 0x000000000004e947 */ /* 0x000fea0003800000 */
[----:B------:R-:W-:Y:S01]  /*24f0*/  BPT.TRAP 0x1 ;  /* 0x000000040000795c */ /* 0x000fe20000300000 */
.L_x_2250:
[----:B-1----:R-:W-:Y:S05]  /*2500*/  @P0 BRA `(.L_x_2251) ;  /* 0x0000000000080947 */ /* 0x002fea0003800000 */
[----:B------:R-:W1:Y:S02]  /*2510*/  SYNCS.PHASECHK.TRANS64.TRYWAIT P0, [R6+URZ+0x30c30], R23 ;  /* 0x030c3017060075a7 */ /* 0x000e64000800017f */
[----:B-1----:R-:W-:Y:S05]  /*2520*/  @!P0 BRA `(.L_x_2252) ;  /* 0x0000014800388947 */ /* 0x002fea0003800000 */
.L_x_2251:
        /* <DEDUP_REMOVED lines=1123> */
.L_x_2253:
        /* <DEDUP_REMOVED lines=68> */
.L_x_2254:
        /* <DEDUP_REMOVED lines=12> */
.L_x_2244:
        /* <DEDUP_REMOVED lines=18> */
[----:B------:R-:W-:Y:S01]  /*7180*/  MOV R21, 0x40000040 ;  /* 0x4000004000157802 */ /* 0x000fe20000000f00 */
[----:B------:R-:W-:Y:S01]  /*7190*/  IMAD.MOV.U32 R19, RZ, RZ, 0x40000040 ;  /* 0x40000040ff137424 */ /* 0x000fe200078e00ff */
[----:B------:R-:W5:Y:S03]  /*71a0*/  S2R R5, SR_TID.X ;  /* 0x0000000000057919 */ /* 0x000f660000002100 */
[----:B------:R-:W-:-:S02]  /*71b0*/  IMAD.U32 R14, RZ, RZ, UR4 ;  /* 0x00000004ff0e7e24 */ /* 0x000fc4000f8e00ff */
[----:B-----5:R-:W-:-:S05]  /*71c0*/  VIADD R8, R5, 0xffffff80 ;  /* 0xffffff8005087836 */ /* 0x020fca0000000000 */
[----:B------:R-:W-:-:S04]  /*71d0*/  SHF.R.S32.HI R7, RZ, 0x1f, R8 ;  /* 0x0000001fff077819 */ /* 0x000fc80000011408 */
[----:B------:R-:W-:-:S04]  /*71e0*/  LEA.HI R5, R7, R8, RZ, 0x5 ;  /* 0x0000000807057211 */ /* 0x000fc800078f28ff */
[----:B------:R-:W-:Y:S02]  /*71f0*/  LOP3.LUT R5, R5, 0xffffffe0, RZ, 0xc0, !PT ;  /* 0xffffffe005057812 */ /* 0x000fe400078ec0ff */
[----:B--2---:R-:W-:Y:S02]  /*7200*/  MOV R15, R10 ;  /* 0x0000000a000f7202 */ /* 0x004fe40000000f00 */
[----:B------:R-:W2:Y:S01]  /*7210*/  S2R R10, SR_TID.X ;  /* 0x00000000000a7919 */ /* 0x000ea20000002100 */
[----:B---3--:R-:W-:Y:S02]  /*7220*/  LEA.HI R9, R11, R12, RZ, 0x5 ;  /* 0x0000000c0b097211 */ /* 0x008fe400078f28ff */
[--C-:B----4-:R-:W-:Y:S02]  /*7230*/  SHF.R.S32.HI R11, RZ, 0x2, R6.reuse ;  /* 0x00000002ff0b7819 */ /* 0x110fe40000011406 */
[----:B------:R-:W-:Y:S02]  /*7240*/  SHF.R.S32.HI R6, RZ, 0x1f, R6 ;  /* 0x0000001fff067819 */ /* 0x000fe40000011406 */
[----:B------:R-:W-:Y:S01]  /*7250*/  SHF.R.S32.HI R13, RZ, 0x5, R9 ;  /* 0x00000005ff0d7819 */ /* 0x000fe20000011409 */
[----:B------:R-:W-:Y:S01]  /*7260*/  IMAD.IADD R9, R8, 0x1, -R5 ;  /* 0x0000000108097824 */ /* 0x000fe200078e0a05 */
[----:B------:R-:W-:-:S03]  /*7270*/  LEA.HI R12, R6, R11, RZ, 0x3 ;  /* 0x0000000b060c7211 */ /* 0x000fc600078f18ff */
[----:B------:R-:W-:Y:S01]  /*7280*/  IMAD R6, R13, -0x10, R14 ;  /* 0xfffffff00d067824 */ /* 0x000fe200078e020e */
[----:B------:R-:W-:Y:S02]  /*7290*/  LOP3.LUT R12, R12, 0xfffffff8, RZ, 0xc0, !PT ;  /* 0xfffffff80c0c7812 */ /* 0x000fe400078ec0ff */
[----:B------:R-:W-:Y:S02]  /*72a0*/  LEA.HI R13, R7, R8, RZ, 0x2 ;  /* 0x00000008070d7211 */ /* 0x000fe400078f10ff */
[----:B------:R-:W-:Y:S02]  /*72b0*/  IADD3 R6, R6, R12, -R11 ;  /* 0x0000000c06067210 */ /* 0x000fe40007ffe80b */
[----:B------:R-:W-:-:S05]  /*72c0*/  LOP3.LUT R13, R13, 0xfffffffc, RZ, 0xc0, !PT ;  /* 0xfffffffc0d0d7812 */ /* 0x000fca00078ec0ff */
[----:B------:R-:W-:Y:S01]  /*72d0*/  IMAD.IADD R8, R8, 0x1, -R13 ;  /* 0x0000000108087824 */ /* 0x000fe200078e0a0d */
[C---:B--2---:R-:W-:Y:S01]  /*72e0*/  IADD3 R17, R10.reuse, -0x80, RZ ;  /* 0xffffff800a117810 */ /* 0x044fe20007ffe0ff */
[----:B-1----:R-:W-:-:S03]  /*72f0*/  VIADD R18, R10, 0xffffff80 ;  /* 0xffffff800a127836 */ /* 0x002fc60000000000 */
[----:B------:R-:W-:-:S04]  /*7300*/  SHF.R.S32.HI R17, RZ, 0x1f, R17 ;  /* 0x0000001fff117819 */ /* 0x000fc80000011411 */
[----:B------:R-:W-:-:S04]  /*7310*/  LEA.HI R17, R17, R18, RZ, 0x7 ;  /* 0x0000001211117211 */ /* 0x000fc800078f38ff */
[----:B------:R-:W-:-:S04]  /*7320*/  SHF.R.S32.HI R17, RZ, 0x7, R17 ;  /* 0x00000007ff117819 */ /* 0x000fc80000011411 */
[----:B------:R-:W-:-:S04]  /*7330*/  LEA.HI R10, R17, R17, RZ, 0x1 ;  /* 0x00000011110a7211 */ /* 0x000fc800078f08ff */
[----:B------:R-:W-:Y:S02]  /*7340*/  LOP3.LUT R5, R10, 0xfffffffe, RZ, 0xc0, !PT ;  /* 0xfffffffe0a057812 */ /* 0x000fe400078ec0ff */
[----:B------:R-:W-:Y:S02]  /*7350*/  SHF.R.S32.HI R10, RZ, 0x1f, R9 ;  /* 0x0000001fff0a7819 */ /* 0x000fe40000011409 */
[----:B------:R-:W-:Y:S01]  /*7360*/  IADD3 R5, R17, -R5, RZ ;  /* 0x8000000511057210 */ /* 0x000fe20007ffe0ff */
[----:B------:R-:W-:Y:S01]  /*7370*/  IMAD.MOV.U32 R17, RZ, RZ, R15 ;  /* 0x000000ffff117224 */ /* 0x000fe200078e000f */
[CC--:B------:R-:W-:Y:S02]  /*7380*/  LEA.HI R7, R10.reuse, R9.reuse, RZ, 0x3 ;  /* 0x000000090a077211 */ /* 0x0c0fe400078f18ff */
[----:B------:R-:W-:Y:S01]  /*7390*/  LEA.HI R11, R10, R9, RZ, 0x2 ;  /* 0x000000090a0b7211 */ /* 0x000fe200078f10ff */
[----:B------:R-:W-:Y:S01]  /*73a0*/  IMAD R9, R5, -0x40, R6 ;  /* 0xffffffc005097824 */ /* 0x000fe200078e0206 */
[----:B------:R-:W-:-:S02]  /*73b0*/  SHF.R.S32.HI R10, RZ, 0x3, R7 ;  /* 0x00000003ff0a7819 */ /* 0x000fc40000011407 */
[----:B------:R-:W-:Y:S02]  /*73c0*/  SHF.R.S32.HI R7, RZ, 0x1f, R7 ;  /* 0x0000001fff077819 */ /* 0x000fe40000011407 */
[----:B------:R-:W-:Y:S02]  /*73d0*/  SHF.R.S32.HI R12, RZ, 0x2, R11 ;  /* 0x00000002ff0c7819 */ /* 0x000fe4000001140b */
[----:B------:R-:W-:Y:S02]  /*73e0*/  LEA.HI R7, R7, R10, RZ, 0x4 ;  /* 0x0000000a07077211 */ /* 0x000fe400078f20ff */
[----:B------:R-:W-:Y:S01]  /*73f0*/  LEA.HI R11, R11, R12, RZ, 0x1 ;  /* 0x0000000c0b0b7211 */ /* 0x000fe200078f08ff */
[C---:B------:R-:W-:Y:S01]  /*7400*/  VIADD R13, R12.reuse, 0x10 ;  /* 0x000000100c0d7836 */ /* 0x040fe20000000000 */
[----:B------:R-:W-:Y:S02]  /*7410*/  IADD3 R5, R12, 0x8, RZ ;  /* 0x000000080c057810 */ /* 0x000fe40007ffe0ff */
[----:B------:R-:W-:-:S02]  /*7420*/  LOP3.LUT R7, R7, 0x1ffffff0, RZ, 0xc0, !PT ;  /* 0x1ffffff007077812 */ /* 0x000fc400078ec0ff */
[----:B------:R-:W-:Y:S02]  /*7430*/  LOP3.LUT R11, R11, 0xfffffffe, RZ, 0xc0, !PT ;  /* 0xfffffffe0b0b7812 */ /* 0x000fe400078ec0ff */
[----:B------:R-:W-:Y:S01]  /*7440*/  LEA.HI R6, R5, R5, RZ, 0x1 ;  /* 0x0000000505067211 */ /* 0x000fe200078f08ff */
[----:B------:R-:W-:Y:S01]  /*7450*/  IMAD.IADD R10, R10, 0x1, -R7 ;  /* 0x000000010a0a7824 */ /* 0x000fe200078e0a07 */
[C---:B------:R-:W-:Y:S01]  /*7460*/  IADD3 R11, R12.reuse, -R11, RZ ;  /* 0x8000000b0c0b7210 */ /* 0x040fe20007ffe0ff */
[----:B------:R-:W-:Y:S01]  /*7470*/  VIADD R12, R12, 0x18 ;  /* 0x000000180c0c7836 */ /* 0x000fe20000000000 */
[----:B------:R-:W-:Y:S02]  /*7480*/  LOP3.LUT R14, R6, 0xfffffffe, RZ, 0xc0, !PT ;  /* 0xfffffffe060e7812 */ /* 0x000fe400078ec0ff */
[----:B------:R-:W-:Y:S01]  /*7490*/  LEA.HI R15, R13, R13, RZ, 0x1 ;  /* 0x0000000d0d0f7211 */ /* 0x000fe200078f08ff */
[----:B------:R-:W-:Y:S01]  /*74a0*/  IMAD R7, R10, 0x8, R11 ;  /* 0x000000080a077824 */ /* 0x000fe200078e020b */
[----:B------:R-:W-:-:S02]  /*74b0*/  IADD3 R14, R5, -R14, RZ ;  /* 0x8000000e050e7210 */ /* 0x000fc40007ffe0ff */
[--C-:B------:R-:W-:Y:S02]  /*74c0*/  SHF.R.S32.HI R5, RZ, 0x1, R6.reuse ;  /* 0x00000001ff057819 */ /* 0x100fe40000011406 */
[----:B------:R-:W-:Y:S01]  /*74d0*/  LOP3.LUT R18, R15, 0xfffffffe, RZ, 0xc0, !PT ;  /* 0xfffffffe0f127812 */ /* 0x000fe200078ec0ff */
[----:B------:R1:W-:Y:S01]  /*74e0*/  STL [R1+0x4c], R7 ;  /* 0x00004c0701007387 */ /* 0x0003e20000100800 */
[----:B------:R-:W-:Y:S02]  /*74f0*/  SHF.R.S32.HI R6, RZ, 0x1f, R6 ;  /* 0x0000001fff067819 */ /* 0x000fe40000011406 */
[--C-:B------:R-:W-:Y:S01]  /*7500*/  SHF.R.S32.HI R11, RZ, 0x1, R15.reuse ;  /* 0x00000001ff0b7819 */ /* 0x100fe2000001140f */
[----:B------:R-:W-:Y:S01]  /*7510*/  IMAD.IADD R18, R13, 0x1, -R18 ;  /* 0x000000010d127824 */ /* 0x000fe200078e0a12 */
[----:B------:R-:W-:Y:S02]  /*7520*/  SHF.R.S32.HI R10, RZ, 0x1f, R15 ;  /* 0x0000001fff0a7819 */ /* 0x000fe4000001140f */
[----:B------:R-:W-:-:S02]  /*7530*/  LEA.HI R6, R6, R5, RZ, 0x4 ;  /* 0x0000000506067211 */ /* 0x000fc400078f20ff */
[----:B-1----:R-:W-:-:S04]  /*7540*/  LEA.HI R7, R12, R12, RZ, 0x1 ;  /* 0x0000000c0c077211 */ /* 0x002fc800078f08ff */
[--C-:B------:R-:W-:Y:S02]  /*7550*/  SHF.R.S32.HI R13, RZ, 0x1, R7.reuse ;  /* 0x00000001ff0d7819 */ /* 0x100fe40000011407 */
[----:B------:R-:W-:Y:S02]  /*7560*/  SHF.R.S32.HI R20, RZ, 0x1f, R7 ;  /* 0x0000001fff147819 */ /* 0x000fe40000011407 */
[----:B------:R-:W-:Y:S02]  /*7570*/  LOP3.LUT R15, R7, 0xfffffffe, RZ, 0xc0, !PT ;  /* 0xfffffffe070f7812 */ /* 0x000fe400078ec0ff */
[----:B------:R-:W-:Y:S02]  /*7580*/  LEA.HI R7, R10, R11, RZ, 0x4 ;  /* 0x0000000b0a077211 */ /* 0x000fe400078f20ff */
[----:B------:R-:W-:Y:S01]  /*7590*/  LOP3.LUT R10, R6, 0x1ffffff0, RZ, 0xc0, !PT ;  /* 0x1ffffff0060a7812 */ /* 0x000fe200078ec0ff */
[----:B------:R-:W-:Y:S01]  /*75a0*/  IMAD.IADD R15, R12, 0x1, -R15 ;  /* 0x000000010c0f7824 */ /* 0x000fe200078e0a0f */
[----:B------:R-:W-:-:S02]  /*75b0*/  LOP3.LUT R12, R7, 0x1ffffff0, RZ, 0xc0, !PT ;  /* 0x1ffffff0070c7812 */ /* 0x000fc400078ec0ff */
[----:B------:R-:W-:Y:S01]  /*75c0*/  LEA R6, R17, R16, 0xd ;  /* 0x0000001011067211 */ /* 0x000fe200078e68ff */
[----:B------:R-:W-:Y:S01]  /*75d0*/  IMAD.IADD R7, R5, 0x1, -R10 ;  /* 0x0000000105077824 */ /* 0x000fe200078e0a0a */
[----:B------:R-:W-:Y:S01]  /*75e0*/  LEA.HI R20, R20, R13, RZ, 0x4 ;  /* 0x0000000d14147211 */ /* 0x000fe200078f20ff */
[----:B------:R-:W-:Y:S01]  /*75f0*/  IMAD.IADD R11, R11, 0x1, -R12 ;  /* 0x000000010b0b7824 */ /* 0x000fe200078e0a0c */
[----:B------:R-:W-:Y:S01]  /*7600*/  IADD3 R17, R8, 0x8, RZ ;  /* 0x0000000808117810 */ /* 0x000fe20007ffe0ff */
[C---:B------:R-:W-:Y:S01]  /*7610*/  VIADD R10, R6.reuse, 0x4000 ;  /* 0x00004000060a7836 */ /* 0x040fe20000000000 */
[----:B------:R-:W-:Y:S01]  /*7620*/  LEA R7, R7, R14, 0x3 ;  /* 0x0000000e07077211 */ /* 0x000fe200078e18ff */
[----:B------:R-:W-:Y:S01]  /*7630*/  VIADD R5, R6, 0x20c00 ;  /* 0x00020c0006057836 */ /* 0x000fe20000000000 */
[----:B------:R-:W-:Y:S02]  /*7640*/  LOP3.LUT R20, R20, 0x1ffffff0, RZ, 0xc0, !PT ;  /* 0x1ffffff014147812 */ /* 0x000fe400078ec0ff */
[----:B------:R-:W-:Y:S01]  /*7650*/  SHF.R.U32.HI R6, RZ, 0x4, R6 ;  /* 0x00000004ff067819 */ /* 0x000fe20000011606 */
[----:B------:R1:W-:Y:S01]  /*7660*/  STL [R1+0x44], R7 ;  /* 0x0000440701007387 */ /* 0x0003e20000100800 */
[----:B------:R-:W-:-:S02]  /*7670*/  SHF.R.U32.HI R10, RZ, 0x4, R10 ;  /* 0x00000004ff0a7819 */ /* 0x000fc4000001160a */
[----:B------:R-:W-:Y:S02]  /*7680*/  SHF.R.U32.HI R5, RZ, 0x4, R5 ;  /* 0x00000004ff057819 */ /* 0x000fe40000011605 */
[----:B------:R-:W-:Y:S02]  /*7690*/  IADD3 R20, R13, -R20, RZ ;  /* 0x800000140d147210 */ /* 0x000fe40007ffe0ff */
        /* <DEDUP_REMOVED lines=8> */
[----:B------:R-:W-:Y:S01]  /*7720*/  LOP3.LUT R5, R5, 0x10000, RZ, 0xfc, !PT ;  /* 0x0001000005057812 */ /* 0x000fe200078efcff */
[----:B------:R-:W-:Y:S01]  /*7730*/  IMAD.MOV.U32 R15, RZ, RZ, 0x40000040 ;  /* 0x40000040ff0f7424 */ /* 0x000fe200078e00ff */
[----:B------:R-:W-:Y:S01]  /*7740*/  IADD3 R17, R8, 0x14, RZ ;  /* 0x0000001408117810 */ /* 0x000fe20007ffe0ff */
[----:B------:R2:W-:Y:S04]  /*7750*/  STL [R1+0x3c], R12 ;  /* 0x00003c0c01007387 */ /* 0x0005e80000100800 */
[----:B------:R3:W-:Y:S01]  /*7760*/  STL [R1+0x50], R5 ;  /* 0x0000500501007387 */ /* 0x0007e20000100800 */
[----:B-1----:R-:W-:-:S02]  /*7770*/  LOP3.LUT R7, R6, 0x10000, RZ, 0xfc, !PT ;  /* 0x0001000006077812 */ /* 0x002fc400078efcff */
[----:B------:R-:W-:Y:S02]  /*7780*/  LOP3.LUT R6, R10, 0x10000, RZ, 0xfc, !PT ;  /* 0x000100000a067812 */ /* 0x000fe400078efcff */
[C---:B------:R-:W-:Y:S01]  /*7790*/  IADD3 R20, R7.reuse, 0x4, RZ ;  /* 0x0000000407147810 */ /* 0x040fe20007ffe0ff */
[----:B------:R-:W-:Y:S01]  /*77a0*/  VIADD R18, R7, 0x6 ;  /* 0x0000000607127836 */ /* 0x000fe20000000000 */
[C---:B--2---:R-:W-:Y:S01]  /*77b0*/  IADD3 R12, R6.reuse, 0x4, RZ ;  /* 0x00000004060c7810 */ /* 0x044fe20007ffe0ff */
[C---:B------:R-:W-:Y:S01]  /*77c0*/  VIADD R10, R6.reuse, 0x6 ;  /* 0x00000006060a7836 */ /* 0x040fe20000000000 */
[----:B------:R1:W-:Y:S01]  /*77d0*/  STL [R1+0x8], R6 ;  /* 0x0000080601007387 */ /* 0x0003e20000100800 */
[----:B------:R-:W-:Y:S02]  /*77e0*/  VIADD R14, R6, 0x2 ;  /* 0x00000002060e7836 */ /* 0x000fe40000000000 */
[C---:B---3--:R-:W-:Y:S01]  /*77f0*/  VIADD R5, R8.reuse, 0x4 ;  /* 0x0000000408057836 */ /* 0x048fe20000000000 */
[----:B------:R2:W-:Y:S01]  /*7800*/  STL.64 [R1+0x30], R20 ;  /* 0x0000301401007387 */ /* 0x0005e20000100a00 */
[----:B------:R-:W-:-:S02]  /*7810*/  VIADD R5, R8, 0x10 ;  /* 0x0000001008057836 */ /* 0x000fc40000000000 */
[C---:B------:R-:W-:Y:S01]  /*7820*/  VIADD R5, R8.reuse, 0x1c ;  /* 0x0000001c08057836 */ /* 0x040fe20000000000 */
[----:B------:R2:W-:Y:S01]  /*7830*/  STL.64 [R1+0x28], R18 ;  /* 0x0000281201007387 */ /* 0x0005e20000100a00 */
[----:B-1----:R-:W-:-:S03]  /*7840*/  VIADD R6, R8, 0xc ;  /* 0x0000000c08067836 */ /* 0x002fc60000000000 */
[----:B------:R2:W-:Y:S01]  /*7850*/  STL.64 [R1+0x10], R10 ;  /* 0x0000100a01007387 */ /* 0x0005e20000100a00 */
[----:B------:R-:W-:-:S03]  /*7860*/  VIADD R6, R8, 0x18 ;  /* 0x0000001808067836 */ /* 0x000fc60000000000 */
[----:B------:R2:W-:Y:S04]  /*7870*/  STL.64 [R1+0x20], R14 ;  /* 0x0000200e01007387 */ /* 0x0005e80000100a00 */
[----:B------:R2:W-:Y:S02]  /*7880*/  STL.64 [R1+0x18], R12 ;  /* 0x0000180c01007387 */ /* 0x0005e40000100a00 */
.L_x_2267:
[----:B------:R-:W-:-:S06]  /*7890*/  ULOP3.LUT UR4, UR36, 0x1, URZ, 0xfc, !UPT ;  /* 0x0000000124047892 */ /* 0x000fcc000f8efc3f */
[----:B------:R-:W-:-:S05]  /*78a0*/  IMAD.U32 R5, RZ, RZ, UR4 ;  /* 0x00000004ff057e24 */ /* 0x000fca000f8e00ff */
[----:B------:R-:W-:-:S13]  /*78b0*/  ISETP.NE.AND P0, PT, R5, 0x3, PT ;  /* 0x000000030500780c */ /* 0x000fda0003f05270 */
[----:B------:R-:W-:Y:S05]  /*78c0*/  @!P0 BRA `(.L_x_2257) ;  /* 0x0000000000048947 */ /* 0x000fea0003800000 */
[----:B------:R-:W-:Y:S01]  /*78d0*/  BPT.TRAP 0x1 ;  /* 0x000000040000795c */ /* 0x000fe20000300000 */
.L_x_2257:
[----:B------:R-:W-:Y:S02]  /*78e0*/  LEA R6, R0, R16, 0x3 ;  /* 0x0000001000067211 */ /* 0x000fe400078e18ff */
[----:B--2---:R-:W-:-:S04]  /*78f0*/  SHF.L.U32 R21, R4, 0x1f, RZ ;  /* 0x0000001f04157819 */ /* 0x004fc800000006ff */
[----:B------:R1:W2:Y:S01]  /*7900*/  SYNCS.PHASECHK.TRANS64.TRYWAIT P1, [R6+URZ+0x30c10], R21 ;  /* 0x030c1015060075a7 */ /* 0x0002a2000802017f */
[----:B------:R-:W-:Y:S05]  /*7910*/  @!P0 BRA `(.L_x_2258) ;  /* 0x0000000000048947 */ /* 0x000fea0003800000 */
[----:B------:R-:W-:Y:S01]  /*7920*/  BPT.TRAP 0x1 ;  /* 0x000000040000795c */ /* 0x000fe20000300000 */
.L_x_2258:
[----:B------:R-:W-:-:S05]  /*7930*/  VIADD R5, R16, 0x10000 ;  /* 0x0001000010057836 */ /* 0x000fca0000000000 */
[----:B------:R-:W-:-:S04]  /*7940*/  SHF.R.U32.HI R5, RZ, 0x4, R5 ;  /* 0x00000004ff057819 */ /* 0x000fc80000011605 */
[----:B------:R-:W-:-:S04]  /*7950*/  LOP3.LUT R5, R5, 0x3fff, RZ, 0xc0, !PT ;  /* 0x00003fff05057812 */ /* 0x000fc800078ec0ff */
[----:B------:R-:W-:Y:S01]  /*7960*/  LOP3.LUT R11, R5, 0x10000, RZ, 0xfc, !PT ;  /* 0x00010000050b7812 */ /* 0x000fe200078efcff */
[----:B--2---:R-:W-:Y:S06]  /*7970*/  @P1 BRA `(.L_x_2259) ;  /* 0x0000000000081947 */ /* 0x004fec0003800000 */
[----:B------:R-:W2:Y:S02]  /*7980*/  SYNCS.PHASECHK.TRANS64.TRYWAIT P1, [R6+URZ+0x30c10], R21 ;  /* 0x030c1015060075a7 */ /* 0x000ea4000802017f */
[----:B--2---:R-:W-:Y:S05]  /*7990*/  @!P1 BRA `(.L_x_2260) ;  /* 0x000000f400309947 */ /* 0x004fea0003800000 */
.L_x_2259:
[----:B------:R-:W3:Y:S01]  /*79a0*/  LDL.64 R22, [R1+0x30] ;  /* 0x0000300001167983 */ /* 0x000ee20000100a00 */
[----:B------:R-:W-:Y:S01]  /*79b0*/  IMAD R11, R0, 0x400, R11 ;  /* 0x00000400000b7824 */ /* 0x000fe200078e020b */
        /* <DEDUP_REMOVED lines=11> */
[----:B------:R-:W-:Y:S01]  /*7a70*/  IMAD.MOV.U32 R11, RZ, RZ, 0x40000040 ;  /* 0x40000040ff0b7424 */ /* 0x000fe200078e00ff */
[----:B------:R-:W-:Y:S01]  /*7a80*/  IADD3 R10, R7, 0x2, RZ ;  /* 0x00000002070a7810 */ /* 0x000fe20007ffe0ff */
[----:B------:R-:W2:Y:S03]  /*7a90*/  LDL R14, [R1+0x40] ;  /* 0x00004000010e7983 */ /* 0x000ea60000100800 */
[----:B------:R-:W-:-:S02]  /*7aa0*/  R2UR UR8, R10 ;  /* 0x000000000a0872ca */ /* 0x000fc400000e0000 */
        /* <DEDUP_REMOVED lines=19> */
[C---:B-----5:R-:W-:Y:S02]  /*7be0*/  IMAD R10, R0.reuse, 0x80, R15 ;  /* 0x00000080000a7824 */ /* 0x060fe400078e020f */
[C---:B--2---:R-:W-:Y:S01]  /*7bf0*/  IMAD R18, R0.reuse, 0x80, R13 ;  /* 0x0000008000127824 */ /* 0x044fe200078e020d */
[C---:B------:R-:W-:Y:S01]  /*7c00*/  LEA R12, R0.reuse, R12, 0x7 ;  /* 0x0000000c000c7211 */ /* 0x040fe200078e38ff */
[----:B------:R-:W-:Y:S01]  /*7c10*/  IMAD R14, R0, 0x80, R14 ;  /* 0x00000080000e7824 */ /* 0x000fe200078e020e */
[----:B------:R-:W-:-:S03]  /*7c20*/  LEA R15, R3, R10, 0x1 ;  /* 0x0000000a030f7211 */ /* 0x000fc600078e08ff */
[C---:B------:R-:W-:Y:S01]  /*7c30*/  IMAD R11, R3.reuse, 0x2, R12 ;  /* 0x00000002030b7824 */ /* 0x040fe200078e020c */
[C---:B------:R-:W-:Y:S01]  /*7c40*/  LEA R19, R3.reuse, R18, 0x1 ;  /* 0x0000001203137211 */ /* 0x040fe200078e08ff */
[----:B------:R-:W-:Y:S02]  /*7c50*/  IMAD R17, R3, 0x2, R14 ;  /* 0x0000000203117824 */ /* 0x000fe400078e020e */
        /* <DEDUP_REMOVED lines=19> */
.L_x_2261:
[----:B------:R1:W1:Y:S01]  /*7d90*/  SYNCS.PHASECHK.TRANS64.TRYWAIT P1, [R6+URZ+0x30c30], R21 ;  /* 0x030c3015060075a7 */ /* 0x000262000802017f */
[----:B------:R-:W-:Y:S05]  /*7da0*/  @!P0 BRA `(.L_x_2262) ;  /* 0x0000000000048947 */ /* 0x000fea0003800000 */
[----:B------:R-:W-:Y:S01]  /*7db0*/  BPT.TRAP 0x1 ;  /* 0x000000040000795c */ /* 0x000fe20000300000 */
.L_x_2262:
[----:B-1----:R-:W-:Y:S05]  /*7dc0*/  @P1 BRA `(.L_x_2263) ;  /* 0x0000000000081947 */ /* 0x002fea0003800000 */
[----:B------:R-:W1:Y:S02]  /*7dd0*/  SYNCS.PHASECHK.TRANS64.TRYWAIT P1, [R6+URZ+0x30c30], R21 ;  /* 0x030c3015060075a7 */ /* 0x000e64000802017f */
[----:B-1----:R-:W-:Y:S05]  /*7de0*/  @!P1 BRA `(.L_x_2264) ;  /* 0x000000f000309947 */ /* 0x002fea0003800000 */
.L_x_2263:
        /* <DEDUP_REMOVED lines=85> */
[C---:B------:R-:W-:Y:S01]  /*8340*/  IADD3 R223, R8.reuse, 0x4, RZ ;  /* 0x0000000408df7810 */ /* 0x040fe20007ffe0ff */
        /* <DEDUP_REMOVED lines=14> */
[----:B------:R-:W-:Y:S01]  /*8430*/  VIADD R213, R8, 0xc ;  /* 0x0000000c08d57836 */ /* 0x000fe20000000000 */
[----:B------:R-:W4:Y:S02]  /*8440*/  MUFU.TANH R23, R23 ;  /* 0x0000001700177308 */ /* 0x000f240000002400 */
[----:B------:R1:W-:Y:S01]  /*8450*/  STL [R1+0x70], R2 ;  /* 0x0000700201007387 */ /* 0x0003e20000100800 */
[----:B------:R-:W-:-:S02]  /*8460*/  ISETP.GT.AND P2, PT, R9, RZ, PT ;  /* 0x000000ff0900720c */ /* 0x000fc40003f44270 */
[----:B------:R-:W-:-:S03]  /*8470*/  ISETP.GT.AND P1, PT, R9, 0x8, PT ;  /* 0x000000080900780c */ /* 0x000fc60003f24270 */
[----:B------:R-:W4:Y:S01]  /*8480*/  MUFU.TANH R205, R205 ;  /* 0x000000cd00cd7308 */ /* 0x000f220000002400 */
[----:B-1----:R-:W2:Y:S01]  /*8490*/  LDL.64 R2, [R1+0x20] ;  /* 0x0000200001027983 */ /* 0x002ea20000100a00 */
[----:B------:R-:W-:Y:S01]  /*84a0*/  WARPGROUP.ARRIVE ;  /* 0x00000000000079c5 */ /* 0x000fe20000000000 */
[C---:B------:R-:W-:Y:S01]  /*84b0*/  VIADD R217, R8.reuse, 0x14 ;  /* 0x0000001408d97836 */ /* 0x040fe20000000000 */
[----:B------:R-:W-:-:S04]  /*84c0*/  IADD3 R220, R8, 0x10, RZ ;  /* 0x0000001008dc7810 */ /* 0x000fc80007ffe0ff */
        /* <DEDUP_REMOVED lines=12> */
[----:B------:R-:W-:-:S05]  /*8590*/  ULDC UR5, c[0x0][0x744] ;  /* 0x0001d10000057ab9 */ /* 0x000fca0000000800 */
[----:B------:R-:W1:Y:S01]  /*85a0*/  MUFU.TANH R206, R206 ;  /* 0x000000ce00ce7308 */ /* 0x000e620000002400 */
[----:B------:R-:W-:Y:S01]  /*85b0*/  UMOV UR14, UR4 ;  /* 0x00000004000e7c82 */ /* 0x000fe20008000000 */
[----:B------:R-:W-:-:S06]  /*85c0*/  VIADD R214, R8, 0x18 ;  /* 0x0000001808d67836 */ /* 0x000fcc0000000000 */
        /* <DEDUP_REMOVED lines=64> */
[----:B------:R-:W3:Y:S01]  /*89d0*/  MUFU.TANH R225, R225 ;  /* 0x000000e100e17308 */ /* 0x000ee20000002400 */
[--C-:B------:R-:W-:Y:S01]  /*89e0*/  FFMA.FTZ R96, R96, UR5, -R95.reuse ;  /* 0x0000000560607c23 */ /* 0x100fe2000801085f */
[----:B------:R-:W-:-:S06]  /*89f0*/  FFMA.FTZ R95, R97, UR5, -R95 ;  /* 0x00000005615f7c23 */ /* 0x000fcc000801085f */
[----:B------:R1:W-:Y:S01]  /*8a00*/  MUFU.TANH R159, R107 ;  /* 0x0000006b009f7308 */ /* 0x0003e20000002400 */
[----:B------:R-:W-:Y:S01]  /*8a10*/  FSEL R97, R204, -INF , P2 ;  /* 0xff800000cc617808 */ /* 0x000fe20001000000 */
[----:B-1----:R1:W3:Y:S06]  /*8a20*/  SHFL.IDX PT, R107, R18, R214, 0x1f ;  /* 0x00001fd6126b7589 */ /* 0x0022ec00000e0000 */
[----:B------:R-:W3:Y:S01]  /*8a30*/  MUFU.TANH R88, R88 ;  /* 0x0000005800587308 */ /* 0x000ee20000002400 */
[----:B------:R-:W-:-:S07]  /*8a40*/  FSEL R102, R206, -INF , P1 ;  /* 0xff800000ce667808 */ /* 0x000fce0000800000 */
[----:B------:R2:W-:Y:S01]  /*8a50*/  MUFU.TANH R144, R123 ;  /* 0x0000007b00907308 */ /* 0x0005e20000002400 */
[----:B------:R-:W-:Y:S07]  /*8a60*/  SHFL.IDX PT, R139, R10, R214, 0x1f ;  /* 0x00001fd60a8b7589 */ /* 0x000fee00000e0000 */
[----:B------:R-:W3:Y:S01]  /*8a70*/  MUFU.TANH R226, R226 ;  /* 0x000000e200e27308 */ /* 0x000ee20000002400 */
[----:B--2---:R-:W2:Y:S01]  /*8a80*/  SHFL.IDX PT, R123, R10, R230, 0x1f ;  /* 0x00001fe60a7b7589 */ /* 0x004ea200000e0000 */
[----:B------:R-:W-:-:S06]  /*8a90*/  FFMA.FTZ R97, R97, UR5, -R104 ;  /* 0x0000000561617c23 */ /* 0x000fcc0008010868 */
[----:B------:R-:W2:Y:S01]  /*8aa0*/  MUFU.TANH R237, R237 ;  /* 0x000000ed00ed7308 */ /* 0x000ea20000002400 */
[----:B------:R-:W-:-:S07]  /*8ab0*/  FFMA.FTZ R104, R102, UR5, -R104 ;  /* 0x0000000566687c23 */ /* 0x000fce0008010868 */
[----:B------:R-:W-:Y:S01]  /*8ac0*/  MUFU.TANH R92, R92 ;  /* 0x0000005c005c7308 */ /* 0x000fe20000002400 */
[----:B------:R-:W-:-:S07]  /*8ad0*/  FSEL R102, R207, -INF , P2 ;  /* 0xff800000cf667808 */ /* 0x000fce0001000000 */
[----:B------:R4:W-:Y:S01]  /*8ae0*/  MUFU.TANH R145, R121 ;  /* 0x0000007900917308 */ /* 0x0009e20000002400 */
[----:B-1----:R-:W-:Y:S01]  /*8af0*/  FSEL R18, R228, -INF , P1 ;  /* 0xff800000e4127808 */ /* 0x002fe20000800000 */
[----:B------:R-:W-:Y:S06]  /*8b00*/  SHFL.IDX PT, R212, R10, R213, 0x1f ;  /* 0x00001fd50ad47589 */ /* 0x000fec00000e0000 */
[----:B------:R1:W-:Y:S01]  /*8b10*/  MUFU.TANH R4, R131 ;  /* 0x0000008300047308 */ /* 0x0003e20000002400 */
[----:B----4-:R-:W4:Y:S01]  /*8b20*/  SHFL.IDX PT, R121, R10, R8, 0x1f ;  /* 0x00001f080a797589 */ /* 0x010f2200000e0000 */
[----:B------:R-:W-:-:S06]  /*8b30*/  FSEL R108, R235, -INF , P2 ;  /* 0xff800000eb6c7808 */ /* 0x000fcc0001000000 */
[----:B------:R-:W4:Y:S01]  /*8b40*/  MUFU.TANH R231, R231 ;  /* 0x000000e700e77308 */ /* 0x000f220000002400 */
[----:B-1----:R-:W1:Y:S07]  /*8b50*/  SHFL.IDX PT, R131, R14, R230, 0x1f ;  /* 0x00001fe60e837589 */ /* 0x002e6e00000e0000 */
[----:B------:R-:W1:Y:S01]  /*8b60*/  MUFU.TANH R89, R89 ;  /* 0x0000005900597308 */ /* 0x000e620000002400 */
[----:B------:R-:W1:Y:S07]  /*8b70*/  SHFL.IDX PT, R135, R14, R8, 0x1f ;  /* 0x00001f080e877589 */ /* 0x000e6e00000e0000 */
[----:B------:R3:W-:Y:S01]  /*8b80*/  MUFU.TANH R163, R103 ;  /* 0x0000006700a37308 */ /* 0x0007e20000002400 */
[----:B------:R-:W-:-:S02]  /*8b90*/  WARPGROUP.DEPBAR.LE gsb0, 0x0 ;  /* 0x00008000000079c5 */ /* 0x000fc40000010000 */
[----:B------:R-:W-:Y:S01]  /*8ba0*/  LDS R227, [R15+0x400] ;  /* 0x000400000fe37984 */ /* 0x000fe20000000800 */
[----:B---3--:R-:W-:-:S04]  /*8bb0*/  FSEL R103, R208, -INF , P2 ;  /* 0xff800000d0677808 */ /* 0x008fc80001000000 */
[----:B------:R3:W-:Y:S01]  /*8bc0*/  MUFU.TANH R160, R105 ;  /* 0x0000006900a07308 */ /* 0x0007e20000002400 */
[----:B------:R-:W-:Y:S01]  /*8bd0*/  FFMA.FTZ R102, R102, UR5, -R101 ;  /* 0x0000000566667c23 */ /* 0x000fe20008010865 */
[----:B------:R-:W-:Y:S01]  /*8be0*/  FFMA.FTZ R108, R108, UR5, -R106 ;  /* 0x000000056c6c7c23 */ /* 0x000fe2000801086a */
[----:B------:R-:W1:Y:S01]  /*8bf0*/  SHFL.IDX PT, R211, R10, R220, 0x1f ;  /* 0x00001fdc0ad37589 */ /* 0x000e6200000e0000 */
[--C-:B------:R-:W-:Y:S01]  /*8c00*/  FFMA.FTZ R103, R103, UR5, -R100.reuse ;  /* 0x0000000567677c23 */ /* 0x100fe20008010864 */
[----:B------:R-:W-:-:S03]  /*8c10*/  FFMA.FTZ R100, R18, UR5, -R100 ;  /* 0x0000000512647c23 */ /* 0x000fc60008010864 */
[----:B------:R2:W-:Y:S01]  /*8c20*/  MUFU.TANH R157, R110 ;  /* 0x0000006e009d7308 */ /* 0x0005e20000002400 */
[----:B---3--:R-:W-:-:S07]  /*8c30*/  FSEL R105, R209, -INF , P1 ;  /* 0xff800000d1697808 */ /* 0x008fce0000800000 */
[----:B------:R-:W3:Y:S01]  /*8c40*/  MUFU.TANH R91, R91 ;  /* 0x0000005b005b7308 */ /* 0x000ee20000002400 */
[----:B--2---:R-:W-:Y:S01]  /*8c50*/  FSEL R110, R225, -INF , P1 ;  /* 0xff800000e16e7808 */ /* 0x004fe20000800000 */
[----:B------:R-:W-:Y:S01]  /*8c60*/  FFMA.FTZ R101, R105, UR5, -R101 ;  /* 0x0000000569657c23 */ /* 0x000fe20008010865 */
[----:B------:R-:W-:-:S05]  /*8c70*/  FSEL R18, R88, -INF , P2 ;  /* 0xff80000058127808 */ /* 0x000fca0001000000 */
[----:B------:R2:W-:Y:S01]  /*8c80*/  MUFU.TANH R5, R129 ;  /* 0x0000008100057308 */ /* 0x0005e20000002400 */
[----:B------:R-:W-:Y:S01]  /*8c90*/  FSEL R105, R226, -INF , P1 ;  /* 0xff800000e2697808 */ /* 0x000fe20000800000 */
[----:B------:R-:W-:Y:S01]  /*8ca0*/  FFMA.FTZ R106, R110, UR5, -R106 ;  /* 0x000000056e6a7c23 */ /* 0x000fe2000801086a */
[----:B------:R-:W-:Y:S01]  /*8cb0*/  FSEL R110, R237, -INF , P2 ;  /* 0xff800000ed6e7808 */ /* 0x000fe20001000000 */
[----:B------:R-:W-:-:S04]  /*8cc0*/  FFMA.FTZ R18, R18, UR5, -R107 ;  /* 0x0000000512127c23 */ /* 0x000fc8000801086b */
[----:B------:R-:W3:Y:S01]  /*8cd0*/  MUFU.TANH R236, R236 ;  /* 0x000000ec00ec7308 */ /* 0x000ee20000002400 */
[----:B--2---:R-:W2:Y:S01]  /*8ce0*/  SHFL.IDX PT, R129, R14, R213, 0x1f ;  /* 0x00001fd50e817589 */ /* 0x004ea200000e0000 */
[----:B------:R-:W-:Y:S01]  /*8cf0*/  FFMA.FTZ R107, R105, UR5, -R107 ;  /* 0x00000005696b7c23 */ /* 0x000fe2000801086b */
[----:B----4-:R-:W-:-:S05]  /*8d00*/  FSEL R105, R231, -INF , P2 ;  /* 0xff800000e7697808 */ /* 0x010fca0001000000 */
[----:B------:R4:W-:Y:S01]  /*8d10*/  MUFU.TANH R141, R125 ;  /* 0x0000007d008d7308 */ /* 0x0009e20000002400 */
[----:B------:R-:W2:Y:S01]  /*8d20*/  SHFL.IDX PT, R221, R10, R217, 0x1f ;  /* 0x00001fd90add7589 */ /* 0x000ea200000e0000 */
[----:B-1----:R-:W-:Y:S01]  /*8d30*/  FSEL R109, R89, -INF , P1 ;  /* 0xff800000596d7808 */ /* 0x002fe20000800000 */
[----:B------:R-:W-:-:S05]  /*8d40*/  FFMA.FTZ R110, R110, UR5, -R123 ;  /* 0x000000056e6e7c23 */ /* 0x000fca000801087b */
[----:B------:R-:W1:Y:S01]  /*8d50*/  MUFU.TANH R94, R94 ;  /* 0x0000005e005e7308 */ /* 0x000e620000002400 */
[----:B----4-:R-:W-:Y:S01]  /*8d60*/  FSEL R125, R92, -INF , P1 ;  /* 0xff8000005c7d7808 */ /* 0x010fe20000800000 */
        /* <DEDUP_REMOVED lines=8> */
[----:B----4-:R4:W-:Y:S01]  /*8df0*/  SHFL.IDX PT, R111, R10, R223, 0x1f ;  /* 0x00001fdf0a6f7589 */ /* 0x0109e200000e0000 */
[----:B---3--:R-:W-:-:S06]  /*8e00*/  FSEL R109, R91, -INF , P2 ;  /* 0xff8000005b6d7808 */ /* 0x008fcc0001000000 */
[----:B------:R3:W-:Y:S01]  /*8e10*/  MUFU.TANH R3, R132 ;  /* 0x0000008400037308 */ /* 0x0007e20000002400 */
[----:B-1----:R-:W1:Y:S01]  /*8e20*/  SHFL.IDX PT, R127, R14, R220, 0x1f ;  /* 0x00001fdc0e7f7589 */ /* 0x002e6200000e0000 */
[----:B----4-:R-:W-:-:S06]  /*8e30*/  FSEL R10, R161, -INF , P1 ;  /* 0xff800000a10a7808 */ /* 0x010fcc0000800000 */
[----:B------:R-:W4:Y:S01]  /*8e40*/  MUFU.TANH R93, R93 ;  /* 0x0000005d005d7308 */ /* 0x000f220000002400 */
[----:B---3--:R-:W-:Y:S01]  /*8e50*/  FSEL R132, R154, -INF , P2 ;  /* 0xff8000009a847808 */ /* 0x008fe20001000000 */
[--C-:B------:R-:W-:Y:S01]  /*8e60*/  FFMA.FTZ R218, R218, UR5, -R139.reuse ;  /* 0x00000005dada7c23 */ /* 0x100fe2000801088b */
[----:B------:R-:W-:Y:S01]  /*8e70*/  FFMA.FTZ R139, R10, UR5, -R139 ;  /* 0x000000050a8b7c23 */ /* 0x000fe2000801088b */
[----:B------:R-:W-:-:S04]  /*8e80*/  FSEL R136, R158, -INF , P2 ;  /* 0xff8000009e887808 */ /* 0x000fc80001000000 */
[----:B------:R-:W3:Y:S01]  /*8e90*/  MUFU.TANH R112, R112 ;  /* 0x0000007000707308 */ /* 0x000ee20000002400 */
[--C-:B------:R-:W-:Y:S01]  /*8ea0*/  FFMA.FTZ R132, R132, UR5, -R131.reuse ;  /* 0x0000000584847c23 */ /* 0x100fe20008010883 */
[----:B------:R-:W-:Y:S01]  /*8eb0*/  FFMA.FTZ R131, R125, UR5, -R131 ;  /* 0x000000057d837c23 */ /* 0x000fe20008010883 */
[----:B------:R-:W-:Y:S01]  /*8ec0*/  FSEL R10, R157, -INF , P1 ;  /* 0xff8000009d0a7808 */ /* 0x000fe20000800000 */
[----:B------:R1:W3:Y:S04]  /*8ed0*/  SHFL.IDX PT, R125, R14, R128, 0x1f ;  /* 0x00001f800e7d7589 */ /* 0x0002e800000e0000 */
[----:B------:R2:W-:Y:S01]  /*8ee0*/  MUFU.TANH R143, R124 ;  /* 0x0000007c008f7308 */ /* 0x0005e20000002400 */
[----:B------:R-:W-:Y:S01]  /*8ef0*/  FFMA.FTZ R109, R109, UR5, -R212 ;  /* 0x000000056d6d7c23 */ /* 0x000fe200080108d4 */
[----:B------:R-:W-:Y:S01]  /*8f00*/  FSEL R234, R236, -INF , P2 ;  /* 0xff800000ecea7808 */ /* 0x000fe20001000000 */
[----:B------:R-:W-:Y:S01]  /*8f10*/  FFMA.FTZ R136, R136, UR5, -R135 ;  /* 0x0000000588887c23 */ /* 0x000fe20008010887 */
[----:B------:R-:W-:-:S04]  /*8f20*/  LEA R210, R0, R210, 0xa ;  /* 0x000000d200d27211 */ /* 0x000fc800078e50ff */
[----:B------:R4:W-:Y:S01]  /*8f30*/  MUFU.TANH R2, R133 ;  /* 0x0000008500027308 */ /* 0x0009e20000002400 */
[----:B--2---:R-:W-:Y:S01]  /*8f40*/  FSEL R124, R164, -INF , P1 ;  /* 0xff800000a47c7808 */ /* 0x004fe20000800000 */
[----:B------:R-:W-:-:S06]  /*8f50*/  FFMA.FTZ R135, R10, UR5, -R135 ;  /* 0x000000050a877c23 */ /* 0x000fcc0008010887 */
[----:B------:R-:W2:Y:S01]  /*8f60*/  MUFU.TANH R232, R232 ;  /* 0x000000e800e87308 */ /* 0x000ea20000002400 */
[----:B----4-:R-:W4:Y:S01]  /*8f70*/  SHFL.IDX PT, R133, R14, R223, 0x1f ;  /* 0x00001fdf0e857589 */ /* 0x010f2200000e0000 */
[----:B------:R-:W-:Y:S01]  /*8f80*/  FFMA.FTZ R212, R124, UR5, -R212 ;  /* 0x000000057cd47c23 */ /* 0x000fe200080108d4 */
[----:B------:R-:W-:Y:S01]  /*8f90*/  FSEL R124, R94, -INF , P1 ;  /* 0xff8000005e7c7808 */ /* 0x000fe20000800000 */
[----:B------:R-:W-:-:S04]  /*8fa0*/  FFMA.FTZ R234, R234, UR5, -R211 ;  /* 0x00000005eaea7c23 */ /* 0x000fc800080108d3 */
[----:B------:R1:W-:Y:S01]  /*8fb0*/  MUFU.TANH R6, R130 ;  /* 0x0000008200067308 */ /* 0x0003e20000002400 */
[----:B------:R-:W-:Y:S01]  /*8fc0*/  R2UR UR4, R210 ;  /* 0x00000000d20472ca */ /* 0x000fe200000e0000 */
[----:B------:R-:W-:Y:S01]  /*8fd0*/  FFMA.FTZ R211, R124, UR5, -R211 ;  /* 0x000000057cd37c23 */ /* 0x000fe200080108d3 */
[----:B------:R-:W-:Y:S01]  /*8fe0*/  FSEL R210, R93, -INF , P2 ;  /* 0xff8000005dd27808 */ /* 0x000fe20001000000 */
[----:B------:R-:W4:Y:S04]  /*8ff0*/  SHFL.IDX PT, R222, R227, R223, 0x1f ;  /* 0x00001fdfe3de7589 */ /* 0x000f2800000e0000 */
[----:B------:R3:W-:Y:S01]  /*9000*/  MUFU.EX2 R10, R121 ;  /* 0x00000079000a7308 */ /* 0x0007e20000000800 */
[----:B-1----:R-:W-:Y:S01]  /*9010*/  FSEL R130, R152, -INF , P2 ;  /* 0xff80000098827808 */ /* 0x002fe20001000000 */
[----:B------:R-:W-:Y:S01]  /*9020*/  SHFL.IDX PT, R124, R14, R217, 0x1f ;  /* 0x00001fd90e7c7589 */ /* 0x000fe200000e0000 */
[----:B------:R-:W-:-:S05]  /*9030*/  FSEL R15, R163, -INF , P1 ;  /* 0xff800000a30f7808 */ /* 0x000fca0000800000 */
[----:B------:R-:W1:Y:S01]  /*9040*/  MUFU.TANH R90, R90 ;  /* 0x0000005a005a7308 */ /* 0x000e620000002400 */
[----:B---3--:R-:W-:Y:S01]  /*9050*/  FSEL R121, R151, -INF , P1 ;  /* 0xff80000097797808 */ /* 0x008fe20000800000 */
[--C-:B------:R-:W-:Y:S01]  /*9060*/  FFMA.FTZ R130, R130, UR5, -R129.reuse ;  /* 0x0000000582827c23 */ /* 0x100fe20008010881 */
[----:B------:R-:W-:Y:S01]  /*9070*/  FSEL R128, R150, -INF , P2 ;  /* 0xff80000096807808 */ /* 0x000fe20001000000 */
[----:B------:R-:W3:Y:S02]  /*9080*/  SHFL.IDX PT, R219, R227, R8, 0x1f ;  /* 0x00001f08e3db7589 */ /* 0x000ee400000e0000 */
[----:B------:R-:W-:Y:S01]  /*9090*/  FFMA.FTZ R129, R121, UR5, -R129 ;  /* 0x0000000579817c23 */ /* 0x000fe20008010881 */
[----:B------:R-:W-:Y:S01]  /*90a0*/  FSEL R121, R112, -INF , P1 ;  /* 0xff80000070797808 */ /* 0x000fe20000800000 */
[----:B------:R-:W3:Y:S01]  /*90b0*/  SHFL.IDX PT, R214, R14, R214, 0x1f ;  /* 0x00001fd60ed67589 */ /* 0x000ee200000e0000 */
[--C-:B------:R-:W-:Y:S01]  /*90c0*/  FFMA.FTZ R210, R210, UR5, -R221.reuse ;  /* 0x00000005d2d27c23 */ /* 0x100fe200080108dd */
[----:B------:R2:W1:Y:S01]  /*90d0*/  MUFU.TANH R146, R122 ;  /* 0x0000007a00927308 */ /* 0x0004620000002400 */
[----:B------:R-:W-:Y:S01]  /*90e0*/  FFMA.FTZ R221, R15, UR5, -R221 ;  /* 0x000000050fdd7c23 */ /* 0x000fe200080108dd */
[----:B------:R4:W3:Y:S01]  /*90f0*/  SHFL.IDX PT, R229, R227, R213, 0x1f ;  /* 0x00001fd5e3e57589 */ /* 0x0008e200000e0000 */
[----:B------:R-:W-:Y:S01]  /*9100*/  FSEL R138, R160, -INF , P2 ;  /* 0xff800000a08a7808 */ /* 0x000fe20001000000 */
[--C-:B------:R-:W-:Y:S01]  /*9110*/  FFMA.FTZ R128, R128, UR5, -R127.reuse ;  /* 0x0000000580807c23 */ /* 0x100fe2000801087f */
[----:B------:R-:W-:Y:S01]  /*9120*/  FSEL R15, R159, -INF , P1 ;  /* 0xff8000009f0f7808 */ /* 0x000fe20000800000 */
[----:B------:R-:W-:Y:S01]  /*9130*/  FFMA.FTZ R127, R121, UR5, -R127 ;  /* 0x00000005797f7c23 */ /* 0x000fe2000801087f */
[----:B------:R-:W-:Y:S01]  /*9140*/  FSEL R121, R145, -INF , P2 ;  /* 0xff80000091797808 */ /* 0x000fe20001000000 */
[----:B------:R-:W3:Y:S01]  /*9150*/  SHFL.IDX PT, R215, R227, R230, 0x1f ;  /* 0x00001fe6e3d77589 */ /* 0x000ee200000e0000 */
[----:B--2---:R-:W-:Y:S01]  /*9160*/  FSEL R122, R232, -INF , P2 ;  /* 0xff800000e87a7808 */ /* 0x004fe20001000000 */
[--C-:B------:R-:W-:Y:S01]  /*9170*/  FFMA.FTZ R138, R138, UR5, -R137.reuse ;  /* 0x000000058a8a7c23 */ /* 0x100fe20008010889 */
[----:B----4-:R-:W-:Y:S01]  /*9180*/  FSEL R213, R144, -INF , P1 ;  /* 0xff80000090d57808 */ /* 0x010fe20000800000 */
[----:B------:R-:W-:Y:S01]  /*9190*/  FFMA.FTZ R137, R15, UR5, -R137 ;  /* 0x000000050f897c23 */ /* 0x000fe20008010889 */
[----:B------:R-:W-:Y:S01]  /*91a0*/  FSEL R134, R156, -INF , P2 ;  /* 0xff8000009c867808 */ /* 0x000fe20001000000 */
[----:B------:R-:W-:Y:S01]  /*91b0*/  FFMA.FTZ R121, R121, UR5, -R125 ;  /* 0x0000000579797c23 */ /* 0x000fe2000801087d */
[----:B------:R-:W-:Y:S01]  /*91c0*/  FSEL R15, R155, -INF , P1 ;  /* 0xff8000009b0f7808 */ /* 0x000fe20000800000 */
[----:B------:R-:W-:Y:S01]  /*91d0*/  FFMA.FTZ R122, R122, UR5, -R111 ;  /* 0x000000057a7a7c23 */ /* 0x000fe2000801086f */
[----:B------:R-:W-:Y:S01]  /*91e0*/  FFMA.FTZ R125, R213, UR5, -R125 ;  /* 0x00000005d57d7c23 */ /* 0x000fe2000801087d */
[----:B------:R1:W2:Y:S01]  /*91f0*/  MUFU.TANH R142, R126 ;  /* 0x0000007e008e7308 */ /* 0x0002a20000002400 */
[----:B------:R-:W4:Y:S01]  /*9200*/  SHFL.IDX PT, R213, R13, R223, 0x1f ;  /* 0x00001fdf0dd57589 */ /* 0x000f2200000e0000 */
[--C-:B------:R-:W-:Y:S01]  /*9210*/  FFMA.FTZ R134, R134, UR5, -R133.reuse ;  /* 0x0000000586867c23 */ /* 0x100fe20008010885 */
[----:B------:R-:W-:-:S02]  /*9220*/  FFMA.FTZ R133, R15, UR5, -R133 ;  /* 0x000000050f857c23 */ /* 0x000fc40008010885 */
[----:B------:R3:W2:Y:S01]  /*9230*/  SHFL.IDX PT, R224, R227, R220, 0x1f ;  /* 0x00001fdce3e07589 */ /* 0x0006a200000e0000 */
[----:B-1----:R-:W-:Y:S02]  /*9240*/  FSEL R126, R90, -INF , P1 ;  /* 0xff8000005a7e7808 */ /* 0x002fe40000800000 */
[----:B------:R1:W-:Y:S01]  /*9250*/  MUFU.EX2 R15, R122 ;  /* 0x0000007a000f7308 */ /* 0x0003e20000000800 */
[----:B------:R-:W-:Y:S01]  /*9260*/  FSEL R14, R148, -INF , P1 ;  /* 0xff800000940e7808 */ /* 0x000fe20000800000 */
[----:B------:R-:W-:Y:S01]  /*9270*/  SHFL.IDX PT, R233, R13, R8, 0x1f ;  /* 0x00001f080de97589 */ /* 0x000fe200000e0000 */
[----:B------:R-:W-:Y:S01]  /*9280*/  FSEL R216, R146, -INF , P1 ;  /* 0xff80000092d87808 */ /* 0x000fe20000800000 */
[----:B------:R-:W-:Y:S01]  /*9290*/  FFMA.FTZ R111, R126, UR5, -R111 ;  /* 0x000000057e6f7c23 */ /* 0x000fe2000801086f */
[----:B------:R-:W-:-:S03]  /*92a0*/  FSEL R126, R147, -INF , P2 ;  /* 0xff800000937e7808 */ /* 0x000fc60001000000 */
[----:B------:R-:W-:Y:S01]  /*92b0*/  MUFU.EX2 R98, R98 ;  /* 0x0000006200627308 */ /* 0x000fe20000000800 */
[----:B-1----:R-:W-:Y:S01]  /*92c0*/  FSEL R122, R149, -INF , P2 ;  /* 0xff800000957a7808 */ /* 0x002fe20001000000 */
[----:B---3--:R-:W-:Y:S01]  /*92d0*/  FADD.FTZ R220, R25, -R222 ;  /* 0x800000de19dc7221 */ /* 0x008fe20000010000 */
[----:B------:R-:W-:Y:S02]  /*92e0*/  VIADD R25, R8, 0x18 ;  /* 0x0000001808197836 */ /* 0x000fe40000000000 */
[----:B------:R-:W-:-:S03]  /*92f0*/  FADD.FTZ R223, R24, -R219 ;  /* 0x800000db18df7221 */ /* 0x000fc60000010000 */
[----:B------:R-:W1:Y:S01]  /*9300*/  MUFU.EX2 R118, R118 ;  /* 0x0000007600767308 */ /* 0x000e620000000800 */
[--C-:B------:R-:W-:Y:S01]  /*9310*/  FFMA.FTZ R122, R122, UR5, -R124.reuse ;  /* 0x000000057a7a7c23 */ /* 0x100fe2000801087c */
[----:B------:R-:W-:Y:S01]  /*9320*/  FFMA.FTZ R124, R14, UR5, -R124 ;  /* 0x000000050e7c7c23 */ /* 0x000fe2000801087c */
[----:B------:R-:W-:Y:S01]  /*9330*/  FFMA.FTZ R126, R126, UR5, -R214 ;  /* 0x000000057e7e7c23 */ /* 0x000fe200080108d6 */
[----:B------:R-:W3:Y:S04]  /*9340*/  SHFL.IDX PT, R217, R227, R217, 0x1f ;  /* 0x00001fd9e3d97589 */ /* 0x000ee800000e0000 */
[----:B------:R4:W-:Y:S01]  /*9350*/  MUFU.EX2 R14, R123 ;  /* 0x0000007b000e7308 */ /* 0x0009e20000000800 */
[----:B------:R-:W-:Y:S01]  /*9360*/  FADD.FTZ R219, R26, -R219 ;  /* 0x800000db1adb7221 */ /* 0x000fe20000010000 */
[----:B------:R-:W-:-:S06]  /*9370*/  IADD3 R26, R8, 0x1c, RZ ;  /* 0x0000001c081a7810 */ /* 0x000fcc0007ffe0ff */
[----:B------:R-:W1:Y:S01]  /*9380*/  MUFU.EX2 R99, R99 ;  /* 0x0000006300637308 */ /* 0x000e620000000800 */
[----:B----4-:R-:W-:Y:S01]  /*9390*/  FFMA.FTZ R123, R216, UR5, -R214 ;  /* 0x00000005d87b7c23 */ /* 0x010fe200080108d6 */
[----:B------:R-:W-:-:S06]  /*93a0*/  FADD.FTZ R214, R29, -R229 ;  /* 0x800000e51dd67221 */ /* 0x000fcc0000010000 */
[----:B------:R-:W4:Y:S01]  /*93b0*/  MUFU.TANH R113, R113 ;  /* 0x0000007100717308 */ /* 0x000f220000002400 */
[----:B------:R-:W-:Y:S01]  /*93c0*/  FADD.FTZ R216, R28, -R215 ;  /* 0x800000d71cd87221 */ /* 0x000fe20000010000 */
[----:B------:R-:W-:Y:S06]  /*93d0*/  SHFL.IDX PT, R230, R13, R230, 0x1f ;  /* 0x00001fe60de67589 */ /* 0x000fec00000e0000 */
[----:B------:R-:W4:Y:S01]  /*93e0*/  MUFU.TANH R114, R114 ;  /* 0x0000007200727308 */ /* 0x000f220000002400 */
[----:B------:R-:W-:-:S07]  /*93f0*/  FSEL R28, R141, -INF , P2 ;  /* 0xff8000008d1c7808 */ /* 0x000fce0001000000 */
[----:B------:R-:W4:Y:S01]  /*9400*/  MUFU.EX2 R96, R96 ;  /* 0x0000006000607308 */ /* 0x000f220000000800 */
[----:B------:R-:W-:-:S07]  /*9410*/  FFMA.FTZ R22, -R22, R22, 1 ;  /* 0x3f80000016167423 */ /* 0x000fce0000010116 */
[----:B------:R-:W4:Y:S08]  /*9420*/  MUFU.TANH R115, R115 ;  /* 0x0000007300737308 */ /* 0x000f300000002400 */
[----:B------:R-:W4:Y:S08]  /*9430*/  MUFU.EX2 R95, R95 ;  /* 0x0000005f005f7308 */ /* 0x000f300000000800 */
[----:B------:R-:W-:Y:S08]  /*9440*/  MUFU.TANH R117, R117 ;  /* 0x0000007500757308 */ /* 0x000ff00000002400 */
[----:B------:R-:W4:Y:S01]  /*9450*/  MUFU.TANH R116, R116 ;  /* 0x0000007400747308 */ /* 0x000f220000002400 */
[----:B------:R-:W-:-:S07]  /*9460*/  FFMA.FTZ R23, -R23, R23, 1 ;  /* 0x3f80000017177423 */ /* 0x000fce0000010117 */
[----:B------:R-:W-:Y:S08]  /*9470*/  MUFU.EX2 R97, R97 ;  /* 0x0000006100617308 */ /* 0x000ff00000000800 */
[----:B------:R-:W4:Y:S08]  /*9480*/  MUFU.TANH R120, R120 ;  /* 0x0000007800787308 */ /* 0x000f300000002400 */
[----:B------:R-:W-:Y:S01]  /*9490*/  MUFU.EX2 R104, R104 ;  /* 0x0000006800687308 */ /* 0x000fe20000000800 */
[----:B------:R-:W-:Y:S01]  /*94a0*/  FFMA.FTZ R207, -R207, R207, 1 ;  /* 0x3f800000cfcf7423 */ /* 0x000fe200000101cf */
[----:B------:R-:W-:Y:S06]  /*94b0*/  LDS R17, [R17+0x400] ;  /* 0x0004000011117984 */ /* 0x000fec0000000800 */
[----:B------:R2:W-:Y:S01]  /*94c0*/  MUFU.EX2 R24, R212 ;  /* 0x000000d400187308 */ /* 0x0005e20000000800 */
[----:B------:R-:W-:Y:S01]  /*94d0*/  FADD.FTZ R222, R27, -R222 ;  /* 0x800000de1bde7221 */ /* 0x000fe20000010000 */
[----:B--2---:R-:W-:-:S02]  /*94e0*/  FADD.FTZ R212, R31, -R229 ;  /* 0x800000e51fd47221 */ /* 0x004fc40000010000 */
[----:B------:R2:W1:Y:S01]  /*94f0*/  SHFL.IDX PT, R229, R227, R25, 0x1f ;  /* 0x00001f19e3e57589 */ /* 0x00046200000e0000 */
[----:B------:R-:W-:Y:S01]  /*9500*/  FSEL R31, R140, -INF , P1 ;  /* 0xff8000008c1f7808 */ /* 0x000fe20000800000 */
[----:B------:R-:W-:Y:S02]  /*9510*/  VIADD R27, R8, 0xc ;  /* 0x0000000c081b7836 */ /* 0x000fe40000000000 */
[----:B------:R-:W4:Y:S01]  /*9520*/  SHFL.IDX PT, R227, R227, R26, 0x1f ;  /* 0x00001f1ae3e37589 */ /* 0x000f2200000e0000 */
[--C-:B------:R-:W-:Y:S01]  /*9530*/  FFMA.FTZ R28, R28, UR5, -R213.reuse ;  /* 0x000000051c1c7c23 */ /* 0x100fe200080108d5 */
[----:B------:R-:W-:Y:S01]  /*9540*/  FFMA.FTZ R31, R31, UR5, -R213 ;  /* 0x000000051f1f7c23 */ /* 0x000fe200080108d5 */
[--C-:B------:R-:W-:Y:S01]  /*9550*/  FADD.FTZ R213, R32, -R224.reuse ;  /* 0x800000e020d57221 */ /* 0x100fe20000010000 */
[----:B------:R-:W-:Y:S02]  /*9560*/  FADD.FTZ R34, R34, -R224 ;  /* 0x800000e022227221 */ /* 0x000fe40000010000 */
[----:B------:R1:W4:Y:S01]  /*9570*/  SHFL.IDX PT, R224, R13, R27, 0x1f ;  /* 0x00001f1b0de07589 */ /* 0x00032200000e0000 */
[----:B--2---:R2:W-:Y:S01]  /*9580*/  MUFU.EX2 R25, R234 ;  /* 0x000000ea00197308 */ /* 0x0045e20000000800 */
[--C-:B---3--:R-:W-:Y:S01]  /*9590*/  FADD.FTZ R33, R33, -R217.reuse ;  /* 0x800000d921217221 */ /* 0x108fe20000010000 */
[----:B------:R-:W-:Y:S01]  /*95a0*/  FADD.FTZ R35, R35, -R217 ;  /* 0x800000d923237221 */ /* 0x000fe20000010000 */
[----:B------:R-:W-:Y:S01]  /*95b0*/  FSEL R32, R6, -INF , P1 ;  /* 0xff80000006207808 */ /* 0x000fe20000800000 */
[----:B------:R-:W-:Y:S01]  /*95c0*/  FMUL.FTZ R223, R119, R223 ;  /* 0x000000df77df7220 */ /* 0x000fe20000410000 */
[----:B--2---:R-:W-:-:S03]  /*95d0*/  VIADD R234, R8, 0x10 ;  /* 0x0000001008ea7836 */ /* 0x004fc60000000000 */
[----:B-1----:R1:W-:Y:S01]  /*95e0*/  MUFU.EX2 R27, R210 ;  /* 0x000000d2001b7308 */ /* 0x0023e20000000800 */
[--C-:B------:R-:W-:Y:S01]  /*95f0*/  FADD.FTZ R217, R36, -R229.reuse ;  /* 0x800000e524d97221 */ /* 0x100fe20000010000 */
[----:B------:R-:W-:Y:S01]  /*9600*/  FADD.FTZ R36, R38, -R229 ;  /* 0x800000e526247221 */ /* 0x000fe20000010000 */
[----:B------:R-:W-:Y:S01]  /*9610*/  FFMA.FTZ R38, -R19, R19, 1 ;  /* 0x3f80000013267423 */ /* 0x000fe20000010113 */
[----:B------:R-:W-:-:S04]  /*9620*/  FADD.FTZ R215, R30, -R215 ;  /* 0x800000d71ed77221 */ /* 0x000fc80000010000 */
[----:B------:R2:W-:Y:S01]  /*9630*/  MUFU.EX2 R26, R211 ;  /* 0x000000d3001a7308 */ /* 0x0005e20000000800 */
[----:B-1----:R-:W-:Y:S01]  /*9640*/  FFMA.FTZ R210, R32, UR5, -R230 ;  /* 0x0000000520d27c23 */ /* 0x002fe200080108e6 */
[----:B------:R-:W-:Y:S01]  /*9650*/  FSEL R29, R143, -INF , P2 ;  /* 0xff8000008f1d7808 */ /* 0x000fe20001000000 */
[----:B------:R1:W3:Y:S01]  /*9660*/  SHFL.IDX PT, R32, R13, R234, 0x1f ;  /* 0x00001fea0d207589 */ /* 0x0002e200000e0000 */
[----:B------:R-:W-:Y:S01]  /*9670*/  FSEL R30, R142, -INF , P1 ;  /* 0xff8000008e1e7808 */ /* 0x000fe20000800000 */
[----:B------:R-:W-:Y:S01]  /*9680*/  FMUL.FTZ R38, R38, R223 ;  /* 0x000000df26267220 */ /* 0x000fe20000410000 */
[----:B------:R-:W-:Y:S02]  /*9690*/  FSEL R223, R4, -INF , P1 ;  /* 0xff80000004df7808 */ /* 0x000fe40000800000 */
[----:B------:R4:W-:Y:S01]  /*96a0*/  MUFU.EX2 R19, R221 ;  /* 0x000000dd00137308 */ /* 0x0009e20000000800 */
[----:B--2---:R-:W-:Y:S02]  /*96b0*/  FSEL R211, R7, -INF , P2 ;  /* 0xff80000007d37808 */ /* 0x004fe40001000000 */
[----:B-1----:R-:W-:-:S03]  /*96c0*/  IADD3 R234, R8, 0x14, RZ ;  /* 0x0000001408ea7810 */ /* 0x002fc60007ffe0ff */
[----:B------:R-:W-:Y:S01]  /*96d0*/  FFMA.FTZ R211, R211, UR5, -R230 ;  /* 0x00000005d3d37c23 */ /* 0x000fe200080108e6 */
[----:B----4-:R-:W-:Y:S01]  /*96e0*/  FADD.FTZ R221, R39, -R227 ;  /* 0x800000e327dd7221 */ /* 0x010fe20000010000 */
[----:B------:R-:W-:Y:S01]  /*96f0*/  FFMA.FTZ R39, -R21, R21, 1 ;  /* 0x3f80000015277423 */ /* 0x000fe20000010115 */
[----:B------:R-:W-:Y:S01]  /*9700*/  FFMA.FTZ R21, -R20, R20, 1 ;  /* 0x3f80000014157423 */ /* 0x000fe20000010114 */
[--C-:B------:R-:W-:Y:S01]  /*9710*/  FFMA.FTZ R29, R29, UR5, -R233.reuse ;  /* 0x000000051d1d7c23 */ /* 0x100fe200080108e9 */
[----:B------:R1:W-:Y:S01]  /*9720*/  MUFU.EX2 R20, R218 ;  /* 0x000000da00147308 */ /* 0x0003e20000000800 */
[----:B------:R-:W-:Y:S01]  /*9730*/  FFMA.FTZ R30, R30, UR5, -R233 ;  /* 0x000000051e1e7c23 */ /* 0x000fe200080108e9 */
[----:B------:R2:W4:Y:S01]  /*9740*/  SHFL.IDX PT, R230, R13, R234, 0x1f ;  /* 0x00001fea0de67589 */ /* 0x00052200000e0000 */
        /* <DEDUP_REMOVED lines=10> */
[----:B--2---:R-:W-:-:S03]  /*97f0*/  VIADD R234, R8, 0x1c ;  /* 0x0000001c08ea7836 */ /* 0x004fc60000000000 */
[----:B------:R-:W-:Y:S02]  /*9800*/  FFMA.FTZ R220, R227, UR5, -R224 ;  /* 0x00000005e3dc7c23 */ /* 0x000fe400080108e0 */
[----:B------:R2:W1:Y:S01]  /*9810*/  SHFL.IDX PT, R227, R13, R234, 0x1f ;  /* 0x00001fea0de37589 */ /* 0x00046200000e0000 */
[----:B------:R-:W-:Y:S01]  /*9820*/  FMUL.FTZ R224, R99, R222 ;  /* 0x000000de63e07220 */ /* 0x000fe20000410000 */
[----:B------:R3:W-:Y:S01]  /*9830*/  MUFU.EX2 R21, R139 ;  /* 0x0000008b00157308 */ /* 0x0007e20000000800 */
[----:B--2---:R-:W-:-:S07]  /*9840*/  FSEL R13, R3, -INF , P2 ;  /* 0xff800000030d7808 */ /* 0x004fce0001000000 */
[----:B------:R2:W-:Y:S01]  /*9850*/  MUFU.EX2 R11, R138 ;  /* 0x0000008a000b7308 */ /* 0x0005e20000000800 */
[----:B---3--:R-:W-:Y:S01]  /*9860*/  FSEL R139, R113, -INF , P1 ;  /* 0xff800000718b7808 */ /* 0x008fe20000800000 */
[----:B------:R-:W-:-:S06]  /*9870*/  FFMA.FTZ R222, R13, UR5, -R32 ;  /* 0x000000050dde7c23 */ /* 0x000fcc0008010820 */
[----:B------:R-:W3:Y:S01]  /*9880*/  MUFU.EX2 R102, R102 ;  /* 0x0000006600667308 */ /* 0x000ee20000000800 */
[----:B--2---:R-:W-:Y:S01]  /*9890*/  FMUL.FTZ R138, R22, R224 ;  /* 0x000000e0168a7220 */ /* 0x004fe20000410000 */
[----:B------:R-:W-:Y:S02]  /*98a0*/  FSEL R224, R2, -INF , P2 ;  /* 0xff80000002e07808 */ /* 0x000fe40001000000 */
[----:B------:R-:W-:Y:S01]  /*98b0*/  FSEL R22, R114, -INF , P1 ;  /* 0xff80000072167808 */ /* 0x000fe20000800000 */
[----:B------:R-:W-:Y:S01]  /*98c0*/  FFMA.FTZ R139, R139, UR5, -R32 ;  /* 0x000000058b8b7c23 */ /* 0x000fe20008010820 */
[----:B------:R-:W-:Y:S01]  /*98d0*/  FMUL.FTZ R32, R96, R216 ;  /* 0x000000d860207220 */ /* 0x000fe20000410000 */
[--C-:B----4-:R-:W-:Y:S01]  /*98e0*/  FFMA.FTZ R224, R224, UR5, -R230.reuse ;  /* 0x00000005e0e07c23 */ /* 0x110fe200080108e6 */
[----:B------:R-:W2:Y:S01]  /*98f0*/  MUFU.EX2 R101, R101 ;  /* 0x0000006500657308 */ /* 0x000ea20000000800 */
[----:B------:R-:W-:Y:S01]  /*9900*/  FFMA.FTZ R216, R22, UR5, -R230 ;  /* 0x0000000516d87c23 */ /* 0x000fe200080108e6 */
[----:B------:R-:W-:Y:S01]  /*9910*/  FSEL R230, R115, -INF , P2 ;  /* 0xff80000073e67808 */ /* 0x000fe20001000000 */
[----:B------:R-:W-:-:S05]  /*9920*/  FMUL.FTZ R233, R95, R215 ;  /* 0x000000d75fe97220 */ /* 0x000fca0000410000 */
[----:B------:R4:W-:Y:S01]  /*9930*/  MUFU.EX2 R13, R137 ;  /* 0x00000089000d7308 */ /* 0x0009e20000000800 */
[----:B-1----:R-:W-:Y:S01]  /*9940*/  FFMA.FTZ R215, R230, UR5, -R229 ;  /* 0x00000005e6d77c23 */ /* 0x002fe200080108e5 */
[----:B------:R-:W-:-:S06]  /*9950*/  FSEL R230, R116, -INF , P2 ;  /* 0xff80000074e67808 */ /* 0x000fcc0001000000 */
[----:B------:R-:W-:Y:S01]  /*9960*/  MUFU.EX2 R100, R100 ;  /* 0x0000006400647308 */ /* 0x000fe20000000800 */
[----:B----4-:R-:W-:Y:S01]  /*9970*/  FMUL.FTZ R137, R23, R32 ;  /* 0x0000002017897220 */ /* 0x010fe20000410000 */
[----:B------:R-:W-:Y:S01]  /*9980*/  FSEL R32, R117, -INF , P1 ;  /* 0xff80000075207808 */ /* 0x000fe20000800000 */
[----:B------:R-:W-:-:S05]  /*9990*/  FFMA.FTZ R23, -R205, R205, 1 ;  /* 0x3f800000cd177423 */ /* 0x000fca00000101cd */
[----:B------:R-:W1:Y:S01]  /*99a0*/  MUFU.EX2 R18, R18 ;  /* 0x0000001200127308 */ /* 0x000e620000000800 */
[----:B------:R-:W-:Y:S01]  /*99b0*/  FFMA.FTZ R205, R32, UR5, -R229 ;  /* 0x0000000520cd7c23 */ /* 0x000fe200080108e5 */
[----:B------:R-:W-:Y:S01]  /*99c0*/  FSEL R229, R120, -INF , P1 ;  /* 0xff80000078e57808 */ /* 0x000fe20000800000 */
[----:B---3--:R-:W-:-:S05]  /*99d0*/  FMUL.FTZ R213, R102, R213 ;  /* 0x000000d566d57220 */ /* 0x008fca0000410000 */
[----:B------:R3:W-:Y:S01]  /*99e0*/  MUFU.EX2 R22, R136 ;  /* 0x0000008800167308 */ /* 0x0007e20000000800 */
[----:B------:R-:W-:Y:S01]  /*99f0*/  FFMA.FTZ R32, -R204, R204, 1 ;  /* 0x3f800000cc207423 */ /* 0x000fe200000101cc */
[--C-:B------:R-:W-:Y:S01]  /*9a00*/  FFMA.FTZ R204, R229, UR5, -R227.reuse ;  /* 0x00000005e5cc7c23 */ /* 0x100fe200080108e3 */
[----:B---3--:R-:W-:Y:S01]  /*9a10*/  FMUL.FTZ R136, R23, R233 ;  /* 0x000000e917887220 */ /* 0x008fe20000410000 */
[----:B------:R-:W-:Y:S01]  /*9a20*/  FMUL.FTZ R233, R97, R214 ;  /* 0x000000d661e97220 */ /* 0x000fe20000410000 */
[----:B------:R-:W-:Y:S01]  /*9a30*/  FFMA.FTZ R214, R230, UR5, -R227 ;  /* 0x00000005e6d67c23 */ /* 0x000fe200080108e3 */
[C---:B------:R-:W-:Y:S02]  /*9a40*/  VIADD R230, R8.reuse, 0x8 ;  /* 0x0000000808e67836 */ /* 0x040fe40000000000 */
[----:B------:R-:W-:Y:S01]  /*9a50*/  FFMA.FTZ R209, -R209, R209, 1 ;  /* 0x3f800000d1d17423 */ /* 0x000fe200000101d1 */
[----:B--2---:R-:W-:Y:S01]  /*9a60*/  FMUL.FTZ R34, R101, R34 ;  /* 0x0000002265227220 */ /* 0x004fe20000410000 */
[----:B------:R-:W-:Y:S01]  /*9a70*/  FMUL.FTZ R207, R207, R213 ;  /* 0x000000d5cfcf7220 */ /* 0x000fe20000410000 */
[----:B------:R2:W-:Y:S01]  /*9a80*/  MUFU.EX2 R23, R135 ;  /* 0x0000008700177308 */ /* 0x0005e20000000800 */
[----:B------:R-:W-:Y:S01]  /*9a90*/  IADD3 R229, R8, 0x4, RZ ;  /* 0x0000000408e57810 */ /* 0x000fe20007ffe0ff */
[----:B------:R3:W4:Y:S01]  /*9aa0*/  SHFL.IDX PT, R213, R223, R230, 0x1f ;  /* 0x00001fe6dfd57589 */ /* 0x00072200000e0000 */
[----:B------:R-:W-:Y:S01]  /*9ab0*/  FFMA.FTZ R227, -R208, R208, 1 ;  /* 0x3f800000d0e37423 */ /* 0x000fe200000101d0 */
[----:B------:R-:W-:Y:S01]  /*9ac0*/  FMUL.FTZ R208, R104, R212 ;  /* 0x000000d468d07220 */ /* 0x000fe20000410000 */
[----:B------:R-:W-:Y:S01]  /*9ad0*/  FFMA.FTZ R228, -R228, R228, 1 ;  /* 0x3f800000e4e47423 */ /* 0x000fe200000101e4 */
[----:B--2---:R-:W-:-:S02]  /*9ae0*/  FMUL.FTZ R135, R32, R233 ;  /* 0x000000e920877220 */ /* 0x004fc40000410000 */
[----:B------:R2:W-:Y:S01]  /*9af0*/  MUFU.EX2 R32, R134 ;  /* 0x0000008600207308 */ /* 0x0005e20000000800 */
[----:B---3--:R-:W-:Y:S01]  /*9b00*/  VIADD R230, R8, 0xc ;  /* 0x0000000c08e67836 */ /* 0x008fe20000000000 */
[----:B------:R-:W3:Y:S01]  /*9b10*/  SHFL.IDX PT, R212, R223, R229, 0x1f ;  /* 0x00001fe5dfd47589 */ /* 0x000ee200000e0000 */
[----:B-1----:R-:W-:-:S03]  /*9b20*/  FMUL.FTZ R217, R18, R217 ;  /* 0x000000d912d97220 */ /* 0x002fc60000410000 */
[----:B------:R1:W-:Y:S01]  /*9b30*/  SHFL.IDX PT, R229, R223, R230, 0x1f ;  /* 0x00001fe6dfe57589 */ /* 0x0003e200000e0000 */
[----:B--2---:R-:W-:Y:S01]  /*9b40*/  FMUL.FTZ R134, R209, R34 ;  /* 0x00000022d1867220 */ /* 0x004fe20000410000 */
[----:B------:R-:W-:Y:S01]  /*9b50*/  FMUL.FTZ R34, R100, R35 ;  /* 0x0000002364227220 */ /* 0x000fe20000410000 */
[----:B------:R-:W2:Y:S01]  /*9b60*/  MUFU.EX2 R103, R103 ;  /* 0x0000006700677308 */ /* 0x000ea20000000800 */
[----:B------:R-:W-:Y:S02]  /*9b70*/  FFMA.FTZ R35, -R88, R88, 1 ;  /* 0x3f80000058237423 */ /* 0x000fe40000010158 */
[----:B------:R-:W-:Y:S01]  /*9b80*/  FMUL.FTZ R88, R228, R34 ;  /* 0x00000022e4587220 */ /* 0x000fe20000410000 */
[----:B-1----:R-:W-:-:S04]  /*9b90*/  VIADD R230, R8, 0x18 ;  /* 0x0000001808e67836 */ /* 0x002fc80000000000 */
[----:B------:R1:W-:Y:S08]  /*9ba0*/  MUFU.EX2 R34, R132 ;  /* 0x0000008400227308 */ /* 0x0003f00000000800 */
[----:B------:R-:W4:Y:S01]  /*9bb0*/  MUFU.EX2 R108, R108 ;  /* 0x0000006c006c7308 */ /* 0x000f220000000800 */
[----:B-1----:R-:W-:Y:S02]  /*9bc0*/  FMUL.FTZ R132, R35, R217 ;  /* 0x000000d923847220 */ /* 0x002fe40000410000 */
[----:B------:R-:W1:Y:S05]  /*9bd0*/  SHFL.IDX PT, R217, R223, R230, 0x1f ;  /* 0x00001fe6dfd97589 */ /* 0x000e6a00000e0000 */
[----:B------:R-:W3:Y:S01]  /*9be0*/  MUFU.EX2 R107, R107 ;  /* 0x0000006b006b7308 */ /* 0x000ee20000000800 */
[----:B------:R-:W-:Y:S01]  /*9bf0*/  FFMA.FTZ R206, -R206, R206, 1 ;  /* 0x3f800000cece7423 */ /* 0x000fe200000101ce */
[----:B--2---:R-:W-:-:S06]  /*9c00*/  FMUL.FTZ R33, R103, R33 ;  /* 0x0000002167217220 */ /* 0x004fcc0000410000 */
[----:B------:R-:W2:Y:S01]  /*9c10*/  MUFU.EX2 R106, R106 ;  /* 0x0000006a006a7308 */ /* 0x000ea20000000800 */
[----:B------:R-:W-:Y:S01]  /*9c20*/  FMUL.FTZ R208, R206, R208 ;  /* 0x000000d0ced07220 */ /* 0x000fe20000410000 */
[----:B------:R-:W-:-:S06]  /*9c30*/  VIADD R233, R8, 0x14 ;  /* 0x0000001408e97836 */ /* 0x000fcc0000000000 */
[----:B------:R-:W1:Y:S01]  /*9c40*/  MUFU.EX2 R110, R110 ;  /* 0x0000006e006e7308 */ /* 0x000e620000000800 */
[----:B------:R-:W-:Y:S01]  /*9c50*/  FMUL.FTZ R206, R227, R33 ;  /* 0x00000021e3ce7220 */ /* 0x000fe20000410000 */
[----:B------:R-:W1:Y:S06]  /*9c60*/  SHFL.IDX PT, R209, R223, R8, 0x1f ;  /* 0x00001f08dfd17589 */ /* 0x000e6c00000e0000 */
[----:B------:R-:W1:Y:S01]  /*9c70*/  MUFU.EX2 R109, R109 ;  /* 0x0000006d006d7308 */ /* 0x000e620000000800 */
[----:B----4-:R-:W-:Y:S01]  /*9c80*/  FMUL.FTZ R37, R108, R37 ;  /* 0x000000256c257220 */ /* 0x010fe20000410000 */
[----:B------:R-:W4:Y:S01]  /*9c90*/  SHFL.IDX PT, R228, R223, R233, 0x1f ;  /* 0x00001fe9dfe47589 */ /* 0x000f2200000e0000 */
[----:B---3--:R-:W-:Y:S01]  /*9ca0*/  FMUL.FTZ R36, R107, R36 ;  /* 0x000000246b247220 */ /* 0x008fe20000410000 */
[----:B------:R-:W-:-:S04]  /*9cb0*/  IADD3 R227, R8, 0x10, RZ ;  /* 0x0000001008e37810 */ /* 0x000fc80007ffe0ff */
[----:B------:R3:W-:Y:S01]  /*9cc0*/  MUFU.EX2 R33, R133 ;  /* 0x0000008500217308 */ /* 0x0007e20000000800 */
[----:B------:R-:W-:Y:S01]  /*9cd0*/  FFMA.FTZ R226, -R226, R226, 1 ;  /* 0x3f800000e2e27423 */ /* 0x000fe200000101e2 */
[--C-:B------:R-:W-:Y:S01]  /*9ce0*/  FADD.FTZ R44, R44, -R213.reuse ;  /* 0x800000d52c2c7221 */ /* 0x100fe20000010000 */
[----:B------:R-:W-:Y:S01]  /*9cf0*/  FFMA.FTZ R225, -R225, R225, 1 ;  /* 0x3f800000e1e17423 */ /* 0x000fe200000101e1 */
[----:B--2---:R-:W-:Y:S01]  /*9d00*/  FMUL.FTZ R221, R106, R221 ;  /* 0x000000dd6add7220 */ /* 0x004fe20000410000 */
[----:B---3--:R-:W-:Y:S01]  /*9d10*/  FFMA.FTZ R133, -R235, R235, 1 ;  /* 0x3f800000eb857423 */ /* 0x008fe200000101eb */
[----:B------:R-:W-:Y:S02]  /*9d20*/  FADD.FTZ R46, R46, -R213 ;  /* 0x800000d52e2e7221 */ /* 0x000fe40000010000 */
[----:B------:R2:W-:Y:S01]  /*9d30*/  MUFU.EX2 R35, R131 ;  /* 0x0000008300237308 */ /* 0x0005e20000000800 */
[----:B------:R-:W-:Y:S01]  /*9d40*/  FMUL.FTZ R133, R133, R37 ;  /* 0x0000002585857220 */ /* 0x000fe20000410000 */
[--C-:B------:R-:W-:Y:S01]  /*9d50*/  FADD.FTZ R41, R41, -R212.reuse ;  /* 0x800000d429297221 */ /* 0x100fe20000010000 */
[----:B------:R-:W-:Y:S01]  /*9d60*/  FADD.FTZ R43, R43, -R212 ;  /* 0x800000d42b2b7221 */ /* 0x000fe20000010000 */
[----:B-1----:R-:W-:-:S04]  /*9d70*/  FADD.FTZ R212, R52, -R217 ;  /* 0x800000d934d47221 */ /* 0x002fc80000010000 */
[----:B------:R1:W-:Y:S01]  /*9d80*/  MUFU.EX2 R37, R129 ;  /* 0x0000008100257308 */ /* 0x0003e20000000800 */
[----:B--2---:R-:W-:Y:S01]  /*9d90*/  FMUL.FTZ R131, R226, R36 ;  /* 0x00000024e2837220 */ /* 0x004fe20000410000 */
[----:B------:R-:W-:Y:S01]  /*9da0*/  FFMA.FTZ R52, -R237, R237, 1 ;  /* 0x3f800000ed347423 */ /* 0x000fe200000101ed */
[----:B------:R-:W-:Y:S01]  /*9db0*/  FMUL.FTZ R44, R110, R44 ;  /* 0x0000002c6e2c7220 */ /* 0x000fe20000410000 */
[----:B------:R-:W2:Y:S01]  /*9dc0*/  SHFL.IDX PT, R227, R223, R227, 0x1f ;  /* 0x00001fe3dfe37589 */ /* 0x000ea200000e0000 */
[----:B------:R-:W-:Y:S01]  /*9dd0*/  FFMA.FTZ R92, -R92, R92, 1 ;  /* 0x3f8000005c5c7423 */ /* 0x000fe2000001015c */
[----:B------:R-:W-:Y:S01]  /*9de0*/  FFMA.FTZ R91, -R91, R91, 1 ;  /* 0x3f8000005b5b7423 */ /* 0x000fe2000001015b */
[----:B-1----:R-:W-:Y:S01]  /*9df0*/  FADD.FTZ R129, R45, -R229 ;  /* 0x800000e52d817221 */ /* 0x002fe20000010000 */
[----:B------:R1:W-:Y:S01]  /*9e00*/  MUFU.EX2 R36, R130 ;  /* 0x0000008200247308 */ /* 0x0003e20000000800 */
[----:B------:R-:W-:Y:S02]  /*9e10*/  FMUL.FTZ R46, R14, R46 ;  /* 0x0000002e0e2e7220 */ /* 0x000fe40000410000 */
[----:B------:R-:W-:Y:S01]  /*9e20*/  FMUL.FTZ R129, R109, R129 ;  /* 0x000000816d817220 */ /* 0x000fe20000410000 */
[----:B------:R-:W3:Y:S01]  /*9e30*/  SHFL.IDX PT, R223, R223, R234, 0x1f ;  /* 0x00001feadfdf7589 */ /* 0x000ee200000e0000 */
[----:B------:R-:W-:-:S03]  /*9e40*/  FMUL.FTZ R52, R52, R44 ;  /* 0x0000002c34347220 */ /* 0x000fc60000410000 */
[----:B------:R-:W2:Y:S01]  /*9e50*/  MUFU.EX2 R105, R105 ;  /* 0x0000006900697308 */ /* 0x000ea20000000800 */
[----:B-1----:R-:W-:Y:S01]  /*9e60*/  FMUL.FTZ R130, R225, R221 ;  /* 0x000000dde1827220 */ /* 0x002fe20000410000 */
[----:B------:R-:W-:Y:S02]  /*9e70*/  VIADD R221, R8, 0x8 ;  /* 0x0000000808dd7836 */ /* 0x000fe40000000000 */
[----:B------:R-:W-:Y:S01]  /*9e80*/  FMUL.FTZ R44, R92, R46 ;  /* 0x0000002e5c2c7220 */ /* 0x000fe20000410000 */
[----:B------:R-:W-:Y:S02]  /*9e90*/  FMUL.FTZ R46, R91, R129 ;  /* 0x000000815b2e7220 */ /* 0x000fe40000410000 */
[----:B------:R-:W1:Y:S01]  /*9ea0*/  SHFL.IDX PT, R91, R17, R221, 0x1f ;  /* 0x00001fdd115b7589 */ /* 0x000e6200000e0000 */
[----:B------:R-:W1:Y:S01]  /*9eb0*/  MUFU.EX2 R111, R111 ;  /* 0x0000006f006f7308 */ /* 0x000e620000000800 */
[--C-:B------:R-:W-:Y:S01]  /*9ec0*/  FADD.FTZ R40, R40, -R209.reuse ;  /* 0x800000d128287221 */ /* 0x100fe20000010000 */
[----:B------:R-:W-:Y:S01]  /*9ed0*/  FADD.FTZ R42, R42, -R209 ;  /* 0x800000d12a2a7221 */ /* 0x000fe20000010000 */
[----:B----4-:R-:W-:Y:S01]  /*9ee0*/  FADD.FTZ R209, R49, -R228 ;  /* 0x800000e431d17221 */ /* 0x010fe20000010000 */
[----:B------:R-:W-:Y:S01]  /*9ef0*/  FFMA.FTZ R45, -R231, R231, 1 ;  /* 0x3f800000e72d7423 */ /* 0x000fe200000101e7 */
[----:B--2---:R-:W-:Y:S01]  /*9f00*/  FMUL.FTZ R49, R105, R40 ;  /* 0x0000002869317220 */ /* 0x004fe20000410000 */
[----:B------:R-:W-:Y:S01]  /*9f10*/  FMUL.FTZ R41, R15, R41 ;  /* 0x000000290f297220 */ /* 0x000fe20000410000 */
[----:B------:R-:W-:-:S02]  /*9f20*/  FADD.FTZ R47, R47, -R229 ;  /* 0x800000e52f2f7221 */ /* 0x000fc40000010000 */
[----:B------:R-:W-:Y:S01]  /*9f30*/  FMUL.FTZ R45, R45, R49 ;  /* 0x000000312d2d7220 */ /* 0x000fe20000410000 */
[----:B------:R-:W-:Y:S01]  /*9f40*/  FFMA.FTZ R49, -R232, R232, 1 ;  /* 0x3f800000e8317423 */ /* 0x000fe200000101e8 */
[--C-:B------:R-:W-:Y:S01]  /*9f50*/  FADD.FTZ R48, R48, -R227.reuse ;  /* 0x800000e330307221 */ /* 0x100fe20000010000 */
[----:B------:R-:W-:Y:S01]  /*9f60*/  FADD.FTZ R50, R50, -R227 ;  /* 0x800000e332327221 */ /* 0x000fe20000010000 */
[----:B---3--:R-:W-:Y:S01]  /*9f70*/  FADD.FTZ R40, R53, -R223 ;  /* 0x800000df35287221 */ /* 0x008fe20000010000 */
[----:B------:R-:W-:Y:S01]  /*9f80*/  FMUL.FTZ R49, R49, R41 ;  /* 0x0000002931317220 */ /* 0x000fe20000410000 */
[----:B------:R-:W-:Y:S01]  /*9f90*/  FFMA.FTZ R90, -R90, R90, 1 ;  /* 0x3f8000005a5a7423 */ /* 0x000fe2000001015a */
[----:B------:R-:W-:Y:S01]  /*9fa0*/  FFMA.FTZ R53, -R164, R164, 1 ;  /* 0x3f800000a4357423 */ /* 0x000fe200000101a4 */
[----:B------:R-:W-:Y:S01]  /*9fb0*/  FFMA.FTZ R236, -R236, R236, 1 ;  /* 0x3f800000ecec7423 */ /* 0x000fe200000101ec */
[----:B------:R-:W-:Y:S01]  /*9fc0*/  FFMA.FTZ R93, -R93, R93, 1 ;  /* 0x3f8000005d5d7423 */ /* 0x000fe2000001015d */
[----:B------:R-:W-:Y:S01]  /*9fd0*/  FMUL.FTZ R47, R24, R47 ;  /* 0x0000002f182f7220 */ /* 0x000fe20000410000 */
[----:B------:R-:W-:Y:S01]  /*9fe0*/  FMUL.FTZ R48, R25, R48 ;  /* 0x0000003019307220 */ /* 0x000fe20000410000 */
[----:B------:R-:W-:Y:S01]  /*9ff0*/  FMUL.FTZ R41, R26, R50 ;  /* 0x000000321a297220 */ /* 0x000fe20000410000 */
[----:B-1----:R-:W-:Y:S01]  /*a000*/  FMUL.FTZ R43, R111, R43 ;  /* 0x0000002b6f2b7220 */ /* 0x002fe20000410000 */
[----:B------:R-:W-:Y:S01]  /*a010*/  FFMA.FTZ R94, -R94, R94, 1 ;  /* 0x3f8000005e5e7423 */ /* 0x000fe2000001015e */
[----:B------:R-:W-:Y:S01]  /*a020*/  FMUL.FTZ R209, R27, R209 ;  /* 0x000000d11bd17220 */ /* 0x000fe20000410000 */
[----:B------:R-:W-:Y:S01]  /*a030*/  IADD3 R225, R8, 0x4, RZ ;  /* 0x0000000408e17810 */ /* 0x000fe20007ffe0ff */
[--C-:B------:R-:W-:Y:S01]  /*a040*/  FADD.FTZ R60, R60, -R91.reuse ;  /* 0x8000005b3c3c7221 */ /* 0x100fe20000010000 */
[----:B------:R-:W-:Y:S01]  /*a050*/  IADD3 R235, R8, 0x10, RZ ;  /* 0x0000001008eb7810 */ /* 0x000fe20007ffe0ff */
[----:B------:R-:W-:Y:S01]  /*a060*/  FADD.FTZ R62, R62, -R91 ;  /* 0x8000005b3e3e7221 */ /* 0x000fe20000010000 */
[----:B------:R-:W-:Y:S01]  /*a070*/  FMUL.FTZ R53, R53, R47 ;  /* 0x0000002f35357220 */ /* 0x000fe20000410000 */
[----:B------:R-:W-:Y:S01]  /*a080*/  LDS R91, [R12+0x400] ;  /* 0x000400000c5b7984 */ /* 0x000fe20000000800 */
        /* <DEDUP_REMOVED lines=187> */
[----:B-1----:R-:W-:-:S02]  /*ac40*/  FMUL.FTZ R92, R123, R92 ;  /* 0x0000005c7b5c7220 */ /* 0x002fc40000410000 */
[----:B------:R-:W-:Y:S01]  /*ac50*/  FMUL.FTZ R63, R65, R74 ;  /* 0x0000004a413f7220 */ /* 0x000fe20000410000 */
[----:B------:R-:W-:Y:S01]  /*ac60*/  FMUL.FTZ R90, R90, R72 ;  /* 0x000000485a5a7220 */ /* 0x000fe20000410000 */
[----:B------:R-:W-:Y:S01]  /*ac70*/  FFMA.FTZ R72, -R115, R115, 1 ;  /* 0x3f80000073487423 */ /* 0x000fe20000010173 */
[----:B------:R-:W-:Y:S01]  /*ac80*/  FFMA.FTZ R65, -R116, R116, 1 ;  /* 0x3f80000074417423 */ /* 0x000fe20000010174 */
[----:B------:R-:W-:Y:S01]  /*ac90*/  FFMA.FTZ R115, -R117, R117, 1 ;  /* 0x3f80000075737423 */ /* 0x000fe20000010175 */
[----:B------:R-:W-:Y:S01]  /*aca0*/  FFMA.FTZ R116, -R120, R120, 1 ;  /* 0x3f80000078747423 */ /* 0x000fe20000010178 */
[----:B----4-:R-:W-:Y:S01]  /*acb0*/  FMUL.FTZ R86, R205, R86 ;  /* 0x00000056cd567220 */ /* 0x010fe20000410000 */
        /* <DEDUP_REMOVED lines=209> */
.L_x_2265:
        /* <DEDUP_REMOVED lines=68> */
.L_x_2266:
        /* <DEDUP_REMOVED lines=12> */
.L_x_2256:
[----:B------:R-:W-:-:S06]  /*bed0*/  UISETP.GE.AND UP0, UPT, UR43, UR42, UPT ;  /* 0x0000002a2b00728c */ /* 0x000fcc000bf06270 */
[----:B------:R-:W-:-:S13]  /*bee0*/  PLOP3.LUT P0, PT, PT, PT, UP0, 0x80, 0x0 ;  /* 0x000000000000781c */ /* 0x000fda0003f0f008 */
[----:B------:R-:W-:Y:S05]  /*bef0*/  @P0 BRA `(.L_x_2268) ;  /* 0x0000005800000947 */ /* 0x000fea0003800000 */
[----:B------:R-:W2:Y:S01]  /*bf00*/  LDL.LU R21, [R1+0x48] ;  /* 0x0000480001157983 */ /* 0x000ea20000300800 */
[----:B------:R-:W3:Y:S01]  /*bf10*/  S2UR UR4, SR_CTAID.X ;  /* 0x00000000000479c3 */ /* 0x000ee20000002500 */
[----:B------:R-:W-:Y:S01]  /*bf20*/  IMAD.MOV.U32 R19, RZ, RZ, 0x40000040 ;  /* 0x40000040ff137424 */ /* 0x000fe200078e00ff */
[----:B------:R-:W4:Y:S01]  /*bf30*/  S2R R5, SR_TID.X ;  /* 0x0000000000057919 */ /* 0x000f220000002100 */
[----:B------:R-:W5:Y:S01]  /*bf40*/  S2R R6, SR_TID.X ;  /* 0x0000000000067919 */ /* 0x000f620000002100 */
[----:B---3--:R-:W-:Y:S01]  /*bf50*/  UIMAD UR4, UR4, -0x80, UR40 ;  /* 0xffffff80040478a4 */ /* 0x008fe2000f8e0228 */
[----:B----4-:R-:W-:Y:S02]  /*bf60*/  VIADD R5, R5, 0xffffff80 ;  /* 0xffffff8005057836 */ /* 0x010fe40000000000 */
[----:B-----5:R-:W-:-:S03]  /*bf70*/  VIADD R9, R6, 0xffffff80 ;  /* 0xffffff8006097836 */ /* 0x020fc60000000000 */
        /* <DEDUP_REMOVED lines=8> */
[----:B------:R-:W-:Y:S02]  /*c000*/  IADD3 R9, R9, -R10, RZ ;  /* 0x8000000a09097210 */ /* 0x000fe40007ffe0ff */
[----:B------:R-:W-:Y:S02]  /*c010*/  LOP3.LUT R6, R6, 0xfffffffc, RZ, 0xc0, !PT ;  /* 0xfffffffc06067812 */ /* 0x000fe400078ec0ff */
[----:B------:R-:W-:Y:S02]  /*c020*/  SHF.R.S32.HI R12, RZ, 0x1f, R9 ;  /* 0x0000001fff0c7819 */ /* 0x000fe40000011409 */
[----:B------:R-:W-:Y:S01]  /*c030*/  SHF.R.S32.HI R7, RZ, 0x1f, R8 ;  /* 0x0000001fff077819 */ /* 0x000fe20000011408 */
[----:B------:R-:W-:Y:S01]  /*c040*/  IMAD.IADD R10, R5, 0x1, -R6 ;  /* 0x00000001050a7824 */ /* 0x000fe200078e0a06 */
[----:B------:R-:W-:-:S02]  /*c050*/  LEA.HI R6, R12, R9, RZ, 0x2 ;  /* 0x000000090c067211 */ /* 0x000fc400078f10ff */
[----:B------:R-:W-:Y:S02]  /*c060*/  LEA.HI R5, R7, R8, RZ, 0x3 ;  /* 0x0000000807057211 */ /* 0x000fe400078f18ff */
[----:B------:R-:W-:Y:S02]  /*c070*/  LEA.HI R13, R12, R9, RZ, 0x5 ;  /* 0x000000090c0d7211 */ /* 0x000fe400078f28ff */
[--C-:B------:R-:W-:Y:S02]  /*c080*/  SHF.R.S32.HI R9, RZ, 0x2, R6.reuse ;  /* 0x00000002ff097819 */ /* 0x100fe40000011406 */
[----:B------:R-:W-:Y:S02]  /*c090*/  SHF.R.S32.HI R12, RZ, 0x1f, R6 ;  /* 0x0000001fff0c7819 */ /* 0x000fe40000011406 */
[--C-:B------:R-:W-:Y:S02]  /*c0a0*/  SHF.R.S32.HI R6, RZ, 0x3, R5.reuse ;  /* 0x00000003ff067819 */ /* 0x100fe40000011405 */
[----:B------:R-:W-:-:S02]  /*c0b0*/  SHF.R.S32.HI R5, RZ, 0x1f, R5 ;  /* 0x0000001fff057819 */ /* 0x000fc40000011405 */
[----:B------:R-:W-:Y:S02]  /*c0c0*/  LEA.HI R7, R7, R8, RZ, 0x2 ;  /* 0x0000000807077211 */ /* 0x000fe400078f10ff */
[----:B------:R-:W-:Y:S02]  /*c0d0*/  LEA.HI R5, R5, R6, RZ, 0x4 ;  /* 0x0000000605057211 */ /* 0x000fe400078f20ff */
[----:B------:R-:W-:Y:S02]  /*c0e0*/  SHF.R.S32.HI R8, RZ, 0x2, R7 ;  /* 0x00000002ff087819 */ /* 0x000fe40000011407 */
[----:B------:R-:W-:Y:S02]  /*c0f0*/  LEA.HI R12, R12, R9, RZ, 0x3 ;  /* 0x000000090c0c7211 */ /* 0x000fe400078f18ff */
[----:B------:R-:W-:Y:S02]  /*c100*/  SHF.R.S32.HI R22, RZ, 0x7, R11 ;  /* 0x00000007ff167819 */ /* 0x000fe4000001140b */
[----:B------:R-:W-:-:S02]  /*c110*/  LOP3.LUT R5, R5, 0x1ffffff0, RZ, 0xc0, !PT ;  /* 0x1ffffff005057812 */ /* 0x000fc400078ec0ff */
[----:B------:R-:W-:Y:S02]  /*c120*/  LEA.HI R7, R7, R8, RZ, 0x1 ;  /* 0x0000000807077211 */ /* 0x000fe400078f08ff */
[----:B------:R-:W-:Y:S01]  /*c130*/  LOP3.LUT R12, R12, 0xfffffff8, RZ, 0xc0, !PT ;  /* 0xfffffff80c0c7812 */ /* 0x000fe200078ec0ff */
[----:B------:R-:W-:Y:S01]  /*c140*/  IMAD.IADD R6, R6, 0x1, -R5 ;  /* 0x0000000106067824 */ /* 0x000fe200078e0a05 */
[----:B------:R-:W-:Y:S02]  /*c150*/  LEA.HI R11, R22, R22, RZ, 0x1 ;  /* 0x00000016160b7211 */ /* 0x000fe400078f08ff */
[----:B------:R-:W-:Y:S01]  /*c160*/  LOP3.LUT R7, R7, 0xfffffffe, RZ, 0xc0, !PT ;  /* 0xfffffffe07077812 */ /* 0x000fe200078ec0ff */
[----:B------:R-:W-:Y:S01]  /*c170*/  IMAD.IADD R12, R9, 0x1, -R12 ;  /* 0x00000001090c7824 */ /* 0x000fe200078e0a0c */
[C---:B------:R-:W-:Y:S02]  /*c180*/  IADD3 R5, R8.reuse, 0x8, RZ ;  /* 0x0000000808057810 */ /* 0x040fe40007ffe0ff */
[----:B------:R-:W-:Y:S01]  /*c190*/  LOP3.LUT R11, R11, 0x3fffffe, RZ, 0xc0, !PT ;  /* 0x03fffffe0b0b7812 */ /* 0x000fe200078ec0ff */
[----:B------:R-:W-:Y:S01]  /*c1a0*/  IMAD.IADD R7, R8, 0x1, -R7 ;  /* 0x0000000108077824 */ /* 0x000fe200078e0a07 */
[----:B------:R-:W-:-:S02]  /*c1b0*/  SHF.R.S32.HI R15, RZ, 0x5, R13 ;  /* 0x00000005ff0f7819 */ /* 0x000fc4000001140d */
[----:B------:R-:W-:Y:S01]  /*c1c0*/  LEA.HI R9, R5, R5, RZ, 0x1 ;  /* 0x0000000505097211 */ /* 0x000fe200078f08ff */
[----:B------:R-:W-:Y:S01]  /*c1d0*/  IMAD R6, R6, 0x8, R7 ;  /* 0x0000000806067824 */ /* 0x000fe200078e0207 */
[----:B------:R-:W-:Y:S01]  /*c1e0*/  IADD3 R22, R22, -R11, RZ ;  /* 0x8000000b16167210 */ /* 0x000fe20007ffe0ff */
[C---:B------:R-:W-:Y:S01]  /*c1f0*/  VIADD R11, R8.reuse, 0x10 ;  /* 0x00000010080b7836 */ /* 0x040fe20000000000 */
[----:B------:R-:W-:Y:S01]  /*c200*/  LEA R17, R15, R12, 0x4 ;  /* 0x0000000c0f117211 */ /* 0x000fe200078e20ff */
[----:B------:R-:W-:Y:S01]  /*c210*/  VIADD R15, R8, 0x18 ;  /* 0x00000018080f7836 */ /* 0x000fe20000000000 */
[----:B------:R-:W-:Y:S01]  /*c220*/  LOP3.LUT R12, R9, 0xfffffffe, RZ, 0xc0, !PT ;  /* 0xfffffffe090c7812 */ /* 0x000fe200078ec0ff */
[----:B------:R3:W-:Y:S01]  /*c230*/  STL [R1+0x64], R6 ;  /* 0x0000640601007387 */ /* 0x0007e20000100800 */
[----:B------:R-:W-:Y:S02]  /*c240*/  LEA.HI R13, R11, R11, RZ, 0x1 ;  /* 0x0000000b0b0d7211 */ /* 0x000fe400078f08ff */
[----:B------:R-:W-:-:S02]  /*c250*/  IADD3 R12, R5, -R12, RZ ;  /* 0x8000000c050c7210 */ /* 0x000fc40007ffe0ff */
[----:B------:R-:W-:Y:S02]  /*c260*/  SHF.R.S32.HI R5, RZ, 0x1, R9 ;  /* 0x00000001ff057819 */ /* 0x000fe40000011409 */
[--C-:B------:R-:W-:Y:S02]  /*c270*/  SHF.R.S32.HI R7, RZ, 0x1, R13.reuse ;  /* 0x00000001ff077819 */ /* 0x100fe4000001140d */
[----:B------:R-:W-:Y:S02]  /*c280*/  SHF.R.S32.HI R8, RZ, 0x1f, R13 ;  /* 0x0000001fff087819 */ /* 0x000fe4000001140d */
[----:B---3--:R-:W-:Y:S02]  /*c290*/  SHF.R.S32.HI R6, RZ, 0x1f, R9 ;  /* 0x0000001fff067819 */ /* 0x008fe40000011409 */
[----:B------:R-:W-:Y:S01]  /*c2a0*/  LOP3.LUT R14, R13, 0xfffffffe, RZ, 0xc0, !PT ;  /* 0xfffffffe0d0e7812 */ /* 0x000fe200078ec0ff */
[----:B------:R-:W-:Y:S01]  /*c2b0*/  IMAD.MOV.U32 R13, RZ, RZ, 0x40000040 ;  /* 0x40000040ff0d7424 */ /* 0x000fe200078e00ff */
[----:B------:R-:W-:-:S02]  /*c2c0*/  LEA.HI R6, R6, R5, RZ, 0x4 ;  /* 0x0000000506067211 */ /* 0x000fc400078f20ff */
[----:B------:R-:W-:Y:S01]  /*c2d0*/  LEA.HI R8, R8, R7, RZ, 0x4 ;  /* 0x0000000708087211 */ /* 0x000fe200078f20ff */
[----:B------:R-:W-:Y:S01]  /*c2e0*/  IMAD.IADD R14, R11, 0x1, -R14 ;  /* 0x000000010b0e7824 */ /* 0x000fe200078e0a0e */
[----:B------:R-:W-:Y:S02]  /*c2f0*/  LOP3.LUT R6, R6, 0x1ffffff0, RZ, 0xc0, !PT ;  /* 0x1ffffff006067812 */ /* 0x000fe400078ec0ff */
[----:B------:R-:W-:Y:S02]  /*c300*/  LEA.HI R11, R15, R15, RZ, 0x1 ;  /* 0x0000000f0f0b7211 */ /* 0x000fe400078f08ff */
[----:B------:R-:W-:Y:S01]  /*c310*/  LOP3.LUT R8, R8, 0x1ffffff0, RZ, 0xc0, !PT ;  /* 0x1ffffff008087812 */ /* 0x000fe200078ec0ff */
[----:B------:R-:W-:Y:S01]  /*c320*/  IMAD.IADD R5, R5, 0x1, -R6 ;  /* 0x0000000105057824 */ /* 0x000fe200078e0a06 */
[--C-:B------:R-:W-:Y:S02]  /*c330*/  SHF.R.S32.HI R9, RZ, 0x1, R11.reuse ;  /* 0x00000001ff097819 */ /* 0x100fe4000001140b */
[----:B------:R-:W-:Y:S01]  /*c340*/  SHF.R.S32.HI R20, RZ, 0x1f, R11 ;  /* 0x0000001fff147819 */ /* 0x000fe2000001140b */
[----:B------:R-:W-:Y:S01]  /*c350*/  IMAD.IADD R7, R7, 0x1, -R8 ;  /* 0x0000000107077824 */ /* 0x000fe200078e0a08 */
[----:B-1----:R-:W-:Y:S01]  /*c360*/  LOP3.LUT R18, R11, 0xfffffffe, RZ, 0xc0, !PT ;  /* 0xfffffffe0b127812 */ /* 0x002fe200078ec0ff */
[----:B------:R-:W-:Y:S01]  /*c370*/  IMAD R6, R5, 0x8, R12 ;  /* 0x0000000805067824 */ /* 0x000fe200078e020c */
[----:B------:R-:W-:Y:S01]  /*c380*/  LEA.HI R20, R20, R9, RZ, 0x4 ;  /* 0x0000000914147211 */ /* 0x000fe200078f20ff */
[----:B------:R-:W1:Y:S01]  /*c390*/  S2R R8, SR_CTAID.X ;  /* 0x0000000000087919 */ /* 0x000e620000002500 */
[----:B------:R-:W-:Y:S01]  /*c3a0*/  LEA R7, R7, R14, 0x3 ;  /* 0x0000000e07077211 */ /* 0x000fe200078e18ff */
[----:B------:R-:W-:Y:S01]  /*c3b0*/  IMAD.IADD R18, R15, 0x1, -R18 ;  /* 0x000000010f127824 */ /* 0x000fe200078e0a12 */
[----:B------:R-:W-:Y:S01]  /*c3c0*/  LOP3.LUT R20, R20, 0x1ffffff0, RZ, 0xc0, !PT ;  /* 0x1ffffff014147812 */ /* 0x000fe200078ec0ff */
[----:B------:R3:W-:Y:S01]  /*c3d0*/  STL [R1+0x60], R6 ;  /* 0x0000600601007387 */ /* 0x0007e20000100800 */
[----:B------:R-:W-:-:S02]  /*c3e0*/  MOV R15, 0x40000040 ;  /* 0x40000040000f7802 */ /* 0x000fc40000000f00 */
[----:B------:R-:W-:Y:S01]  /*c3f0*/  IADD3 R9, R9, -R20, RZ ;  /* 0x8000001409097210 */ /* 0x000fe20007ffe0ff */
[----:B------:R4:W-:Y:S01]  /*c400*/  STL [R1+0x5c], R7 ;  /* 0x00005c0701007387 */ /* 0x0009e20000100800 */
[----:B------:R-:W-:-:S03]  /*c410*/  LEA R17, R22, R17, 0x6 ;  /* 0x0000001116117211 */ /* 0x000fc600078e30ff */
[----:B------:R-:W-:-:S05]  /*c420*/  IMAD R9, R9, 0x8, R18 ;  /* 0x0000000809097824 */ /* 0x000fca00078e0212 */
[----:B------:R5:W-:Y:S01]  /*c430*/  STL [R1+0x58], R9 ;  /* 0x0000580901007387 */ /* 0x000be20000100800 */
[----:B-1----:R-:W-:Y:S02]  /*c440*/  IMAD R8, R8, -0x80, -R17 ;  /* 0xffffff8008087824 */ /* 0x002fe400078e0a11 */
[----:B--2---:R-:W-:-:S04]  /*c450*/  IMAD R5, R21, 0x2000, R16 ;  /* 0x0000200015057824 */ /* 0x004fc800078e0210 */
[C---:B---3--:R-:W-:Y:S01]  /*c460*/  VIADD R6, R5.reuse, 0x4000 ;  /* 0x0000400005067836 */ /* 0x048fe20000000000 */
[----:B----4-:R-:W-:Y:S02]  /*c470*/  IADD3 R7, R5, 0x20c00, RZ ;  /* 0x00020c0005077810 */ /* 0x010fe40007ffe0ff */
        /* <DEDUP_REMOVED lines=13> */
[----:B------:R-:W-:-:S02]  /*c550*/  VIADD R7, R10, 0x8 ;  /* 0x000000080a077836 */ /* 0x000fc40000000000 */
[----:B------:R-:W-:Y:S01]  /*c560*/  VIADD R7, R10, 0x14 ;  /* 0x000000140a077836 */ /* 0x000fe20000000000 */
[----:B------:R2:W-:Y:S01]  /*c570*/  STL [R1+0x50], R5 ;  /* 0x0000500501007387 */ /* 0x0005e20000100800 */
[----:B------:R-:W-:-:S03]  /*c580*/  IADD3 R7, -R17, UR4, RZ ;  /* 0x0000000411077c10 */ /* 0x000fc6000fffe1ff */
        /* <DEDUP_REMOVED lines=8> */
.L_x_2279:
[----:B------:R-:W-:-:S05]  /*c610*/  IMAD.U32 R5, RZ, RZ, UR36 ;  /* 0x00000024ff057e24 */ /* 0x000fca000f8e00ff */
[----:B------:R-:W-:-:S04]  /*c620*/  LOP3.LUT R5, R5, 0x1, RZ, 0xfc, !PT ;  /* 0x0000000105057812 */ /* 0x000fc800078efcff */
[----:B------:R-:W-:-:S13]  /*c630*/  ISETP.NE.AND P6, PT, R5, 0x3, PT ;  /* 0x000000030500780c */ /* 0x000fda0003fc5270 */
[----:B------:R-:W-:Y:S05]  /*c640*/  @!P6 BRA `(.L_x_2269) ;  /* 0x000000000004e947 */ /* 0x000fea0003800000 */
[----:B------:R-:W-:Y:S01]  /*c650*/  BPT.TRAP 0x1 ;  /* 0x000000040000795c */ /* 0x000fe20000300000 */
.L_x_2269:
[----:B------:R-:W-:Y:S02]  /*c660*/  LEA R6, R0, R16, 0x3 ;  /* 0x0000001000067211 */ /* 0x000fe400078e18ff */
[----:B------:R-:W-:-:S04]  /*c670*/  SHF.L.U32 R21, R4, 0x1f, RZ ;  /* 0x0000001f04157819 */ /* 0x000fc800000006ff */
[----:B------:R1:W2:Y:S01]  /*c680*/  SYNCS.PHASECHK.TRANS64.TRYWAIT P0, [R6+URZ+0x30c10], R21 ;  /* 0x030c1015060075a7 */ /* 0x0002a2000800017f */
[----:B------:R-:W-:Y:S05]  /*c690*/  @!P6 BRA `(.L_x_2270) ;  /* 0x000000000004e947 */ /* 0x000fea0003800000 */
[----:B------:R-:W-:Y:S01]  /*c6a0*/  BPT.TRAP 0x1 ;  /* 0x000000040000795c */ /* 0x000fe20000300000 */
.L_x_2270:
[----:B------:R-:W-:-:S05]  /*c6b0*/  VIADD R5, R16, 0x10000 ;  /* 0x0001000010057836 */ /* 0x000fca0000000000 */
[----:B------:R-:W-:-:S04]  /*c6c0*/  SHF.R.U32.HI R5, RZ, 0x4, R5 ;  /* 0x00000004ff057819 */ /* 0x000fc80000011605 */
[----:B------:R-:W-:-:S04]  /*c6d0*/  LOP3.LUT R5, R5, 0x3fff, RZ, 0xc0, !PT ;  /* 0x00003fff05057812 */ /* 0x000fc800078ec0ff */
[----:B------:R-:W-:Y:S01]  /*c6e0*/  LOP3.LUT R11, R5, 0x10000, RZ, 0xfc, !PT ;  /* 0x00010000050b7812 */ /* 0x000fe200078efcff */
[----:B--2---:R-:W-:Y:S06]  /*c6f0*/  @P0 BRA `(.L_x_2271) ;  /* 0x0000000000080947 */ /* 0x004fec0003800000 */
[----:B------:R-:W2:Y:S02]  /*c700*/  SYNCS.PHASECHK.TRANS64.TRYWAIT P0, [R6+URZ+0x30c10], R21 ;  /* 0x030c1015060075a7 */ /* 0x000ea4000800017f */
[----:B--2---:R-:W-:Y:S05]  /*c710*/  @!P0 BRA `(.L_x_2272) ;  /* 0x000000a400f88947 */ /* 0x004fea0003800000 */
.L_x_2271:
[----:B------:R-:W-:Y:S01]  /*c720*/  IMAD R11, R0, 0x400, R11 ;  /* 0x00000400000b7824 */ /* 0x000fe200078e020b */
        /* <DEDUP_REMOVED lines=12> */
[----:B------:R-:W-:-:S04]  /*c7f0*/  IADD3 R12, R9, 0x2, RZ ;  /* 0x00000002090c7810 */ /* 0x000fc80007ffe0ff */
[----:B------:R-:W-:Y:S02]  /*c800*/  R2UR UR8, R12 ;  /* 0x000000000c0872ca */ /* 0x000fe400000e0000 */
[----:B------:R-:W-:Y:S01]  /*c810*/  R2UR UR9, R13 ;  /* 0x000000000d0972ca */ /* 0x000fe200000e0000 */
[----:B------:R-:W-:Y:S01]  /*c820*/  UIADD3 UR4, UR6, 0x2, URZ ;  /* 0x0000000206047890 */ /* 0x000fe2000fffe03f */
[----:B------:R-:W-:-:S06]  /*c830*/  UMOV UR11, 0x40000040 ;  /* 0x40000040000b7882 */ /* 0x000fcc0000000000 */
[----:B------:R-:W-:Y:S01]  /*c840*/  UMOV UR10, UR4 ;  /* 0x00000004000a7c82 */ /* 0x000fe20008000000 */
[----:B------:R-:W-:Y:S01]  /*c850*/  VIADD R12, R9, 0x4 ;  /* 0x00000004090c7836 */ /* 0x000fe20000000000 */
[----:B------:R-:W-:Y:S01]  /*c860*/  MOV R13, 0x40000040 ;  /* 0x40000040000d7802 */ /* 0x000fe20000000f00 */
[----:B------:R-:W-:Y:S01]  /*c870*/  UIADD3 UR4, UR6, 0x4, URZ ;  /* 0x0000000406047890 */ /* 0x000fe2000fffe03f */
[----:B------:R-:W-:Y:S02]  /*c880*/  WARPGROUP.DEPBAR.LE gsb0, 0x0 ;  /* 0x00008000000079c5 */ /* 0x000fe40000010000 */
[----:B------:R-:W-:-:S06]  /*c890*/  WARPGROUP.ARRIVE ;  /* 0x00000000000079c5 */ /* 0x000fcc0000000000 */
[----:B------:R-:W-:Y:S01]  /*c8a0*/  HGMMA.64x128x16.F32 R72, gdesc[UR8], R72, gsb0 ;  /* 0x01e00000084879f0 */ /* 0x000fe20008000848 */
[----:B------:R-:W-:Y:S02]  /*c8b0*/  R2UR UR8, R12 ;  /* 0x000000000c0872ca */ /* 0x000fe400000e0000 */
[----:B------:R-:W-:Y:S01]  /*c8c0*/  R2UR UR9, R13 ;  /* 0x000000000d0972ca */ /* 0x000fe200000e0000 */
[----:B------:R-:W-:Y:S01]  /*c8d0*/  UMOV UR10, UR4 ;  /* 0x00000004000a7c82 */ /* 0x000fe20008000000 */
[----:B------:R-:W-:Y:S01]  /*c8e0*/  UMOV UR11, 0x40000040 ;  /* 0x40000040000b7882 */ /* 0x000fe20000000000 */
[----:B------:R-:W-:Y:S02]  /*c8f0*/  VIADD R12, R9, 0x6 ;  /* 0x00000006090c7836 */ /* 0x000fe40000000000 */
[----:B------:R-:W-:-:S03]  /*c900*/  IMAD.MOV.U32 R13, RZ, RZ, 0x40000040 ;  /* 0x40000040ff0d7424 */ /* 0x000fc600078e00ff */
[----:B------:R-:W-:Y:S02]  /*c910*/  R2UR UR4, R12 ;  /* 0x000000000c0472ca */ /* 0x000fe400000e0000 */
[----:B------:R-:W-:Y:S01]  /*c920*/  R2UR UR5, R13 ;  /* 0x000000000d0572ca */ /* 0x000fe200000e0000 */
[----:B------:R-:W-:Y:S01]  /*c930*/  UIADD3 UR6, UR6, 0x6, URZ ;  /* 0x0000000606067890 */ /* 0x000fe2000fffe03f */
[----:B------:R-:W-:Y:S02]  /*c940*/  WARPGROUP.DEPBAR.LE gsb0, 0x0 ;  /* 0x00008000000079c5 */ /* 0x000fe40000010000 */
[----:B------:R-:W-:-:S06]  /*c950*/  WARPGROUP.ARRIVE ;  /* 0x00000000000079c5 */ /* 0x000fcc0000000000 */
[----:B------:R-:W-:Y:S01]  /*c960*/  HGMMA.64x128x16.F32 R72, gdesc[UR8], R72, gsb0 ;  /* 0x01e00000084879f0 */ /* 0x000fe20008000848 */
[----:B------:R-:W-:Y:S01]  /*c970*/  UMOV UR7, 0x40000040 ;  /* 0x4000004000077882 */ /* 0x000fe20000000000 */
[C---:B---3--:R-:W-:Y:S01]  /*c980*/  LEA R12, R0.reuse, R18, 0x7 ;  /* 0x00000012000c7211 */ /* 0x048fe200078e38ff */
[C---:B----4-:R-:W-:Y:S02]  /*c990*/  IMAD R18, R0.reuse, 0x80, R17 ;  /* 0x0000008000127824 */ /* 0x050fe400078e0211 */
[C---:B-----5:R-:W-:Y:S01]  /*c9a0*/  IMAD R14, R0.reuse, 0x80, R14 ;  /* 0x00000080000e7824 */ /* 0x060fe200078e020e */
[----:B--2---:R-:W-:-:S03]  /*c9b0*/  LEA R20, R0, R15, 0x7 ;  /* 0x0000000f00147211 */ /* 0x004fc600078e38ff */
[C---:B------:R-:W-:Y:S01]  /*c9c0*/  IMAD R17, R3.reuse, 0x2, R14 ;  /* 0x0000000203117824 */ /* 0x040fe200078e020e */
[C---:B------:R-:W-:Y:S01]  /*c9d0*/  LEA R15, R3.reuse, R18, 0x1 ;  /* 0x00000012030f7211 */ /* 0x040fe200078e08ff */
[C---:B------:R-:W-:Y:S02]  /*c9e0*/  IMAD R13, R3.reuse, 0x2, R12 ;  /* 0x00000002030d7824 */ /* 0x040fe400078e020c */
[----:B------:R-:W-:Y:S01]  /*c9f0*/  IMAD R19, R3, 0x2, R20 ;  /* 0x0000000203137824 */ /* 0x000fe200078e0214 */
[----:B------:R-:W-:Y:S01]  /*ca00*/  LEA R12, R17, R16, 0x2 ;  /* 0x00000010110c7211 */ /* 0x000fe200078e10ff */
[--C-:B------:R-:W-:Y:S02]  /*ca10*/  IMAD R18, R13, 0x4, R16.reuse ;  /* 0x000000040d127824 */ /* 0x100fe400078e0210 */
[----:B------:R-:W-:Y:S01]  /*ca20*/  IMAD R11, R15, 0x4, R16 ;  /* 0x000000040f0b7824 */ /* 0x000fe200078e0210 */
[----:B------:R-:W-:Y:S02]  /*ca30*/  WARPGROUP.DEPBAR.LE gsb0, 0x0 ;  /* 0x00008000000079c5 */ /* 0x000fe40000010000 */
[----:B------:R-:W-:-:S06]  /*ca40*/  WARPGROUP.ARRIVE ;  /* 0x00000000000079c5 */ /* 0x000fcc0000000000 */
[----:B------:R-:W-:Y:S01]  /*ca50*/  HGMMA.64x128x16.F32 R72, gdesc[UR4], R72, gsb0 ;  /* 0x01e00000044879f0 */ /* 0x000fe20008000848 */
[----:B------:R-:W-:Y:S01]  /*ca60*/  IMAD R14, R19, 0x4, R16 ;  /* 0x00000004130e7824 */ /* 0x000fe200078e0210 */
        /* <DEDUP_REMOVED lines=12> */
.L_x_2273:
[----:B------:R1:W1:Y:S01]  /*cb30*/  SYNCS.PHASECHK.TRANS64.TRYWAIT P0, [R6+URZ+0x30c30], R21 ;  /* 0x030c3015060075a7 */ /* 0x000262000800017f */
[----:B------:R-:W-:Y:S05]  /*cb40*/  @!P6 BRA `(.L_x_2274) ;  /* 0x000000000004e947 */ /* 0x000fea0003800000 */
[----:B------:R-:W-:Y:S01]  /*cb50*/  BPT.TRAP 0x1 ;  /* 0x000000040000795c */ /* 0x000fe20000300000 */
.L_x_2274:
[----:B-1----:R-:W-:Y:S05]  /*cb60*/  @P0 BRA `(.L_x_2275) ;  /* 0x0000000000080947 */ /* 0x002fea0003800000 */
[----:B------:R-:W1:Y:S02]  /*cb70*/  SYNCS.PHASECHK.TRANS64.TRYWAIT P0, [R6+URZ+0x30c30], R21 ;  /* 0x030c3015060075a7 */ /* 0x000e64000800017f */
[----:B-1----:R-:W-:Y:S05]  /*cb80*/  @!P0 BRA `(.L_x_2276) ;  /* 0x000000a000f08947 */ /* 0x002fea0003800000 */
.L_x_2275:
[----:B------:R-:W2:Y:S01]  /*cb90*/  LDL R26, [R1+0x34] ;  /* 0x00003400011a7983 */ /* 0x000ea20000100800 */
[----:B------:R-:W-:Y:S01]  /*cba0*/  ULDC UR9, c[0x0][0x75c] ;  /* 0x0001d70000097ab9 */ /* 0x000fe20000000800 */
[----:B------:R-:W-:Y:S02]  /*cbb0*/  VIADD R24, R16, 0x18000 ;  /* 0x0001800010187836 */ /* 0x000fe40000000000 */
        /* <DEDUP_REMOVED lines=15> */
[----:B------:R-:W-:Y:S01]  /*ccb0*/  LEA R25, R0, R25, 0xa ;  /* 0x0000001900197211 */ /* 0x000fe200078e50ff */
[----:B------:R3:W-:Y:S01]  /*ccc0*/  STL [R1+0x100], R171 ;  /* 0x000100ab01007387 */ /* 0x0007e20000100800 */
[----:B-1----:R-:W-:Y:S01]  /*ccd0*/  MUFU.TANH R200, R75 ;  /* 0x0000004b00c87308 */ /* 0x002fe20000002400 */
[----:B------:R-:W-:Y:S01]  /*cce0*/  FMUL.FTZ R237, R76, UR9 ;  /* 0x000000094ced7c20 */ /* 0x000fe20008410000 */
[----:B------:R-:W-:Y:S01]  /*ccf0*/  FMUL.FTZ R236, R77, UR9 ;  /* 0x000000094dec7c20 */ /* 0x000fe20008410000 */
[----:B------:R-:W-:Y:S01]  /*cd00*/  STL [R1+0xfc], R170 ;  /* 0x0000fcaa01007387 */ /* 0x000fe20000100800 */
[----:B------:R-:W-:Y:S01]  /*cd10*/  FMUL.FTZ R235, R78, UR9 ;  /* 0x000000094eeb7c20 */ /* 0x000fe20008410000 */
[----:B------:R-:W-:Y:S01]  /*cd20*/  FMUL.FTZ R234, R79, UR9 ;  /* 0x000000094fea7c20 */ /* 0x000fe20008410000 */
[----:B------:R-:W-:Y:S01]  /*cd30*/  FMUL.FTZ R233, R80, UR9 ;  /* 0x0000000950e97c20 */ /* 0x000fe20008410000 */
[----:B------:R-:W-:Y:S01]  /*cd40*/  STL [R1+0xf8], R169 ;  /* 0x0000f8a901007387 */ /* 0x000fe20000100800 */
[----:B------:R-:W-:Y:S01]  /*cd50*/  R2UR UR6, R25 ;  /* 0x00000000190672ca */ /* 0x000fe200000e0000 */
        /* <DEDUP_REMOVED lines=8> */
[----:B------:R-:W-:Y:S02]  /*cde0*/  MUFU.TANH R201, R83 ;  /* 0x0000005300c97308 */ /* 0x000fe40000002400 */
[----:B------:R-:W-:Y:S04]  /*cdf0*/  STL [R1+0xec], R166 ;  /* 0x0000eca601007387 */ /* 0x000fe80000100800 */
[----:B------:R-:W-:Y:S01]  /*ce00*/  STL [R1+0xe8], R165 ;  /* 0x0000e8a501007387 */ /* 0x000fe20000100800 */
[----:B-1----:R-:W-:Y:S01]  /*ce10*/  FMUL.FTZ R88, R93, UR9 ;  /* 0x000000095d587c20 */ /* 0x002fe20008410000 */
[----:B------:R1:W-:Y:S02]  /*ce20*/  MUFU.TANH R202, R85 ;  /* 0x0000005500ca7308 */ /* 0x0003e40000002400 */
[----:B------:R-:W-:Y:S04]  /*ce30*/  STL [R1+0xe4], R164 ;  /* 0x0000e4a401007387 */ /* 0x000fe80000100800 */
[----:B------:R-:W-:Y:S01]  /*ce40*/  STL [R1+0xe0], R163 ;  /* 0x0000e0a301007387 */ /* 0x000fe20000100800 */
[----:B------:R-:W-:Y:S01]  /*ce50*/  UMOV UR5, 0x40000040 ;  /* 0x4000004000057882 */ /* 0x000fe20000000000 */
[----:B------:R-:W-:Y:S01]  /*ce60*/  UMOV UR7, 0x40000040 ;  /* 0x4000004000077882 */ /* 0x000fe20000000000 */
[----:B------:R-:W-:Y:S01]  /*ce70*/  UMOV UR15, 0x40000040 ;  /* 0x40000040000f7882 */ /* 0x000fe20000000000 */
[----:B------:R-:W-:Y:S01]  /*ce80*/  STL [R1+0xdc], R162 ;  /* 0x0000dca201007387 */ /* 0x000fe20000100800 */
[----:B------:R-:W-:Y:S01]  /*ce90*/  FMUL.FTZ R204, R91, UR9 ;  /* 0x000000095bcc7c20 */ /* 0x000fe20008410000 */
[----:B--2---:R-:W-:-:S02]  /*cea0*/  R2UR UR4, R26 ;  /* 0x000000001a0472ca */ /* 0x004fc400000e0000 */
[----:B------:R-:W-:Y:S01]  /*ceb0*/  STL [R1+0xd8], R161 ;  /* 0x0000d8a101007387 */ /* 0x000fe20000100800 */
[----:B------:R-:W-:Y:S01]  /*cec0*/  FMUL.FTZ R139, R89, UR9 ;  /* 0x00000009598b7c20 */ /* 0x000fe20008410000 */
[----:B------:R-:W-:Y:S01]  /*ced0*/  FMUL.FTZ R126, R126, UR9 ;  /* 0x000000097e7e7c20 */ /* 0x000fe20008410000 */
[----:B------:R-:W2:Y:S01]  /*cee0*/  MUFU.TANH R19, R19 ;  /* 0x0000001300137308 */ /* 0x000ea20000002400 */
[----:B------:R-:W-:Y:S04]  /*cef0*/  STL [R1+0xd4], R160 ;  /* 0x0000d4a001007387 */ /* 0x000fe80000100800 */
[----:B------:R-:W-:Y:S01]  /*cf00*/  STL [R1+0xd0], R159 ;  /* 0x0000d09f01007387 */ /* 0x000fe20000100800 */
[----:B------:R-:W-:Y:S02]  /*cf10*/  ISETP.GT.AND P2, PT, R8, RZ, PT ;  /* 0x000000ff0800720c */ /* 0x000fe40003f44270 */
[----:B------:R-:W3:Y:S01]  /*cf20*/  MUFU.TANH R230, R230 ;  /* 0x000000e600e67308 */ /* 0x000ee20000002400 */
        /* <DEDUP_REMOVED lines=85> */
[----:B------:R-:W-:Y:S01]  /*d480*/  R2UR UR13, R5 ;  /* 0x00000000050d72ca */ /* 0x000fe200000e0000 */
[----:B------:R-:W-:Y:S01]  /*d490*/  IMAD.IADD R96, R7, 0x1, R96 ;  /* 0x0000000107607824 */ /* 0x000fe200078e0260 */
[----:B------:R-:W3:Y:S01]  /*d4a0*/  LDL.64 R4, [R1+0x38] ;  /* 0x0000380001047983 */ /* 0x000ee20000100a00 */
[----:B------:R-:W-:Y:S01]  /*d4b0*/  WARPGROUP.ARRIVE ;  /* 0x00000000000079c5 */ /* 0x000fe20000000000 */
[----:B--2---:R-:W-:Y:S01]  /*d4c0*/  IADD3 R2, -R2, 0x8, RZ ;  /* 0x0000000802027810 */ /* 0x004fe20007ffe1ff */
[----:B------:R-:W-:Y:S01]  /*d4d0*/  UIADD3 UR6, UR6, 0x6, URZ ;  /* 0x0000000606067890 */ /* 0x000fe2000fffe03f */
[----:B------:R-:W2:Y:S07]  /*d4e0*/  MUFU.TANH R167, R205 ;  /* 0x000000cd00a77308 */ /* 0x000eae0000002400 */
[----:B------:R-:W-:Y:S01]  /*d4f0*/  HGMMA.64x128x16.F32 R24, gdesc[UR12], R24, gsb0 ;  /* 0x01e000000c1879f0 */ /* 0x000fe20008000818 */
[----:B------:R-:W-:Y:S01]  /*d500*/  R2UR UR12, R98 ;  /* 0x00000000620c72ca */ /* 0x000fe200000e0000 */
[----:B------:R-:W-:Y:S01]  /*d510*/  UMOV UR7, 0x40000040 ;  /* 0x4000004000077882 */ /* 0x000fe20000000000 */
[----:B------:R-:W-:Y:S01]  /*d520*/  R2UR UR13, R99 ;  /* 0x00000000630d72ca */ /* 0x000fe200000e0000 */
[----:B------:R-:W-:Y:S01]  /*d530*/  UMOV UR14, UR4 ;  /* 0x00000004000e7c82 */ /* 0x000fe20008000000 */
[----:B------:R-:W-:Y:S01]  /*d540*/  UMOV UR15, 0x40000040 ;  /* 0x40000040000f7882 */ /* 0x000fe20000000000 */
[----:B-1----:R-:W-:Y:S01]  /*d550*/  IADD3 R126, -R96, R94, RZ ;  /* 0x0000005e607e7210 */ /* 0x002fe20007ffe1ff */
[----:B------:R-:W-:Y:S01]  /*d560*/  IMAD.IADD R221, R2, 0x1, -R96 ;  /* 0x0000000102dd7824 */ /* 0x000fe200078e0a60 */
[----:B------:R-:W-:Y:S01]  /*d570*/  IADD3 R95, RZ, -R96, -R95 ;  /* 0x80000060ff5f7210 */ /* 0x000fe20007ffe85f */
[----:B------:R-:W1:Y:S01]  /*d580*/  MUFU.TANH R91, R91 ;  /* 0x0000005b005b7308 */ /* 0x000e620000002400 */
[----:B------:R-:W-:-:S02]  /*d590*/  SEL R126, R126, 0x80, !P2 ;  /* 0x000000807e7e7807 */ /* 0x000fc40005000000 */
[----:B------:R-:W-:Y:S02]  /*d5a0*/  IADD3 R94, R94, 0x8, -R96 ;  /* 0x000000085e5e7810 */ /* 0x000fe40007ffe860 */
[----:B------:R-:W-:Y:S02]  /*d5b0*/  SEL R221, R221, 0x80, P3 ;  /* 0x00000080dddd7807 */ /* 0x000fe40001800000 */
[----:B------:R-:W-:Y:S01]  /*d5c0*/  SEL R218, R95, 0x80, P1 ;  /* 0x000000805fda7807 */ /* 0x000fe20000800000 */
[----:B------:R-:W1:Y:S01]  /*d5d0*/  MUFU.TANH R92, R92 ;  /* 0x0000005c005c7308 */ /* 0x000e620000002400 */
[C---:B------:R-:W-:Y:S02]  /*d5e0*/  ISETP.GE.AND P3, PT, R126.reuse, RZ, PT ;  /* 0x000000ff7e00720c */ /* 0x040fe40003f66270 */
[C---:B------:R-:W-:Y:S02]  /*d5f0*/  ISETP.GE.AND P4, PT, R126.reuse, 0x1, PT ;  /* 0x000000017e00780c */ /* 0x040fe40003f86270 */
[----:B------:R-:W-:-:S02]  /*d600*/  ISETP.GE.AND P1, PT, R126, 0x9, PT ;  /* 0x000000097e00780c */ /* 0x000fc40003f26270 */
[----:B------:R-:W-:Y:S01]  /*d610*/  ISETP.GT.OR P3, PT, R218, RZ, !P3 ;  /* 0x000000ffda00720c */ /* 0x000fe20005f64670 */
[----:B------:R-:W-:Y:S08]  /*d620*/  MUFU.TANH R169, R138 ;  /* 0x0000008a00a97308 */ /* 0x000ff00000002400 */
        /* <DEDUP_REMOVED lines=14> */
[----:B------:R-:W4:Y:S01]  /*d710*/  LDS R224, [R224+0x400] ;  /* 0x00040000e0e07984 */ /* 0x000f220000000800 */
[----:B------:R-:W-:-:S04]  /*d720*/  WARPGROUP.ARRIVE ;  /* 0x00000000000079c5 */ /* 0x000fc80000000000 */
[----:B------:R-:W-:Y:S02]  /*d730*/  MUFU.TANH R153, R112 ;  /* 0x0000007000997308 */ /* 0x000fe40000002400 */
[----:B------:R-:W-:Y:S01]  /*d740*/  HGMMA.64x128x16.F32 R24, gdesc[UR12], R24, gsb0 ;  /* 0x01e000000c1879f0 */ /* 0x000fe20008000818 */
[C---:B------:R-:W-:Y:S02]  /*d750*/  ISETP.GT.OR P4, PT, R218.reuse, 0x1, !P4 ;  /* 0x00000001da00780c */ /* 0x040fe40006784670 */
[----:B------:R-:W-:-:S03]  /*d760*/  ISETP.GT.OR P1, PT, R218, 0x9, !P1 ;  /* 0x00000009da00780c */ /* 0x000fc60004f24670 */
[----:B------:R-:W-:Y:S01]  /*d770*/  MUFU.TANH R141, R124 ;  /* 0x0000007c008d7308 */ /* 0x000fe20000002400 */
[----:B------:R-:W-:Y:S02]  /*d780*/  FSEL R216, R19, -INF , !P3 ;  /* 0xff80000013d87808 */ /* 0x000fe40005800000 */
[----:B------:R-:W-:Y:S02]  /*d790*/  FSEL R219, R230, -INF , !P4 ;  /* 0xff800000e6db7808 */ /* 0x000fe40006000000 */
[C---:B------:R-:W-:Y:S02]  /*d7a0*/  ISETP.GE.AND P2, PT, R126.reuse, 0x10, PT ;  /* 0x000000107e00780c */ /* 0x040fe40003f46270 */
[C---:B------:R-:W-:Y:S01]  /*d7b0*/  ISETP.GE.AND P3, PT, R126.reuse, 0x11, PT ;  /* 0x000000117e00780c */ /* 0x040fe20003f66270 */
[----:B------:R-:W1:Y:S01]  /*d7c0*/  MUFU.TANH R157, R108 ;  /* 0x0000006c009d7308 */ /* 0x000e620000002400 */
[C---:B------:R-:W-:Y:S02]  /*d7d0*/  ISETP.GE.AND P5, PT, R126.reuse, 0x18, PT ;  /* 0x000000187e00780c */ /* 0x040fe40003fa6270 */
[----:B------:R-:W-:-:S02]  /*d7e0*/  ISETP.GE.AND P4, PT, R126, 0x19, PT ;  /* 0x000000197e00780c */ /* 0x000fc40003f86270 */
[----:B------:R-:W-:Y:S02]  /*d7f0*/  FSEL R220, R236, -INF , !P1 ;  /* 0xff800000ecdc7808 */ /* 0x000fe40004800000 */
[C---:B------:R-:W-:Y:S01]  /*d800*/  ISETP.GT.OR P2, PT, R218.reuse, 0x10, !P2 ;  /* 0x00000010da00780c */ /* 0x040fe20005744670 */
[----:B------:R-:W1:Y:S01]  /*d810*/  MUFU.TANH R152, R113 ;  /* 0x0000007100987308 */ /* 0x000e620000002400 */
[C---:B------:R-:W-:Y:S02]  /*d820*/  ISETP.GT.OR P3, PT, R218.reuse, 0x11, !P3 ;  /* 0x00000011da00780c */ /* 0x040fe40005f64670 */
[C---:B------:R-:W-:Y:S02]  /*d830*/  ISETP.GT.OR P5, PT, R218.reuse, 0x18, !P5 ;  /* 0x00000018da00780c */ /* 0x040fe40006fa4670 */
[----:B------:R-:W-:Y:S02]  /*d840*/  ISETP.GT.OR P4, PT, R218, 0x19, !P4 ;  /* 0x00000019da00780c */ /* 0x000fe40006784670 */
[----:B------:R-:W-:Y:S01]  /*d850*/  FSEL R215, R233, -INF , !P2 ;  /* 0xff800000e9d77808 */ /* 0x000fe20005000000 */
[----:B------:R-:W-:Y:S01]  /*d860*/  MUFU.TANH R144, R121 ;  /* 0x0000007900907308 */ /* 0x000fe20000002400 */
[----:B------:R-:W-:-:S02]  /*d870*/  FSEL R211, R21, -INF , !P3 ;  /* 0xff80000015d37808 */ /* 0x000fc40005800000 */
[----:B------:R-:W-:Y:S02]  /*d880*/  FSEL R208, R23, -INF , !P5 ;  /* 0xff80000017d07808 */ /* 0x000fe40006800000 */
[----:B------:R-:W-:-:S03]  /*d890*/  FSEL R206, R202, -INF , !P4 ;  /* 0xff800000cace7808 */ /* 0x000fc60006000000 */
[----:B------:R-:W-:Y:S01]  /*d8a0*/  MUFU.TANH R140, R125 ;  /* 0x0000007d008c7308 */ /* 0x000fe20000002400 */
[----:B------:R-:W-:Y:S01]  /*d8b0*/  FMUL.FTZ R110, R110, UR9 ;  /* 0x000000096e6e7c20 */ /* 0x000fe20008410000 */
[----:B------:R-:W-:Y:S01]  /*d8c0*/  FMUL.FTZ R111, R111, UR9 ;  /* 0x000000096f6f7c20 */ /* 0x000fe20008410000 */
[----:B------:R-:W-:-:S05]  /*d8d0*/  FMUL.FTZ R119, R119, UR9 ;  /* 0x0000000977777c20 */ /* 0x000fca0008410000 */
[----:B------:R-:W1:Y:S01]  /*d8e0*/  MUFU.TANH R150, R116 ;  /* 0x0000007400967308 */ /* 0x000e620000002400 */
[----:B------:R-:W-:-:S07]  /*d8f0*/  FMUL.FTZ R115, R115, UR9 ;  /* 0x0000000973737c20 */ /* 0x000fce0008410000 */
[----:B------:R-:W1:Y:S01]  /*d900*/  MUFU.TANH R148, R117 ;  /* 0x0000007500947308 */ /* 0x000e620000002400 */
[----:B------:R-:W-:-:S07]  /*d910*/  FMUL.FTZ R118, R118, UR9 ;  /* 0x0000000976767c20 */ /* 0x000fce0008410000 */
[----:B------:R-:W-:Y:S08]  /*d920*/  MUFU.TANH R158, R107 ;  /* 0x0000006b009e7308 */ /* 0x000ff00000002400 */
[----:B------:R-:W-:Y:S08]  /*d930*/  MUFU.TANH R151, R114 ;  /* 0x0000007200977308 */ /* 0x000ff00000002400 */
        /* <DEDUP_REMOVED lines=18> */
[----:B------:R-:W-:Y:S01]  /*da60*/  ISETP.GE.AND P2, PT, R128, 0x8, PT ;  /* 0x000000088000780c */ /* 0x000fe20003f46270 */
[----:B------:R-:W-:Y:S01]  /*da70*/  FMUL.FTZ R130, R130, UR9 ;  /* 0x0000000982827c20 */ /* 0x000fe20008410000 */
[C---:B------:R-:W-:Y:S01]  /*da80*/  ISETP.GE.AND P3, PT, R128.reuse, 0x9, PT ;  /* 0x000000098000780c */ /* 0x040fe20003f66270 */
[----:B------:R-:W-:Y:S01]  /*da90*/  FMUL.FTZ R212, R131, UR9 ;  /* 0x0000000983d47c20 */ /* 0x000fe20008410000 */
[C---:B------:R-:W-:Y:S01]  /*daa0*/  ISETP.GE.AND P5, PT, R128.reuse, 0x10, PT ;  /* 0x000000108000780c */ /* 0x040fe20003fa6270 */
[----:B------:R3:W-:Y:S01]  /*dab0*/  MUFU.TANH R146, R119 ;  /* 0x0000007700927308 */ /* 0x0007e20000002400 */
[----:B------:R-:W-:Y:S01]  /*dac0*/  ISETP.GE.AND P4, PT, R128, 0x11, PT ;  /* 0x000000118000780c */ /* 0x000fe20003f86270 */
[----:B------:R-:W-:Y:S01]  /*dad0*/  IMAD R137, R0, 0x400, R137 ;  /* 0x0000040000897824 */ /* 0x000fe200078e0289 */
[----:B------:R-:W-:Y:S01]  /*dae0*/  FSEL R214, R20, -INF , !P0 ;  /* 0xff80000014d67808 */ /* 0x000fe20004000000 */
[----:B------:R-:W-:Y:S01]  /*daf0*/  FMUL.FTZ R129, R129, UR9 ;  /* 0x0000000981817c20 */ /* 0x000fe20008410000 */
[----:B------:R-:W-:Y:S01]  /*db00*/  FSEL R228, R200, -INF , !P1 ;  /* 0xff800000c8e47808 */ /* 0x000fe20004800000 */
[----:B------:R-:W-:Y:S01]  /*db10*/  VIADD R223, R10, 0x4 ;  /* 0x000000040adf7836 */ /* 0x000fe20000000000 */
[C---:B------:R-:W-:Y:S01]  /*db20*/  ISETP.GE.AND P0, PT, R128.reuse, 0x18, PT ;  /* 0x000000188000780c */ /* 0x040fe20003f06270 */
[----:B------:R-:W3:Y:S01]  /*db30*/  MUFU.TANH R149, R115 ;  /* 0x0000007300957308 */ /* 0x000ee20000002400 */
[----:B------:R-:W-:Y:S01]  /*db40*/  ISETP.GE.AND P1, PT, R128, 0x19, PT ;  /* 0x000000198000780c */ /* 0x000fe20003f26270 */
[----:B----4-:R-:W4:Y:S01]  /*db50*/  SHFL.IDX PT, R226, R224, R10, 0x1f ;  /* 0x00001f0ae0e27589 */ /* 0x010f2200000e0000 */
[----:B------:R-:W-:-:S02]  /*db60*/  ISETP.GT.OR P2, PT, R221, 0x8, !P2 ;  /* 0x00000008dd00780c */ /* 0x000fc40005744670 */
[C---:B------:R-:W-:Y:S01]  /*db70*/  IADD3 R231, R10.reuse, 0x8, RZ ;  /* 0x000000080ae77810 */ /* 0x040fe20007ffe0ff */
[----:B------:R-:W-:Y:S01]  /*db80*/  VIADD R232, R10, 0xc ;  /* 0x0000000c0ae87836 */ /* 0x000fe20000000000 */
[C---:B------:R-:W-:Y:S01]  /*db90*/  ISETP.GT.OR P3, PT, R221.reuse, 0x9, !P3 ;  /* 0x00000009dd00780c */ /* 0x040fe20005f64670 */
[----:B------:R-:W4:Y:S01]  /*dba0*/  MUFU.TANH R147, R118 ;  /* 0x0000007600937308 */ /* 0x000f220000002400 */
[C---:B------:R-:W-:Y:S01]  /*dbb0*/  ISETP.GT.OR P5, PT, R221.reuse, 0x10, !P5 ;  /* 0x00000010dd00780c */ /* 0x040fe20006fa4670 */
[----:B------:R-:W-:Y:S01]  /*dbc0*/  ULDC UR4, c[0x0][0x744] ;  /* 0x0001d10000047ab9 */ /* 0x000fe20000000800 */
[C---:B------:R-:W-:Y:S02]  /*dbd0*/  ISETP.GT.OR P4, PT, R221.reuse, 0x11, !P4 ;  /* 0x00000011dd00780c */ /* 0x040fe40006784670 */
[C---:B------:R-:W-:Y:S02]  /*dbe0*/  ISETP.GT.OR P0, PT, R221.reuse, 0x18, !P0 ;  /* 0x00000018dd00780c */ /* 0x040fe40004704670 */
[----:B------:R-:W-:-:S02]  /*dbf0*/  ISETP.GT.OR P1, PT, R221, 0x19, !P1 ;  /* 0x00000019dd00780c */ /* 0x000fc40004f24670 */
[----:B------:R-:W-:Y:S02]  /*dc00*/  FSEL R222, R235, -INF , !P2 ;  /* 0xff800000ebde7808 */ /* 0x000fe40005000000 */
[----:B------:R-:W-:Y:S02]  /*dc10*/  FSEL R217, R234, -INF , !P3 ;  /* 0xff800000ead97808 */ /* 0x000fe40005800000 */
[----:B------:R-:W-:Y:S02]  /*dc20*/  FSEL R213, R22, -INF , !P5 ;  /* 0xff80000016d57808 */ /* 0x000fe40006800000 */
[----:B------:R-:W-:Y:S02]  /*dc30*/  FSEL R210, R201, -INF , !P4 ;  /* 0xff800000c9d27808 */ /* 0x000fe40006000000 */
[C---:B------:R-:W-:Y:S02]  /*dc40*/  ISETP.GE.AND P2, PT, R126.reuse, 0x20, PT ;  /* 0x000000207e00780c */ /* 0x040fe40003f46270 */
[----:B------:R-:W-:-:S02]  /*dc50*/  ISETP.GE.AND P3, PT, R126, 0x21, PT ;  /* 0x000000217e00780c */ /* 0x000fc40003f66270 */
[C---:B------:R-:W-:Y:S02]  /*dc60*/  ISETP.GE.AND P5, PT, R126.reuse, 0x28, PT ;  /* 0x000000287e00780c */ /* 0x040fe40003fa6270 */
[----:B------:R-:W-:Y:S02]  /*dc70*/  ISETP.GE.AND P4, PT, R126, 0x29, PT ;  /* 0x000000297e00780c */ /* 0x000fe40003f86270 */
[----:B------:R-:W-:Y:S02]  /*dc80*/  FSEL R209, R203, -INF , !P0 ;  /* 0xff800000cbd17808 */ /* 0x000fe40004000000 */
[----:B------:R-:W-:Y:S02]  /*dc90*/  FSEL R207, R136, -INF , !P1 ;  /* 0xff80000088cf7808 */ /* 0x000fe40004800000 */
[C---:B------:R-:W-:Y:S02]  /*dca0*/  ISETP.GE.AND P0, PT, R126.reuse, 0x30, PT ;  /* 0x000000307e00780c */ /* 0x040fe40003f06270 */
[----:B------:R-:W-:-:S02]  /*dcb0*/  ISETP.GE.AND P1, PT, R126, 0x31, PT ;  /* 0x000000317e00780c */ /* 0x000fc40003f26270 */
[C---:B------:R-:W-:Y:S02]  /*dcc0*/  ISETP.GT.OR P2, PT, R218.reuse, 0x20, !P2 ;  /* 0x00000020da00780c */ /* 0x040fe40005744670 */
[C---:B------:R-:W-:Y:S02]  /*dcd0*/  ISETP.GT.OR P3, PT, R218.reuse, 0x21, !P3 ;  /* 0x00000021da00780c */ /* 0x040fe40005f64670 */
[C---:B------:R-:W-:Y:S02]  /*dce0*/  ISETP.GT.OR P5, PT, R218.reuse, 0x28, !P5 ;  /* 0x00000028da00780c */ /* 0x040fe40006fa4670 */
[C---:B------:R-:W-:Y:S02]  /*dcf0*/  ISETP.GT.OR P4, PT, R218.reuse, 0x29, !P4 ;  /* 0x00000029da00780c */ /* 0x040fe40006784670 */
[C---:B------:R-:W-:Y:S02]  /*dd00*/  ISETP.GT.OR P0, PT, R218.reuse, 0x30, !P0 ;  /* 0x00000030da00780c */ /* 0x040fe40004704670 */
[----:B------:R-:W-:-:S02]  /*dd10*/  ISETP.GT.OR P1, PT, R218, 0x31, !P1 ;  /* 0x00000031da00780c */ /* 0x000fc40004f24670 */
[----:B------:R-:W-:Y:S02]  /*dd20*/  FSEL R204, R171, -INF , !P2 ;  /* 0xff800000abcc7808 */ /* 0x000fe40005000000 */
[----:B------:R-:W-:Y:S02]  /*dd30*/  FSEL R122, R170, -INF , !P3 ;  /* 0xff800000aa7a7808 */ /* 0x000fe40005800000 */
[----:B--2---:R-:W-:Y:S02]  /*dd40*/  FSEL R123, R167, -INF , !P5 ;  /* 0xff800000a77b7808 */ /* 0x004fe40006800000 */
[----:B------:R-:W-:Y:S02]  /*dd50*/  FSEL R120, R88, -INF , !P4 ;  /* 0xff80000058787808 */ /* 0x000fe40006000000 */
[C---:B------:R-:W-:Y:S02]  /*dd60*/  ISETP.GE.AND P2, PT, R126.reuse, 0x38, PT ;  /* 0x000000387e00780c */ /* 0x040fe40003f46270 */
[----:B------:R-:W-:-:S02]  /*dd70*/  ISETP.GE.AND P3, PT, R126, 0x39, PT ;  /* 0x000000397e00780c */ /* 0x000fc40003f66270 */
[C---:B------:R-:W-:Y:S02]  /*dd80*/  ISETP.GE.AND P5, PT, R128.reuse, 0x20, PT ;  /* 0x000000208000780c */ /* 0x040fe40003fa6270 */
[----:B------:R-:W-:Y:S02]  /*dd90*/  ISETP.GE.AND P4, PT, R128, 0x21, PT ;  /* 0x000000218000780c */ /* 0x000fe40003f86270 */
[----:B-1----:R-:W-:Y:S02]  /*dda0*/  FSEL R103, R91, -INF , !P0 ;  /* 0xff8000005b677808 */ /* 0x002fe40004000000 */
[----:B------:R-:W-:Y:S02]  /*ddb0*/  FSEL R109, R92, -INF , !P1 ;  /* 0xff8000005c6d7808 */ /* 0x000fe40004800000 */
[C---:B------:R-:W-:Y:S02]  /*ddc0*/  ISETP.GE.AND P0, PT, R128.reuse, 0x28, PT ;  /* 0x000000288000780c */ /* 0x040fe40003f06270 */
[----:B------:R-:W-:-:S02]  /*ddd0*/  ISETP.GE.AND P1, PT, R128, 0x29, PT ;  /* 0x000000298000780c */ /* 0x000fc40003f26270 */
[C---:B------:R-:W-:Y:S02]  /*dde0*/  ISETP.GT.OR P2, PT, R218.reuse, 0x38, !P2 ;  /* 0x00000038da00780c */ /* 0x040fe40005744670 */
[----:B------:R-:W-:Y:S02]  /*ddf0*/  ISETP.GT.OR P3, PT, R218, 0x39, !P3 ;  /* 0x00000039da00780c */ /* 0x000fe40005f64670 */
[C---:B------:R-:W-:Y:S02]  /*de00*/  ISETP.GT.OR P5, PT, R221.reuse, 0x20, !P5 ;  /* 0x00000020dd00780c */ /* 0x040fe40006fa4670 */
        /* <DEDUP_REMOVED lines=18> */
[----:B------:R-:W-:Y:S02]  /*df30*/  ISETP.GT.OR P4, PT, R221, 0x39, !P4 ;  /* 0x00000039dd00780c */ /* 0x000fe40006784670 */
        /* <DEDUP_REMOVED lines=11> */
[----:B---3--:R-:W-:Y:S02]  /*dff0*/  FSEL R119, R160, -INF , !P1 ;  /* 0xff800000a0777808 */ /* 0x008fe40004800000 */
        /* <DEDUP_REMOVED lines=33> */
[C---:B------:R-:W-:Y:S02]  /*e210*/  ISETP.GE.AND P4, PT, R126.reuse, 0x61, PT ;  /* 0x000000617e00780c */ /* 0x040fe40003f86270 */
[----:B------:R-:W-:Y:S02]  /*e220*/  FSEL R100, R151, -INF , !P0 ;  /* 0xff80000097647808 */ /* 0x000fe40004000000 */
        /* <DEDUP_REMOVED lines=34> */
[----:B------:R-:W-:Y:S01]  /*e450*/  ISETP.GT.OR P1, PT, R221, 0x70, !P1 ;  /* 0x00000070dd00780c */ /* 0x000fe20004f24670 */
[----:B------:R1:W-:Y:S01]  /*e460*/  MUFU.TANH R4, R129 ;  /* 0x0000008100047308 */ /* 0x0003e20000002400 */
[----:B------:R-:W-:-:S02]  /*e470*/  R2UR UR8, R137 ;  /* 0x00000000890872ca */ /* 0x000fc400000e0000 */
[----:B--2---:R-:W-:Y:S02]  /*e480*/  FSEL R139, R6, -INF , !P0 ;  /* 0xff800000068b7808 */ /* 0x004fe40004000000 */
[----:B----4-:R-:W-:Y:S02]  /*e490*/  FSEL R137, R2, -INF , !P1 ;  /* 0xff80000002897808 */ /* 0x010fe40004800000 */
[C---:B------:R-:W-:Y:S02]  /*e4a0*/  ISETP.GE.AND P0, PT, R128.reuse, 0x78, PT ;  /* 0x000000788000780c */ /* 0x040fe40003f06270 */
[----:B-1----:R-:W-:Y:S02]  /*e4b0*/  FSEL R129, R9, -INF , !P2 ;  /* 0xff80000009817808 */ /* 0x002fe40005000000 */
        /* <DEDUP_REMOVED lines=8> */
[----:B------:R-:W-:-:S02]  /*e540*/  WARPGROUP.DEPBAR.LE gsb0, 0x0 ;  /* 0x00008000000079c5 */ /* 0x000fc40000010000 */
[----:B------:R-:W-:Y:S01]  /*e550*/  FADD.FTZ R229, R24, -R226 ;  /* 0x800000e218e57221 */ /* 0x000fe20000010000 */
[C---:B------:R-:W-:Y:S01]  /*e560*/  ISETP.GT.OR P2, PT, R221.reuse, 0x71, !P2 ;  /* 0x00000071dd00780c */ /* 0x040fe20005744670 */
[----:B------:R-:W3:Y:S01]  /*e570*/  SHFL.IDX PT, R24, R224, R231, 0x1f ;  /* 0x00001fe7e0187589 */ /* 0x000ee200000e0000 */
[C---:B------:R-:W-:Y:S02]  /*e580*/  ISETP.GT.OR P0, PT, R221.reuse, 0x78, !P0 ;  /* 0x00000078dd00780c */ /* 0x040fe40004704670 */
        /* <DEDUP_REMOVED lines=26> */
[----:B------:R-:W-:Y:S01]  /*e730*/  LDS R15, [R15+0x400] ;  /* 0x000400000f0f7984 */ /* 0x000fe20000000800 */
[----:B--2---:R-:W-:-:S03]  /*e740*/  FADD.FTZ R216, R28, -R24 ;  /* 0x800000181cd87221 */ /* 0x004fc60000010000 */
        /* <DEDUP_REMOVED lines=28> */
[----:B------:R-:W-:-:S02]  /*e910*/  VIADD R34, R10, 0x18 ;  /* 0x000000180a227836 */ /* 0x000fc40000000000 */
[----:B------:R-:W-:Y:S01]  /*e920*/  FMUL.FTZ R213, R213, R229 ;  /* 0x000000e5d5d57220 */ /* 0x000fe20000410000 */
[C---:B------:R-:W-:Y:S01]  /*e930*/  IADD3 R229, R10.reuse, 0x1c, RZ ;  /* 0x0000001c0ae57810 */ /* 0x040fe20007ffe0ff */
[--C-:B------:R-:W-:Y:S02]  /*e940*/  FADD.FTZ R225, R33, -R27.reuse ;  /* 0x8000001b21e17221 */ /* 0x100fe40000010000 */
[----:B------:R-:W2:Y:S04]  /*e950*/  SHFL.IDX PT, R33, R18, R34, 0x1f ;  /* 0x00001f2212217589 */ /* 0x000ea800000e0000 */
[----:B------:R-:W3:Y:S01]  /*e960*/  SHFL.IDX PT, R34, R18, R229, 0x1f ;  /* 0x00001fe512227589 */ /* 0x000ee200000e0000 */
[----:B------:R-:W4:Y:S01]  /*e970*/  MUFU.EX2 R219, R219 ;  /* 0x000000db00db7308 */ /* 0x000f220000000800 */
[----:B------:R-:W-:Y:S01]  /*e980*/  FADD.FTZ R228, R35, -R27 ;  /* 0x8000001b23e47221 */ /* 0x000fe20000010000 */
[----:B------:R-:W-:Y:S01]  /*e990*/  VIADD R215, R10, 0x4 ;  /* 0x000000040ad77836 */ /* 0x000fe20000000000 */
[----:B------:R-:W3:Y:S01]  /*e9a0*/  SHFL.IDX PT, R35, R12, R10, 0x1f ;  /* 0x00001f0a0c237589 */ /* 0x000ee200000e0000 */
[----:B------:R-:W-:Y:S01]  /*e9b0*/  FMUL.FTZ R226, R24, R226 ;  /* 0x000000e218e27220 */ /* 0x000fe20000410000 */
[--C-:B-1----:R-:W-:Y:S01]  /*e9c0*/  FFMA.FTZ R211, R211, UR4, -R32.reuse ;  /* 0x00000004d3d37c23 */ /* 0x102fe20008010820 */
[----:B------:R-:W-:Y:S01]  /*e9d0*/  FFMA.FTZ R32, R210, UR4, -R32 ;  /* 0x00000004d2207c23 */ /* 0x000fe20008010820 */
[----:B------:R-:W-:Y:S01]  /*e9e0*/  FFMA.FTZ R210, -R20, R20, 1 ;  /* 0x3f80000014d27423 */ /* 0x000fe20000010114 */
[----:B------:R2:W-:Y:S01]  /*e9f0*/  MUFU.EX2 R19, R31 ;  /* 0x0000001f00137308 */ /* 0x0005e20000000800 */
[----:B----4-:R-:W-:-:S07]  /*ea00*/  FMUL.FTZ R227, R219, R227 ;  /* 0x000000e3dbe37220 */ /* 0x010fce0000410000 */
[----:B------:R1:W-:Y:S01]  /*ea10*/  MUFU.EX2 R20, R32 ;  /* 0x0000002000147308 */ /* 0x0003e20000000800 */
[--C-:B--2---:R-:W-:Y:S01]  /*ea20*/  FFMA.FTZ R31, R208, UR4, -R33.reuse ;  /* 0x00000004d01f7c23 */ /* 0x104fe20008010821 */
[----:B------:R-:W-:Y:S01]  /*ea30*/  FFMA.FTZ R208, -R230, R230, 1 ;  /* 0x3f800000e6d07423 */ /* 0x000fe200000101e6 */
[----:B------:R-:W-:Y:S01]  /*ea40*/  FMUL.FTZ R210, R210, R226 ;  /* 0x000000e2d2d27220 */ /* 0x000fe20000410000 */
[----:B-1----:R-:W-:Y:S01]  /*ea50*/  FFMA.FTZ R32, R209, UR4, -R33 ;  /* 0x00000004d1207c23 */ /* 0x002fe20008010821 */
[--C-:B---3--:R-:W-:Y:S02]  /*ea60*/  FFMA.FTZ R33, R206, UR4, -R34.reuse ;  /* 0x00000004ce217c23 */ /* 0x108fe40008010822 */
[----:B------:R-:W1:Y:S01]  /*ea70*/  SHFL.IDX PT, R206, R12, R215, 0x1f ;  /* 0x00001fd70cce7589 */ /* 0x000e6200000e0000 */
[C---:B------:R-:W-:Y:S01]  /*ea80*/  VIADD R209, R10.reuse, 0x8 ;  /* 0x000000080ad17836 */ /* 0x040fe20000000000 */
[----:B------:R-:W-:Y:S01]  /*ea90*/  IADD3 R226, R10, 0xc, RZ ;  /* 0x0000000c0ae27810 */ /* 0x000fe20007ffe0ff */
[----:B------:R-:W-:Y:S01]  /*eaa0*/  FMUL.FTZ R208, R208, R227 ;  /* 0x000000e3d0d07220 */ /* 0x000fe20000410000 */
[----:B------:R-:W-:Y:S01]  /*eab0*/  VIADD R227, R10, 0x14 ;  /* 0x000000140ae37836 */ /* 0x000fe20000000000 */
[----:B------:R2:W-:Y:S01]  /*eac0*/  MUFU.EX2 R27, R231 ;  /* 0x000000e7001b7308 */ /* 0x0005e20000000800 */
[----:B------:R-:W-:-:S02]  /*ead0*/  FFMA.FTZ R34, R207, UR4, -R34 ;  /* 0x00000004cf227c23 */ /* 0x000fc40008010822 */
[----:B------:R-:W3:Y:S01]  /*eae0*/  SHFL.IDX PT, R207, R12, R209, 0x1f ;  /* 0x00001fd10ccf7589 */ /* 0x000ee200000e0000 */
[----:B--2---:R-:W-:-:S03]  /*eaf0*/  FADD.FTZ R231, R37, -R232 ;  /* 0x800000e825e77221 */ /* 0x004fc60000010000 */
[----:B------:R-:W2:Y:S04]  /*eb00*/  SHFL.IDX PT, R37, R12, R226, 0x1f ;  /* 0x00001fe20c257589 */ /* 0x000ea800000e0000 */
[----:B------:R-:W4:Y:S01]  /*eb10*/  SHFL.IDX PT, R38, R12, R227, 0x1f ;  /* 0x00001fe30c267589 */ /* 0x000f2200000e0000 */
[--C-:B------:R-:W-:Y:S01]  /*eb20*/  FFMA.FTZ R204, R204, UR4, -R35.reuse ;  /* 0x00000004cccc7c23 */ /* 0x100fe20008010823 */
[----:B------:R-:W-:Y:S01]  /*eb30*/  IADD3 R230, R10, 0x18, RZ ;  /* 0x000000180ae67810 */ /* 0x000fe20007ffe0ff */
[----:B------:R-:W-:Y:S01]  /*eb40*/  FFMA.FTZ R36, R205, UR4, -R35 ;  /* 0x00000004cd247c23 */ /* 0x000fe20008010823 */
[----:B------:R1:W-:Y:S01]  /*eb50*/  MUFU.EX2 R18, R211 ;  /* 0x000000d300127308 */ /* 0x0003e20000000800 */
[----:B------:R-:W-:-:S07]  /*eb60*/  FADD.FTZ R232, R39, -R232 ;  /* 0x800000e827e87221 */ /* 0x000fce0000010000 */
[----:B------:R3:W-:Y:S01]  /*eb70*/  MUFU.EX2 R35, R204 ;  /* 0x000000cc00237308 */ /* 0x0007e20000000800 */
[----:B-1----:R-:W-:Y:S02]  /*eb80*/  VIADD R211, R10, 0x10 ;  /* 0x000000100ad37836 */ /* 0x002fe40000000000 */
[--C-:B---3--:R-:W-:Y:S01]  /*eb90*/  FFMA.FTZ R204, R122, UR4, -R206.reuse ;  /* 0x000000047acc7c23 */ /* 0x108fe200080108ce */
[----:B------:R-:W-:Y:S01]  /*eba0*/  FFMA.FTZ R206, R124, UR4, -R206 ;  /* 0x000000047cce7c23 */ /* 0x000fe200080108ce */
[----:B------:R-:W1:Y:S04]  /*ebb0*/  SHFL.IDX PT, R122, R12, R230, 0x1f ;  /* 0x00001fe60c7a7589 */ /* 0x000e6800000e0000 */
[----:B------:R-:W3:Y:S04]  /*ebc0*/  SHFL.IDX PT, R124, R12, R229, 0x1f ;  /* 0x00001fe50c7c7589 */ /* 0x000ee800000e0000 */
[----:B------:R4:W3:Y:S01]  /*ebd0*/  SHFL.IDX PT, R39, R12, R211, 0x1f ;  /* 0x00001fd30c277589 */ /* 0x0008e200000e0000 */
[--C-:B------:R-:W-:Y:S01]  /*ebe0*/  FFMA.FTZ R123, R123, UR4, -R207.reuse ;  /* 0x000000047b7b7c23 */ /* 0x100fe200080108cf */
[----:B------:R-:W-:Y:S01]  /*ebf0*/  FFMA.FTZ R125, R125, UR4, -R207 ;  /* 0x000000047d7d7c23 */ /* 0x000fe200080108cf */
[--C-:B--2---:R-:W-:Y:S01]  /*ec00*/  FFMA.FTZ R120, R120, UR4, -R37.reuse ;  /* 0x0000000478787c23 */ /* 0x104fe20008010825 */
[----:B------:R-:W-:Y:S01]  /*ec10*/  FFMA.FTZ R121, R121, UR4, -R37 ;  /* 0x0000000479797c23 */ /* 0x000fe20008010825 */
[----:B------:R-:W-:Y:S01]  /*ec20*/  SHFL.IDX PT, R207, R11, R209, 0x1f ;  /* 0x00001fd10bcf7589 */ /* 0x000fe200000e0000 */
[----:B------:R2:W-:Y:S08]  /*ec30*/  MUFU.EX2 R37, R206 ;  /* 0x000000ce00257308 */ /* 0x0005f00000000800 */
[----:B----4-:R4:W-:Y:S01]  /*ec40*/  MUFU.EX2 R12, R204 ;  /* 0x000000cc000c7308 */ /* 0x0109e20000000800 */
[----:B--2---:R-:W-:-:S02]  /*ec50*/  FFMA.FTZ R206, R97, UR4, -R38 ;  /* 0x0000000461ce7c23 */ /* 0x004fc40008010826 */
[----:B------:R-:W2:Y:S04]  /*ec60*/  SHFL.IDX PT, R97, R11, R226, 0x1f ;  /* 0x00001fe20b617589 */ /* 0x000ea800000e0000 */
[----:B----4-:R-:W4:Y:S04]  /*ec70*/  SHFL.IDX PT, R204, R11, R215, 0x1f ;  /* 0x00001fd70bcc7589 */ /* 0x010f2800000e0000 */
[----:B------:R-:W4:Y:S01]  /*ec80*/  SHFL.IDX PT, R205, R11, R10, 0x1f ;  /* 0x00001f0a0bcd7589 */ /* 0x000f2200000e0000 */
[--C-:B-1----:R-:W-:Y:S01]  /*ec90*/  FFMA.FTZ R112, R112, UR4, -R122.reuse ;  /* 0x0000000470707c23 */ /* 0x102fe2000801087a */
[----:B------:R-:W-:Y:S01]  /*eca0*/  FFMA.FTZ R107, R107, UR4, -R122 ;  /* 0x000000046b6b7c23 */ /* 0x000fe2000801087a */
[--C-:B---3--:R-:W-:Y:S01]  /*ecb0*/  FFMA.FTZ R122, R95, UR4, -R124.reuse ;  /* 0x000000045f7a7c23 */ /* 0x108fe2000801087c */
[----:B------:R-:W-:-:S02]  /*ecc0*/  FFMA.FTZ R124, R96, UR4, -R124 ;  /* 0x00000004607c7c23 */ /* 0x000fc4000801087c */
[----:B------:R-:W1:Y:S01]  /*ecd0*/  SHFL.IDX PT, R96, R11, R211, 0x1f ;  /* 0x00001fd30b607589 */ /* 0x000e6200000e0000 */
[----:B------:R-:W-:Y:S01]  /*ece0*/  FFMA.FTZ R109, R109, UR4, -R38 ;  /* 0x000000046d6d7c23 */ /* 0x000fe20008010826 */
[----:B------:R-:W-:Y:S01]  /*ecf0*/  FFMA.FTZ R103, R103, UR4, -R39 ;  /* 0x0000000467677c23 */ /* 0x000fe20008010827 */
[--C-:B--2---:R-:W-:Y:S01]  /*ed00*/  FFMA.FTZ R105, R105, UR4, -R97.reuse ;  /* 0x0000000469697c23 */ /* 0x104fe20008010861 */
[----:B------:R-:W-:Y:S01]  /*ed10*/  FFMA.FTZ R104, R104, UR4, -R97 ;  /* 0x0000000468687c23 */ /* 0x000fe20008010861 */
[--C-:B----4-:R-:W-:Y:S01]  /*ed20*/  FFMA.FTZ R119, R119, UR4, -R204.reuse ;  /* 0x0000000477777c23 */ /* 0x110fe200080108cc */
[----:B------:R-:W-:Y:S02]  /*ed30*/  FFMA.FTZ R204, R94, UR4, -R204 ;  /* 0x000000045ecc7c23 */ /* 0x000fe400080108cc */
[----:B------:R2:W-:Y:S02]  /*ed40*/  MUFU.EX2 R94, R120 ;  /* 0x00000078005e7308 */ /* 0x0005e40000000800 */
[----:B--2---:R-:W-:-:S02]  /*ed50*/  FFMA.FTZ R120, R99, UR4, -R207 ;  /* 0x0000000463787c23 */ /* 0x004fc400080108cf */
[----:B------:R-:W2:Y:S04]  /*ed60*/  SHFL.IDX PT, R99, R14, R10, 0x1f ;  /* 0x00001f0a0e637589 */ /* 0x000ea800000e0000 */
[----:B------:R3:W-:Y:S01]  /*ed70*/  MUFU.EX2 R97, R109 ;  /* 0x0000006d00617308 */ /* 0x0007e20000000800 */
[----:B------:R-:W-:Y:S01]  /*ed80*/  FFMA.FTZ R114, R114, UR4, -R39 ;  /* 0x0000000472727c23 */ /* 0x000fe20008010827 */
[--C-:B------:R-:W-:Y:S01]  /*ed90*/  FFMA.FTZ R117, R117, UR4, -R205.reuse ;  /* 0x0000000475757c23 */ /* 0x100fe200080108cd */
[----:B---3--:R-:W3:Y:S05]  /*eda0*/  SHFL.IDX PT, R109, R14, R211, 0x1f ;  /* 0x00001fd30e6d7589 */ /* 0x008eea00000e0000 */
[----:B------:R4:W-:Y:S01]  /*edb0*/  MUFU.EX2 R95, R103 ;  /* 0x00000067005f7308 */ /* 0x0009e20000000800 */
[----:B------:R-:W-:-:S02]  /*edc0*/  FFMA.FTZ R106, R106, UR4, -R205 ;  /* 0x000000046a6a7c23 */ /* 0x000fc400080108cd */
[----:B------:R-:W-:Y:S04]  /*edd0*/  SHFL.IDX PT, R205, R11, R229, 0x1f ;  /* 0x00001fe50bcd7589 */ /* 0x000fe800000e0000 */
[----:B----4-:R-:W4:Y:S01]  /*ede0*/  SHFL.IDX PT, R103, R14, R226, 0x1f ;  /* 0x00001fe20e677589 */ /* 0x010f2200000e0000 */
[----:B------:R-:W3:Y:S01]  /*edf0*/  MUFU.EX2 R25, R25 ;  /* 0x0000001900197308 */ /* 0x000ee20000000800 */
[----:B-1----:R-:W-:-:S07]  /*ee00*/  FFMA.FTZ R101, R101, UR4, -R96 ;  /* 0x0000000465657c23 */ /* 0x002fce0008010860 */
[----:B------:R1:W-:Y:S01]  /*ee10*/  MUFU.EX2 R38, R123 ;  /* 0x0000007b00267308 */ /* 0x0003e20000000800 */
[----:B------:R-:W-:-:S07]  /*ee20*/  FFMA.FTZ R100, R100, UR4, -R96 ;  /* 0x0000000464647c23 */ /* 0x000fce0008010860 */
[----:B------:R2:W-:Y:S01]  /*ee30*/  MUFU.EX2 R39, R125 ;  /* 0x0000007d00277308 */ /* 0x0005e20000000800 */
[----:B-1----:R-:W-:Y:S04]  /*ee40*/  SHFL.IDX PT, R123, R11, R230, 0x1f ;  /* 0x00001fe60b7b7589 */ /* 0x002fe800000e0000 */
[----:B--2---:R1:W-:Y:S03]  /*ee50*/  SHFL.IDX PT, R125, R11, R227, 0x1f ;  /* 0x00001fe30b7d7589 */ /* 0x0043e600000e0000 */
[----:B------:R2:W-:Y:S08]  /*ee60*/  MUFU.EX2 R96, R114 ;  /* 0x0000007200607308 */ /* 0x0005f00000000800 */
[----:B-1----:R1:W-:Y:S01]  /*ee70*/  MUFU.EX2 R11, R121 ;  /* 0x00000079000b7308 */ /* 0x0023e20000000800 */
[----:B--2---:R-:W-:Y:S04]  /*ee80*/  SHFL.IDX PT, R114, R14, R227, 0x1f ;  /* 0x00001fe30e727589 */ /* 0x004fe800000e0000 */
[----:B-1----:R-:W1:Y:S01]  /*ee90*/  SHFL.IDX PT, R121, R14, R215, 0x1f ;  /* 0x00001fd70e797589 */ /* 0x002e6200000e0000 */
[----:B------:R-:W-:Y:S01]  /*eea0*/  FFMA.FTZ R111, R111, UR4, -R207 ;  /* 0x000000046f6f7c23 */ /* 0x000fe200080108cf */
[--C-:B------:R-:W-:Y:S01]  /*eeb0*/  FFMA.FTZ R113, R113, UR4, -R99.reuse ;  /* 0x0000000471717c23 */ /* 0x100fe20008010863 */
[----:B------:R-:W-:Y:S01]  /*eec0*/  FFMA.FTZ R131, R131, UR4, -R99 ;  /* 0x0000000483837c23 */ /* 0x000fe20008010863 */
[----:B------:R-:W2:Y:S01]  /*eed0*/  SHFL.IDX PT, R207, R14, R209, 0x1f ;  /* 0x00001fd10ecf7589 */ /* 0x000ea200000e0000 */
[----:B------:R4:W-:Y:S01]  /*eee0*/  MUFU.EX2 R99, R112 ;  /* 0x0000007000637308 */ /* 0x0009e20000000800 */
[--C-:B---3--:R-:W-:Y:S01]  /*eef0*/  FFMA.FTZ R130, R130, UR4, -R109.reuse ;  /* 0x0000000482827c23 */ /* 0x108fe2000801086d */
[----:B------:R-:W-:Y:S01]  /*ef00*/  FFMA.FTZ R137, R137, UR4, -R109 ;  /* 0x0000000489897c23 */ /* 0x000fe2000801086d */
[----:B------:R-:W-:Y:S01]  /*ef10*/  FMUL.FTZ R216, R25, R216 ;  /* 0x000000d819d87220 */ /* 0x000fe20000410000 */
[----:B------:R-:W-:Y:S01]  /*ef20*/  FFMA.FTZ R109, -R237, R237, 1 ;  /* 0x3f800000ed6d7423 */ /* 0x000fe200000101ed */
[--C-:B----4-:R-:W-:Y:S01]  /*ef30*/  FFMA.FTZ R127, R127, UR4, -R103.reuse ;  /* 0x000000047f7f7c23 */ /* 0x110fe20008010867 */
[----:B------:R-:W3:Y:S02]  /*ef40*/  SHFL.IDX PT, R112, R14, R230, 0x1f ;  /* 0x00001fe60e707589 */ /* 0x000ee400000e0000 */
[----:B------:R-:W4:Y:S01]  /*ef50*/  MUFU.TANH R132, R132 ;  /* 0x0000008400847308 */ /* 0x000f220000002400 */
[----:B------:R-:W-:Y:S01]  /*ef60*/  FFMA.FTZ R139, R139, UR4, -R103 ;  /* 0x000000048b8b7c23 */ /* 0x000fe20008010867 */
[----:B------:R-:W-:Y:S01]  /*ef70*/  FMUL.FTZ R109, R109, R216 ;  /* 0x000000d86d6d7220 */ /* 0x000fe20000410000 */
[----:B------:R2:W3:Y:S05]  /*ef80*/  SHFL.IDX PT, R103, R14, R229, 0x1f ;  /* 0x00001fe50e677589 */ /* 0x0004ea00000e0000 */
[----:B------:R-:W2:Y:S01]  /*ef90*/  MUFU.TANH R134, R134 ;  /* 0x0000008600867308 */ /* 0x000ea20000002400 */
[----:B------:R-:W3:Y:S01]  /*efa0*/  SHFL.IDX PT, R216, R17, R10, 0x1f ;  /* 0x00001f0a11d87589 */ /* 0x000ee200000e0000 */
[--C-:B-1----:R-:W-:Y:S01]  /*efb0*/  FFMA.FTZ R108, R108, UR4, -R121.reuse ;  /* 0x000000046c6c7c23 */ /* 0x102fe20008010879 */
[----:B------:R-:W-:-:S05]  /*efc0*/  FFMA.FTZ R138, R138, UR4, -R121 ;  /* 0x000000048a8a7c23 */ /* 0x000fca0008010879 */
[----:B------:R-:W-:Y:S01]  /*efd0*/  MUFU.TANH R133, R133 ;  /* 0x0000008500857308 */ /* 0x000fe20000002400 */
[--C-:B------:R-:W-:Y:S01]  /*efe0*/  FFMA.FTZ R102, R102, UR4, -R125.reuse ;  /* 0x0000000466667c23 */ /* 0x100fe2000801087d */
[----:B------:R-:W-:Y:S01]  /*eff0*/  FFMA.FTZ R115, R115, UR4, -R125 ;  /* 0x0000000473737c23 */ /* 0x000fe2000801087d */
[----:B------:R-:W-:-:S05]  /*f000*/  FSEL R121, R4, -INF , !P3 ;  /* 0xff80000004797808 */ /* 0x000fca0005800000 */
[----:B------:R-:W-:Y:S01]  /*f010*/  MUFU.TANH R135, R135 ;  /* 0x0000008700877308 */ /* 0x000fe20000002400 */
[----:B------:R-:W-:-:S07]  /*f020*/  FSEL R125, R128, -INF , !P2 ;  /* 0xff800000807d7808 */ /* 0x000fce0005000000 */
[----:B------:R-:W1:Y:S08]  /*f030*/  MUFU.EX2 R26, R26 ;  /* 0x0000001a001a7308 */ /* 0x000e700000000800 */
[----:B------:R-:W3:Y:S08]  /*f040*/  MUFU.EX2 R28, R28 ;  /* 0x0000001c001c7308 */ /* 0x000ef00000000800 */
[----:B------:R-:W3:Y:S01]  /*f050*/  MUFU.EX2 R29, R29 ;  /* 0x0000001d001d7308 */ /* 0x000ee20000000800 */
[----:B------:R-:W-:-:S07]  /*f060*/  FFMA.FTZ R121, R121, UR4, -R114 ;  /* 0x0000000479797c23 */ /* 0x000fce0008010872 */
[----:B------:R-:W3:Y:S01]  /*f070*/  MUFU.EX2 R32, R32 ;  /* 0x0000002000207308 */ /* 0x000ee20000000800 */
[--C-:B------:R-:W-:Y:S01]  /*f080*/  FFMA.FTZ R110, R110, UR4, -R205.reuse ;  /* 0x000000046e6e7c23 */ /* 0x100fe200080108cd */
[----:B------:R-:W-:Y:S01]  /*f090*/  FFMA.FTZ R118, R118, UR4, -R205 ;  /* 0x0000000476767c23 */ /* 0x000fe200080108cd */
[----:B------:R-:W-:-:S05]  /*f0a0*/  FFMA.FTZ R114, R125, UR4, -R114 ;  /* 0x000000047d727c23 */ /* 0x000fca0008010872 */
[----:B------:R-:W3:Y:S01]  /*f0b0*/  MUFU.EX2 R30, R30 ;  /* 0x0000001e001e7308 */ /* 0x000ee20000000800 */
[----:B----4-:R-:W-:Y:S01]  /*f0c0*/  FSEL R125, R132, -INF , !P5 ;  /* 0xff800000847d7808 */ /* 0x010fe20006800000 */
[----:B------:R-:W-:Y:S01]  /*f0d0*/  FMUL.FTZ R218, R27, R218 ;  /* 0x000000da1bda7220 */ /* 0x000fe20000410000 */
[----:B--2---:R-:W-:-:S05]  /*f0e0*/  FSEL R205, R134, -INF , !P0 ;  /* 0xff80000086cd7808 */ /* 0x004fca0004000000 */
[----:B------:R-:W2:Y:S01]  /*f0f0*/  MUFU.EX2 R31, R31 ;  /* 0x0000001f001f7308 */ /* 0x000ea20000000800 */
[--C-:B------:R-:W-:Y:S01]  /*f100*/  FFMA.FTZ R116, R116, UR4, -R123.reuse ;  /* 0x0000000474747c23 */ /* 0x100fe2000801087b */
[----:B------:R-:W-:Y:S01]  /*f110*/  FFMA.FTZ R123, R98, UR4, -R123 ;  /* 0x00000004627b7c23 */ /* 0x000fe2000801087b */
[--C-:B------:R-:W-:Y:S01]  /*f120*/  FFMA.FTZ R126, R126, UR4, -R207.reuse ;  /* 0x000000047e7e7c23 */ /* 0x100fe200080108cf */
[----:B------:R-:W-:Y:S01]  /*f130*/  FFMA.FTZ R129, R129, UR4, -R207 ;  /* 0x0000000481817c23 */ /* 0x000fe200080108cf */
[----:B------:R-:W-:Y:S01]  /*f140*/  FFMA.FTZ R14, -R200, R200, 1 ;  /* 0x3f800000c80e7423 */ /* 0x000fe200000101c8 */
[----:B-1----:R-:W-:Y:S01]  /*f150*/  FMUL.FTZ R212, R26, R212 ;  /* 0x000000d41ad47220 */ /* 0x002fe20000410000 */
[--C-:B---3--:R-:W-:Y:S01]  /*f160*/  FFMA.FTZ R125, R125, UR4, -R112.reuse ;  /* 0x000000047d7d7c23 */ /* 0x108fe20008010870 */
[----:B------:R1:W-:Y:S01]  /*f170*/  MUFU.EX2 R98, R206 ;  /* 0x000000ce00627308 */ /* 0x0003e20000000800 */
[----:B------:R-:W-:Y:S01]  /*f180*/  FFMA.FTZ R205, R205, UR4, -R112 ;  /* 0x00000004cdcd7c23 */ /* 0x000fe20008010870 */
[----:B------:R-:W-:Y:S01]  /*f190*/  FSEL R207, R135, -INF , !P1 ;  /* 0xff80000087cf7808 */ /* 0x000fe20004800000 */
[----:B------:R-:W-:Y:S01]  /*f1a0*/  FMUL.FTZ R112, R235, R218 ;  /* 0x000000daeb707220 */ /* 0x000fe20000410000 */
[----:B------:R-:W-:Y:S01]  /*f1b0*/  FMUL.FTZ R221, R28, R221 ;  /* 0x000000dd1cdd7220 */ /* 0x000fe20000410000 */
[----:B------:R-:W-:Y:S01]  /*f1c0*/  FFMA.FTZ R211, -R234, R234, 1 ;  /* 0x3f800000ead37423 */ /* 0x000fe200000101ea */
[----:B------:R-:W-:Y:S01]  /*f1d0*/  FFMA.FTZ R209, -R233, R233, 1 ;  /* 0x3f800000e9d17423 */ /* 0x000fe200000101e9 */
[----:B------:R-:W-:Y:S01]  /*f1e0*/  FMUL.FTZ R222, R29, R222 ;  /* 0x000000de1dde7220 */ /* 0x000fe20000410000 */
[----:B------:R-:W-:Y:S01]  /*f1f0*/  FMUL.FTZ R226, R32, R220 ;  /* 0x000000dc20e27220 */ /* 0x000fe20000410000 */
[----:B-1----:R-:W-:Y:S01]  /*f200*/  FSEL R206, R133, -INF , !P4 ;  /* 0xff80000085ce7808 */ /* 0x002fe20006000000 */
[----:B------:R-:W1:Y:S01]  /*f210*/  SHFL.IDX PT, R218, R17, R215, 0x1f ;  /* 0x00001fd711da7589 */ /* 0x000e6200000e0000 */
[----:B------:R-:W-:-:S02]  /*f220*/  VIADD R234, R10, 0x8 ;  /* 0x000000080aea7836 */ /* 0x000fc40000000000 */
[----:B------:R-:W-:Y:S01]  /*f230*/  FMUL.FTZ R14, R14, R212 ;  /* 0x000000d40e0e7220 */ /* 0x000fe20000410000 */
[----:B------:R-:W-:Y:S02]  /*f240*/  VIADD R233, R10, 0xc ;  /* 0x0000000c0ae97836 */ /* 0x000fe40000000000 */
[--C-:B------:R-:W-:Y:S01]  /*f250*/  FFMA.FTZ R206, R206, UR4, -R103.reuse ;  /* 0x00000004cece7c23 */ /* 0x100fe20008010867 */
[----:B------:R-:W-:Y:S01]  /*f260*/  FFMA.FTZ R207, R207, UR4, -R103 ;  /* 0x00000004cfcf7c23 */ /* 0x000fe20008010867 */
[----:B------:R-:W-:Y:S01]  /*f270*/  FFMA.FTZ R212, -R21, R21, 1 ;  /* 0x3f80000015d47423 */ /* 0x000fe20000010115 */
[----:B------:R-:W3:Y:S01]  /*f280*/  SHFL.IDX PT, R220, R17, R229, 0x1f ;  /* 0x00001fe511dc7589 */ /* 0x000ee200000e0000 */
[----:B------:R-:W-:Y:S01]  /*f290*/  FMUL.FTZ R103, R236, R221 ;  /* 0x000000ddec677220 */ /* 0x000fe20000410000 */
[----:B------:R-:W-:Y:S01]  /*f2a0*/  FFMA.FTZ R21, -R22, R22, 1 ;  /* 0x3f80000016157423 */ /* 0x000fe20000010116 */
[----:B------:R-:W-:Y:S01]  /*f2b0*/  FMUL.FTZ R223, R30, R223 ;  /* 0x000000df1edf7220 */ /* 0x000fe20000410000 */
[----:B------:R-:W-:Y:S01]  /*f2c0*/  FMUL.FTZ R209, R209, R222 ;  /* 0x000000ded1d17220 */ /* 0x000fe20000410000 */
[----:B------:R-:W-:Y:S01]  /*f2d0*/  FMUL.FTZ R22, R18, R225 ;  /* 0x000000e112167220 */ /* 0x000fe20000410000 */
[----:B------:R-:W4:Y:S01]  /*f2e0*/  SHFL.IDX PT, R221, R17, R234, 0x1f ;  /* 0x00001fea11dd7589 */ /* 0x000f2200000e0000 */
[----:B--2---:R-:W-:Y:S01]  /*f2f0*/  FMUL.FTZ R222, R31, R217 ;  /* 0x000000d91fde7220 */ /* 0x004fe20000410000 */
[----:B------:R-:W-:Y:S01]  /*f300*/  IADD3 R235, R10, 0x10, RZ ;  /* 0x000000100aeb7810 */ /* 0x000fe20007ffe0ff */
        /* <DEDUP_REMOVED lines=18> */
[--C-:B---3--:R-:W-:Y:S01]  /*f430*/  FADD.FTZ R53, R53, -R220.reuse ;  /* 0x800000dc35357221 */ /* 0x108fe20000010000 */
[----:B------:R-:W-:Y:S01]  /*f440*/  FADD.FTZ R55, R55, -R220 ;  /* 0x800000dc37377221 */ /* 0x000fe20000010000 */
[----:B------:R-:W-:Y:S01]  /*f450*/  FMUL.FTZ R13, R13, R40 ;  /* 0x000000280d0d7220 */ /* 0x000fe20000410000 */
[----:B------:R-:W-:Y:S01]  /*f460*/  FFMA.FTZ R40, -R170, R170, 1 ;  /* 0x3f800000aa287423 */ /* 0x000fe200000101aa */
[----:B------:R-:W-:Y:S01]  /*f470*/  FMUL.FTZ R220, R12, R41 ;  /* 0x000000290cdc7220 */ /* 0x000fe20000410000 */
[--C-:B----4-:R-:W-:Y:S01]  /*f480*/  FADD.FTZ R44, R44, -R221.reuse ;  /* 0x800000dd2c2c7221 */ /* 0x110fe20000010000 */
        /* <DEDUP_REMOVED lines=321> */
[----:B----4-:R-:W-:-:S05]  /*108a0*/  IMAD R13, R0, 0x4000, R221 ;  /* 0x00004000000d7824 */ /* 0x010fca00078e02dd */
        /* <DEDUP_REMOVED lines=147> */
.L_x_2277:
        /* <DEDUP_REMOVED lines=70> */
.L_x_2278:
        /* <DEDUP_REMOVED lines=12> */
.L_x_2268:
        /* <DEDUP_REMOVED lines=34> */
.L_x_2236:
[----:B------:R-:W-:Y:S05]  /*11920*/  @P0 BRA `(.L_x_2230) ;  /* 0x0000005000e80947 */ /* 0x000fea0003800000 */
[----:B------:R-:W-:Y:S01]  /*11930*/  ULDC.64 UR4, c[0x0][0x878] ;  /* 0x00021e0000047ab9 */ /* 0x000fe20000000a00 */
[----:B------:R-:W2:Y:S01]  /*11940*/  LDC R15, c[0x0][0x850] ;  /* 0x00021400ff0f7b82 */ /* 0x000ea20000000800 */
[----:B------:R-:W-:Y:S01]  /*11950*/  UISETP.NE.U32.AND UP0, UPT, UR4, URZ, UPT ;  /* 0x0000003f0400728c */ /* 0x000fe2000bf05070 */
[----:B------:R-:W3:Y:S01]  /*11960*/  S2R R8, SR_CTAID.Y ;  /* 0x0000000000087919 */ /* 0x000ee20000002600 */
[----:B------:R-:W-:Y:S01]  /*11970*/  ULDC.64 UR6, c[0x0][0x818] ;  /* 0x0002060000067ab9 */ /* 0x000fe20000000a00 */
[----:B------:R-:W-:Y:S01]  /*11980*/  ULDC.64 UR8, c[0x0][0x820] ;  /* 0x0002080000087ab9 */ /* 0x000fe20000000a00 */
[----:B------:R-:W-:Y:S01]  /*11990*/  UISETP.NE.AND.EX UP0, UPT, UR5, URZ, UPT, UP0 ;  /* 0x0000003f0500728c */ /* 0x000fe2000bf05300 */
[----:B------:R-:W4:Y:S01]  /*119a0*/  S2R R16, SR_CTAID.X ;  /* 0x0000000000107919 */ /* 0x000f220000002500 */
[----:B------:R-:W-:-:S04]  /*119b0*/  ULDC.64 UR10, c[0x0][0x848] ;  /* 0x00021200000a7ab9 */ /* 0x000fc80000000a00 */
[----:B------:R-:W-:-:S05]  /*119c0*/  PLOP3.LUT P1, PT, PT, PT, UP0, 0x80, 0x0 ;  /* 0x000000000000781c */ /* 0x000fca0003f2f008 */
[----:B------:R-:W-:Y:S02]  /*119d0*/  @UP0 ULDC.64 UR4, c[0x0][0x878] ;  /* 0x00021e0000040ab9 */ /* 0x000fe40000000a00 */
[----:B------:R-:W-:-:S06]  /*119e0*/  @UP0 UIMAD.WIDE UR4, UR37, 0x4, UR4 ;  /* 0x00000004250408a5 */ /* 0x000fcc000f8e0204 */
[----:B------:R-:W-:Y:S01]  /*119f0*/  IMAD.U32 R2, RZ, RZ, UR4 ;  /* 0x00000004ff027e24 */ /* 0x000fe2000f8e00ff */
[----:B------:R-:W-:-:S05]  /*11a00*/  MOV R3, UR5 ;  /* 0x0000000500037c02 */ /* 0x000fca0008000f00 */
[----:B------:R4:W5:Y:S01]  /*11a10*/  @P1 LDG.E R2, desc[UR38][R2.64] ;  /* 0x0000002602021981 */ /* 0x000962000c1e1900 */
[----:B--2---:R-:W-:Y:S01]  /*11a20*/  ISETP.NE.AND P0, PT, R15, 0x1, PT ;  /* 0x000000010f00780c */ /* 0x004fe20003f05270 */
[----:B------:R-:W2:Y:S01]  /*11a30*/  S2R R12, SR_TID.X ;  /* 0x00000000000c7919 */ /* 0x000ea20000002100 */
[----:B---3--:R-:W-:Y:S01]  /*11a40*/  IMAD.MOV.U32 R7, RZ, RZ, R8 ;  /* 0x000000ffff077224 */ /* 0x008fe200078e0008 */
[----:B------:R-:W3:Y:S01]  /*11a50*/  S2R R11, SR_CgaCtaId ;  /* 0x00000000000b7919 */ /* 0x000ee20000008800 */
[----:B----4-:R-:W-:-:S09]  /*11a60*/  IMAD.SHL.U32 R3, R16, 0x2000, RZ ;  /* 0x0000200010037824 */ /* 0x010fd200078e00ff */
[----:B------:R-:W4:Y:S08]  /*11a70*/  @P0 LDC R5, c[0x0][0x854] ;  /* 0x00021500ff050b82 */ /* 0x000f300000000800 */
[----:B------:R-:W1:Y:S01]  /*11a80*/  @P0 LDC R9, c[0x0][0x858] ;  /* 0x00021600ff090b82 */ /* 0x000e620000000800 */
[----:B--2---:R-:W-:Y:S01]  /*11a90*/  IADD3 R19, R12, -0x80, RZ ;  /* 0xffffff800c137810 */ /* 0x004fe20007ffe0ff */
[----:B----4-:R-:W-:-:S05]  /*11aa0*/  @P0 IMAD.HI.U32 R0, R8, R5, RZ ;  /* 0x0000000508000227 */ /* 0x010fca00078e00ff */
[----:B-1----:R-:W-:Y:S02]  /*11ab0*/  @P0 SHF.R.U32.HI R7, RZ, R9, R0 ;  /* 0x00000009ff070219 */ /* 0x002fe40000011600 */
[----:B------:R-:W-:Y:S02]  /*11ac0*/  MOV R0, 0x400 ;  /* 0x0000040000007802 */ /* 0x000fe40000000f00 */
[----:B------:R-:W-:Y:S02]  /*11ad0*/  SHF.R.S32.HI R10, RZ, 0x1f, R7 ;  /* 0x0000001fff0a7819 */ /* 0x000fe40000011407 */
[----:B---3--:R-:W-:-:S03]  /*11ae0*/  LEA R21, R11, R0, 0x18 ;  /* 0x000000000b157211 */ /* 0x008fc600078ec0ff */
[----:B------:R-:W-:-:S04]  /*11af0*/  IMAD R0, R10, UR6, RZ ;  /* 0x000000060a007c24 */ /* 0x000fc8000f8e02ff */
[----:B------:R-:W-:Y:S01]  /*11b00*/  IMAD R11, R7, UR7, R0 ;  /* 0x00000007070b7c24 */ /* 0x000fe2000f8e0200 */
[----:B-----5:R-:W-:Y:S02]  /*11b10*/  @P1 R2UR UR4, R2 ;  /* 0x00000000020412ca */ /* 0x020fe400000e0000 */
[----:B------:R-:W-:-:S04]  /*11b20*/  SHF.R.S32.HI R2, RZ, 0x1f, R19 ;  /* 0x0000001fff027819 */ /* 0x000fc80000011413 */
[----:B------:R-:W-:-:S04]  /*11b30*/  LEA.HI R9, R2, R19, RZ, 0x7 ;  /* 0x0000001302097211 */ /* 0x000fc800078f38ff */
[----:B------:R-:W-:-:S03]  /*11b40*/  LOP3.LUT R0, R9, 0xfffff80, RZ, 0xc0, !PT ;  /* 0x0fffff8009007812 */ /* 0x000fc600078ec0ff */
[----:B------:R-:W-:Y:S02]  /*11b50*/  @UP0 ULEA UR4, UR37, UR4, 0x7 ;  /* 0x0000000425040291 */ /* 0x000fe4000f8e383f */
[----:B------:R-:W-:Y:S02]  /*11b60*/  IMAD.IADD R0, R19, 0x1, -R0 ;  /* 0x0000000113007824 */ /* 0x000fe400078e0a00 */
[----:B------:R-:W-:-:S04]  /*11b70*/  @UP0 USHF.R.S32.HI UR5, URZ, 0x1f, UR4 ;  /* 0x0000001f3f050899 */ /* 0x000fc80008011404 */
[----:B------:R-:W-:-:S04]  /*11b80*/  @UP0 ULEA.HI UR5, UR5, UR4, URZ, 0x7 ;  /* 0x0000000405050291 */ /* 0x000fc8000f8f383f */
[----:B------:R-:W-:-:S04]  /*11b90*/  @UP0 USHF.L.U32 UR5, UR5, 0x6, URZ ;  /* 0x0000000605050899 */ /* 0x000fc8000800063f */
[----:B------:R-:W-:-:S04]  /*11ba0*/  @UP0 ULOP3.LUT UR4, UR5, 0xffffe000, URZ, 0xc0, !UPT ;  /* 0xffffe00005040892 */ /* 0x000fc8000f8ec03f */
[----:B------:R-:W-:-:S03]  /*11bb0*/  @UP0 USHF.R.S32.HI UR5, URZ, 0x1f, UR4 ;  /* 0x0000001f3f050899 */ /* 0x000fc60008011404 */
[----:B------:R-:W-:Y:S02]  /*11bc0*/  @!UP0 UMOV UR4, URZ ;  /* 0x0000003f00048c82 */ /* 0x000fe40008000000 */
[C---:B------:R-:W-:Y:S02]  /*11bd0*/  IADD3 R4, P0, R3.reuse, UR4, RZ ;  /* 0x0000000403047c10 */ /* 0x040fe4000ff1e0ff */
[----:B------:R-:W-:Y:S02]  /*11be0*/  @!UP0 UMOV UR5, URZ ;  /* 0x0000003f00058c82 */ /* 0x000fe40008000000 */
[----:B------:R-:W-:Y:S01]  /*11bf0*/  LEA.HI.X.SX32 R5, R3, UR5, 0x1, P0 ;  /* 0x0000000503057c11 */ /* 0x000fe200080f0eff */
[----:B------:R-:W-:Y:S02]  /*11c00*/  ULDC.64 UR4, c[0x0][0x840] ;  /* 0x0002100000047ab9 */ /* 0x000fe40000000a00 */
[----:B------:R-:W-:Y:S02]  /*11c10*/  IMAD R6, R10, UR4, RZ ;  /* 0x000000040a067c24 */ /* 0x000fe4000f8e02ff */
[----:B------:R-:W-:Y:S01]  /*11c20*/  IMAD.WIDE.U32 R2, R7, UR6, R4 ;  /* 0x0000000607027c25 */ /* 0x000fe2000f8e0004 */
[----:B------:R-:W-:-:S03]  /*11c30*/  USEL UR6, UR37, URZ, !UP0 ;  /* 0x0000003f25067287 */ /* 0x000fc6000c000000 */
[----:B------:R-:W-:Y:S01]  /*11c40*/  IMAD R13, R7, UR5, R6 ;  /* 0x00000005070d7c24 */ /* 0x000fe2000f8e0206 */
[----:B------:R-:W-:Y:S01]  /*11c50*/  IADD3 R3, R3, R11, RZ ;  /* 0x0000000b03037210 */ /* 0x000fe20007ffe0ff */
[----:B------:R-:W-:Y:S01]  /*11c60*/  IMAD.WIDE.U32 R4, R7, UR4, R4 ;  /* 0x0000000407047c25 */ /* 0x000fe2000f8e0004 */
[----:B------:R-:W-:-:S03]  /*11c70*/  USHF.R.S32.HI UR4, URZ, 0x1f, UR37 ;  /* 0x0000001f3f047899 */ /* 0x000fc60008011425 */
[----:B------:R-:W-:Y:S01]  /*11c80*/  IMAD.SHL.U32 R6, R9, 0x20, RZ ;  /* 0x0000002009067824 */ /* 0x000fe200078e00ff */
[----:B------:R-:W-:Y:S01]  /*11c90*/  USEL UR4, UR4, URZ, !UP0 ;  /* 0x0000003f04047287 */ /* 0x000fe2000c000000 */
[----:B------:R-:W-:Y:S02]  /*11ca0*/  IMAD.IADD R5, R5, 0x1, R13 ;  /* 0x0000000105057824 */ /* 0x000fe400078e020d */
[----:B------:R-:W-:Y:S01]  /*11cb0*/  IMAD.U32 R11, RZ, RZ, UR10 ;  /* 0x0000000aff0b7e24 */ /* 0x000fe2000f8e00ff */
[----:B------:R-:W-:Y:S01]  /*11cc0*/  LOP3.LUT R9, R6, 0x3ffff000, RZ, 0xc0, !PT ;  /* 0x3ffff00006097812 */ /* 0x000fe200078ec0ff */
[----:B------:R-:W-:Y:S01]  /*11cd0*/  UIMAD UR5, UR4, UR8, URZ ;  /* 0x00000008040572a4 */ /* 0x000fe2000f8e023f */
[----:B------:R-:W-:Y:S01]  /*11ce0*/  IMAD.MOV R6, RZ, RZ, -R7 ;  /* 0x000000ffff067224 */ /* 0x000fe200078e0a07 */
[----:B------:R-:W-:Y:S01]  /*11cf0*/  UIMAD UR4, UR4, UR10, URZ ;  /* 0x0000000a040472a4 */ /* 0x000fe2000f8e023f */
[----:B------:R-:W-:Y:S01]  /*11d00*/  IMAD.WIDE.U32 R4, R11, UR6, R4 ;  /* 0x000000060b047c25 */ /* 0x000fe2000f8e0004 */
[----:B------:R-:W-:-:S02]  /*11d10*/  UIMAD UR5, UR6, UR9, UR5 ;  /* 0x00000009060572a4 */ /* 0x000fc4000f8e0205 */
[----:B------:R-:W-:Y:S01]  /*11d20*/  UIMAD UR4, UR6, UR11, UR4 ;  /* 0x0000000b060472a4 */ /* 0x000fe2000f8e0204 */
[----:B------:R-:W-:Y:S01]  /*11d30*/  IMAD R0, R0, 0x4, R9 ;  /* 0x0000000400007824 */ /* 0x000fe200078e0209 */
[----:B------:R-:W-:Y:S01]  /*11d40*/  MOV R9, UR8 ;  /* 0x0000000800097c02 */ /* 0x000fe20008000f00 */
[----:B------:R-:W-:-:S03]  /*11d50*/  IMAD R17, R15, R6, R8 ;  /* 0x000000060f117224 */ /* 0x000fc600078e0208 */
[----:B------:R-:W-:Y:S01]  /*11d60*/  LEA R0, R0, R21, 0x2 ;  /* 0x0000001500007211 */ /* 0x000fe200078e10ff */
[----:B------:R-:W-:-:S04]  /*11d70*/  IMAD.WIDE.U32 R2, R9, UR6, R2 ;  /* 0x0000000609027c25 */ /* 0x000fc8000f8e0002 */
[----:B------:R-:W-:Y:S02]  /*11d80*/  VIADD R11, R3, UR5 ;  /* 0x00000005030b7c36 */ /* 0x000fe40008000000 */
[----:B------:R-:W-:Y:S01]  /*11d90*/  VIADD R9, R5, UR4 ;  /* 0x0000000405097c36 */ /* 0x000fe20008000000 */
[----:B------:R-:W-:Y:S05]  /*11da0*/  WARPSYNC.ALL ;  /* 0x0000000000007948 */ /* 0x000fea0003800000 */
[----:B------:R-:W-:Y:S01]  /*11db0*/  BAR.SYNC.DEFER_BLOCKING 0x1, 0x100 ;  /* 0x0044000000007b1d */ /* 0x000fe20000010000 */
[----:B------:R-:W-:Y:S02]  /*11dc0*/  ISETP.NE.AND P1, PT, R12, 0x80, PT ;  /* 0x000000800c00780c */ /* 0x000fe40003f25270 */
[----:B------:R-:W-:-:S03]  /*11dd0*/  ISETP.NE.AND P0, PT, R19, RZ, PT ;  /* 0x000000ff1300720c */ /* 0x000fc60003f05270 */
[----:B------:R-:W-:Y:S02]  /*11de0*/  ULDC UR4, c[0x0][0x870] ;  /* 0x00021c0000047ab9 */ /* 0x000fe40000000800 */
[----:B------:R-:W1:Y:S01]  /*11df0*/  LDC.64 R12, c[0x0][0x800] ;  /* 0x00020000ff0c7b82 */ /* 0x000e620000000a00 */
[----:B------:R-:W-:Y:S01]  /*11e00*/  IMAD R6, R16, UR4, RZ ;  /* 0x0000000410067c24 */ /* 0x000fe2000f8e02ff */
[----:B------:R-:W-:Y:S01]  /*11e10*/  ULDC UR5, c[0x0][0x80c] ;  /* 0x0002030000057ab9 */ /* 0x000fe20000000800 */
[----:B------:R-:W-:Y:S01]  /*11e20*/  BSSY B0, `(.L_x_2280) ;  /* 0x000001d000007945 */ /* 0x000fe20003800000 */
[----:B------:R-:W-:Y:S02]  /*11e30*/  UIMAD UR4, UR37, UR5, URZ ;  /* 0x00000005250472a4 */ /* 0x000fe4000f8e023f */
[----:B------:R-:W-:Y:S02]  /*11e40*/  IMAD R6, R6, UR5, RZ ;  /* 0x0000000506067c24 */ /* 0x000fe4000f8e02ff */
[----:B------:R-:W2:Y:S01]  /*11e50*/  LDC.64 R14, c[0x0][0x828] ;  /* 0x00020a00ff0e7b82 */ /* 0x000ea20000000a00 */
[----:B------:R-:W-:-:S02]  /*11e60*/  USHF.R.S32.HI UR5, URZ, 0x1f, UR4 ;  /* 0x0000001f3f057899 */ /* 0x000fc40008011404 */
[----:B------:R-:W-:Y:S02]  /*11e70*/  IADD3 R8, P2, P3, R6, UR4, R7 ;  /* 0x0000000406087c10 */ /* 0x000fe4000fb5e007 */
[----:B------:R-:W-:Y:S02]  /*11e80*/  SHF.R.S32.HI R7, RZ, 0x1f, R6 ;  /* 0x0000001fff077819 */ /* 0x000fe40000011406 */
[C---:B------:R-:W-:Y:S02]  /*11e90*/  SHF.L.U32 R16, R8.reuse, 0x2, RZ ;  /* 0x0000000208107819 */ /* 0x040fe400000006ff */
[----:B------:R-:W-:Y:S01]  /*11ea0*/  IADD3.X R7, R7, UR5, R10, P2, P3 ;  /* 0x0000000507077c10 */ /* 0x000fe200097e640a */
[----:B------:R3:W-:Y:S01]  /*11eb0*/  STS.128 [R0], R172 ;  /* 0x000000ac00007388 */ /* 0x0007e20000000c00 */
[----:B------:R-:W-:Y:S02]  /*11ec0*/  ULDC.64 UR4, c[0x0][0x868] ;  /* 0x00021a0000047ab9 */ /* 0x000fe40000000a00 */
[----:B------:R-:W-:Y:S01]  /*11ed0*/  SHF.L.U64.HI R10, R8, 0x2, R7 ;  /* 0x00000002080a7819 */ /* 0x000fe20000010207 */
[----:B------:R3:W-:Y:S01]  /*11ee0*/  STS.128 [R0+0x800], R176 ;  /* 0x000800b000007388 */ /* 0x0007e20000000c00 */
[----:B------:R-:W-:-:S02]  /*11ef0*/  IADD3 R6, P4, R16, UR4, RZ ;  /* 0x0000000410067c10 */ /* 0x000fc4000ff9e0ff */
[----:B-1----:R-:W-:Y:S01]  /*11f00*/  LEA R12, P2, R2, R12, 0x2 ;  /* 0x0000000c020c7211 */ /* 0x002fe200078410ff */
[----:B------:R3:W-:Y:S01]  /*11f10*/  STS.128 [R0+0x1000], R180 ;  /* 0x001000b400007388 */ /* 0x0007e20000000c00 */
[----:B------:R-:W-:-:S03]  /*11f20*/  IADD3.X R7, R10, UR5, RZ, P4, !PT ;  /* 0x000000050a077c10 */ /* 0x000fc6000a7fe4ff */
[----:B------:R3:W-:Y:S01]  /*11f30*/  STS.128 [R0+0x1800], R184 ;  /* 0x001800b800007388 */ /* 0x0007e20000000c00 */
[----:B--2---:R-:W-:-:S03]  /*11f40*/  LEA R14, P3, R4, R14, 0x2 ;  /* 0x0000000e040e7211 */ /* 0x004fc600078610ff */
[----:B------:R3:W-:Y:S04]  /*11f50*/  STS.128 [R0+0x2000], R188 ;  /* 0x002000bc00007388 */ /* 0x0007e80000000c00 */
[----:B------:R3:W-:Y:S04]  /*11f60*/  STS.128 [R0+0x2800], R192 ;  /* 0x002800c000007388 */ /* 0x0007e80000000c00 */
[----:B------:R3:W-:Y:S04]  /*11f70*/  STS.128 [R0+0x3000], R196 ;  /* 0x003000c400007388 */ /* 0x0007e80000000c00 */
[----:B------:R3:W-:Y:S01]  /*11f80*/  STS.128 [R0+0x3800], R200 ;  /* 0x003800c800007388 */ /* 0x0007e20000000c00 */
[----:B------:R-:W-:Y:S05]  /*11f90*/  @P0 BRA `(.L_x_2281) ;  /* 0x0000000000140947 */ /* 0x000fea0003800000 */
.L_x_2282:
[----:B------:R-:W2:Y:S04]  /*11fa0*/  LDG.E.STRONG.GPU R8, desc[UR38][R6.64] ;  /* 0x0000002606087981 */ /* 0x000ea8000c1ef900 */
[----:B--2---:R-:W-:Y:S01]  /*11fb0*/  CCTL.IVALL ;  /* 0x00000000ff00798f */ /* 0x004fe20002000000 */
[----:B------:R-:W-:Y:S05]  /*11fc0*/  YIELD ;  /* 0x0000000000007946 */ /* 0x000fea0003800000 */
[----:B------:R-:W-:-:S13]  /*11fd0*/  ISETP.NE.AND P0, PT, R8, R17, PT ;  /* 0x000000110800720c */ /* 0x000fda0003f05270 */
[----:B------:R-:W-:Y:S05]  /*11fe0*/  @P0 BRA `(.L_x_2282) ;  /* 0xfffffffc00ec0947 */ /* 0x000fea000383ffff */
.L_x_2281:
[----:B------:R-:W-:Y:S05]  /*11ff0*/  BSYNC B0 ;  /* 0x0000000000007941 */ /* 0x000fea0003800000 */
.L_x_2280:
[----:B------:R-:W-:Y:S01]  /*12000*/  UMOV UR4, 0xffffffff ;  /* 0xffffffff00047882 */ /* 0x000fe20000000000 */
[----:B------:R-:W-:Y:S02]  /*12010*/  LEA.HI.X R11, R2, R13, R11, 0x2, P2 ;  /* 0x0000000d020b7211 */ /* 0x000fe400010f140b */
[----:B------:R-:W-:Y:S01]  /*12020*/  LEA.HI.X R9, R4, R15, R9, 0x2, P3 ;  /* 0x0000000f04097211 */ /* 0x000fe200018f1409 */
[----:B------:R-:W-:Y:S06]  /*12030*/  BRA.DIV UR4, `(.L_x_2283) ;  /* 0x0000004e04d87947 */ /* 0x000fec000b800000 */
[----:B------:R-:W-:Y:S01]  /*12040*/  NOP ;  /* 0x0000000000007918 */ /* 0x000fe20000000000 */
.L_x_2392:
        /* <DEDUP_REMOVED lines=17> */
.L_x_2286:
[----:B------:R-:W-:Y:S01]  /*12160*/  @P0 ELECT P2, URZ, PT ;  /* 0x00000000003f082f */ /* 0x000fe20003840000 */
[----:B------:R1:W-:-:S12]  /*12170*/  UBLKRED.G.S.ADD.F32.RN [UR4], [UR6], UR7, desc[UR8] ;  /* 0x00000804060073bb */ /* 0x0003d800080a1407 */
[----:B------:R-:W-:Y:S02]  /*12180*/  @P2 PLOP3.LUT P0, PT, P2, PT, PT, 0x8, 0x0 ;  /* 0x000000000000281c */ /* 0x000fe4000170e170 */
[----:B------:R-:W-:-:S11]  /*12190*/  PLOP3.LUT P2, PT, PT, PT, PT, 0x8, 0x0 ;  /* 0x000000000000781c */ /* 0x000fd60003f4e170 */
[----:B-1----:R-:W-:Y:S05]  /*121a0*/  @P0 BRA.U.ANY `(.L_x_2286) ;  /* 0xfffffffd00ec0947 */ /* 0x002fea000393ffff */
[----:B------:R0:W-:Y:S01]  /*121b0*/  UTMACMDFLUSH ;  /* 0x00000000000079b7 */ /* 0x0001e20000000000 */
[----:B------:R-:W-:-:S04]  /*121c0*/  DEPBAR.LE SB0, 0x0 ;  /* 0x000080000000791a */ /* 0x000fc80000000000 */
.L_x_2285:
[----:B------:R-:W-:Y:S05]  /*121d0*/  BSYNC B0 ;  /* 0x0000000000007941 */ /* 0x000fea0003800000 */
.L_x_2284:
        /* <DEDUP_REMOVED lines=14> */
.L_x_2288:
[----:B------:R-:W-:Y:S05]  /*122c0*/  BSYNC B0 ;  /* 0x0000000000007941 */ /* 0x000fea0003800000 */
.L_x_2287:
        /* <DEDUP_REMOVED lines=14> */
.L_x_2291:
[----:B-1-3--:R-:W2:Y:S04]  /*123b0*/  LDG.E.STRONG.GPU R0, desc[UR38][R2.64] ;  /* 0x0000002602007981 */ /* 0x00aea8000c1ef900 */
[----:B--2---:R-:W-:Y:S01]  /*123c0*/  CCTL.IVALL ;  /* 0x00000000ff00798f */ /* 0x004fe20002000000 */
[----:B------:R-:W-:Y:S05]  /*123d0*/  YIELD ;  /* 0x0000000000007946 */ /* 0x000fea0003800000 */
[----:B------:R-:W-:-:S13]  /*123e0*/  ISETP.NE.AND P0, PT, R0, R17, PT ;  /* 0x000000110000720c */ /* 0x000fda0003f05270 */
[----:B------:R-:W-:Y:S05]  /*123f0*/  @P0 BRA `(.L_x_2291) ;  /* 0xfffffffc00ec0947 */ /* 0x000fea000383ffff */
.L_x_2290:
[----:B------:R-:W-:Y:S05]  /*12400*/  BSYNC B0 ;  /* 0x0000000000007941 */ /* 0x000fea0003800000 */
.L_x_2289:
[----:B------:R-:W-:-:S03]  /*12410*/  UMOV UR4, 0xffffffff ;  /* 0xffffffff00047882 */ /* 0x000fc60000000000 */
[----:B------:R-:W-:Y:S05]  /*12420*/  BRA.DIV UR4, `(.L_x_2292) ;  /* 0x0000004a04f87947 */ /* 0x000fea000b800000 */
[----:B------:R-:W-:Y:S01]  /*12430*/  NOP ;  /* 0x0000000000007918 */ /* 0x000fe20000000000 */
.L_x_2395:
        /* <DEDUP_REMOVED lines=17> */
.L_x_2295:
[----:B------:R-:W-:Y:S01]  /*12550*/  @P0 ELECT P2, URZ, PT ;  /* 0x00000000003f082f */ /* 0x000fe20003840000 */
[----:B------:R2:W-:-:S12]  /*12560*/  UBLKRED.G.S.ADD.F32.RN [UR4], [UR6], UR7, desc[UR8] ;  /* 0x00000804060073bb */ /* 0x0005d800080a1407 */
[----:B------:R-:W-:Y:S02]  /*12570*/  @P2 PLOP3.LUT P0, PT, P2, PT, PT, 0x8, 0x0 ;  /* 0x000000000000281c */ /* 0x000fe4000170e170 */
[----:B------:R-:W-:-:S11]  /*12580*/  PLOP3.LUT P2, PT, PT, PT, PT, 0x8, 0x0 ;  /* 0x000000000000781c */ /* 0x000fd60003f4e170 */
[----:B--2---:R-:W-:Y:S05]  /*12590*/  @P0 BRA.U.ANY `(.L_x_2295) ;  /* 0xfffffffd00ec0947 */ /* 0x004fea000393ffff */
[----:B------:R0:W-:Y:S01]  /*125a0*/  UTMACMDFLUSH ;  /* 0x00000000000079b7 */ /* 0x0001e20000000000 */
[----:B------:R-:W-:-:S04]  /*125b0*/  DEPBAR.LE SB0, 0x0 ;  /* 0x000080000000791a */ /* 0x000fc80000000000 */
.L_x_2294:
[----:B------:R-:W-:Y:S05]  /*125c0*/  BSYNC B0 ;  /* 0x0000000000007941 */ /* 0x000fea0003800000 */
.L_x_2293:
        /* <DEDUP_REMOVED lines=14> */
.L_x_2225:
        /* <DEDUP_REMOVED lines=21> */
.L_x_2297:
        /* <DEDUP_REMOVED lines=13> */
.L_x_2299:
[----:B------:R-:W-:-:S05]  /*128d0*/  ULDC UR4, c[0x0][0x8c4] ;  /* 0x0002310000047ab9 */ /* 0x000fca0000000800 */
.L_x_2298:
        /* <DEDUP_REMOVED lines=44> */
.L_x_2300:
        /* <DEDUP_REMOVED lines=13> */
.L_x_2301:
        /* <DEDUP_REMOVED lines=12> */
.L_x_2302:
        /* <DEDUP_REMOVED lines=30> */
.L_x_2303:
        /* <DEDUP_REMOVED lines=35> */
.L_x_2308:
[----:B------:R-:W2:Y:S04]  /*13140*/  LDG.E.STRONG.GPU R0, desc[UR38][R2.64] ;  /* 0x0000002602007981 */ /* 0x000ea8000c1ef900 */
[----:B--2---:R-:W-:Y:S01]  /*13150*/  CCTL.IVALL ;  /* 0x00000000ff00798f */ /* 0x004fe20002000000 */
[----:B------:R-:W-:Y:S05]  /*13160*/  YIELD ;  /* 0x0000000000007946 */ /* 0x000fea0003800000 */
[----:B------:R-:W-:-:S13]  /*13170*/  ISETP.NE.AND P1, PT, R0, UR22, PT ;  /* 0x0000001600007c0c */ /* 0x000fda000bf25270 */
[----:B------:R-:W-:Y:S05]  /*13180*/  @P1 BRA `(.L_x_2308) ;  /* 0xfffffffc00ec1947 */ /* 0x000fea000383ffff */
.L_x_2307:
[----:B------:R-:W-:Y:S05]  /*13190*/  BSYNC B0 ;  /* 0x0000000000007941 */ /* 0x000fea0003800000 */
.L_x_2306:
[----:B------:R-:W-:-:S03]  /*131a0*/  UMOV UR15, 0xffffffff ;  /* 0xffffffff000f7882 */ /* 0x000fc60000000000 */
[----:B------:R-:W-:Y:S05]  /*131b0*/  BRA.DIV UR15, `(.L_x_2309) ;  /* 0x0000003e0fb07947 */ /* 0x000fea000b800000 */
[----:B------:R-:W-:Y:S01]  /*131c0*/  NOP ;  /* 0x0000000000007918 */ /* 0x000fe20000000000 */
.L_x_2398:
        /* <DEDUP_REMOVED lines=22> */
.L_x_2311:
[----:B------:R-:W-:Y:S05]  /*13330*/  BSYNC B0 ;  /* 0x0000000000007941 */ /* 0x000fea0003800000 */
.L_x_2310:
        /* <DEDUP_REMOVED lines=20> */
.L_x_2313:
[----:B------:R-:W-:Y:S05]  /*13480*/  BSYNC B0 ;  /* 0x0000000000007941 */ /* 0x000fea0003800000 */
.L_x_2312:
[----:B------:R-:W-:Y:S06]  /*13490*/  BAR.ARV 0xa, 0xa0 ;  /* 0x0282800000007b1d */ /* 0x000fec0000002000 */
[----:B------:R-:W-:Y:S04]  /*134a0*/  BSSY B0, `(.L_x_2314) ;  /* 0x0000003000007945 */ /* 0x000fe80003800000 */
[----:B------:R-:W-:Y:S05]  /*134b0*/  @!P0 BRA `(.L_x_2315) ;  /* 0x0000000000048947 */ /* 0x000fea0003800000 */
[----:B------:R-:W-:-:S04]  /*134c0*/  DEPBAR.LE SB0, 0x0 ;  /* 0x000080000000791a */ /* 0x000fc80000000000 */
.L_x_2315:
[----:B------:R-:W-:Y:S05]  /*134d0*/  BSYNC B0 ;  /* 0x0000000000007941 */ /* 0x000fea0003800000 */
.L_x_2314:
        /* <DEDUP_REMOVED lines=19> */
.L_x_2317:
[----:B------:R-:W-:Y:S05]  /*13610*/  BSYNC B0 ;  /* 0x0000000000007941 */ /* 0x000fea0003800000 */
.L_x_2316:
[----:B------:R-:W-:Y:S01]  /*13620*/  UIADD3 UR15, UR9, 0x1, URZ ;  /* 0x00000001090f7890 */ /* 0x000fe2000fffe03f */
[----:B------:R-:W-:Y:S11]  /*13630*/  BRA `(.L_x_2318) ;  /* 0x0000000000047947 */ /* 0x000ff60003800000 */
.L_x_2305:
[----:B------:R-:W-:-:S05]  /*13640*/  UMOV UR15, UR9 ;  /* 0x00000009000f7c82 */ /* 0x000fca0008000000 */
.L_x_2318:
        /* <DEDUP_REMOVED lines=15> */
.L_x_2343:
        /* <DEDUP_REMOVED lines=11> */
.L_x_2321:
[----:B------:R-:W2:Y:S04]  /*137f0*/  LDG.E.STRONG.GPU R0, desc[UR38][R2.64] ;  /* 0x0000002602007981 */ /* 0x000ea8000c1ef900 */
[----:B--2---:R-:W-:Y:S01]  /*13800*/  CCTL.IVALL ;  /* 0x00000000ff00798f */ /* 0x004fe20002000000 */
[----:B------:R-:W-:Y:S05]  /*13810*/  YIELD ;  /* 0x0000000000007946 */ /* 0x000fea0003800000 */
[----:B------:R-:W-:-:S13]  /*13820*/  ISETP.NE.AND P1, PT, R0, UR22, PT ;  /* 0x0000001600007c0c */ /* 0x000fda000bf25270 */
[----:B------:R-:W-:Y:S05]  /*13830*/  @P1 BRA `(.L_x_2321) ;  /* 0xfffffffc00ec1947 */ /* 0x000fea000383ffff */
.L_x_2320:
[----:B------:R-:W-:Y:S05]  /*13840*/  BSYNC B0 ;  /* 0x0000000000007941 */ /* 0x000fea0003800000 */
.L_x_2319:
[----:B------:R-:W-:-:S03]  /*13850*/  UMOV UR16, 0xffffffff ;  /* 0xffffffff00107882 */ /* 0x000fc60000000000 */
[----:B------:R-:W-:Y:S05]  /*13860*/  BRA.DIV UR16, `(.L_x_2322) ;  /* 0x0000003a10207947 */ /* 0x000fea000b800000 */
[----:B------:R-:W-:Y:S01]  /*13870*/  NOP ;  /* 0x0000000000007918 */ /* 0x000fe20000000000 */
.L_x_2401:
        /* <DEDUP_REMOVED lines=19> */
.L_x_2324:
[----:B------:R-:W-:Y:S05]  /*139b0*/  BSYNC B0 ;  /* 0x0000000000007941 */ /* 0x000fea0003800000 */
.L_x_2323:
        /* <DEDUP_REMOVED lines=17> */
.L_x_2326:
[----:B------:R-:W-:Y:S05]  /*13ad0*/  BSYNC B0 ;  /* 0x0000000000007941 */ /* 0x000fea0003800000 */
.L_x_2325:
[----:B------:R-:W-:Y:S06]  /*13ae0*/  BAR.ARV 0xa, 0xa0 ;  /* 0x0282800000007b1d */ /* 0x000fec0000002000 */
[----:B------:R-:W-:Y:S04]  /*13af0*/  BSSY B0, `(.L_x_2327) ;  /* 0x0000003000007945 */ /* 0x000fe80003800000 */
[----:B------:R-:W-:Y:S05]  /*13b00*/  @!P0 BRA `(.L_x_2328) ;  /* 0x0000000000048947 */ /* 0x000fea0003800000 */
[----:B------:R-:W-:-:S04]  /*13b10*/  DEPBAR.LE SB0, 0x0 ;  /* 0x000080000000791a */ /* 0x000fc80000000000 */
.L_x_2328:
[----:B------:R-:W-:Y:S05]  /*13b20*/  BSYNC B0 ;  /* 0x0000000000007941 */ /* 0x000fea0003800000 */
.L_x_2327:
        /* <DEDUP_REMOVED lines=19> */
.L_x_2330:
[----:B------:R-:W-:Y:S05]  /*13c60*/  BSYNC B0 ;  /* 0x0000000000007941 */ /* 0x000fea0003800000 */
.L_x_2329:
        /* <DEDUP_REMOVED lines=9> */
.L_x_2333:
[----:B------:R-:W2:Y:S04]  /*13d00*/  LDG.E.STRONG.GPU R0, desc[UR38][R2.64] ;  /* 0x0000002602007981 */ /* 0x000ea8000c1ef900 */
[----:B--2---:R-:W-:Y:S01]  /*13d10*/  CCTL.IVALL ;  /* 0x00000000ff00798f */ /* 0x004fe20002000000 */
[----:B------:R-:W-:Y:S05]  /*13d20*/  YIELD ;  /* 0x0000000000007946 */ /* 0x000fea0003800000 */
[----:B------:R-:W-:-:S13]  /*13d30*/  ISETP.NE.AND P1, PT, R0, UR22, PT ;  /* 0x0000001600007c0c */ /* 0x000fda000bf25270 */
[----:B------:R-:W-:Y:S05]  /*13d40*/  @P1 BRA `(.L_x_2333) ;  /* 0xfffffffc00ec1947 */ /* 0x000fea000383ffff */
.L_x_2332:
[----:B------:R-:W-:Y:S05]  /*13d50*/  BSYNC B0 ;  /* 0x0000000000007941 */ /* 0x000fea0003800000 */
.L_x_2331:
[----:B------:R-:W-:-:S03]  /*13d60*/  UMOV UR12, 0xffffffff ;  /* 0xffffffff000c7882 */ /* 0x000fc60000000000 */
[----:B------:R-:W-:Y:S05]  /*13d70*/  BRA.DIV UR12, `(.L_x_2334) ;  /* 0x000000320cf87947 */ /* 0x000fea000b800000 */
[----:B------:R-:W-:Y:S01]  /*13d80*/  NOP ;  /* 0x0000000000007918 */ /* 0x000fe20000000000 */
.L_x_2404:
        /* <DEDUP_REMOVED lines=15> */
.L_x_2336:
[----:B------:R-:W-:Y:S05]  /*13e80*/  BSYNC B0 ;  /* 0x0000000000007941 */ /* 0x000fea0003800000 */
.L_x_2335:
        /* <DEDUP_REMOVED lines=15> */
.L_x_2338:
[----:B------:R-:W-:Y:S05]  /*13f80*/  BSYNC B0 ;  /* 0x0000000000007941 */ /* 0x000fea0003800000 */
.L_x_2337:
[----:B------:R-:W-:Y:S06]  /*13f90*/  BAR.ARV 0xa, 0xa0 ;  /* 0x0282800000007b1d */ /* 0x000fec0000002000 */
[----:B------:R-:W-:Y:S04]  /*13fa0*/  BSSY B0, `(.L_x_2339) ;  /* 0x0000003000007945 */ /* 0x000fe80003800000 */
[----:B------:R-:W-:Y:S05]  /*13fb0*/  @!P0 BRA `(.L_x_2340) ;  /* 0x0000000000048947 */ /* 0x000fea0003800000 */
[----:B------:R-:W-:-:S04]  /*13fc0*/  DEPBAR.LE SB0, 0x0 ;  /* 0x000080000000791a */ /* 0x000fc80000000000 */
.L_x_2340:
[----:B------:R-:W-:Y:S05]  /*13fd0*/  BSYNC B0 ;  /* 0x0000000000007941 */ /* 0x000fea0003800000 */
.L_x_2339:
        /* <DEDUP_REMOVED lines=19> */
.L_x_2342:
[----:B------:R-:W-:Y:S05]  /*14110*/  BSYNC B0 ;  /* 0x0000000000007941 */ /* 0x000fea0003800000 */
.L_x_2341:
[----:B------:R-:W-:Y:S02]  /*14120*/  UIADD3 UR9, UR9, 0x2, URZ ;  /* 0x0000000209097890 */ /* 0x000fe4000fffe03f */
[----:B------:R-:W-:-:S04]  /*14130*/  UIADD3 UR4, UR4, 0x4000, URZ ;  /* 0x0000400004047890 */ /* 0x000fc8000fffe03f */
[----:B------:R-:W-:-:S13]  /*14140*/  ISETP.LE.AND P1, PT, R9, UR9, PT ;  /* 0x0000000909007c0c */ /* 0x000fda000bf23270 */
[----:B------:R-:W-:Y:S05]  /*14150*/  @!P1 BRA `(.L_x_2343) ;  /* 0xfffffff400789947 */ /* 0x000fea000383ffff */
.L_x_2304:
        /* <DEDUP_REMOVED lines=41> */
.L_x_2346:
[----:B------:R-:W-:Y:S05]  /*143f0*/  BSYNC B0 ;  /* 0x0000000000007941 */ /* 0x000fea0003800000 */
.L_x_2345:
[----:B------:R-:W-:Y:S05]  /*14400*/  BRA `(.L_x_2347) ;  /* 0x0000000000047947 */ /* 0x000fea0003800000 */
.L_x_2344:
[----:B------:R-:W-:-:S05]  /*14410*/  UMOV UR4, UR9 ;  /* 0x0000000900047c82 */ /* 0x000fca0008000000 */
.L_x_2347:
        /* <DEDUP_REMOVED lines=11> */
.L_x_2352:
        /* <DEDUP_REMOVED lines=24> */
.L_x_2349:
[----:B------:R-:W-:Y:S05]  /*14650*/  BSYNC B0 ;  /* 0x0000000000007941 */ /* 0x000fea0003800000 */
.L_x_2348:
        /* <DEDUP_REMOVED lines=24> */
.L_x_2351:
[----:B------:R-:W-:Y:S05]  /*147e0*/  BSYNC B0 ;  /* 0x0000000000007941 */ /* 0x000fea0003800000 */
.L_x_2350:
[----:B------:R-:W-:Y:S02]  /*147f0*/  UIADD3 UR7, UR7, 0x2, URZ ;  /* 0x0000000207077890 */ /* 0x000fe4000fffe03f */
[----:B------:R-:W-:Y:S02]  /*14800*/  ULEA UR5, UR19, UR5, 0x1 ;  /* 0x0000000513057291 */ /* 0x000fe4000f8e083f */
[----:B------:R-:W-:Y:S02]  /*14810*/  ULEA UR6, UR19, UR6, 0x1 ;  /* 0x0000000613067291 */ /* 0x000fe4000f8e083f */
[----:B------:R-:W-:-:S13]  /*14820*/  ISETP.NE.AND P0, PT, RZ, UR7, PT ;  /* 0x00000007ff007c0c */ /* 0x000fda000bf05270 */
[----:B------:R-:W-:Y:S05]  /*14830*/  @!P0 BRA `(.L_x_2230) ;  /* 0x0000002400248947 */ /* 0x000fea0003800000 */
[----:B------:R-:W-:Y:S05]  /*14840*/  BRA `(.L_x_2352) ;  /* 0xfffffffc00207947 */ /* 0x000fea000383ffff */
.L_x_2296:
        /* <DEDUP_REMOVED lines=14> */
.L_x_2353:
        /* <DEDUP_REMOVED lines=14> */
.L_x_2355:
[----:B------:R-:W-:-:S05]  /*14a10*/  ULDC UR4, c[0x0][0x8c4] ;  /* 0x0002310000047ab9 */ /* 0x000fca0000000800 */
.L_x_2354:
        /* <DEDUP_REMOVED lines=59> */
.L_x_2357:
        /* <DEDUP_REMOVED lines=13> */
.L_x_2358:
        /* <DEDUP_REMOVED lines=8> */
.L_x_2359:
        /* <DEDUP_REMOVED lines=21> */
.L_x_2360:
        /* <DEDUP_REMOVED lines=50> */
.L_x_2405:
        /* <DEDUP_REMOVED lines=15> */
.L_x_2363:
        /* <DEDUP_REMOVED lines=49> */
[----:B------:R-:W-:Y:S01]  /*15790*/  R2UR UR47, R0 ;  /* 0x00000000002f72ca */ /* 0x000fe200000e0000 */
[----:B------:R-:W-:-:S04]  /*157a0*/  IMAD.MOV.U32 R0, RZ, RZ, 0x8000 ;  /* 0x00008000ff007424 */ /* 0x000fc800078e00ff */
        /* <DEDUP_REMOVED lines=25> */
[----:B------:R-:W-:-:S07]  /*15940*/  IMAD.U32 R17, RZ, RZ, UR8 ;  /* 0x00000008ff117e24 */ /* 0x000fce000f8e00ff */
.L_x_2374:
[----:B-123--:R-:W-:-:S04]  /*15950*/  SHF.L.U32 R18, R10, 0x1f, RZ ;  /* 0x0000001f0a127819 */ /* 0x00efc800000006ff */
[----:B------:R-:W2:Y:S02]  /*15960*/  SYNCS.PHASECHK.TRANS64.TRYWAIT P1, [R15+URZ+0x30c40], R18 ;  /* 0x030c40120f0075a7 */ /* 0x000ea4000802017f */
[----:B--2---:R-:W-:Y:S05]  /*15970*/  @!P1 BRA `(.L_x_2366) ;  /* 0x0000001800289947 */ /* 0x004fea0003800000 */
.L_x_2406:
        /* <DEDUP_REMOVED lines=8> */
.L_x_2367:
        /* <DEDUP_REMOVED lines=17> */
[----:B------:R-:W-:Y:S01]  /*15b10*/  LEA.HI.X.SX32 R3, R19, R11, 0x1, P1 ;  /* 0x0000000b13037211 */ /* 0x000fe200008f0eff */
[----:B-1----:R-:W-:Y:S01]  /*15b20*/  IMAD.MOV.U32 R7, RZ, RZ, R4 ;  /* 0x000000ffff077224 */ /* 0x002fe200078e0004 */
        /* <DEDUP_REMOVED lines=10> */
[----:B-1-3--:R-:W-:Y:S05]  /*15bd0*/  @!P1 BRA `(.L_x_2368) ;  /* 0x0000001400a49947 */ /* 0x00afea0003800000 */
.L_x_2407:
        /* <DEDUP_REMOVED lines=8> */
.L_x_2369:
[----:B------:R-:W-:Y:S01]  /*15c60*/  IADD3 R19, R19, 0x80, RZ ;  /* 0x0000008013137810 */ /* 0x000fe20007ffe0ff */
[----:B------:R-:W-:Y:S01]  /*15c70*/  ULDC.64 UR8, c[0x0][0x700] ;  /* 0x0001c00000087ab9 */ /* 0x000fe20000000a00 */
[----:B------:R-:W-:Y:S01]  /*15c80*/  R2UR UR26, R15 ;  /* 0x000000000f1a72ca */ /* 0x000fe200000e0000 */
[----:B------:R-:W-:Y:S01]  /*15c90*/  IMAD.U32 R9, RZ, RZ, UR8 ;  /* 0x00000008ff097e24 */ /* 0x000fe2000f8e00ff */
[C---:B------:R-:W-:Y:S01]  /*15ca0*/  IADD3 R2, P1, R19.reuse, UR22, RZ ;  /* 0x0000001613027c10 */ /* 0x040fe2000ff3e0ff */
[----:B------:R-:W-:Y:S01]  /*15cb0*/  IMAD.U32 R8, RZ, RZ, UR9 ;  /* 0x00000009ff087e24 */ /* 0x000fe2000f8e00ff */
[----:B------:R-:W-:Y:S01]  /*15cc0*/  SHF.R.S32.HI R20, RZ, 0x1f, R19 ;  /* 0x0000001fff147819 */ /* 0x000fe20000011413 */
[----:B------:R-:W-:Y:S01]  /*15cd0*/  VIADD R21, R19, UR7 ;  /* 0x0000000713157c36 */ /* 0x000fe20008000000 */
[----:B------:R-:W-:Y:S01]  /*15ce0*/  LEA R3, P2, R2, R9, 0x2 ;  /* 0x0000000902037211 */ /* 0x000fe200078410ff */
[----:B------:R-:W-:Y:S01]  /*15cf0*/  UMOV UR24, 0x0 ;  /* 0x0000000000187882 */ /* 0x000fe20000000000 */
[----:B------:R-:W-:Y:S01]  /*15d00*/  UMOV UR25, 0x14f00000 ;  /* 0x14f0000000197882 */ /* 0x000fe20000000000 */
[----:B------:R-:W-:Y:S01]  /*15d10*/  UMOV UR18, URZ ;  /* 0x0000003f00127c82 */ /* 0x000fe20008000000 */
[----:B------:R-:W-:Y:S01]  /*15d20*/  R2UR UR28, R3 ;  /* 0x00000000031c72ca */ /* 0x000fe200000e0000 */
[----:B------:R-:W-:Y:S01]  /*15d30*/  UMOV UR10, 0x20 ;  /* 0x00000020000a7882 */ /* 0x000fe20000000000 */
[----:B------:R-:W-:Y:S01]  /*15d40*/  IADD3.X R3, R20, R14, RZ, P1, !PT ;  /* 0x0000000e14037210 */ /* 0x000fe20000ffe4ff */
[----:B------:R-:W-:Y:S01]  /*15d50*/  UIADD3 UR16, UR26, 0x14000, URZ ;  /* 0x000140001a107890 */ /* 0x000fe2000fffe03f */
[----:B------:R-:W-:Y:S01]  /*15d60*/  R2UR UR19, R21 ;  /* 0x00000000151372ca */ /* 0x000fe200000e0000 */
[----:B------:R-:W-:Y:S01]  /*15d70*/  UIADD3 UR17, UR26, 0x30c18, URZ ;  /* 0x00030c181a117890 */ /* 0x000fe2000fffe03f */
[----:B------:R-:W-:Y:S01]  /*15d80*/  LEA.HI.X R3, R2, R8, R3, 0x2, P2 ;  /* 0x0000000802037211 */ /* 0x000fe200010f1403 */
[----:B------:R-:W-:Y:S01]  /*15d90*/  UIADD3 UR26, UR26, 0x20200, URZ ;  /* 0x000202001a1a7890 */ /* 0x000fe2000fffe03f */
[----:B------:R-:W-:-:S02]  /*15da0*/  IADD3 R2, P1, R7, 0xf0, RZ ;  /* 0x000000f007027810 */ /* 0x000fc40007f3e0ff */
[----:B------:R-:W-:Y:S02]  /*15db0*/  R2UR UR29, R3 ;  /* 0x00000000031d72ca */ /* 0x000fe400000e0000 */
[----:B------:R-:W-:Y:S01]  /*15dc0*/  R2UR UR8, R2 ;  /* 0x00000000020872ca */ /* 0x000fe200000e0000 */
[----:B------:R-:W-:Y:S01]  /*15dd0*/  IMAD.X R3, RZ, RZ, R6, P1 ;  /* 0x000000ffff037224 */ /* 0x000fe200008e0606 */
[----:B------:R-:W-:-:S04]  /*15de0*/  UMOV UR27, UR17 ;  /* 0x00000011001b7c82 */ /* 0x000fc80008000000 */
[----:B------:R-:W-:-:S13]  /*15df0*/  R2UR UR9, R3 ;  /* 0x00000000030972ca */ /* 0x000fda00000e0000 */
[----:B------:R3:W-:Y:S01]  /*15e00*/  UTMALDG.4D [UR16], [UR8], desc[UR24] ;  /* 0x00001810080075b4 */ /* 0x0007e20008019000 */
[----:B------:R3:W-:Y:S01]  /*15e10*/  UBLKCP.S.G [UR26], [UR28], UR10 ;  /* 0x0000001a1c0073ba */ /* 0x0007e2000800020a */
[----:B------:R-:W4:Y:S02]  /*15e20*/  SYNCS.PHASECHK.TRANS64.TRYWAIT P1, [R15+URZ+0x30c48], R18 ;  /* 0x030c48120f0075a7 */ /* 0x000f24000802017f */
[----:B---34-:R-:W-:Y:S05]  /*15e30*/  @!P1 BRA `(.L_x_2370) ;  /* 0x0000001400209947 */ /* 0x018fea0003800000 */
.L_x_2408:
        /* <DEDUP_REMOVED lines=8> */
.L_x_2371:
        /* <DEDUP_REMOVED lines=24> */
.L_x_2410:
        /* <DEDUP_REMOVED lines=8> */
.L_x_2373:
        /* <DEDUP_REMOVED lines=30> */
.L_x_2365:
[----:B------:R-:W4:Y:S02]  /*162a0*/  LDL.LU R4, [R1+0x4] ;  /* 0x0000040001047983 */ /* 0x000f240000300800 */
[----:B----4-:R-:W-:Y:S02]  /*162b0*/  ISETP.NE.AND P1, PT, R4, RZ, PT ;  /* 0x000000ff0400720c */ /* 0x010fe40003f25270 */
[----:B------:R4:W5:Y:S11]  /*162c0*/  LDL R4, [R1] ;  /* 0x0000000001047983 */ /* 0x0009760000100800 */
[----:B----4-:R-:W-:Y:S05]  /*162d0*/  @!P1 BRA `(.L_x_2364) ;  /* 0x0000000400249947 */ /* 0x010fea0003800000 */
[----:B------:R-:W-:-:S04]  /*162e0*/  SHF.L.U32 R12, R10, 0x1f, RZ ;  /* 0x0000001f0a0c7819 */ /* 0x000fc800000006ff */
[----:B------:R-:W4:Y:S02]  /*162f0*/  SYNCS.PHASECHK.TRANS64.TRYWAIT P1, [R15+URZ+0x30c40], R12 ;  /* 0x030c400c0f0075a7 */ /* 0x000f24000802017f */
[----:B----4-:R-:W-:Y:S05]  /*16300*/  @!P1 BRA `(.L_x_2375) ;  /* 0x0000001000189947 */ /* 0x010fea0003800000 */
.L_x_2411:
        /* <DEDUP_REMOVED lines=8> */
.L_x_2376:
        /* <DEDUP_REMOVED lines=27> */
.L_x_2412:
        /* <DEDUP_REMOVED lines=8> */
.L_x_2378:
        /* <DEDUP_REMOVED lines=27> */
.L_x_2364:
[----:B------:R-:W1:Y:S01]  /*16770*/  S2R R0, SR_TID.X ;  /* 0x0000000000007919 */ /* 0x000e620000002100 */
[----:B------:R-:W-:Y:S01]  /*16780*/  IMAD R3, R16, 0x8, R15 ;  /* 0x0000000810037824 */ /* 0x000fe200078e020f */
[----:B-1----:R-:W-:Y:S02]  /*16790*/  LOP3.LUT R2, R0, 0x7f, RZ, 0xc0, !PT ;  /* 0x0000007f00027812 */ /* 0x002fe400078ec0ff */
[----:B------:R-:W-:Y:S02]  /*167a0*/  SHF.L.U32 R0, R10, 0x1f, RZ ;  /* 0x0000001f0a007819 */ /* 0x000fe400000006ff */
[----:B------:R-:W-:Y:S02]  /*167b0*/  ISETP.NE.AND P1, PT, R2, RZ, PT ;  /* 0x000000ff0200720c */ /* 0x000fe40003f25270 */
[----:B------:R-:W1:Y:S02]  /*167c0*/  SYNCS.PHASECHK.TRANS64.TRYWAIT P0, [R3+URZ+0x30c40], R0 ;  /* 0x030c4000030075a7 */ /* 0x000e64000800017f */
[----:B-1----:R-:W-:Y:S09]  /*167d0*/  @!P0 BRA `(.L_x_2379) ;  /* 0x0000000c000c8947 */ /* 0x002ff20003800000 */
.L_x_2413:
[----:B------:R-:W-:Y:S05]  /*167e0*/  @P1 BRA `(.L_x_2380) ;  /* 0x0000000000181947 */ /* 0x000fea0003800000 */
[----:B------:R-:W1:Y:S01]  /*167f0*/  S2R R2, SR_TID.X ;  /* 0x0000000000027919 */ /* 0x000e620000002100 */
[----:B------:R-:W-:-:S04]  /*16800*/  MOV R0, 0x4200 ;  /* 0x0000420000007802 */ /* 0x000fc80000000f00 */
[----:B------:R1:W-:Y:S02]  /*16810*/  SYNCS.ARRIVE.TRANS64 RZ, [R3+URZ+0x30c30], R0 ;  /* 0x030c300003ff79a7 */ /* 0x0003e4000800003f */
[----:B-1----:R-:W-:-:S13]  /*16820*/  LOP3.LUT P0, RZ, R2, 0x1f, RZ, 0xc0, !PT ;  /* 0x0000001f02ff7812 */ /* 0x002fda000780c0ff */
[----:B------:R-:W-:Y:S05]  /*16830*/  @!P0 BRA `(.L_x_2380) ;  /* 0x0000000000048947 */ /* 0x000fea0003800000 */
[----:B------:R-:W-:Y:S01]  /*16840*/  BPT.TRAP 0x1 ;  /* 0x000000040000795c */ /* 0x000fe20000300000 */
.L_x_2380:
        /* <DEDUP_REMOVED lines=34> */
.L_x_2361:
[----:B------:R-:W-:Y:S05]  /*16a70*/  BSYNC B0 ;  /* 0x0000000000007941 */ /* 0x000fea0003800000 */
.L_x_2356:
[----:B------:R-:W-:-:S03]  /*16a80*/  UMOV UR8, 0xffffffff ;  /* 0xffffffff00087882 */ /* 0x000fc60000000000 */
[----:B------:R-:W-:Y:S05]  /*16a90*/  BRA.DIV UR8, `(.L_x_2381) ;  /* 0x0000000a08707947 */ /* 0x000fea000b800000 */
[----:B------:R-:W-:-:S13]  /*16aa0*/  ELECT P6, URZ, PT ;  /* 0x00000000003f782f */ /* 0x000fda00038c0000 */
.L_x_2416:
[----:B------:R-:W-:Y:S05]  /*16ab0*/  @!P6 BRA `(.L_x_2230) ;  /* 0x000000000084e947 */ /* 0x000fea0003800000 */
[----:B------:R-:W-:-:S06]  /*16ac0*/  ULOP3.LUT UR8, UR36, 0x2, URZ, 0xfc, !UPT ;  /* 0x0000000224087892 */ /* 0x000fcc000f8efc3f */
[----:B------:R-:W-:-:S05]  /*16ad0*/  IMAD.U32 R2, RZ, RZ, UR8 ;  /* 0x00000008ff027e24 */ /* 0x000fca000f8e00ff */
[----:B------:R-:W-:-:S13]  /*16ae0*/  ISETP.NE.AND P2, PT, R2, 0x3, PT ;  /* 0x000000030200780c */ /* 0x000fda0003f45270 */
[----:B------:R-:W-:Y:S05]  /*16af0*/  @!P2 BRA `(.L_x_2382) ;  /* 0x000000000004a947 */ /* 0x000fea0003800000 */
[----:B---3--:R-:W-:Y:S01]  /*16b00*/  BPT.TRAP 0x1 ;  /* 0x000000040000795c */ /* 0x008fe20000300000 */
.L_x_2382:
        /* <DEDUP_REMOVED lines=15> */
.L_x_2417:
[----:B------:R-:W2:Y:S02]  /*16c00*/  SYNCS.PHASECHK.TRANS64.TRYWAIT P0, [R3+URZ], R2 ;  /* 0x00000002030075a7 */ /* 0x000ea4000800017f */
[----:B--2---:R-:W-:Y:S05]  /*16c10*/  @!P0 BRA `(.L_x_2384) ;  /* 0x0000000800448947 */ /* 0x004fea0003800000 */
.L_x_2418:
[----:B------:R-:W-:Y:S05]  /*16c20*/  @!P2 BRA `(.L_x_2385) ;  /* 0x000000000004a947 */ /* 0x000fea0003800000 */
[----:B---3--:R-:W-:Y:S01]  /*16c30*/  BPT.TRAP 0x1 ;  /* 0x000000040000795c */ /* 0x008fe20000300000 */
.L_x_2385:
[----:B--2---:R-:W-:-:S05]  /*16c40*/  IADD3 R3, R8, 0x30c40, RZ ;  /* 0x00030c4008037810 */ /* 0x004fca0007ffe0ff */
[----:B------:R-:W-:-:S04]  /*16c50*/  IMAD R5, R0, 0x8, R3 ;  /* 0x0000000800057824 */ /* 0x000fc800078e0203 */
[----:B------:R-:W2:Y:S02]  /*16c60*/  SYNCS.PHASECHK.TRANS64.TRYWAIT P0, [R5+URZ], R4 ;  /* 0x00000004050075a7 */ /* 0x000ea4000800017f */
[----:B--2---:R-:W-:Y:S05]  /*16c70*/  @!P0 BRA `(.L_x_2386) ;  /* 0x0000000800408947 */ /* 0x004fea0003800000 */
.L_x_2419:
[----:B------:R-:W-:-:S07]  /*16c80*/  LEA R3, R6, R3, 0x3 ;  /* 0x0000000306037211 */ /* 0x000fce00078e18ff */
.L_x_2387:
[----:B----4-:R4:W1:Y:S02]  /*16c90*/  SYNCS.PHASECHK.TRANS64.TRYWAIT P0, [R3+URZ], R2 ;  /* 0x00000002030075a7 */ /* 0x010864000800017f */
[----:B-1----:R-:W-:Y:S05]  /*16ca0*/  @!P0 NANOSLEEP.SYNCS 0x989680 ;  /* 0x009896800000895d */ /* 0x002fea0003900000 */
[----:B------:R-:W1:Y:S02]  /*16cb0*/  @!P0 SYNCS.PHASECHK.TRANS64 P0, [R3+URZ], R2 ;  /* 0x00000002030085a7 */ /* 0x000e64000800007f */
[----:B-1----:R-:W-:Y:S05]  /*16cc0*/  @!P0 BRA `(.L_x_2387) ;  /* 0xfffffffc00f08947 */ /* 0x002fea000383ffff */
.L_x_2230:
[----:B---3--:R-:W-:Y:S05]  /*16cd0*/  BSYNC B6 ;  /* 0x0000000000067941 */ /* 0x008fea0003800000 */
.L_x_2224:
[----:B------:R-:W-:Y:S05]  /*16ce0*/  EXIT ;  /* 0x000000000000794d */ /* 0x000fea0003800000 */
.L_x_2241:
[----:B------:R-:W-:Y:S01]  /*16cf0*/  IMAD.MOV.U32 R13, RZ, RZ, R18 ;  /* 0x000000ffff0d7224 */ /* 0x000fe200078e0012 */
[----:B------:R-:W-:Y:S01]  /*16d00*/  MOV R12, RZ ;  /* 0x000000ff000c7202 */ /* 0x000fe20000000f00 */
[----:B------:R-:W-:Y:S01]  /*16d10*/  IMAD.MOV.U32 R11, RZ, RZ, 0x1f ;  /* 0x0000001fff0b7424 */ /* 0x000fe200078e00ff */
[----:B------:R-:W-:-:S07]  /*16d20*/  MOV R15, 0xffffffff ;  /* 0xffffffff000f7802 */ /* 0x000fce0000000f00 */
[----:B------:R-:W-:Y:S05]  /*16d30*/  WARPSYNC.COLLECTIVE R15, `(.L_x_2388) ;  /* 0x000000000f087348 */ /* 0x000fea0003c00000 */
[----:B------:R1:W2:Y:S02]  /*16d40*/  SHFL.IDX P6, R14, R13, R12, R11 ;  /* 0x0000000c0d0e7389 */ /* 0x0002a400000c000b */
[----:B-12---:R-:W-:Y:S01]  /*16d50*/  ENDCOLLECTIVE ;  /* 0x000000000000791b */ /* 0x006fe20003800000 */
.L_x_2388:
[----:B------:R-:W-:Y:S05]  /*16d60*/  BRA `(.L_x_2389) ;  /* 0xfffffea400ac7947 */ /* 0x000fea000383ffff */
.L_x_2243:
[----:B--2---:R2:W3:Y:S02]  /*16d70*/  SYNCS.PHASECHK.TRANS64.TRYWAIT P0, [R16+URZ+0x30c00], R11 ;  /* 0x030c000b100075a7 */ /* 0x0044e4000800017f */
[----:B---3--:R-:W-:Y:S05]  /*16d80*/  @!P0 NANOSLEEP.SYNCS 0x989680 ;  /* 0x009896800000895d */ /* 0x008fea0003900000 */
[----:B------:R-:W3:Y:S02]  /*16d90*/  @!P0 SYNCS.PHASECHK.TRANS64 P0, [R16+URZ+0x30c00], R11 ;  /* 0x030c000b100085a7 */ /* 0x000ee4000800007f */
[----:B---3--:R-:W-:Y:S05]  /*16da0*/  @!P0 BRA `(.L_x_2243) ;  /* 0xfffffffc00f08947 */ /* 0x008fea000383ffff */
[----:B------:R-:W-:Y:S05]  /*16db0*/  BRA `(.L_x_2242) ;  /* 0xfffffea400f87947 */ /* 0x000fea000383ffff */
.L_x_2248:
[----:B--2---:R2:W3:Y:S02]  /*16dc0*/  SYNCS.PHASECHK.TRANS64.TRYWAIT P0, [R6+URZ+0x30c10], R23 ;  /* 0x030c1017060075a7 */ /* 0x0044e4000800017f */
[----:B---3--:R-:W-:Y:S05]  /*16dd0*/  @!P0 NANOSLEEP.SYNCS 0x989680 ;  /* 0x009896800000895d */ /* 0x008fea0003900000 */
[----:B------:R-:W3:Y:S02]  /*16de0*/  @!P0 SYNCS.PHASECHK.TRANS64 P0, [R6+URZ+0x30c10], R23 ;  /* 0x030c1017060085a7 */ /* 0x000ee4000800007f */
[----:B---3--:R-:W-:Y:S05]  /*16df0*/  @!P0 BRA `(.L_x_2248) ;  /* 0xfffffffc00f08947 */ /* 0x008fea000383ffff */
[----:B------:R-:W-:Y:S05]  /*16e00*/  BRA `(.L_x_2247) ;  /* 0xfffffeb000ac7947 */ /* 0x000fea000383ffff */
.L_x_2252:
[----:B------:R1:W1:Y:S02]  /*16e10*/  SYNCS.PHASECHK.TRANS64.TRYWAIT P0, [R6+URZ+0x30c30], R23 ;  /* 0x030c3017060075a7 */ /* 0x000264000800017f */
[----:B-1----:R-:W-:Y:S05]  /*16e20*/  @!P0 NANOSLEEP.SYNCS 0x989680 ;  /* 0x009896800000895d */ /* 0x002fea0003900000 */
[----:B------:R-:W1:Y:S02]  /*16e30*/  @!P0 SYNCS.PHASECHK.TRANS64 P0, [R6+URZ+0x30c30], R23 ;  /* 0x030c3017060085a7 */ /* 0x000e64000800007f */
[----:B-1----:R-:W-:Y:S05]  /*16e40*/  @!P0 BRA `(.L_x_2252) ;  /* 0xfffffffc00f08947 */ /* 0x002fea000383ffff */
[----:B------:R-:W-:Y:S05]  /*16e50*/  BRA `(.L_x_2251) ;  /* 0xfffffeb400b47947 */ /* 0x000fea000383ffff */
.L_x_2260:
[----:B--2---:R2:W3:Y:S02]  /*16e60*/  SYNCS.PHASECHK.TRANS64.TRYWAIT P1, [R6+URZ+0x30c10], R21 ;  /* 0x030c1015060075a7 */ /* 0x0044e4000802017f */
[----:B---3--:R-:W-:Y:S05]  /*16e70*/  @!P1 NANOSLEEP.SYNCS 0x989680 ;  /* 0x009896800000995d */ /* 0x008fea0003900000 */
[----:B------:R-:W3:Y:S02]  /*16e80*/  @!P1 SYNCS.PHASECHK.TRANS64 P1, [R6+URZ+0x30c10], R21 ;  /* 0x030c1015060095a7 */ /* 0x000ee4000802007f */
[----:B---3--:R-:W-:Y:S05]  /*16e90*/  @!P1 BRA `(.L_x_2260) ;  /* 0xfffffffc00f09947 */ /* 0x008fea000383ffff */
[----:B------:R-:W-:Y:S05]  /*16ea0*/  BRA `(.L_x_2259) ;  /* 0xffffff0800bc7947 */ /* 0x000fea000383ffff */
.L_x_2264:
[----:B------:R1:W1:Y:S02]  /*16eb0*/  SYNCS.PHASECHK.TRANS64.TRYWAIT P1, [R6+URZ+0x30c30], R21 ;  /* 0x030c3015060075a7 */ /* 0x000264000802017f */
[----:B-1----:R-:W-:Y:S05]  /*16ec0*/  @!P1 NANOSLEEP.SYNCS 0x989680 ;  /* 0x009896800000995d */ /* 0x002fea0003900000 */
[----:B------:R-:W1:Y:S02]  /*16ed0*/  @!P1 SYNCS.PHASECHK.TRANS64 P1, [R6+URZ+0x30c30], R21 ;  /* 0x030c3015060095a7 */ /* 0x000e64000802007f */
[----:B-1----:R-:W-:Y:S05]  /*16ee0*/  @!P1 BRA `(.L_x_2264) ;  /* 0xfffffffc00f09947 */ /* 0x002fea000383ffff */
[----:B------:R-:W-:Y:S05]  /*16ef0*/  BRA `(.L_x_2263) ;  /* 0xffffff0c00bc7947 */ /* 0x000fea000383ffff */
.L_x_2272:
[----:B--2---:R2:W4:Y:S02]  /*16f00*/  SYNCS.PHASECHK.TRANS64.TRYWAIT P0, [R6+URZ+0x30c10], R21 ;  /* 0x030c1015060075a7 */ /* 0x004524000800017f */
[----:B----4-:R-:W-:Y:S05]  /*16f10*/  @!P0 NANOSLEEP.SYNCS 0x989680 ;  /* 0x009896800000895d */ /* 0x010fea0003900000 */
[----:B------:R-:W4:Y:S02]  /*16f20*/  @!P0 SYNCS.PHASECHK.TRANS64 P0, [R6+URZ+0x30c10], R21 ;  /* 0x030c1015060085a7 */ /* 0x000f24000800007f */
[----:B----4-:R-:W-:Y:S05]  /*16f30*/  @!P0 BRA `(.L_x_2272) ;  /* 0xfffffffc00f08947 */ /* 0x010fea000383ffff */
[----:B------:R-:W-:Y:S05]  /*16f40*/  BRA `(.L_x_2271) ;  /* 0xffffff5400f47947 */ /* 0x000fea000383ffff */
.L_x_2276:
[----:B------:R1:W1:Y:S02]  /*16f50*/  SYNCS.PHASECHK.TRANS64.TRYWAIT P0, [R6+URZ+0x30c30], R21 ;  /* 0x030c3015060075a7 */ /* 0x000264000800017f */
[----:B-1----:R-:W-:Y:S05]  /*16f60*/  @!P0 NANOSLEEP.SYNCS 0x989680 ;  /* 0x009896800000895d */ /* 0x002fea0003900000 */
[----:B------:R-:W1:Y:S02]  /*16f70*/  @!P0 SYNCS.PHASECHK.TRANS64 P0, [R6+URZ+0x30c30], R21 ;  /* 0x030c3015060085a7 */ /* 0x000e64000800007f */
[----:B-1----:R-:W-:Y:S05]  /*16f80*/  @!P0 BRA `(.L_x_2276) ;  /* 0xfffffffc00f08947 */ /* 0x002fea000383ffff */
[----:B------:R-:W-:Y:S05]  /*16f90*/  BRA `(.L_x_2275) ;  /* 0xffffff5800fc7947 */ /* 0x000fea000383ffff */
.L_x_2283:
[----:B------:R-:W-:Y:S01]  /*16fa0*/  BSSY B0, `(.L_x_2390) ;  /* 0x0000005000007945 */ /* 0x000fe20003800000 */
[----:B------:R-:W-:-:S07]  /*16fb0*/  IMAD.MOV.U32 R15, RZ, RZ, -0x1 ;  /* 0xffffffffff0f7424 */ /* 0x000fce00078e00ff */
[----:B---3--:R-:W-:Y:S05]  /*16fc0*/  WARPSYNC.COLLECTIVE R15, `(.L_x_2391) ;  /* 0x000000000f087348 */ /* 0x008fea0003c00000 */
[----:B------:R-:W-:Y:S01]  /*16fd0*/  NOP ;  /* 0x0000000000007918 */ /* 0x000fe20000000000 */
[----:B---3--:R-:W-:Y:S01]  /*16fe0*/  ENDCOLLECTIVE ;  /* 0x000000000000791b */ /* 0x008fe20003800000 */
.L_x_2391:
[----:B------:R-:W-:Y:S05]  /*16ff0*/  BSYNC B0 ;  /* 0x0000000000007941 */ /* 0x000fea0003800000 */
.L_x_2390:
[----:B------:R-:W-:Y:S05]  /*17000*/  BRA `(.L_x_2392) ;  /* 0xffffffb000107947 */ /* 0x000fea000383ffff */
.L_x_2292:
[----:B------:R-:W-:Y:S01]  /*17010*/  BSSY B0, `(.L_x_2393) ;  /* 0x0000005000007945 */ /* 0x000fe20003800000 */
[----:B------:R-:W-:-:S07]  /*17020*/  MOV R15, 0xffffffff ;  /* 0xffffffff000f7802 */ /* 0x000fce0000000f00 */
[----:B-1-3--:R-:W-:Y:S05]  /*17030*/  WARPSYNC.COLLECTIVE R15, `(.L_x_2394) ;  /* 0x000000000f087348 */ /* 0x00afea0003c00000 */
[----:B------:R-:W-:Y:S01]  /*17040*/  NOP ;  /* 0x0000000000007918 */ /* 0x000fe20000000000 */
[----:B-1-3--:R-:W-:Y:S01]  /*17050*/  ENDCOLLECTIVE ;  /* 0x000000000000791b */ /* 0x00afe20003800000 */
.L_x_2394:
[----:B------:R-:W-:Y:S05]  /*17060*/  BSYNC B0 ;  /* 0x0000000000007941 */ /* 0x000fea0003800000 */
.L_x_2393:
[----:B------:R-:W-:Y:S05]  /*17070*/  BRA `(.L_x_2395) ;  /* 0xffffffb000f07947 */ /* 0x000fea000383ffff */
.L_x_2309:
[----:B------:R-:W-:Y:S01]  /*17080*/  BSSY B0, `(.L_x_2396) ;  /* 0x0000005000007945 */ /* 0x000fe20003800000 */
[----:B------:R-:W-:-:S07]  /*17090*/  IMAD.MOV.U32 R15, RZ, RZ, -0x1 ;  /* 0xffffffffff0f7424 */ /* 0x000fce00078e00ff */
[----:B------:R-:W-:Y:S05]  /*170a0*/  WARPSYNC.COLLECTIVE R15, `(.L_x_2397) ;  /* 0x000000000f087348 */ /* 0x000fea0003c00000 */
[----:B------:R-:W-:Y:S01]  /*170b0*/  NOP ;  /* 0x0000000000007918 */ /* 0x000fe20000000000 */
[----:B------:R-:W-:Y:S01]  /*170c0*/  ENDCOLLECTIVE ;  /* 0x000000000000791b */ /* 0x000fe20003800000 */
.L_x_2397:
[----:B------:R-:W-:Y:S05]  /*170d0*/  BSYNC B0 ;  /* 0x0000000000007941 */ /* 0x000fea0003800000 */
.L_x_2396:
[----:B------:R-:W-:Y:S05]  /*170e0*/  BRA `(.L_x_2398) ;  /* 0xffffffc000387947 */ /* 0x000fea000383ffff */
.L_x_2322:
[----:B------:R-:W-:Y:S01]  /*170f0*/  BSSY B0, `(.L_x_2399) ;  /* 0x0000005000007945 */ /* 0x000fe20003800000 */
[----:B------:R-:W-:-:S07]  /*17100*/  MOV R15, 0xffffffff ;  /* 0xffffffff000f7802 */ /* 0x000fce0000000f00 */
[----:B------:R-:W-:Y:S05]  /*17110*/  WARPSYNC.COLLECTIVE R15, `(.L_x_2400) ;  /* 0x000000000f087348 */ /* 0x000fea0003c00000 */
[----:B------:R-:W-:Y:S01]  /*17120*/  NOP ;  /* 0x0000000000007918 */ /* 0x000fe20000000000 */
[----:B------:R-:W-:Y:S01]  /*17130*/  ENDCOLLECTIVE ;  /* 0x000000000000791b */ /* 0x000fe20003800000 */
.L_x_2400:
[----:B------:R-:W-:Y:S05]  /*17140*/  BSYNC B0 ;  /* 0x0000000000007941 */ /* 0x000fea0003800000 */
.L_x_2399:
[----:B------:R-:W-:Y:S05]  /*17150*/  BRA `(.L_x_2401) ;  /* 0xffffffc400c87947 */ /* 0x000fea000383ffff */
.L_x_2334:
[----:B------:R-:W-:Y:S01]  /*17160*/  BSSY B0, `(.L_x_2402) ;  /* 0x0000005000007945 */ /* 0x000fe20003800000 */
[----:B------:R-:W-:-:S07]  /*17170*/  IMAD.MOV.U32 R15, RZ, RZ, -0x1 ;  /* 0xffffffffff0f7424 */ /* 0x000fce00078e00ff */
[----:B------:R-:W-:Y:S05]  /*17180*/  WARPSYNC.COLLECTIVE R15, `(.L_x_2403) ;  /* 0x000000000f087348 */ /* 0x000fea0003c00000 */
[----:B------:R-:W-:Y:S01]  /*17190*/  NOP ;  /* 0x0000000000007918 */ /* 0x000fe20000000000 */
[----:B------:R-:W-:Y:S01]  /*171a0*/  ENDCOLLECTIVE ;  /* 0x000000000000791b */ /* 0x000fe20003800000 */
.L_x_2403:
[----:B------:R-:W-:Y:S05]  /*171b0*/  BSYNC B0 ;  /* 0x0000000000007941 */ /* 0x000fea0003800000 */
.L_x_2402:
[----:B------:R-:W-:Y:S05]  /*171c0*/  BRA `(.L_x_2404) ;  /* 0xffffffc800f07947 */ /* 0x000fea000383ffff */
.L_x_2362:
[----:B-1----:R1:W2:Y:S02]  /*171d0*/  SYNCS.PHASECHK.TRANS64.TRYWAIT P0, [R15+URZ+0x30c20], R0 ;  /* 0x030c20000f0075a7 */ /* 0x0022a4000800017f */
[----:B--2---:R-:W-:Y:S05]  /*171e0*/  @!P0 NANOSLEEP.SYNCS 0x989680 ;  /* 0x009896800000895d */ /* 0x004fea0003900000 */
[----:B------:R-:W2:Y:S02]  /*171f0*/  @!P0 SYNCS.PHASECHK.TRANS64 P0, [R15+URZ+0x30c20], R0 ;  /* 0x030c20000f0085a7 */ /* 0x000ea4000800007f */
[----:B--2---:R-:W-:Y:S05]  /*17200*/  @!P0 BRA `(.L_x_2362) ;  /* 0xfffffffc00f08947 */ /* 0x004fea000383ffff */
[----:B------:R-:W-:Y:S05]  /*17210*/  BRA `(.L_x_2405) ;  /* 0xffffffe0005c7947 */ /* 0x000fea000383ffff */
.L_x_2366:
[----:B--2---:R2:W3:Y:S02]  /*17220*/  SYNCS.PHASECHK.TRANS64.TRYWAIT P1, [R15+URZ+0x30c40], R18 ;  /* 0x030c40120f0075a7 */ /* 0x0044e4000802017f */
[----:B---3--:R-:W-:Y:S05]  /*17230*/  @!P1 NANOSLEEP.SYNCS 0x989680 ;  /* 0x009896800000995d */ /* 0x008fea0003900000 */
[----:B------:R-:W3:Y:S02]  /*17240*/  @!P1 SYNCS.PHASECHK.TRANS64 P1, [R15+URZ+0x30c40], R18 ;  /* 0x030c40120f0095a7 */ /* 0x000ee4000802007f */
[----:B---3--:R-:W-:Y:S05]  /*17250*/  @!P1 BRA `(.L_x_2366) ;  /* 0xfffffffc00f09947 */ /* 0x008fea000383ffff */
[----:B------:R-:W-:Y:S05]  /*17260*/  BRA `(.L_x_2406) ;  /* 0xffffffe400c47947 */ /* 0x000fea000383ffff */
.L_x_2368:
[----:B-1----:R1:W3:Y:S02]  /*17270*/  SYNCS.PHASECHK.TRANS64.TRYWAIT P1, [R15+URZ+0x30c28], R18 ;  /* 0x030c28120f0075a7 */ /* 0x0022e4000802017f */
[----:B---3--:R-:W-:Y:S05]  /*17280*/  @!P1 NANOSLEEP.SYNCS 0x989680 ;  /* 0x009896800000995d */ /* 0x008fea0003900000 */
[----:B------:R-:W3:Y:S02]  /*17290*/  @!P1 SYNCS.PHASECHK.TRANS64 P1, [R15+URZ+0x30c28], R18 ;  /* 0x030c28120f0095a7 */ /* 0x000ee4000802007f */
[----:B---3--:R-:W-:Y:S05]  /*172a0*/  @!P1 BRA `(.L_x_2368) ;  /* 0xfffffffc00f09947 */ /* 0x008fea000383ffff */
[----:B------:R-:W-:Y:S05]  /*172b0*/  BRA `(.L_x_2407) ;  /* 0xffffffe800487947 */ /* 0x000fea000383ffff */
.L_x_2370:
[----:B---3--:R3:W4:Y:S02]  /*172c0*/  SYNCS.PHASECHK.TRANS64.TRYWAIT P1, [R15+URZ+0x30c48], R18 ;  /* 0x030c48120f0075a7 */ /* 0x008724000802017f */
[----:B----4-:R-:W-:Y:S05]  /*172d0*/  @!P1 NANOSLEEP.SYNCS 0x989680 ;  /* 0x009896800000995d */ /* 0x010fea0003900000 */
[----:B------:R-:W4:Y:S02]  /*172e0*/  @!P1 SYNCS.PHASECHK.TRANS64 P1, [R15+URZ+0x30c48], R18 ;  /* 0x030c48120f0095a7 */ /* 0x000f24000802007f */
[----:B----4-:R-:W-:Y:S05]  /*172f0*/  @!P1 BRA `(.L_x_2370) ;  /* 0xfffffffc00f09947 */ /* 0x010fea000383ffff */
[----:B------:R-:W-:Y:S05]  /*17300*/  BRA `(.L_x_2408) ;  /* 0xffffffe800cc7947 */ /* 0x000fea000383ffff */
.L_x_2372:
[----:B------:R-:W-:-:S07]  /*17310*/  SHF.L.U32 R4, R10, 0x1f, RZ ;  /* 0x0000001f0a047819 */ /* 0x000fce00000006ff */
.L_x_2409:
[----:B----4-:R4:W1:Y:S02]  /*17320*/  SYNCS.PHASECHK.TRANS64.TRYWAIT P1, [R15+URZ+0x30c20], R4 ;  /* 0x030c20040f0075a7 */ /* 0x010864000802017f */
[----:B-1----:R-:W-:Y:S05]  /*17330*/  @!P1 NANOSLEEP.SYNCS 0x989680 ;  /* 0x009896800000995d */ /* 0x002fea0003900000 */
[----:B------:R-:W1:Y:S02]  /*17340*/  @!P1 SYNCS.PHASECHK.TRANS64 P1, [R15+URZ+0x30c20], R4 ;  /* 0x030c20040f0095a7 */ /* 0x000e64000802007f */
[----:B-1----:R-:W-:Y:S05]  /*17350*/  @!P1 BRA `(.L_x_2409) ;  /* 0xfffffffc00f09947 */ /* 0x002fea000383ffff */
[----:B------:R-:W-:Y:S05]  /*17360*/  BRA `(.L_x_2410) ;  /* 0xffffffec00347947 */ /* 0x000fea000383ffff */
.L_x_2375:
[----:B----4-:R4:W1:Y:S02]  /*17370*/  SYNCS.PHASECHK.TRANS64.TRYWAIT P1, [R15+URZ+0x30c40], R12 ;  /* 0x030c400c0f0075a7 */ /* 0x010864000802017f */
[----:B-1----:R-:W-:Y:S05]  /*17380*/  @!P1 NANOSLEEP.SYNCS 0x989680 ;  /* 0x009896800000995d */ /* 0x002fea0003900000 */
[----:B------:R-:W1:Y:S02]  /*17390*/  @!P1 SYNCS.PHASECHK.TRANS64 P1, [R15+URZ+0x30c40], R12 ;  /* 0x030c400c0f0095a7 */ /* 0x000e64000802007f */
[----:B-1----:R-:W-:Y:S05]  /*173a0*/  @!P1 BRA `(.L_x_2375) ;  /* 0xfffffffc00f09947 */ /* 0x002fea000383ffff */
[----:B------:R-:W-:Y:S05]  /*173b0*/  BRA `(.L_x_2411) ;  /* 0xffffffec00d47947 */ /* 0x000fea000383ffff */
.L_x_2377:
[----:B-1----:R1:W2:Y:S02]  /*173c0*/  SYNCS.PHASECHK.TRANS64.TRYWAIT P1, [R15+URZ+0x30c28], R12 ;  /* 0x030c280c0f0075a7 */ /* 0x0022a4000802017f */
[----:B--2---:R-:W-:Y:S05]  /*173d0*/  @!P1 NANOSLEEP.SYNCS 0x989680 ;  /* 0x009896800000995d */ /* 0x004fea0003900000 */
[----:B------:R-:W2:Y:S02]  /*173e0*/  @!P1 SYNCS.PHASECHK.TRANS64 P1, [R15+URZ+0x30c28], R12 ;  /* 0x030c280c0f0095a7 */ /* 0x000ea4000802007f */
[----:B--2---:R-:W-:Y:S05]  /*173f0*/  @!P1 BRA `(.L_x_2377) ;  /* 0xfffffffc00f09947 */ /* 0x004fea000383ffff */
[----:B------:R-:W-:Y:S05]  /*17400*/  BRA `(.L_x_2412) ;  /* 0xfffffff0004c7947 */ /* 0x000fea000383ffff */
.L_x_2379:
[----:B------:R1:W1:Y:S02]  /*17410*/  SYNCS.PHASECHK.TRANS64.TRYWAIT P0, [R3+URZ+0x30c40], R0 ;  /* 0x030c4000030075a7 */ /* 0x000264000800017f */
[----:B-1----:R-:W-:Y:S05]  /*17420*/  @!P0 NANOSLEEP.SYNCS 0x989680 ;  /* 0x009896800000895d */ /* 0x002fea0003900000 */
[----:B------:R-:W1:Y:S02]  /*17430*/  @!P0 SYNCS.PHASECHK.TRANS64 P0, [R3+URZ+0x30c40], R0 ;  /* 0x030c4000030085a7 */ /* 0x000e64000800007f */
[----:B-1----:R-:W-:Y:S05]  /*17440*/  @!P0 BRA `(.L_x_2379) ;  /* 0xfffffffc00f08947 */ /* 0x002fea000383ffff */
[----:B------:R-:W-:Y:S05]  /*17450*/  BRA `(.L_x_2413) ;  /* 0xfffffff000e07947 */ /* 0x000fea000383ffff */
.L_x_2381:
[----:B------:R-:W-:Y:S01]  /*17460*/  BSSY B0, `(.L_x_2414) ;  /* 0x0000006000007945 */ /* 0x000fe20003800000 */
[----:B------:R-:W-:-:S07]  /*17470*/  MOV R15, 0xffffffff ;  /* 0xffffffff000f7802 */ /* 0x000fce0000000f00 */
[----:B---3--:R-:W-:Y:S05]  /*17480*/  WARPSYNC.COLLECTIVE R15, `(.L_x_2415) ;  /* 0x000000000f0c7348 */ /* 0x008fea0003c00000 */
[----:B------:R-:W-:Y:S02]  /*17490*/  ELECT P6, UR62, PT ;  /* 0x00000000003e782f */ /* 0x000fe400038c0000 */
[----:B------:R-:W-:Y:S01]  /*174a0*/  MOV R14, UR62 ;  /* 0x0000003e000e7c02 */ /* 0x000fe20008000f00 */
[----:B---3--:R-:W-:Y:S10]  /*174b0*/  ENDCOLLECTIVE ;  /* 0x000000000000791b */ /* 0x008ff40003800000 */
.L_x_2415:
[----:B------:R-:W-:Y:S05]  /*174c0*/  BSYNC B0 ;  /* 0x0000000000007941 */ /* 0x000fea0003800000 */
.L_x_2414:
[----:B------:R-:W-:Y:S05]  /*174d0*/  BRA `(.L_x_2416) ;  /* 0xfffffff400747947 */ /* 0x000fea000383ffff */
.L_x_2383:
[----:B-1----:R1:W2:Y:S02]  /*174e0*/  SYNCS.PHASECHK.TRANS64.TRYWAIT P0, [R7+URZ], R4 ;  /* 0x00000004070075a7 */ /* 0x0022a4000800017f */
[----:B--2---:R-:W-:Y:S05]  /*174f0*/  @!P0 NANOSLEEP.SYNCS 0x989680 ;  /* 0x009896800000895d */ /* 0x004fea0003900000 */
[----:B------:R-:W2:Y:S02]  /*17500*/  @!P0 SYNCS.PHASECHK.TRANS64 P0, [R7+URZ], R4 ;  /* 0x00000004070085a7 */ /* 0x000ea4000800007f */
[----:B--2---:R-:W-:Y:S05]  /*17510*/  @!P0 BRA `(.L_x_2383) ;  /* 0xfffffffc00f08947 */ /* 0x004fea000383ffff */
[----:B------:R-:W-:Y:S05]  /*17520*/  BRA `(.L_x_2417) ;  /* 0xfffffff400b47947 */ /* 0x000fea000383ffff */
.L_x_2384:
[----:B--2---:R2:W4:Y:S02]  /*17530*/  SYNCS.PHASECHK.TRANS64.TRYWAIT P0, [R3+URZ], R2 ;  /* 0x00000002030075a7 */ /* 0x004524000800017f */
[----:B----4-:R-:W-:Y:S05]  /*17540*/  @!P0 NANOSLEEP.SYNCS 0x989680 ;  /* 0x009896800000895d */ /* 0x010fea0003900000 */
[----:B------:R-:W4:Y:S02]  /*17550*/  @!P0 SYNCS.PHASECHK.TRANS64 P0, [R3+URZ], R2 ;  /* 0x00000002030085a7 */ /* 0x000f24000800007f */
[----:B----4-:R-:W-:Y:S05]  /*17560*/  @!P0 BRA `(.L_x_2384) ;  /* 0xfffffffc00f08947 */ /* 0x010fea000383ffff */
[----:B------:R-:W-:Y:S05]  /*17570*/  BRA `(.L_x_2418) ;  /* 0xfffffff400a87947 */ /* 0x000fea000383ffff */
.L_x_2386:
[----:B--2---:R2:W4:Y:S02]  /*17580*/  SYNCS.PHASECHK.TRANS64.TRYWAIT P0, [R5+URZ], R4 ;  /* 0x00000004050075a7 */ /* 0x004524000800017f */
[----:B----4-:R-:W-:Y:S05]  /*17590*/  @!P0 NANOSLEEP.SYNCS 0x989680 ;  /* 0x009896800000895d */ /* 0x010fea0003900000 */
[----:B------:R-:W4:Y:S02]  /*175a0*/  @!P0 SYNCS.PHASECHK.TRANS64 P0, [R5+URZ], R4 ;  /* 0x00000004050085a7 */ /* 0x000f24000800007f */
[----:B----4-:R-:W-:Y:S05]  /*175b0*/  @!P0 BRA `(.L_x_2386) ;  /* 0xfffffffc00f08947 */ /* 0x010fea000383ffff */
[----:B------:R-:W-:Y:S05]  /*175c0*/  BRA `(.L_x_2419) ;  /* 0xfffffff400ac7947 */ /* 0x000fea000383ffff */
.L_x_2420:
        /* <DEDUP_REMOVED lines=11> */
.L_x_3735:


//--------------------- .text._ZN7cutlass13device_kernelIN5flash22FlashAttnBwdPreprocessIN4cute5tupleIJNS3_1CILi128EEENS5_ILi64EEEEEENS_6half_tEfNS_4arch4Sm90ELb1ELb1EEEEEvNT_6ParamsE --------------------------
	.section	.text._ZN7cutlass13device_kernelIN5flash22FlashAttnBwdPreprocessIN4cute5tupleIJNS3_1CILi128EEENS5_ILi64EEEEEENS_6half_tEfNS_4arch4Sm90ELb1ELb1EEEEEvNT_6ParamsE,"ax",@progbits
	.align	128
.text._ZN7cutlass13device_kernelIN5flash22FlashAttnBwdPreprocessIN4cute5tupleIJNS3_1CILi128EEENS5_ILi64EEEEEENS_6half_tEfNS_4arch4Sm90ELb1ELb1EEEEEvNT_6ParamsE:
        .type           _ZN7cutlass13device_kernelIN5flash22FlashAttnBwdPreprocessIN4cute5tupleIJNS3_1CILi128EEENS5_ILi64EEEEEENS_6half_tEfNS_4arch4Sm90ELb1ELb1EEEEEvNT_6ParamsE,@function
        .size           _ZN7cutlass13device_kernelIN5flash22FlashAttnBwdPreprocessIN4cute5tupleIJNS3_1CILi128EEENS5_ILi64EEEEEENS_6half_tEfNS_4arch4Sm90ELb1ELb1EEEEEvNT_6ParamsE,(.L_x_3736 - _ZN7cutlass13device_kernelIN5flash22FlashAttnBwdPreprocessIN4cute5tupleIJNS3_1CILi128EEENS5_ILi64EEEEEENS_6half_tEfNS_4arch4Sm90ELb1ELb1EEEEEvNT_6ParamsE)
        .other          _ZN7cutlass13device_kernelIN5flash22FlashAttnBwdPreprocessIN4cute5tupleIJNS3_1CILi128EEENS5_ILi64EEEEEENS_6half_tEfNS_4arch4Sm90ELb1ELb1EEEEEvNT_6ParamsE,@"STO_CUDA_ENTRY STV_DEFAULT"
_ZN7cutlass13device_kernelIN5flash22FlashAttnBwdPreprocessIN4cute5tupleIJNS3_1CILi128EEENS5_ILi64EEEEEENS_6half_tEfNS_4arch4Sm90ELb1ELb1EEEEEvNT_6ParamsE:
        /* <DEDUP_REMOVED lines=11> */
[----:B------:R-:W-:Y:S01]  /*00b0*/  ISETP.NE.U32.AND P2, PT, R4, RZ, PT ;  /* 0x000000ff0400720c */ /* 0x000fe20003f45070 */
[----:B-1----:R-:W-:-:S04]  /*00c0*/  IMAD.WIDE R6, R0, 0x4, R6 ;  /* 0x0000000400067825 */ /* 0x002fc800078e0206 */
[----:B------:R-:W0:Y:S01]  /*00d0*/  @P1 LDC.64 R8, c[0x0][0x2f8] ;  /* 0x0000be00ff081b82 */ /* 0x000e220000000a00 */
[----:B------:R-:W-:-:S05]  /*00e0*/  MOV R4, UR6 ;  /* 0x0000000600047c02 */ /* 0x000fca0008000f00 */
[----:B------:R1:W5:Y:S01]  /*00f0*/  @P0 LDG.E R48, desc[UR4][R6.64] ;  /* 0x0000000406300981 */ /* 0x000362000c1e1900 */
[----:B------:R-:W-:Y:S01]  /*0100*/  ISETP.NE.AND.EX P2, PT, R5, RZ, PT, P2 ;  /* 0x000000ff0500720c */ /* 0x000fe20003f45320 */
[----:B------:R-:W2:Y:S01]  /*0110*/  S2R R2, SR_CTAID.X ;  /* 0x0000000000027919 */ /* 0x000ea20000002500 */
[----:B------:R-:W3:Y:S01]  /*0120*/  S2R R3, SR_TID.X ;  /* 0x0000000000037919 */ /* 0x000ee20000002100 */
[----:B0-----:R-:W-:-:S05]  /*0130*/  @P1 IMAD.WIDE R8, R0, 0x4, R8 ;  /* 0x0000000400081825 */ /* 0x001fca00078e0208 */
[----:B------:R1:W5:Y:S01]  /*0140*/  @P1 LDG.E R4, desc[UR4][R8.64] ;  /* 0x0000000408041981 */ /* 0x000362000c1e1900 */
[----:B--2---:R-:W-:Y:S01]  /*0150*/  SHF.L.U32 R5, R2, 0x7, RZ ;  /* 0x0000000702057819 */ /* 0x004fe200000006ff */
[----:B---3--:R-:W-:Y:S06]  /*0160*/  @P1 BRA `(.L_x_2421) ;  /* 0x0000000000101947 */ /* 0x008fec0003800000 */
[----:B------:R-:W-:Y:S05]  /*0170*/  @!P0 BRA `(.L_x_2421) ;  /* 0x00000000000c8947 */ /* 0x000fea0003800000 */
[----:B-1----:R-:W2:Y:S04]  /*0180*/  LDG.E R9, desc[UR4][R6.64] ;  /* 0x0000000406097981 */ /* 0x002ea8000c1e1900 */
[----:B-----5:R-:W2:Y:S02]  /*0190*/  LDG.E R4, desc[UR4][R6.64+0x4] ;  /* 0x0000040406047981 */ /* 0x020ea4000c1e1900 */
[----:B--2---:R-:W-:-:S07]  /*01a0*/  IADD3 R4, -R9, R4, RZ ;  /* 0x0000000409047210 */ /* 0x004fce0007ffe1ff */
.L_x_2421:
[----:B-----5:R-:W-:-:S13]  /*01b0*/  ISETP.LE.AND P1, PT, R4, R5, PT ;  /* 0x000000050400720c */ /* 0x020fda0003f23270 */
[----:B------:R-:W-:Y:S05]  /*01c0*/  @P2 EXIT P1 ;  /* 0x000000000000294d */ /* 0x000fea0000800000 */
[----:B------:R-:W0:Y:S01]  /*01d0*/  S2UR UR6, SR_CTAID.Y ;  /* 0x00000000000679c3 */ /* 0x000e220000002600 */
[----:B------:R-:W-:Y:S01]  /*01e0*/  ISETP.GT.AND P1, PT, R3, 0x7f, PT ;  /* 0x0000007f0300780c */ /* 0x000fe20003f24270 */
[----:B------:R-:W-:Y:S01]  /*01f0*/  BSSY B0, `(.L_x_2422) ;  /* 0x0000026000007945 */ /* 0x000fe20003800000 */
[----:B------:R-:W-:Y:S02]  /*0200*/  IADD3 R47, -R5, R4, RZ ;  /* 0x00000004052f7210 */ /* 0x000fe40007ffe1ff */
[----:B------:R-:W-:Y:S02]  /*0210*/  CS2R R14, SRZ ;  /* 0x00000000000e7805 */ /* 0x000fe4000001ff00 */
[----:B-1----:R-:W-:Y:S02]  /*0220*/  SHF.R.S32.HI R6, RZ, 0x1f, R3 ;  /* 0x0000001fff067819 */ /* 0x002fe40000011403 */
[----:B------:R-:W-:Y:S01]  /*0230*/  ISETP.GE.OR P4, PT, R3, R47, P1 ;  /* 0x0000002f0300720c */ /* 0x000fe20000f86670 */
[----:B------:R-:W1:Y:S01]  /*0240*/  LDC.64 R10, c[0x0][0x230] ;  /* 0x00008c00ff0a7b82 */ /* 0x000e620000000a00 */
[----:B------:R-:W-:-:S02]  /*0250*/  LEA.HI R7, R6, R3, RZ, 0x3 ;  /* 0x0000000306077211 */ /* 0x000fc400078f18ff */
[----:B------:R-:W-:Y:S02]  /*0260*/  SHF.R.S32.HI R41, RZ, 0x1f, R0 ;  /* 0x0000001fff297819 */ /* 0x000fe40000011400 */
[----:B------:R-:W-:Y:S02]  /*0270*/  LOP3.LUT R8, R7, 0xfffffff8, RZ, 0xc0, !PT ;  /* 0xfffffff807087812 */ /* 0x000fe400078ec0ff */
[----:B------:R-:W-:Y:S02]  /*0280*/  SHF.R.S32.HI R6, RZ, 0x3, R7 ;  /* 0x00000003ff067819 */ /* 0x000fe40000011407 */
[----:B------:R-:W-:Y:S02]  /*0290*/  IADD3 R45, -R8, R3, RZ ;  /* 0x00000003082d7210 */ /* 0x000fe40007ffe1ff */
[----:B------:R-:W-:Y:S02]  /*02a0*/  @P0 SHF.R.S32.HI R15, RZ, 0x1f, R48 ;  /* 0x0000001fff0f0819 */ /* 0x000fe40000011430 */
[----:B------:R-:W-:-:S02]  /*02b0*/  @P0 MOV R14, R48 ;  /* 0x00000030000e0202 */ /* 0x000fc40000000f00 */
[----:B------:R-:W-:Y:S01]  /*02c0*/  ISETP.GE.AND P3, PT, R6, R47, PT ;  /* 0x0000002f0600720c */ /* 0x000fe20003f66270 */
[----:B0-----:R-:W-:Y:S01]  /*02d0*/  USHF.R.S32.HI UR7, URZ, 0x1f, UR6 ;  /* 0x0000001f3f077899 */ /* 0x001fe20008011406 */
[----:B------:R-:W-:Y:S02]  /*02e0*/  SEL R7, R0, RZ, !P2 ;  /* 0x000000ff00077207 */ /* 0x000fe40005000000 */
[----:B------:R-:W-:Y:S02]  /*02f0*/  MOV R40, 0x7f800000 ;  /* 0x7f80000000287802 */ /* 0x000fe40000000f00 */
[----:B------:R-:W-:Y:S02]  /*0300*/  SHF.L.U32 R8, R45, 0x3, RZ ;  /* 0x000000032d087819 */ /* 0x000fe400000006ff */
[----:B------:R-:W-:Y:S01]  /*0310*/  SEL R41, R41, RZ, !P2 ;  /* 0x000000ff29297207 */ /* 0x000fe20005000000 */
[----:B------:R-:W-:Y:S06]  /*0320*/  @P4 BRA `(.L_x_2423) ;  /* 0x0000000000484947 */ /* 0x000fec0003800000 */
[----:B------:R-:W0:Y:S01]  /*0330*/  LDC.64 R18, c[0x0][0x290] ;  /* 0x0000a400ff127b82 */ /* 0x000e220000000a00 */
[----:B------:R-:W-:Y:S01]  /*0340*/  SHF.R.S32.HI R13, RZ, 0x1f, R5 ;  /* 0x0000001fff0d7819 */ /* 0x000fe20000011405 */
[----:B------:R-:W-:Y:S01]  /*0350*/  ULDC.64 UR8, c[0x0][0x298] ;  /* 0x0000a60000087ab9 */ /* 0x000fe20000000a00 */
[--C-:B------:R-:W-:Y:S02]  /*0360*/  SHF.R.S32.HI R16, RZ, 0x1f, R3.reuse ;  /* 0x0000001fff107819 */ /* 0x100fe40000011403 */
[----:B------:R-:W-:-:S04]  /*0370*/  IADD3 R12, P2, P4, R14, R5, R3 ;  /* 0x000000050e0c7210 */ /* 0x000fc80007c5e003 */
[----:B------:R-:W-:Y:S01]  /*0380*/  IADD3.X R13, R15, R13, R16, P2, P4 ;  /* 0x0000000d0f0d7210 */ /* 0x000fe200017e8410 */
[C---:B0-----:R-:W-:Y:S02]  /*0390*/  IMAD R16, R18.reuse, UR7, RZ ;  /* 0x0000000712107c24 */ /* 0x041fe4000f8e02ff */
[----:B------:R-:W-:-:S04]  /*03a0*/  IMAD.WIDE.U32 R12, R18, UR6, R12 ;  /* 0x00000006120c7c25 */ /* 0x000fc8000f8e000c */
[----:B------:R-:W-:Y:S02]  /*03b0*/  IMAD R17, R19, UR6, R16 ;  /* 0x0000000613117c24 */ /* 0x000fe4000f8e0210 */
[----:B------:R-:W-:-:S03]  /*03c0*/  IMAD R16, R41, UR8, RZ ;  /* 0x0000000829107c24 */ /* 0x000fc6000f8e02ff */
[----:B------:R-:W-:Y:S01]  /*03d0*/  IADD3 R13, R13, R17, RZ ;  /* 0x000000110d0d7210 */ /* 0x000fe20007ffe0ff */
[C---:B------:R-:W-:Y:S02]  /*03e0*/  IMAD R17, R7.reuse, UR9, R16 ;  /* 0x0000000907117c24 */ /* 0x040fe4000f8e0210 */
[----:B------:R-:W-:Y:S01]  /*03f0*/  IMAD.WIDE.U32 R12, R7, UR8, R12 ;  /* 0x00000008070c7c25 */ /* 0x000fe2000f8e000c */
[----:B------:R-:W-:-:S04]  /*0400*/  ULDC.64 UR8, c[0x0][0x288] ;  /* 0x0000a20000087ab9 */ /* 0x000fc80000000a00 */
[----:B------:R-:W-:Y:S02]  /*0410*/  IADD3 R13, R13, R17, RZ ;  /* 0x000000110d0d7210 */ /* 0x000fe40007ffe0ff */
[----:B------:R-:W-:-:S04]  /*0420*/  LEA R16, P2, R12, UR8, 0x2 ;  /* 0x000000080c107c11 */ /* 0x000fc8000f8410ff */
[----:B------:R-:W-:-:S05]  /*0430*/  LEA.HI.X R17, R12, UR9, R13, 0x2, P2 ;  /* 0x000000090c117c11 */ /* 0x000fca00090f140d */
[----:B------:R0:W5:Y:S04]  /*0440*/  LDG.E R40, desc[UR4][R16.64] ;  /* 0x0000000410287981 */ /* 0x000168000c1e1900 */
.L_x_2423:
[----:B------:R-:W-:Y:S05]  /*0450*/  BSYNC B0 ;  /* 0x0000000000007941 */ /* 0x000fea0003800000 */
.L_x_2422:
[----:B------:R-:W-:Y:S01]  /*0460*/  ULDC UR8, c[0x0][0x21c] ;  /* 0x0000870000087ab9 */ /* 0x000fe20000000800 */
[----:B0-----:R-:W0:Y:S01]  /*0470*/  LDC.64 R16, c[0x0][0x250] ;  /* 0x00009400ff107b82 */ /* 0x001e220000000a00 */
[----:B------:R-:W-:Y:S02]  /*0480*/  ISETP.LT.AND P6, PT, R8, UR8, !P3 ;  /* 0x0000000808007c0c */ /* 0x000fe4000dfc1270 */
[----:B------:R-:W-:Y:S02]  /*0490*/  SHF.R.S32.HI R42, RZ, 0x1f, R6 ;  /* 0x0000001fff2a7819 */ /* 0x000fe40000011406 */
[----:B------:R-:W-:Y:S01]  /*04a0*/  IADD3 R36, P2, R6, R14, RZ ;  /* 0x0000000e06247210 */ /* 0x000fe20007f5e0ff */
[----:B-1----:R-:W-:Y:S01]  /*04b0*/  IMAD R14, R10, UR7, RZ ;  /* 0x000000070a0e7c24 */ /* 0x002fe2000f8e02ff */
[----:B------:R-:W-:Y:S02]  /*04c0*/  SHF.R.S32.HI R9, RZ, 0x1f, R8 ;  /* 0x0000001fff097819 */ /* 0x000fe40000011408 */
[----:B------:R-:W-:Y:S01]  /*04d0*/  IADD3.X R37, R42, R15, RZ, P2, !PT ;  /* 0x0000000f2a257210 */ /* 0x000fe200017fe4ff */
[----:B------:R-:W-:Y:S01]  /*04e0*/  IMAD R11, R11, UR6, R14 ;  /* 0x000000060b0b7c24 */ /* 0x000fe2000f8e020e */
[----:B------:R-:W-:Y:S01]  /*04f0*/  ISETP.GE.AND P2, PT, R8, UR8, PT ;  /* 0x0000000808007c0c */ /* 0x000fe2000bf46270 */
[----:B------:R-:W-:Y:S01]  /*0500*/  IMAD.WIDE.U32 R14, R10, UR6, R8 ;  /* 0x000000060a0e7c25 */ /* 0x000fe2000f8e0008 */
[----:B------:R-:W-:Y:S01]  /*0510*/  IADD3 R44, R6, 0x20, RZ ;  /* 0x00000020062c7810 */ /* 0x000fe20007ffe0ff */
[----:B------:R-:W1:Y:S01]  /*0520*/  @P6 LDC.64 R12, c[0x0][0x228] ;  /* 0x00008a00ff0c6b82 */ /* 0x000e620000000a00 */
[----:B------:R-:W-:Y:S01]  /*0530*/  ULDC.64 UR8, c[0x0][0x238] ;  /* 0x00008e0000087ab9 */ /* 0x000fe20000000a00 */
[----:B------:R-:W-:Y:S01]  /*0540*/  IMAD.WIDE R36, R2, 0x80, R36 ;  /* 0x0000008002247825 */ /* 0x000fe200078e0224 */
[----:B------:R-:W-:-:S02]  /*0550*/  ISETP.LT.AND P4, PT, R44, R47, !P2 ;  /* 0x0000002f2c00720c */ /* 0x000fc40005781270 */
[----:B------:R-:W-:Y:S01]  /*0560*/  IADD3 R15, R15, R11, RZ ;  /* 0x0000000b0f0f7210 */ /* 0x000fe20007ffe0ff */
[----:B------:R-:W-:Y:S01]  /*0570*/  IMAD R18, R41, UR8, RZ ;  /* 0x0000000829127c24 */ /* 0x000fe2000f8e02ff */
[----:B------:R-:W-:Y:S01]  /*0580*/  IADD3 R43, R6, 0x40, RZ ;  /* 0x00000040062b7810 */ /* 0x000fe20007ffe0ff */
[----:B------:R-:W2:Y:S02]  /*0590*/  @P6 LDC.64 R20, c[0x0][0x210] ;  /* 0x00008400ff146b82 */ /* 0x000ea40000000a00 */
[C---:B------:R-:W-:Y:S02]  /*05a0*/  IMAD R19, R7.reuse, UR9, R18 ;  /* 0x0000000907137c24 */ /* 0x040fe4000f8e0212 */
[C---:B0-----:R-:W-:Y:S02]  /*05b0*/  IMAD R22, R16.reuse, UR7, RZ ;  /* 0x0000000710167c24 */ /* 0x041fe4000f8e02ff */
[----:B------:R-:W-:Y:S01]  /*05c0*/  IMAD.WIDE.U32 R38, R7, UR8, R14 ;  /* 0x0000000807267c25 */ /* 0x000fe2000f8e000e */
[----:B------:R-:W-:Y:S01]  /*05d0*/  ULDC.64 UR8, c[0x0][0x258] ;  /* 0x0000960000087ab9 */ /* 0x000fe20000000a00 */
[----:B------:R-:W0:Y:S02]  /*05e0*/  @P6 LDC.64 R10, c[0x0][0x248] ;  /* 0x00009200ff0a6b82 */ /* 0x000e240000000a00 */
[----:B------:R-:W-:Y:S01]  /*05f0*/  IMAD R17, R17, UR6, R22 ;  /* 0x0000000611117c24 */ /* 0x000fe2000f8e0216 */
[----:B------:R-:W-:Y:S01]  /*0600*/  IADD3 R39, R39, R19, RZ ;  /* 0x0000001327277210 */ /* 0x000fe20007ffe0ff */
[----:B------:R-:W-:Y:S01]  /*0610*/  IMAD.WIDE.U32 R8, R16, UR6, R8 ;  /* 0x0000000610087c25 */ /* 0x000fe2000f8e0008 */
[----:B------:R-:W-:-:S02]  /*0620*/  @P4 MOV R24, R38 ;  /* 0x0000002600184202 */ /* 0x000fc40000000f00 */
[----:B------:R-:W-:Y:S01]  /*0630*/  @P4 MOV R25, R39 ;  /* 0x0000002700194202 */ /* 0x000fe20000000f00 */
[-C--:B-1----:R-:W-:Y:S01]  /*0640*/  @P6 IMAD R18, R37, R12.reuse, RZ ;  /* 0x0000000c25126224 */ /* 0x082fe200078e02ff */
[----:B------:R-:W1:Y:S01]  /*0650*/  @P6 LDC.64 R22, c[0x0][0x240] ;  /* 0x00009000ff166b82 */ /* 0x000e620000000a00 */
[----:B------:R-:W-:Y:S01]  /*0660*/  IADD3 R9, R9, R17, RZ ;  /* 0x0000001109097210 */ /* 0x000fe20007ffe0ff */
[----:B------:R-:W-:Y:S02]  /*0670*/  IMAD R14, R41, UR8, RZ ;  /* 0x00000008290e7c24 */ /* 0x000fe4000f8e02ff */
[C---:B------:R-:W-:Y:S02]  /*0680*/  @P6 IMAD R15, R36.reuse, R13, R18 ;  /* 0x0000000d240f6224 */ /* 0x040fe400078e0212 */
[----:B------:R-:W-:Y:S02]  /*0690*/  @P6 IMAD.WIDE.U32 R12, R36, R12, R38 ;  /* 0x0000000c240c6225 */ /* 0x000fe400078e0026 */
[----:B------:R-:W3:Y:S02]  /*06a0*/  @P4 LDC.64 R18, c[0x0][0x228] ;  /* 0x00008a00ff124b82 */ /* 0x000ee40000000a00 */
[C---:B------:R-:W-:Y:S01]  /*06b0*/  IMAD R53, R7.reuse, UR9, R14 ;  /* 0x0000000907357c24 */ /* 0x040fe2000f8e020e */
[----:B--2---:R-:W-:Y:S01]  /*06c0*/  @P6 LEA R20, P5, R12, R20, 0x1 ;  /* 0x000000140c146211 */ /* 0x004fe200078a08ff */
[----:B------:R-:W-:Y:S01]  /*06d0*/  IMAD.WIDE.U32 R58, R7, UR8, R8 ;  /* 0x00000008073a7c25 */ /* 0x000fe2000f8e0008 */
[----:B------:R-:W-:-:S02]  /*06e0*/  @P6 IADD3 R8, R13, R15, RZ ;  /* 0x0000000f0d086210 */ /* 0x000fc40007ffe0ff */
[----:B------:R-:W-:Y:S01]  /*06f0*/  CS2R R14, SRZ ;  /* 0x00000000000e7805 */ /* 0x000fe2000001ff00 */
[----:B------:R-:W2:Y:S01]  /*0700*/  @P4 LDC.64 R60, c[0x0][0x210] ;  /* 0x00008400ff3c4b82 */ /* 0x000ea20000000a00 */
[----:B0-----:R-:W-:Y:S01]  /*0710*/  @P6 IMAD R9, R37, R10, RZ ;  /* 0x0000000a25096224 */ /* 0x001fe200078e02ff */
[----:B------:R-:W-:Y:S02]  /*0720*/  IADD3 R53, R59, R53, RZ ;  /* 0x000000353b357210 */ /* 0x000fe40007ffe0ff */
[----:B------:R-:W-:Y:S01]  /*0730*/  @P6 LEA.HI.X R21, R12, R21, R8, 0x1, P5 ;  /* 0x000000150c156211 */ /* 0x000fe200028f0c08 */
[C---:B------:R-:W-:Y:S01]  /*0740*/  @P6 IMAD R13, R36.reuse, R11, R9 ;  /* 0x0000000b240d6224 */ /* 0x040fe200078e0209 */
[----:B------:R-:W-:Y:S02]  /*0750*/  @P6 MOV R52, R58 ;  /* 0x0000003a00346202 */ /* 0x000fe40000000f00 */
[C---:B------:R-:W-:Y:S01]  /*0760*/  @P4 IADD3 R27, P5, R36.reuse, 0x20, RZ ;  /* 0x00000020241b4810 */ /* 0x040fe20007fbe0ff */
[----:B------:R-:W0:Y:S02]  /*0770*/  @P4 LDC.64 R16, c[0x0][0x248] ;  /* 0x00009200ff104b82 */ /* 0x000e240000000a00 */
[----:B------:R-:W-:Y:S01]  /*0780*/  @P6 IMAD.WIDE.U32 R10, R36, R10, R52 ;  /* 0x0000000a240a6225 */ /* 0x000fe200078e0034 */
[----:B------:R-:W-:-:S04]  /*0790*/  @P4 IADD3.X R9, RZ, R37, RZ, P5, !PT ;  /* 0x00000025ff094210 */ /* 0x000fc80002ffe4ff */
[----:B------:R-:W-:Y:S01]  /*07a0*/  @P6 IADD3 R8, R11, R13, RZ ;  /* 0x0000000d0b086210 */ /* 0x000fe20007ffe0ff */
[----:B---3--:R-:W-:Y:S01]  /*07b0*/  @P4 IMAD R12, R9, R18, RZ ;  /* 0x00000012090c4224 */ /* 0x008fe200078e02ff */
[C---:B-1----:R-:W-:Y:S01]  /*07c0*/  @P6 LEA R22, P5, R10.reuse, R22, 0x1 ;  /* 0x000000160a166211 */ /* 0x042fe200078a08ff */
[----:B------:R-:W1:Y:S02]  /*07d0*/  @P4 LDC.64 R32, c[0x0][0x240] ;  /* 0x00009000ff204b82 */ /* 0x000e640000000a00 */
[----:B------:R-:W-:Y:S01]  /*07e0*/  @P4 IMAD R29, R27, R19, R12 ;  /* 0x000000131b1d4224 */ /* 0x000fe200078e020c */
[----:B------:R-:W-:Y:S02]  /*07f0*/  @P6 LEA.HI.X R23, R10, R23, R8, 0x1, P5 ;  /* 0x000000170a176211 */ /* 0x000fe400028f0c08 */
[----:B------:R-:W-:Y:S02]  /*0800*/  CS2R R8, SRZ ;  /* 0x0000000000087805 */ /* 0x000fe4000001ff00 */
[----:B------:R-:W-:-:S02]  /*0810*/  CS2R R10, SRZ ;  /* 0x00000000000a7805 */ /* 0x000fc4000001ff00 */
[----:B------:R-:W-:Y:S01]  /*0820*/  CS2R R12, SRZ ;  /* 0x00000000000c7805 */ /* 0x000fe2000001ff00 */
[----:B------:R-:W-:Y:S01]  /*0830*/  @P4 IMAD.WIDE.U32 R18, R27, R18, R24 ;  /* 0x000000121b124225 */ /* 0x000fe200078e0018 */
[----:B------:R-:W-:Y:S02]  /*0840*/  ISETP.LT.AND P5, PT, R43, R47, !P2 ;  /* 0x0000002f2b00720c */ /* 0x000fe400057a1270 */
[----:B------:R-:W-:Y:S01]  /*0850*/  IADD3 R46, R6, 0x60, RZ ;  /* 0x00000060062e7810 */ /* 0x000fe20007ffe0ff */
[----:B------:R3:W4:Y:S01]  /*0860*/  @P6 LDG.E.128 R8, desc[UR4][R20.64] ;  /* 0x0000000414086981 */ /* 0x000722000c1e1d00 */
[----:B------:R-:W-:-:S03]  /*0870*/  @P4 IADD3 R19, R19, R29, RZ ;  /* 0x0000001d13134210 */ /* 0x000fc60007ffe0ff */
[----:B------:R0:W4:Y:S01]  /*0880*/  @P6 LDG.E.128 R12, desc[UR4][R22.64] ;  /* 0x00000004160c6981 */ /* 0x000122000c1e1d00 */
[----:B--2---:R-:W-:Y:S02]  /*0890*/  @P4 LEA R60, P6, R18, R60, 0x1 ;  /* 0x0000003c123c4211 */ /* 0x004fe400078c08ff */
[----:B------:R-:W-:Y:S02]  /*08a0*/  ISETP.LT.AND P2, PT, R46, R47, !P2 ;  /* 0x0000002f2e00720c */ /* 0x000fe40005741270 */
[----:B------:R-:W-:Y:S01]  /*08b0*/  @P4 LEA.HI.X R61, R18, R61, R19, 0x1, P6 ;  /* 0x0000003d123d4211 */ /* 0x000fe200030f0c13 */
[----:B------:R-:W2:Y:S01]  /*08c0*/  @P5 LDC.64 R56, c[0x0][0x228] ;  /* 0x00008a00ff385b82 */ /* 0x000ea20000000a00 */
[----:B------:R-:W-:Y:S02]  /*08d0*/  @P4 IADD3 R27, P6, R36, 0x20, RZ ;  /* 0x00000020241b4810 */ /* 0x000fe40007fde0ff */
[----:B---3--:R-:W-:Y:S02]  /*08e0*/  @P4 MOV R20, R58 ;  /* 0x0000003a00144202 */ /* 0x008fe40000000f00 */
[----:B------:R-:W-:-:S02]  /*08f0*/  @P4 IADD3.X R19, RZ, R37, RZ, P6, !PT ;  /* 0x00000025ff134210 */ /* 0x000fc400037fe4ff */
[----:B------:R-:W-:Y:S01]  /*0900*/  @P4 MOV R21, R53 ;  /* 0x0000003500154202 */ /* 0x000fe20000000f00 */
[----:B------:R-:W3:Y:S01]  /*0910*/  @P5 LDC.64 R50, c[0x0][0x248] ;  /* 0x00009200ff325b82 */ /* 0x000ee20000000a00 */
[----:B------:R-:W-:Y:S01]  /*0920*/  @P5 MOV R54, R38 ;  /* 0x0000002600365202 */ /* 0x000fe20000000f00 */
[-C--:B0-----:R-:W-:Y:S01]  /*0930*/  @P4 IMAD R18, R19, R16.reuse, RZ ;  /* 0x0000001013124224 */ /* 0x081fe200078e02ff */
[C---:B------:R-:W-:Y:S02]  /*0940*/  @P5 IADD3 R19, P6, R36.reuse, 0x40, RZ ;  /* 0x0000004024135810 */ /* 0x040fe40007fde0ff */
[----:B------:R-:W-:Y:S01]  /*0950*/  @P5 MOV R55, R39 ;  /* 0x0000002700375202 */ /* 0x000fe20000000f00 */
[C---:B------:R-:W-:Y:S01]  /*0960*/  @P4 IMAD R25, R27.reuse, R17, R18 ;  /* 0x000000111b194224 */ /* 0x040fe200078e0212 */
[----:B------:R-:W-:Y:S01]  /*0970*/  @P5 IADD3.X R23, RZ, R37, RZ, P6, !PT ;  /* 0x00000025ff175210 */ /* 0x000fe200037fe4ff */
[----:B------:R-:W0:Y:S01]  /*0980*/  @P2 LDC.64 R34, c[0x0][0x228] ;  /* 0x00008a00ff222b82 */ /* 0x000e220000000a00 */
[----:B------:R-:W-:Y:S01]  /*0990*/  @P5 IADD3 R18, P6, R36, 0x40, RZ ;  /* 0x0000004024125810 */ /* 0x000fe20007fde0ff */
[----:B------:R-:W-:-:S03]  /*09a0*/  @P4 IMAD.WIDE.U32 R16, R27, R16, R20 ;  /* 0x000000101b104225 */ /* 0x000fc600078e0014 */
[----:B------:R-:W-:Y:S02]  /*09b0*/  @P5 IADD3.X R49, RZ, R37, RZ, P6, !PT ;  /* 0x00000025ff315210 */ /* 0x000fe400037fe4ff */
[----:B------:R-:W-:Y:S01]  /*09c0*/  @P4 IADD3 R17, R17, R25, RZ ;  /* 0x0000001911114210 */ /* 0x000fe20007ffe0ff */
[----:B------:R-:W0:Y:S01]  /*09d0*/  @P5 LDC.64 R30, c[0x0][0x210] ;  /* 0x00008400ff1e5b82 */ /* 0x000e220000000a00 */
[C---:B-1----:R-:W-:Y:S01]  /*09e0*/  @P4 LEA R32, P6, R16.reuse, R32, 0x1 ;  /* 0x0000002010204211 */ /* 0x042fe200078c08ff */
[-C--:B--2---:R-:W-:Y:S01]  /*09f0*/  @P5 IMAD R20, R23, R56.reuse, RZ ;  /* 0x0000003817145224 */ /* 0x084fe200078e02ff */
[----:B------:R-:W-:Y:S01]  /*0a00*/  CS2R R22, SRZ ;  /* 0x0000000000167805 */ /* 0x000fe2000001ff00 */
[C---:B------:R-:W-:Y:S01]  /*0a10*/  @P5 IMAD.WIDE.U32 R54, R19.reuse, R56, R54 ;  /* 0x0000003813365225 */ /* 0x040fe200078e0036 */
[----:B------:R-:W-:Y:S02]  /*0a20*/  @P4 LEA.HI.X R33, R16, R33, R17, 0x1, P6 ;  /* 0x0000002110214211 */ /* 0x000fe400030f0c11 */
[----:B------:R-:W-:Y:S01]  /*0a30*/  @P2 IADD3 R52, P6, R36, 0x60, RZ ;  /* 0x0000006024342810 */ /* 0x000fe20007fde0ff */
[----:B------:R-:W1:Y:S01]  /*0a40*/  @P2 LDC.64 R24, c[0x0][0x248] ;  /* 0x00009200ff182b82 */ /* 0x000e620000000a00 */
[----:B------:R-:W-:Y:S01]  /*0a50*/  @P5 IMAD R57, R19, R57, R20 ;  /* 0x0000003913395224 */ /* 0x000fe200078e0214 */
[----:B------:R-:W-:Y:S01]  /*0a60*/  @P5 MOV R16, R58 ;  /* 0x0000003a00105202 */ /* 0x000fe20000000f00 */
[----:B---3--:R-:W-:Y:S01]  /*0a70*/  @P5 IMAD R49, R49, R50, RZ ;  /* 0x0000003231315224 */ /* 0x008fe200078e02ff */
[----:B------:R-:W-:-:S02]  /*0a80*/  @P2 IADD3.X R21, RZ, R37, RZ, P6, !PT ;  /* 0x00000025ff152210 */ /* 0x000fc400037fe4ff */
[----:B------:R-:W-:Y:S01]  /*0a90*/  @P5 MOV R17, R53 ;  /* 0x0000003500115202 */ /* 0x000fe20000000f00 */
[C---:B------:R-:W-:Y:S01]  /*0aa0*/  @P5 IMAD R49, R18.reuse, R51, R49 ;  /* 0x0000003312315224 */ /* 0x040fe200078e0231 */
[----:B------:R-:W2:Y:S01]  /*0ab0*/  @P2 LDC.64 R28, c[0x0][0x210] ;  /* 0x00008400ff1c2b82 */ /* 0x000ea20000000a00 */
[----:B0-----:R-:W-:Y:S01]  /*0ac0*/  @P2 IMAD R56, R21, R34, RZ ;  /* 0x0000002215382224 */ /* 0x001fe200078e02ff */
[----:B------:R-:W-:Y:S01]  /*0ad0*/  CS2R R20, SRZ ;  /* 0x0000000000147805 */ /* 0x000fe2000001ff00 */
[----:B------:R-:W-:Y:S01]  /*0ae0*/  @P5 IMAD.WIDE.U32 R50, R18, R50, R16 ;  /* 0x0000003212325225 */ /* 0x000fe200078e0010 */
[----:B------:R-:W-:Y:S02]  /*0af0*/  CS2R R16, SRZ ;  /* 0x0000000000107805 */ /* 0x000fe4000001ff00 */
[----:B------:R-:W-:Y:S01]  /*0b00*/  CS2R R18, SRZ ;  /* 0x0000000000127805 */ /* 0x000fe2000001ff00 */
[----:B------:R-:W-:Y:S01]  /*0b10*/  @P2 IMAD R35, R52, R35, R56 ;  /* 0x0000002334232224 */ /* 0x000fe200078e0238 */
[----:B------:R-:W0:Y:S01]  /*0b20*/  @P5 LDC.64 R26, c[0x0][0x240] ;  /* 0x00009000ff1a5b82 */ /* 0x000e220000000a00 */
[----:B------:R3:W4:Y:S01]  /*0b30*/  @P4 LDG.E.128 R20, desc[UR4][R32.64] ;  /* 0x0000000420144981 */ /* 0x000722000c1e1d00 */
[----:B------:R-:W-:-:S03]  /*0b40*/  @P2 IADD3 R56, P6, R36, 0x60, RZ ;  /* 0x0000006024382810 */ /* 0x000fc60007fde0ff */
[----:B------:R-:W4:Y:S03]  /*0b50*/  @P4 LDG.E.128 R16, desc[UR4][R60.64] ;  /* 0x000000043c104981 */ /* 0x000f26000c1e1d00 */
[----:B---3--:R-:W3:Y:S01]  /*0b60*/  @P2 LDC.64 R32, c[0x0][0x240] ;  /* 0x00009000ff202b82 */ /* 0x008ee20000000a00 */
[----:B------:R-:W-:Y:S02]  /*0b70*/  @P5 LEA R36, P4, R54, R30, 0x1 ;  /* 0x0000001e36245211 */ /* 0x000fe400078808ff */
[----:B------:R-:W-:Y:S01]  /*0b80*/  @P2 IADD3.X R30, RZ, R37, RZ, P6, !PT ;  /* 0x00000025ff1e2210 */ /* 0x000fe200037fe4ff */
[----:B------:R-:W-:Y:S01]  /*0b90*/  @P2 IMAD.WIDE.U32 R38, R52, R34, R38 ;  /* 0x0000002234262225 */ /* 0x000fe200078e0026 */
[----:B------:R-:W-:Y:S02]  /*0ba0*/  @P5 IADD3 R55, R55, R57, RZ ;  /* 0x0000003937375210 */ /* 0x000fe40007ffe0ff */
[----:B------:R-:W-:Y:S01]  /*0bb0*/  @P2 MOV R59, R53 ;  /* 0x00000035003b2202 */ /* 0x000fe20000000f00 */
[----:B-1----:R-:W-:Y:S01]  /*0bc0*/  @P2 IMAD R30, R30, R24, RZ ;  /* 0x000000181e1e2224 */ /* 0x002fe200078e02ff */
[----:B------:R-:W-:-:S02]  /*0bd0*/  @P5 LEA.HI.X R37, R54, R31, R55, 0x1, P4 ;  /* 0x0000001f36255211 */ /* 0x000fc400020f0c37 */
[----:B------:R-:W-:Y:S01]  /*0be0*/  @P2 IADD3 R35, R39, R35, RZ ;  /* 0x0000002327232210 */ /* 0x000fe20007ffe0ff */
[----:B------:R-:W-:Y:S01]  /*0bf0*/  @P2 IMAD R31, R56, R25, R30 ;  /* 0x00000019381f2224 */ /* 0x000fe200078e021e */
[----:B--2---:R-:W-:Y:S01]  /*0c00*/  @P2 LEA R52, P4, R38, R28, 0x1 ;  /* 0x0000001c26342211 */ /* 0x004fe200078808ff */
[----:B------:R-:W-:Y:S01]  /*0c10*/  @P2 IMAD.WIDE.U32 R58, R56, R24, R58 ;  /* 0x00000018383a2225 */ /* 0x000fe200078e003a */
[----:B------:R-:W-:Y:S02]  /*0c20*/  @P5 IADD3 R49, R51, R49, RZ ;  /* 0x0000003133315210 */ /* 0x000fe40007ffe0ff */
[----:B0-----:R-:W-:Y:S02]  /*0c30*/  @P5 LEA R34, P6, R50, R26, 0x1 ;  /* 0x0000001a32225211 */ /* 0x001fe400078c08ff */
[----:B------:R-:W-:Y:S02]  /*0c40*/  @P2 LEA.HI.X R53, R38, R29, R35, 0x1, P4 ;  /* 0x0000001d26352211 */ /* 0x000fe400020f0c23 */
[----:B------:R-:W-:-:S02]  /*0c50*/  CS2R R24, SRZ ;  /* 0x0000000000187805 */ /* 0x000fc4000001ff00 */
[----:B------:R-:W-:Y:S02]  /*0c60*/  @P5 LEA.HI.X R35, R50, R27, R49, 0x1, P6 ;  /* 0x0000001b32235211 */ /* 0x000fe400030f0c31 */
[----:B------:R-:W-:Y:S02]  /*0c70*/  CS2R R26, SRZ ;  /* 0x00000000001a7805 */ /* 0x000fe4000001ff00 */
[----:B------:R-:W-:Y:S02]  /*0c80*/  @P2 IADD3 R38, R59, R31, RZ ;  /* 0x0000001f3b262210 */ /* 0x000fe40007ffe0ff */
[----:B------:R-:W-:Y:S02]  /*0c90*/  CS2R R28, SRZ ;  /* 0x00000000001c7805 */ /* 0x000fe4000001ff00 */
[----:B------:R-:W-:Y:S02]  /*0ca0*/  CS2R R30, SRZ ;  /* 0x00000000001e7805 */ /* 0x000fe4000001ff00 */
[C---:B---3--:R-:W-:Y:S01]  /*0cb0*/  @P2 LEA R50, P4, R58.reuse, R32, 0x1 ;  /* 0x000000203a322211 */ /* 0x048fe200078808ff */
[----:B------:R0:W2:Y:S03]  /*0cc0*/  @P5 LDG.E.128 R24, desc[UR4][R36.64] ;  /* 0x0000000424185981 */ /* 0x0000a6000c1e1d00 */
[----:B------:R-:W-:-:S02]  /*0cd0*/  @P2 LEA.HI.X R51, R58, R33, R38, 0x1, P4 ;  /* 0x000000213a332211 */ /* 0x000fc400020f0c26 */
[----:B------:R-:W-:Y:S01]  /*0ce0*/  CS2R R32, SRZ ;  /* 0x0000000000207805 */ /* 0x000fe2000001ff00 */
[----:B------:R1:W3:Y:S01]  /*0cf0*/  @P5 LDG.E.128 R28, desc[UR4][R34.64] ;  /* 0x00000004221c5981 */ /* 0x0002e2000c1e1d00 */
[----:B------:R-:W-:Y:S02]  /*0d00*/  CS2R R38, SRZ ;  /* 0x0000000000267805 */ /* 0x000fe4000001ff00 */
[----:B0-----:R-:W-:Y:S02]  /*0d10*/  CS2R R36, SRZ ;  /* 0x0000000000247805 */ /* 0x001fe4000001ff00 */
[----:B-1----:R-:W-:-:S04]  /*0d20*/  CS2R R34, SRZ ;  /* 0x0000000000227805 */ /* 0x002fc8000001ff00 */
[----:B------:R0:W3:Y:S04]  /*0d30*/  @P2 LDG.E.128 R36, desc[UR4][R50.64] ;  /* 0x0000000432242981 */ /* 0x0000e8000c1e1d00 */
[----:B------:R1:W3:Y:S01]  /*0d40*/  @P2 LDG.E.128 R32, desc[UR4][R52.64] ;  /* 0x0000000434202981 */ /* 0x0002e2000c1e1d00 */
[----:B------:R-:W-:Y:S02]  /*0d50*/  ISETP.NE.AND P5, PT, R45, RZ, PT ;  /* 0x000000ff2d00720c */ /* 0x000fe40003fa5270 */
[----:B------:R-:W-:Y:S01]  /*0d60*/  @P0 LEA R48, R0, R48, 0x7 ;  /* 0x0000003000300211 */ /* 0x000fe200078e38ff */
[----:B------:R-:W-:Y:S01]  /*0d70*/  BSSY B0, `(.L_x_2424) ;  /* 0x000009b000007945 */ /* 0x000fe20003800000 */
[-C--:B------:R-:W-:Y:S02]  /*0d80*/  ISETP.GE.AND P4, PT, R44, R47.reuse, PT ;  /* 0x0000002f2c00720c */ /* 0x080fe40003f86270 */
[----:B------:R-:W-:Y:S01]  /*0d90*/  ISETP.GE.AND P2, PT, R43, R47, PT ;  /* 0x0000002f2b00720c */ /* 0x000fe20003f46270 */
[----:B----4-:R-:W-:-:S02]  /*0da0*/  HADD2.F32 R49, -RZ, R8.H0_H0 ;  /* 0x20000008ff317230 */ /* 0x010fc40000004100 */
[----:B------:R-:W-:Y:S02]  /*0db0*/  HADD2.F32 R8, -RZ, R8.H1_H1 ;  /* 0x30000008ff087230 */ /* 0x000fe40000004100 */
[----:B------:R-:W-:Y:S02]  /*0dc0*/  HADD2.F32 R59, -RZ, R12.H1_H1 ;  /* 0x3000000cff3b7230 */ /* 0x000fe40000004100 */
[--C-:B------:R-:W-:Y:S02]  /*0dd0*/  HADD2.F32 R54, -RZ, R9.reuse.H0_H0 ;  /* 0x20000009ff367230 */ /* 0x100fe40000004100 */
[----:B------:R-:W-:Y:S02]  /*0de0*/  HADD2.F32 R55, -RZ, R9.H1_H1 ;  /* 0x30000009ff377230 */ /* 0x000fe40000004100 */
[----:B------:R-:W-:Y:S01]  /*0df0*/  FMUL.FTZ R8, R8, R59 ;  /* 0x0000003b08087220 */ /* 0x000fe20000410000 */
[--C-:B------:R-:W-:Y:S02]  /*0e00*/  HADD2.F32 R9, -RZ, R10.reuse.H0_H0 ;  /* 0x2000000aff097230 */ /* 0x100fe40000004100 */
[----:B------:R-:W-:-:S02]  /*0e10*/  HADD2.F32 R57, -RZ, R10.H1_H1 ;  /* 0x3000000aff397230 */ /* 0x000fc40000004100 */
[----:B------:R-:W-:Y:S02]  /*0e20*/  HADD2.F32 R58, -RZ, R12.H0_H0 ;  /* 0x2000000cff3a7230 */ /* 0x000fe40000004100 */
[--C-:B0-----:R-:W-:Y:S02]  /*0e30*/  HADD2.F32 R51, -RZ, R13.reuse.H0_H0 ;  /* 0x2000000dff337230 */ /* 0x101fe40000004100 */
[----:B------:R-:W-:Y:S02]  /*0e40*/  HADD2.F32 R50, -RZ, R13.H1_H1 ;  /* 0x3000000dff327230 */ /* 0x000fe40000004100 */
[--C-:B------:R-:W-:Y:S02]  /*0e50*/  HADD2.F32 R13, -RZ, R15.reuse.H0_H0 ;  /* 0x2000000fff0d7230 */ /* 0x100fe40000004100 */
[----:B------:R-:W-:Y:S02]  /*0e60*/  HADD2.F32 R10, -RZ, R15.H1_H1 ;  /* 0x3000000fff0a7230 */ /* 0x000fe40000004100 */
[----:B------:R-:W-:-:S02]  /*0e70*/  HADD2.F32 R12, -RZ, R14.H0_H0 ;  /* 0x2000000eff0c7230 */ /* 0x000fc40000004100 */
[----:B------:R-:W-:Y:S02]  /*0e80*/  HADD2.F32 R14, -RZ, R14.H1_H1 ;  /* 0x3000000eff0e7230 */ /* 0x000fe40000004100 */
[----:B-1----:R-:W-:Y:S02]  /*0e90*/  HADD2.F32 R52, -RZ, R20.H1_H1 ;  /* 0x30000014ff347230 */ /* 0x002fe40000004100 */
[--C-:B------:R-:W-:Y:S02]  /*0ea0*/  HADD2.F32 R53, -RZ, R16.reuse.H1_H1 ;  /* 0x30000010ff357230 */ /* 0x100fe40000004100 */
[----:B------:R-:W-:Y:S02]  /*0eb0*/  HADD2.F32 R16, -RZ, R16.H0_H0 ;  /* 0x20000010ff107230 */ /* 0x000fe40000004100 */
[----:B------:R-:W-:Y:S02]  /*0ec0*/  HADD2.F32 R15, -RZ, R20.H0_H0 ;  /* 0x20000014ff0f7230 */ /* 0x000fe40000004100 */
[----:B------:R-:W-:Y:S01]  /*0ed0*/  FMUL.FTZ R59, R53, R52 ;  /* 0x00000034353b7220 */ /* 0x000fe20000410000 */
[----:B------:R-:W-:Y:S01]  /*0ee0*/  FFMA.FTZ R53, R49, R58, R8 ;  /* 0x0000003a31357223 */ /* 0x000fe20000010008 */
[----:B------:R-:W-:-:S02]  /*0ef0*/  HADD2.F32 R8, -RZ, R17.H0_H0 ;  /* 0x20000011ff087230 */ /* 0x000fc40000004100 */
[----:B------:R-:W-:Y:S02]  /*0f00*/  HADD2.F32 R49, -RZ, R21.H0_H0 ;  /* 0x20000015ff317230 */ /* 0x000fe40000004100 */
[----:B------:R-:W-:Y:S01]  /*0f10*/  FFMA.FTZ R15, R16, R15, R59 ;  /* 0x0000000f100f7223 */ /* 0x000fe2000001003b */
[----:B------:R-:W-:Y:S02]  /*0f20*/  HADD2.F32 R17, -RZ, R17.H1_H1 ;  /* 0x30000011ff117230 */ /* 0x000fe40000004100 */
[----:B------:R-:W-:Y:S02]  /*0f30*/  HADD2.F32 R16, -RZ, R21.H1_H1 ;  /* 0x30000015ff107230 */ /* 0x000fe40000004100 */
[----:B------:R-:W-:Y:S01]  /*0f40*/  FFMA.FTZ R20, R8, R49, R15 ;  /* 0x0000003108147223 */ /* 0x000fe2000001000f */
[----:B------:R-:W-:Y:S01]  /*0f50*/  FFMA.FTZ R54, R54, R51, R53 ;  /* 0x0000003336367223 */ /* 0x000fe20000010035 */
[----:B------:R-:W-:Y:S02]  /*0f60*/  HADD2.F32 R8, -RZ, R18.H0_H0 ;  /* 0x20000012ff087230 */ /* 0x000fe40000004100 */
[----:B------:R-:W-:-:S02]  /*0f70*/  HADD2.F32 R15, -RZ, R22.H0_H0 ;  /* 0x20000016ff0f7230 */ /* 0x000fc40000004100 */
[----:B------:R-:W-:Y:S01]  /*0f80*/  FFMA.FTZ R17, R17, R16, R20 ;  /* 0x0000001011117223 */ /* 0x000fe20000010014 */
[----:B------:R-:W-:-:S03]  /*0f90*/  FFMA.FTZ R50, R55, R50, R54 ;  /* 0x0000003237327223 */ /* 0x000fc60000010036 */
[----:B------:R-:W-:Y:S01]  /*0fa0*/  FFMA.FTZ R17, R8, R15, R17 ;  /* 0x0000000f08117223 */ /* 0x000fe20000010011 */
[----:B------:R-:W-:Y:S01]  /*0fb0*/  FFMA.FTZ R12, R9, R12, R50 ;  /* 0x0000000c090c7223 */ /* 0x000fe20000010032 */
[--C-:B------:R-:W-:Y:S02]  /*0fc0*/  HADD2.F32 R15, -RZ, R23.reuse.H0_H0 ;  /* 0x20000017ff0f7230 */ /* 0x100fe40000004100 */
[----:B------:R-:W-:Y:S02]  /*0fd0*/  HADD2.F32 R8, -RZ, R23.H1_H1 ;  /* 0x30000017ff087230 */ /* 0x000fe40000004100 */
[----:B------:R-:W-:Y:S02]  /*0fe0*/  HADD2.F32 R9, -RZ, R22.H1_H1 ;  /* 0x30000016ff097230 */ /* 0x000fe40000004100 */
[----:B------:R-:W-:Y:S02]  /*0ff0*/  HADD2.F32 R18, -RZ, R18.H1_H1 ;  /* 0x30000012ff127230 */ /* 0x000fe40000004100 */
[----:B--2---:R-:W-:-:S02]  /*1000*/  HADD2.F32 R21, -RZ, R24.H0_H0 ;  /* 0x20000018ff157230 */ /* 0x004fc40000004100 */
[----:B------:R-:W-:Y:S02]  /*1010*/  HADD2.F32 R24, -RZ, R24.H1_H1 ;  /* 0x30000018ff187230 */ /* 0x000fe40000004100 */
[--C-:B---3--:R-:W-:Y:S02]  /*1020*/  HADD2.F32 R50, -RZ, R28.reuse.H0_H0 ;  /* 0x2000001cff327230 */ /* 0x108fe40000004100 */
[----:B------:R-:W-:Y:S02]  /*1030*/  HADD2.F32 R23, -RZ, R28.H1_H1 ;  /* 0x3000001cff177230 */ /* 0x000fe40000004100 */
[--C-:B------:R-:W-:Y:S02]  /*1040*/  HADD2.F32 R28, -RZ, R29.reuse.H0_H0 ;  /* 0x2000001dff1c7230 */ /* 0x100fe40000004100 */
[----:B------:R-:W-:Y:S02]  /*1050*/  HADD2.F32 R20, -RZ, R29.H1_H1 ;  /* 0x3000001dff147230 */ /* 0x000fe40000004100 */
[----:B------:R-:W-:Y:S01]  /*1060*/  FMUL.FTZ R24, R24, R23 ;  /* 0x0000001718187220 */ /* 0x000fe20000410000 */
[----:B------:R-:W-:-:S02]  /*1070*/  HADD2.F32 R29, -RZ, R36.H1_H1 ;  /* 0x30000024ff1d7230 */ /* 0x000fc40000004100 */
[--C-:B------:R-:W-:Y:S02]  /*1080*/  HADD2.F32 R22, -RZ, R32.reuse.H1_H1 ;  /* 0x30000020ff167230 */ /* 0x100fe40000004100 */
[----:B------:R-:W-:Y:S01]  /*1090*/  FFMA.FTZ R9, R18, R9, R17 ;  /* 0x0000000912097223 */ /* 0x000fe20000010011 */
[----:B------:R-:W-:Y:S02]  /*10a0*/  HADD2.F32 R32, -RZ, R32.H0_H0 ;  /* 0x20000020ff207230 */ /* 0x000fe40000004100 */
[----:B------:R-:W-:Y:S02]  /*10b0*/  HADD2.F32 R23, -RZ, R36.H0_H0 ;  /* 0x20000024ff177230 */ /* 0x000fe40000004100 */
[----:B------:R-:W-:Y:S01]  /*10c0*/  FMUL.FTZ R29, R22, R29 ;  /* 0x0000001d161d7220 */ /* 0x000fe20000410000 */
[----:B------:R-:W-:Y:S02]  /*10d0*/  HADD2.F32 R17, -RZ, R25.H0_H0 ;  /* 0x20000019ff117230 */ /* 0x000fe40000004100 */
[----:B------:R-:W-:Y:S01]  /*10e0*/  FFMA.FTZ R24, R21, R50, R24 ;  /* 0x0000003215187223 */ /* 0x000fe20000010018 */
[----:B------:R-:W-:-:S02]  /*10f0*/  HADD2.F32 R56, -RZ, R11.H0_H0 ;  /* 0x2000000bff387230 */ /* 0x000fc40000004100 */
[----:B------:R-:W-:Y:S01]  /*1100*/  FFMA.FTZ R57, R57, R14, R12 ;  /* 0x0000000e39397223 */ /* 0x000fe2000001000c */
[----:B------:R-:W-:Y:S02]  /*1110*/  HADD2.F32 R21, -RZ, R33.H0_H0 ;  /* 0x20000021ff157230 */ /* 0x000fe40000004100 */
[----:B------:R-:W-:Y:S01]  /*1120*/  FFMA.FTZ R32, R32, R23, R29 ;  /* 0x0000001720207223 */ /* 0x000fe2000001001d */
[----:B------:R-:W-:Y:S02]  /*1130*/  HADD2.F32 R22, -RZ, R37.H0_H0 ;  /* 0x20000025ff167230 */ /* 0x000fe40000004100 */
[----:B------:R-:W-:Y:S01]  /*1140*/  FFMA.FTZ R28, R17, R28, R24 ;  /* 0x0000001c111c7223 */ /* 0x000fe20000010018 */
[----:B------:R-:W-:Y:S02]  /*1150*/  HADD2.F32 R25, -RZ, R25.H1_H1 ;  /* 0x30000019ff197230 */ /* 0x000fe40000004100 */
[----:B------:R-:W-:Y:S01]  /*1160*/  FFMA.FTZ R56, R56, R13, R57 ;  /* 0x0000000d38387223 */ /* 0x000fe20000010039 */
[----:B------:R-:W-:-:S02]  /*1170*/  HADD2.F32 R12, -RZ, R19.H0_H0 ;  /* 0x20000013ff0c7230 */ /* 0x000fc40000004100 */
[----:B------:R-:W-:Y:S01]  /*1180*/  FFMA.FTZ R22, R21, R22, R32 ;  /* 0x0000001615167223 */ /* 0x000fe20000010020 */
[----:B------:R-:W-:Y:S02]  /*1190*/  HADD2.F32 R33, -RZ, R33.H1_H1 ;  /* 0x30000021ff217230 */ /* 0x000fe40000004100 */
[----:B------:R-:W-:Y:S02]  /*11a0*/  HADD2.F32 R24, -RZ, R37.H1_H1 ;  /* 0x30000025ff187230 */ /* 0x000fe40000004100 */
[----:B------:R-:W-:Y:S01]  /*11b0*/  FFMA.FTZ R28, R25, R20, R28 ;  /* 0x00000014191c7223 */ /* 0x000fe2000001001c */
[----:B------:R-:W-:Y:S02]  /*11c0*/  HADD2.F32 R13, -RZ, R26.H0_H0 ;  /* 0x2000001aff0d7230 */ /* 0x000fe40000004100 */
[----:B------:R-:W-:Y:S02]  /*11d0*/  HADD2.F32 R18, -RZ, R30.H0_H0 ;  /* 0x2000001eff127230 */ /* 0x000fe40000004100 */
[----:B------:R-:W-:Y:S01]  /*11e0*/  FFMA.FTZ R12, R12, R15, R9 ;  /* 0x0000000f0c0c7223 */ /* 0x000fe20000010009 */
[----:B------:R-:W-:-:S02]  /*11f0*/  HADD2.F32 R17, -RZ, R34.H0_H0 ;  /* 0x20000022ff117230 */ /* 0x000fc40000004100 */
[----:B------:R-:W-:Y:S01]  /*1200*/  FFMA.FTZ R22, R33, R24, R22 ;  /* 0x0000001821167223 */ /* 0x000fe20000010016 */
[----:B------:R-:W-:Y:S02]  /*1210*/  HADD2.F32 R20, -RZ, R38.H0_H0 ;  /* 0x20000026ff147230 */ /* 0x000fe40000004100 */
[----:B------:R-:W-:Y:S01]  /*1220*/  FFMA.FTZ R13, R13, R18, R28 ;  /* 0x000000120d0d7223 */ /* 0x000fe2000001001c */
[----:B------:R-:W-:Y:S02]  /*1230*/  HADD2.F32 R26, -RZ, R26.H1_H1 ;  /* 0x3000001aff1a7230 */ /* 0x000fe40000004100 */
[----:B------:R-:W-:Y:S02]  /*1240*/  HADD2.F32 R15, -RZ, R30.H1_H1 ;  /* 0x3000001eff0f7230 */ /* 0x000fe40000004100 */
[----:B------:R-:W-:Y:S01]  /*1250*/  FFMA.FTZ R17, R17, R20, R22 ;  /* 0x0000001411117223 */ /* 0x000fe20000010016 */
[----:B------:R-:W-:Y:S02]  /*1260*/  HADD2.F32 R34, -RZ, R34.H1_H1 ;  /* 0x30000022ff227230 */ /* 0x000fe40000004100 */
[----:B------:R-:W-:-:S02]  /*1270*/  HADD2.F32 R21, -RZ, R38.H1_H1 ;  /* 0x30000026ff157230 */ /* 0x000fc40000004100 */
[----:B------:R-:W-:Y:S01]  /*1280*/  FFMA.FTZ R26, R26, R15, R13 ;  /* 0x0000000f1a1a7223 */ /* 0x000fe2000001000d */
[----:B------:R-:W-:Y:S02]  /*1290*/  HADD2.F32 R9, -RZ, R27.H0_H0 ;  /* 0x2000001bff097230 */ /* 0x000fe40000004100 */
[----:B------:R-:W-:Y:S02]  /*12a0*/  HADD2.F32 R16, -RZ, R31.H0_H0 ;  /* 0x2000001fff107230 */ /* 0x000fe40000004100 */
[----:B------:R-:W-:Y:S01]  /*12b0*/  FFMA.FTZ R34, R34, R21, R17 ;  /* 0x0000001522227223 */ /* 0x000fe20000010011 */
[----:B------:R-:W-:Y:S02]  /*12c0*/  HADD2.F32 R13, -RZ, R35.H0_H0 ;  /* 0x20000023ff0d7230 */ /* 0x000fe40000004100 */
[----:B------:R-:W-:Y:S02]  /*12d0*/  HADD2.F32 R18, -RZ, R39.H0_H0 ;  /* 0x20000027ff127230 */ /* 0x000fe40000004100 */
[----:B------:R-:W-:Y:S01]  /*12e0*/  FFMA.FTZ R26, R9, R16, R26 ;  /* 0x00000010091a7223 */ /* 0x000fe2000001001a */
[----:B------:R-:W-:-:S02]  /*12f0*/  HADD2.F32 R11, -RZ, R11.H1_H1 ;  /* 0x3000000bff0b7230 */ /* 0x000fc40000004100 */
[----:B------:R-:W-:Y:S02]  /*1300*/  HADD2.F32 R19, -RZ, R19.H1_H1 ;  /* 0x30000013ff137230 */ /* 0x000fe40000004100 */
[----:B------:R-:W-:Y:S01]  /*1310*/  FFMA.FTZ R18, R13, R18, R34 ;  /* 0x000000120d127223 */ /* 0x000fe20000010022 */
[----:B------:R-:W-:Y:S02]  /*1320*/  HADD2.F32 R27, -RZ, R27.H1_H1 ;  /* 0x3000001bff1b7230 */ /* 0x000fe40000004100 */
[----:B------:R-:W-:Y:S02]  /*1330*/  HADD2.F32 R14, -RZ, R31.H1_H1 ;  /* 0x3000001fff0e7230 */ /* 0x000fe40000004100 */
[----:B------:R-:W-:Y:S02]  /*1340*/  HADD2.F32 R35, -RZ, R35.H1_H1 ;  /* 0x30000023ff237230 */ /* 0x000fe40000004100 */
[----:B------:R-:W-:Y:S02]  /*1350*/  HADD2.F32 R16, -RZ, R39.H1_H1 ;  /* 0x30000027ff107230 */ /* 0x000fe40000004100 */
[----:B------:R-:W-:Y:S01]  /*1360*/  FFMA.FTZ R10, R11, R10, R56 ;  /* 0x0000000a0b0a7223 */ /* 0x000fe20000010038 */
[----:B------:R-:W-:Y:S01]  /*1370*/  FFMA.FTZ R12, R19, R8, R12 ;  /* 0x00000008130c7223 */ /* 0x000fe2000001000c */
[----:B------:R-:W-:Y:S01]  /*1380*/  FFMA.FTZ R26, R27, R14, R26 ;  /* 0x0000000e1b1a7223 */ /* 0x000fe2000001001a */
        /* <DEDUP_REMOVED lines=13> */
[----:B0-----:R-:W-:-:S02]  /*1460*/  FADD.FTZ R12, R9, R8 ;  /* 0x00000008090c7221 */ /* 0x001fc40000010000 */
[----:B------:R-:W0:Y:S01]  /*1470*/  LDC.64 R8, c[0x0][0x2d0] ;  /* 0x0000b400ff087b82 */ /* 0x000e220000000a00 */
[----:B-1----:R-:W-:Y:S01]  /*1480*/  FADD.FTZ R14, R11, R14 ;  /* 0x0000000e0b0e7221 */ /* 0x002fe20000010000 */
[----:B--2---:R-:W-:Y:S01]  /*1490*/  FADD.FTZ R17, R16, R13 ;  /* 0x0000000d10117221 */ /* 0x004fe20000010000 */
[----:B---3--:R-:W-:Y:S01]  /*14a0*/  FADD.FTZ R20, R19, R10 ;  /* 0x0000000a13147221 */ /* 0x008fe20000010000 */
[----:B------:R-:W1:Y:S04]  /*14b0*/  SHFL.BFLY PT, R13, R12, 0x1, 0x1f ;  /* 0x0c201f000c0d7f89 */ /* 0x000e6800000e0000 */
[----:B------:R-:W2:Y:S04]  /*14c0*/  SHFL.BFLY PT, R15, R14, 0x1, 0x1f ;  /* 0x0c201f000e0f7f89 */ /* 0x000ea800000e0000 */
[----:B------:R-:W3:Y:S04]  /*14d0*/  SHFL.BFLY PT, R18, R17, 0x1, 0x1f ;  /* 0x0c201f0011127f89 */ /* 0x000ee800000e0000 */
[----:B------:R-:W4:Y:S01]  /*14e0*/  SHFL.BFLY PT, R21, R20, 0x1, 0x1f ;  /* 0x0c201f0014157f89 */ /* 0x000f2200000e0000 */
[----:B------:R-:W-:Y:S01]  /*14f0*/  @P0 SHF.R.S32.HI R11, RZ, 0x1f, R48 ;  /* 0x0000001fff0b0819 */ /* 0x000fe20000011430 */
[----:B------:R-:W-:-:S03]  /*1500*/  HFMA2.MMA R10, -RZ, RZ, 0, 0 ;  /* 0x00000000ff0a7435 */ /* 0x000fc600000001ff */
[----:B------:R-:W-:-:S04]  /*1510*/  @P0 LEA.HI R11, R11, R48, RZ, 0x7 ;  /* 0x000000300b0b0211 */ /* 0x000fc800078f38ff */
[----:B------:R-:W-:Y:S02]  /*1520*/  @P0 LOP3.LUT R10, R11, 0xffffff80, RZ, 0xc0, !PT ;  /* 0xffffff800b0a0812 */ /* 0x000fe400078ec0ff */
[----:B------:R-:W-:Y:S01]  /*1530*/  ISETP.GE.AND P0, PT, R46, R47, PT ;  /* 0x0000002f2e00720c */ /* 0x000fe20003f06270 */
[----:B-1----:R-:W-:Y:S01]  /*1540*/  FADD.FTZ R19, R12, R13 ;  /* 0x0000000d0c137221 */ /* 0x002fe20000010000 */
[----:B--2---:R-:W-:Y:S01]  /*1550*/  FADD.FTZ R15, R14, R15 ;  /* 0x0000000f0e0f7221 */ /* 0x004fe20000010000 */
[----:B---3--:R-:W-:Y:S01]  /*1560*/  FADD.FTZ R18, R17, R18 ;  /* 0x0000001211127221 */ /* 0x008fe20000010000 */
[----:B----4-:R-:W-:Y:S01]  /*1570*/  FADD.FTZ R21, R20, R21 ;  /* 0x0000001514157221 */ /* 0x010fe20000010000 */
[----:B0-----:R-:W-:Y:S08]  /*1580*/  @P5 BRA `(.L_x_2425) ;  /* 0x0000000000645947 */ /* 0x001ff00003800000 */
[----:B------:R-:W0:Y:S01]  /*1590*/  LDC.64 R16, c[0x0][0x278] ;  /* 0x00009e00ff107b82 */ /* 0x000e220000000a00 */
[----:B------:R-:W-:Y:S01]  /*15a0*/  SHF.R.S32.HI R14, RZ, 0x1f, R10 ;  /* 0x0000001fff0e7819 */ /* 0x000fe2000001140a */
[----:B------:R-:W-:Y:S01]  /*15b0*/  ULDC.64 UR8, c[0x0][0x280] ;  /* 0x0000a00000087ab9 */ /* 0x000fe20000000a00 */
[----:B------:R-:W-:Y:S02]  /*15c0*/  IADD3 R12, P5, R5, R10, RZ ;  /* 0x0000000a050c7210 */ /* 0x000fe40007fbe0ff */
[----:B------:R-:W-:Y:S02]  /*15d0*/  FSEL R15, R15, RZ, !P4 ;  /* 0x000000ff0f0f7208 */ /* 0x000fe40006000000 */
[----:B------:R-:W-:Y:S01]  /*15e0*/  LEA.HI.X.SX32 R13, R5, R14, 0x1, P5 ;  /* 0x0000000e050d7211 */ /* 0x000fe200028f0eff */
[C---:B0-----:R-:W-:Y:S02]  /*15f0*/  IMAD R14, R16.reuse, UR7, RZ ;  /* 0x00000007100e7c24 */ /* 0x041fe4000f8e02ff */
[----:B------:R-:W-:-:S04]  /*1600*/  IMAD.WIDE.U32 R12, R16, UR6, R12 ;  /* 0x00000006100c7c25 */ /* 0x000fc8000f8e000c */
[----:B------:R-:W-:Y:S01]  /*1610*/  IMAD R11, R17, UR6, R14 ;  /* 0x00000006110b7c24 */ /* 0x000fe2000f8e020e */
[----:B------:R-:W-:Y:S01]  /*1620*/  FSEL R17, R18, RZ, !P2 ;  /* 0x000000ff12117208 */ /* 0x000fe20005000000 */
[----:B------:R-:W-:-:S03]  /*1630*/  IMAD R14, R41, UR8, RZ ;  /* 0x00000008290e7c24 */ /* 0x000fc6000f8e02ff */
[----:B------:R-:W-:Y:S01]  /*1640*/  IADD3 R13, R13, R11, RZ ;  /* 0x0000000b0d0d7210 */ /* 0x000fe20007ffe0ff */
[C---:B------:R-:W-:Y:S02]  /*1650*/  IMAD R11, R7.reuse, UR9, R14 ;  /* 0x00000009070b7c24 */ /* 0x040fe4000f8e020e */
[----:B------:R-:W-:Y:S01]  /*1660*/  IMAD.WIDE.U32 R12, R7, UR8, R12 ;  /* 0x00000008070c7c25 */ /* 0x000fe2000f8e000c */
[----:B------:R-:W-:Y:S02]  /*1670*/  ULDC.64 UR8, c[0x0][0x260] ;  /* 0x0000980000087ab9 */ /* 0x000fe40000000a00 */
[----:B------:R-:W-:-:S04]  /*1680*/  IADD3 R6, P5, R6, R12, RZ ;  /* 0x0000000c06067210 */ /* 0x000fc80007fbe0ff */
[----:B------:R-:W-:Y:S02]  /*1690*/  IADD3.X R13, R42, R13, R11, P5, !PT ;  /* 0x0000000d2a0d7210 */ /* 0x000fe40002ffe40b */
[C---:B------:R-:W-:Y:S02]  /*16a0*/  LEA R12, P5, R6.reuse, UR8, 0x2 ;  /* 0x00000008060c7c11 */ /* 0x040fe4000f8a10ff */
[----:B------:R-:W-:Y:S02]  /*16b0*/  FSEL R11, R19, RZ, !P3 ;  /* 0x000000ff130b7208 */ /* 0x000fe40005800000 */
[----:B------:R-:W-:Y:S02]  /*16c0*/  LEA.HI.X R13, R6, UR9, R13, 0x2, P5 ;  /* 0x00000009060d7c11 */ /* 0x000fe4000a8f140d */
[----:B------:R-:W-:-:S03]  /*16d0*/  FSEL R19, R21, RZ, !P0 ;  /* 0x000000ff15137208 */ /* 0x000fc60004000000 */
[----:B------:R0:W-:Y:S04]  /*16e0*/  STG.E desc[UR4][R12.64], R11 ;  /* 0x0000000b0c007986 */ /* 0x0001e8000c101904 */
[----:B------:R0:W-:Y:S04]  /*16f0*/  STG.E desc[UR4][R12.64+0x80], R15 ;  /* 0x0000800f0c007986 */ /* 0x0001e8000c101904 */
[----:B------:R0:W-:Y:S04]  /*1700*/  STG.E desc[UR4][R12.64+0x100], R17 ;  /* 0x000100110c007986 */ /* 0x0001e8000c101904 */
[----:B------:R0:W-:Y:S02]  /*1710*/  STG.E desc[UR4][R12.64+0x180], R19 ;  /* 0x000180130c007986 */ /* 0x0001e4000c101904 */
.L_x_2425:
[----:B------:R-:W-:Y:S05]  /*1720*/  BSYNC B0 ;  /* 0x0000000000007941 */ /* 0x000fea0003800000 */
.L_x_2424:
[----:B------:R-:W-:Y:S01]  /*1730*/  IADD3 R4, R4, 0x7f, RZ ;  /* 0x0000007f04047810 */ /* 0x000fe20007ffe0ff */
[----:B------:R-:W-:Y:S01]  /*1740*/  BSSY B0, `(.L_x_2426) ;  /* 0x0000029000007945 */ /* 0x000fe20003800000 */
[----:B0-----:R-:W-:Y:S02]  /*1750*/  SHF.L.U32 R12, R10, 0x6, RZ ;  /* 0x000000060a0c7819 */ /* 0x001fe400000006ff */
[----:B------:R-:W-:Y:S02]  /*1760*/  SHF.R.S32.HI R11, RZ, 0x1f, R4 ;  /* 0x0000001fff0b7819 */ /* 0x000fe40000011404 */
[----:B------:R-:W-:Y:S02]  /*1770*/  SHF.L.U32 R13, R2, 0xd, RZ ;  /* 0x0000000d020d7819 */ /* 0x000fe400000006ff */
[----:B------:R-:W-:Y:S02]  /*1780*/  LEA.HI R11, R11, R4, RZ, 0x7 ;  /* 0x000000040b0b7211 */ /* 0x000fe400078f38ff */
[----:B------:R-:W-:-:S02]  /*1790*/  SHF.L.U32 R6, R3, 0x2, RZ ;  /* 0x0000000203067819 */ /* 0x000fc400000006ff */
[----:B------:R-:W-:Y:S02]  /*17a0*/  LOP3.LUT R4, R11, 0xffffff80, RZ, 0xc0, !PT ;  /* 0xffffff800b047812 */ /* 0x000fe400078ec0ff */
[----:B------:R-:W-:Y:S02]  /*17b0*/  SHF.R.S32.HI R14, RZ, 0x1f, R12 ;  /* 0x0000001fff0e7819 */ /* 0x000fe4000001140c */
[----:B------:R-:W-:Y:S02]  /*17c0*/  IADD3 R4, -R5, R4, RZ ;  /* 0x0000000405047210 */ /* 0x000fe40007ffe1ff */
[--C-:B------:R-:W-:Y:S02]  /*17d0*/  IADD3 R12, P0, P2, R12, R6, R13.reuse ;  /* 0x000000060c0c7210 */ /* 0x100fe40007a1e00d */
[----:B------:R-:W-:Y:S02]  /*17e0*/  ISETP.GE.OR P1, PT, R3, R4, P1 ;  /* 0x000000040300720c */ /* 0x000fe40000f26670 */
[----:B------:R-:W-:-:S02]  /*17f0*/  SHF.R.S32.HI R13, RZ, 0x1f, R13 ;  /* 0x0000001fff0d7819 */ /* 0x000fc4000001140d */
[----:B------:R-:W-:-:S04]  /*1800*/  SHF.R.S32.HI R6, RZ, 0x1f, R6 ;  /* 0x0000001fff067819 */ /* 0x000fc80000011406 */
[----:B------:R-:W-:Y:S01]  /*1810*/  IADD3.X R13, R14, R6, R13, P0, P2 ;  /* 0x000000060e0d7210 */ /* 0x000fe200007e440d */
[----:B------:R-:W-:-:S04]  /*1820*/  IMAD R6, R8, UR7, RZ ;  /* 0x0000000708067c24 */ /* 0x000fc8000f8e02ff */
[----:B------:R-:W-:Y:S02]  /*1830*/  IMAD R9, R9, UR6, R6 ;  /* 0x0000000609097c24 */ /* 0x000fe4000f8e0206 */
[----:B------:R-:W-:-:S05]  /*1840*/  IMAD.WIDE.U32 R12, R8, UR6, R12 ;  /* 0x00000006080c7c25 */ /* 0x000fca000f8e000c */
[----:B------:R-:W-:Y:S01]  /*1850*/  IADD3 R11, R13, R9, RZ ;  /* 0x000000090d0b7210 */ /* 0x000fe20007ffe0ff */
[----:B------:R-:W-:Y:S06]  /*1860*/  @P1 BRA `(.L_x_2427) ;  /* 0x0000000000581947 */ /* 0x000fec0003800000 */
[----:B------:R-:W0:Y:S01]  /*1870*/  LDC.64 R8, c[0x0][0x2a8] ;  /* 0x0000aa00ff087b82 */ /* 0x000e220000000a00 */
[----:B------:R-:W-:Y:S01]  /*1880*/  SHF.R.S32.HI R6, RZ, 0x1f, R5 ;  /* 0x0000001fff067819 */ /* 0x000fe20000011405 */
[----:B------:R-:W-:Y:S01]  /*1890*/  ULDC.64 UR8, c[0x0][0x2b0] ;  /* 0x0000ac0000087ab9 */ /* 0x000fe20000000a00 */
[--C-:B------:R-:W-:Y:S02]  /*18a0*/  IADD3 R4, P0, P1, R10, R5, R3.reuse ;  /* 0x000000050a047210 */ /* 0x100fe4000791e003 */
[----:B------:R-:W-:Y:S02]  /*18b0*/  SHF.R.S32.HI R14, RZ, 0x1f, R10 ;  /* 0x0000001fff0e7819 */ /* 0x000fe4000001140a */
[----:B------:R-:W-:-:S04]  /*18c0*/  SHF.R.S32.HI R5, RZ, 0x1f, R3 ;  /* 0x0000001fff057819 */ /* 0x000fc80000011403 */
[----:B------:R-:W-:Y:S02]  /*18d0*/  IADD3.X R5, R14, R6, R5, P0, P1 ;  /* 0x000000060e057210 */ /* 0x000fe400007e2405 */
[----:B-----5:R-:W-:Y:S01]  /*18e0*/  FSETP.NEU.FTZ.AND P0, PT, R40, -INF , PT ;  /* 0xff8000002800780b */ /* 0x020fe20003f1d000 */
[C---:B0-----:R-:W-:Y:S02]  /*18f0*/  IMAD R6, R8.reuse, UR7, RZ ;  /* 0x0000000708067c24 */ /* 0x041fe4000f8e02ff */
[----:B------:R-:W-:-:S04]  /*1900*/  IMAD.WIDE.U32 R4, R8, UR6, R4 ;  /* 0x0000000608047c25 */ /* 0x000fc8000f8e0004 */
[----:B------:R-:W-:Y:S02]  /*1910*/  IMAD R9, R9, UR6, R6 ;  /* 0x0000000609097c24 */ /* 0x000fe4000f8e0206 */
[----:B------:R-:W-:-:S03]  /*1920*/  IMAD R6, R41, UR8, RZ ;  /* 0x0000000829067c24 */ /* 0x000fc6000f8e02ff */
[----:B------:R-:W-:Y:S01]  /*1930*/  IADD3 R5, R5, R9, RZ ;  /* 0x0000000905057210 */ /* 0x000fe20007ffe0ff */
[C---:B------:R-:W-:Y:S02]  /*1940*/  IMAD R9, R7.reuse, UR9, R6 ;  /* 0x0000000907097c24 */ /* 0x040fe4000f8e0206 */
[----:B------:R-:W-:Y:S01]  /*1950*/  FMUL.FTZ R6, R40, 1.4426950216293334961 ;  /* 0x3fb8aa3b28067820 */ /* 0x000fe20000410000 */
[----:B------:R-:W-:Y:S01]  /*1960*/  IMAD.WIDE.U32 R4, R7, UR8, R4 ;  /* 0x0000000807047c25 */ /* 0x000fe2000f8e0004 */
[----:B------:R-:W-:-:S04]  /*1970*/  ULDC.64 UR8, c[0x0][0x2a0] ;  /* 0x0000a80000087ab9 */ /* 0x000fc80000000a00 */
[----:B------:R-:W-:Y:S02]  /*1980*/  IADD3 R5, R5, R9, RZ ;  /* 0x0000000905057210 */ /* 0x000fe40007ffe0ff */
[----:B------:R-:W-:-:S04]  /*1990*/  LEA R8, P1, R4, UR8, 0x2 ;  /* 0x0000000804087c11 */ /* 0x000fc8000f8210ff */
[----:B------:R-:W-:Y:S02]  /*19a0*/  LEA.HI.X R9, R4, UR9, R5, 0x2, P1 ;  /* 0x0000000904097c11 */ /* 0x000fe400088f1405 */
[----:B------:R-:W-:-:S05]  /*19b0*/  FSEL R5, R6, RZ, P0 ;  /* 0x000000ff06057208 */ /* 0x000fca0000000000 */
[----:B------:R0:W-:Y:S02]  /*19c0*/  STG.E desc[UR4][R8.64], R5 ;  /* 0x0000000508007986 */ /* 0x0001e4000c101904 */
.L_x_2427:
[----:B------:R-:W-:Y:S05]  /*19d0*/  BSYNC B0 ;  /* 0x0000000000007941 */ /* 0x000fea0003800000 */
.L_x_2426:
[----:B------:R-:W-:Y:S01]  /*19e0*/  ULDC.64 UR10, c[0x0][0x2e8] ;  /* 0x0000ba00000a7ab9 */ /* 0x000fe20000000a00 */
[----:B------:R-:W-:Y:S01]  /*19f0*/  ULDC.64 UR8, c[0x0][0x2d8] ;  /* 0x0000b60000087ab9 */ /* 0x000fe20000000a00 */
[----:B------:R-:W-:Y:S01]  /*1a00*/  MOV R10, R12 ;  /* 0x0000000c000a7202 */ /* 0x000fe20000000f00 */
[----:B------:R-:W-:Y:S01]  /*1a10*/  IMAD R6, R41, UR8, RZ ;  /* 0x0000000829067c24 */ /* 0x000fe2000f8e02ff */
[----:B------:R-:W-:-:S03]  /*1a20*/  ISETP.NE.U32.AND P0, PT, RZ, UR10, PT ;  /* 0x0000000aff007c0c */ /* 0x000fc6000bf05070 */
[----:B0-----:R-:W-:Y:S01]  /*1a30*/  IMAD.WIDE.U32 R4, R7, UR8, R10 ;  /* 0x0000000807047c25 */ /* 0x001fe2000f8e000a */
[----:B------:R-:W-:-:S03]  /*1a40*/  ISETP.NE.AND.EX P0, PT, RZ, UR11, PT, P0 ;  /* 0x0000000bff007c0c */ /* 0x000fc6000bf05300 */
[----:B------:R-:W-:Y:S01]  /*1a50*/  IMAD R7, R7, UR9, R6 ;  /* 0x0000000907077c24 */ /* 0x000fe2000f8e0206 */
[----:B------:R-:W-:Y:S01]  /*1a60*/  ISETP.NE.OR P0, PT, R3, RZ, !P0 ;  /* 0x000000ff0300720c */ /* 0x000fe20004705670 */
[----:B------:R-:W-:Y:S02]  /*1a70*/  ULDC.64 UR8, c[0x0][0x2b8] ;  /* 0x0000ae0000087ab9 */ /* 0x000fe40000000a00 */
[----:B------:R-:W-:Y:S02]  /*1a80*/  LEA R6, P1, R4, UR8, 0x2 ;  /* 0x0000000804067c11 */ /* 0x000fe4000f8210ff */
[----:B------:R-:W-:-:S04]  /*1a90*/  IADD3 R5, R5, R7, RZ ;  /* 0x0000000705057210 */ /* 0x000fc80007ffe0ff */
[----:B------:R-:W-:-:S05]  /*1aa0*/  LEA.HI.X R7, R4, UR9, R5, 0x2, P1 ;  /* 0x0000000904077c11 */ /* 0x000fca00088f1405 */
        /* <DEDUP_REMOVED lines=9> */
[----:B------:R-:W1:Y:S08]  /*1b40*/  LDC R3, c[0x0][0x2e0] ;  /* 0x0000b800ff037b82 */ /* 0x000e700000000800 */
[----:B0-----:R-:W0:Y:S08]  /*1b50*/  LDC R7, c[0x0][0x220] ;  /* 0x00008800ff077b82 */ /* 0x001e300000000800 */
[----:B------:R-:W2:Y:S01]  /*1b60*/  LDC.64 R4, c[0x0][0x2e8] ;  /* 0x0000ba00ff047b82 */ /* 0x000ea20000000a00 */
[----:B-1----:R-:W-:-:S04]  /*1b70*/  IMAD R0, R2, R3, R0 ;  /* 0x0000000302007224 */ /* 0x002fc800078e0200 */
[----:B0-----:R-:W-:-:S04]  /*1b80*/  IMAD R3, R0, R7, UR6 ;  /* 0x0000000600037e24 */ /* 0x001fc8000f8e0207 */
[----:B--2---:R-:W-:-:S05]  /*1b90*/  IMAD.WIDE R2, R3, 0x4, R4 ;  /* 0x0000000403027825 */ /* 0x004fca00078e0204 */
[----:B------:R-:W-:Y:S01]  /*1ba0*/  STG.E desc[UR4][R2.64], RZ ;  /* 0x000000ff02007986 */ /* 0x000fe2000c101904 */
[----:B------:R-:W-:Y:S05]  /*1bb0*/  EXIT ;  /* 0x000000000000794d */ /* 0x000fea0003800000 */
.L_x_2428:
        /* <DEDUP_REMOVED lines=12> */
.L_x_3736:


//--------------------- .text._ZN7cutlass13device_kernelIN5flash11enable_sm90INS1_16FlashAttnBwdSm90INS1_25CollectiveMainloopBwdSm90ILi2ELi2ELi2EN4cute5tupleIJNS5_1CILi1EEES8_S8_EEENS6_IJNS7_ILi96EEENS7_ILi128EEENS7_ILi64EEEEEENS_6half_tEfNS_4arch4Sm90ELb1ELb0ELb1ELb0ELb0ELb1ELb0ELb1ELi2ELi1ELi2ELi2ELb0EEENS1_21CollectiveEpilogueBwdISD_SE_SG_Li256ELb0ELb0ELi1EEENS1_25SingleTileBwdLPTSchedulerILb0ELi128ELb0EEEEEEEEEvNT_6ParamsE --------------------------
	.section	.text._ZN7cutlass13device_kernelIN5flash11enable_sm90INS1_16FlashAttnBwdSm90INS1_25CollectiveMainloopBwdSm90ILi2ELi2ELi2EN4cute5tupleIJNS5_1CILi1EEES8_S8_EEENS6_IJNS7_ILi96EEENS7_ILi128EEENS7_ILi64EEEEEENS_6half_tEfNS_4arch4Sm90ELb1ELb0ELb1ELb0ELb0ELb1ELb0ELb1ELi2ELi1ELi2ELi2ELb0EEENS1_21CollectiveEpilogueBwdISD_SE_SG_Li256ELb0ELb0ELi1EEENS1_25SingleTileBwdLPTSchedulerILb0ELi128ELb0EEEEEEEEEvNT_6ParamsE,"ax",@progbits
	.align	128
.text._ZN7cutlass13device_kernelIN5flash11enable_sm90INS1_16FlashAttnBwdSm90INS1_25CollectiveMainloopBwdSm90ILi2ELi2ELi2EN4cute5tupleIJNS5_1CILi1EEES8_S8_EEENS6_IJNS7_ILi96EEENS7_ILi128EEENS7_ILi64EEEEEENS_6half_tEfNS_4arch4Sm90ELb1ELb0ELb1ELb0ELb0ELb1ELb0ELb1ELi2ELi1ELi2ELi2ELb0EEENS1_21CollectiveEpilogueBwdISD_SE_SG_Li256ELb0ELb0ELi1EEENS1_25SingleTileBwdLPTSchedulerILb0ELi128ELb0EEEEEEEEEvNT_6ParamsE:
        .type           _ZN7cutlass13device_kernelIN5flash11enable_sm90INS1_16FlashAttnBwdSm90INS1_25CollectiveMainloopBwdSm90ILi2ELi2ELi2EN4cute5tupleIJNS5_1CILi1EEES8_S8_EEENS6_IJNS7_ILi96EEENS7_ILi128EEENS7_ILi64EEEEEENS_6half_tEfNS_4arch4Sm90ELb1ELb0ELb1ELb0ELb0ELb1ELb0ELb1ELi2ELi1ELi2ELi2ELb0EEENS1_21CollectiveEpilogueBwdISD_SE_SG_Li256ELb0ELb0ELi1EEENS1_25SingleTileBwdLPTSchedulerILb0ELi128ELb0EEEEEEEEEvNT_6ParamsE,@function
        .size           _ZN7cutlass13device_kernelIN5flash11enable_sm90INS1_16FlashAttnBwdSm90INS1_25CollectiveMainloopBwdSm90ILi2ELi2ELi2EN4cute5tupleIJNS5_1CILi1EEES8_S8_EEENS6_IJNS7_ILi96EEENS7_ILi128EEENS7_ILi64EEEEEENS_6half_tEfNS_4arch4Sm90ELb1ELb0ELb1ELb0ELb0ELb1ELb0ELb1ELi2ELi1ELi2ELi2ELb0EEENS1_21CollectiveEpilogueBwdISD_SE_SG_Li256ELb0ELb0ELi1EEENS1_25SingleTileBwdLPTSchedulerILb0ELi128ELb0EEEEEEEEEvNT_6ParamsE,(.L_x_3737 - _ZN7cutlass13device_kernelIN5flash11enable_sm90INS1_16FlashAttnBwdSm90INS1_25CollectiveMainloopBwdSm90ILi2ELi2ELi2EN4cute5tupleIJNS5_1CILi1EEES8_S8_EEENS6_IJNS7_ILi96EEENS7_ILi128EEENS7_ILi64EEEEEENS_6half_tEfNS_4arch4Sm90ELb1ELb0ELb1ELb0ELb0ELb1ELb0ELb1ELi2ELi1ELi2ELi2ELb0EEENS1_21CollectiveEpilogueBwdISD_SE_SG_Li256ELb0ELb0ELi1EEENS1_25SingleTileBwdLPTSchedulerILb0ELi128ELb0EEEEEEEEEvNT_6ParamsE)
        .other          _ZN7cutlass13device_kernelIN5flash11enable_sm90INS1_16FlashAttnBwdSm90INS1_25CollectiveMainloopBwdSm90ILi2ELi2ELi2EN4cute5tupleIJNS5_1CILi1EEES8_S8_EEENS6_IJNS7_ILi96EEENS7_ILi128EEENS7_ILi64EEEEEENS_6half_tEfNS_4arch4Sm90ELb1ELb0ELb1ELb0ELb0ELb1ELb0ELb1ELi2ELi1ELi2ELi2ELb0EEENS1_21CollectiveEpilogueBwdISD_SE_SG_Li256ELb0ELb0ELi1EEENS1_25SingleTileBwdLPTSchedulerILb0ELi128ELb0EEEEEEEEEvNT_6ParamsE,@"STO_CUDA_ENTRY STV_DEFAULT"
_ZN7cutlass13device_kernelIN5flash11enable_sm90INS1_16FlashAttnBwdSm90INS1_25CollectiveMainloopBwdSm90ILi2ELi2ELi2EN4cute5tupleIJNS5_1CILi1EEES8_S8_EEENS6_IJNS7_ILi96EEENS7_ILi128EEENS7_ILi64EEEEEENS_6half_tEfNS_4arch4Sm90ELb1ELb0ELb1ELb0ELb0ELb1ELb0ELb1ELi2ELi1ELi2ELi2ELb0EEENS1_21CollectiveEpilogueBwdISD_SE_SG_Li256ELb0ELb0ELi1EEENS1_25SingleTileBwdLPTSchedulerILb0ELi128ELb0EEEEEEEEEvNT_6ParamsE:
        /* <DEDUP_REMOVED lines=29> */
.L_x_2430:
[----:B------:R-:W-:Y:S05]  /*01d0*/  BSYNC B0 ;  /* 0x0000000000007941 */ /* 0x000fea0003800000 */
.L_x_2429:
        /* <DEDUP_REMOVED lines=34> */
.L_x_2431:
        /* <DEDUP_REMOVED lines=22> */
.L_x_2432:
[----:B---3--:R-:W-:Y:S01]  /*0560*/  ISETP.NE.AND P0, PT, R2, RZ, PT ;  /* 0x000000ff0200720c */ /* 0x008fe20003f05270 */
[----:B------:R-:W-:Y:S01]  /*0570*/  IMAD.MOV.U32 R2, RZ, RZ, 0x1 ;  /* 0x00000001ff027424 */ /* 0x000fe200078e00ff */
[----:B------:R-:W-:Y:S01]  /*0580*/  NOP ;  /* 0x0000000000007918 */ /* 0x000fe20000000000 */
[----:B------:R-:W-:Y:S03]  /*0590*/  BSSY B6, `(.L_x_2433) ;  /* 0x0000db8000067945 */ /* 0x000fe60003800000 */
[----:B------:R-:W-:-:S05]  /*05a0*/  SEL R2, R2, 0x2, !P0 ;  /* 0x0000000202027807 */ /* 0x000fca0004000000 */
[----:B------:R3:W-:Y:S01]  /*05b0*/  STL [R1+0xc], R2 ;  /* 0x00000c0201007387 */ /* 0x0007e20000100800 */
[----:B-12-4-:R-:W-:Y:S06]  /*05c0*/  BAR.SYNC.DEFER_BLOCKING 0x0 ;  /* 0x0000000000007b1d */ /* 0x016fec0000010000 */
[----:B------:R-:W-:Y:S05]  /*05d0*/  @!P0 BRA `(.L_x_2434) ;  /* 0x000000ac00608947 */ /* 0x000fea0003800000 */
.L_x_2435:
[----:B------:R-:W-:-:S08]  /*05e0*/  NOP ;  /* 0x0000000000007918 */ /* 0x000fd00000000000 */
[----:B------:R-:W1:Y:S02]  /*05f0*/  USETMAXREG.TRY_ALLOC.CTAPOOL UP0, 0xf0 ;  /* 0x000000f0000079c8 */ /* 0x000e640008000600 */
[----:B-1----:R-:W-:-:S13]  /*0600*/  PLOP3.LUT P0, PT, PT, PT, UP0, 0x80, 0x0 ;  /* 0x000000000000781c */ /* 0x002fda0003f0f008 */
[----:B------:R-:W-:Y:S05]  /*0610*/  @!P0 BRA `(.L_x_2435) ;  /* 0xfffffffc00f08947 */ /* 0x000fea000383ffff */
[----:B------:R-:W-:Y:S01]  /*0620*/  LOP3.LUT R0, R0, 0x3, RZ, 0xc0, !PT ;  /* 0x0000000300007812 */ /* 0x000fe200078ec0ff */
[----:B---3--:R-:W1:Y:S01]  /*0630*/  S2R R2, SR_TID.X ;  /* 0x0000000000027919 */ /* 0x008e620000002100 */
[----:B------:R-:W2:Y:S01]  /*0640*/  S2UR UR7, SR_CTAID.X ;  /* 0x00000000000779c3 */ /* 0x000ea20000002500 */
[----:B------:R-:W-:Y:S02]  /*0650*/  ULDC UR8, c[0x0][0xb50] ;  /* 0x0002d40000087ab9 */ /* 0x000fe40000000800 */
[----:B------:R-:W-:Y:S01]  /*0660*/  UISETP.NE.AND UP0, UPT, UR8, 0x1, UPT ;  /* 0x000000010800788c */ /* 0x000fe2000bf05270 */
[----:B------:R-:W3:Y:S04]  /*0670*/  SHFL.IDX PT, R0, R0, RZ, 0x1f ;  /* 0x00001fff00007589 */ /* 0x000ee800000e0000 */
[----:B------:R-:W4:Y:S06]  /*0680*/  LDC R3, c[0x0][0xb68] ;  /* 0x0002da00ff037b82 */ /* 0x000f2c0000000800 */
[----:B------:R-:W-:Y:S01]  /*0690*/  @UP0 ULDC UR4, c[0x0][0xb54] ;  /* 0x0002d50000040ab9 */ /* 0x000fe20000000800 */
[----:B------:R-:W-:Y:S01]  /*06a0*/  @UP0 ULDC UR9, c[0x0][0xb58] ;  /* 0x0002d60000090ab9 */ /* 0x000fe20000000800 */
[----:B--2---:R-:W-:-:S02]  /*06b0*/  UIMAD.WIDE.U32 UR4, UR7, UR4, URZ ;  /* 0x00000004070472a5 */ /* 0x004fc4000f8e003f */
[----:B------:R-:W-:Y:S01]  /*06c0*/  UMOV UR6, UR7 ;  /* 0x0000000700067c82 */ /* 0x000fe20008000000 */
[----:B---3--:R-:W-:Y:S01]  /*06d0*/  ISETP.NE.AND P0, PT, R0, RZ, PT ;  /* 0x000000ff0000720c */ /* 0x008fe20003f05270 */
[----:B------:R-:W-:Y:S01]  /*06e0*/  @UP0 USHF.R.U32.HI UR6, URZ, UR9, UR5 ;  /* 0x000000093f060299 */ /* 0x000fe20008011605 */
[----:B-1----:R-:W-:-:S03]  /*06f0*/  SHF.R.U32.HI R2, RZ, 0x7, R2 ;  /* 0x00000007ff027819 */ /* 0x002fc60000011602 */
[----:B------:R-:W-:-:S04]  /*0700*/  UIADD3 UR4, -UR6, URZ, URZ ;  /* 0x0000003f06047290 */ /* 0x000fc8000fffe13f */
[----:B------:R-:W-:-:S04]  /*0710*/  UIMAD UR10, UR8, UR4, UR7 ;  /* 0x00000004080a72a4 */ /* 0x000fc8000f8e0207 */
[----:B------:R-:W-:-:S05]  /*0720*/  @!P0 IADD3 R2, R2, 0x9, RZ ;  /* 0x0000000902028810 */ /* 0x000fca0007ffe0ff */
[----:B------:R1:W-:Y:S06]  /*0730*/  @!P0 BAR.ARV R2, 0xa0 ;  /* 0x000280020000851d */ /* 0x0003ec0000002000 */
[----:B----4-:R-:W-:-:S13]  /*0740*/  ISETP.LE.AND P0, PT, R3, UR6, PT ;  /* 0x0000000603007c0c */ /* 0x010fda000bf03270 */
[----:B-1----:R-:W-:Y:S05]  /*0750*/  @!P0 BRA `(.L_x_2436) ;  /* 0x0000000000208947 */ /* 0x002fea0003800000 */
[----:B------:R-:W-:Y:S01]  /*0760*/  ULDC UR7, c[0x0][0xb5c] ;  /* 0x0002d70000077ab9 */ /* 0x000fe20000000800 */
[----:B------:R-:W-:Y:S01]  /*0770*/  UMOV UR36, UR10 ;  /* 0x0000000a00247c82 */ /* 0x000fe20008000000 */
[----:B------:R-:W-:-:S11]  /*0780*/  UISETP.NE.AND UP0, UPT, UR7, 0x1, UPT ;  /* 0x000000010700788c */ /* 0x000fd6000bf05270 */
[----:B------:R-:W-:Y:S02]  /*0790*/  @UP0 ULDC.64 UR8, c[0x0][0xb60] ;  /* 0x0002d80000080ab9 */ /* 0x000fe40000000a00 */
[----:B------:R-:W-:-:S04]  /*07a0*/  UIMAD.WIDE.U32 UR4, UR10, UR8, URZ ;  /* 0x000000080a0472a5 */ /* 0x000fc8000f8e003f */
[----:B------:R-:W-:-:S04]  /*07b0*/  @UP0 USHF.R.U32.HI UR36, URZ, UR9, UR5 ;  /* 0x000000093f240299 */ /* 0x000fc80008011605 */
[----:B------:R-:W-:Y:S01]  /*07c0*/  UIMAD UR4, UR36, UR7, URZ ;  /* 0x00000007240472a4 */ /* 0x000fe2000f8e023f */
[----:B------:R-:W-:Y:S11]  /*07d0*/  BRA `(.L_x_2437) ;  /* 0x00000000001c7947 */ /* 0x000ff60003800000 */
.L_x_2436:
[----:B------:R-:W-:Y:S01]  /*07e0*/  ULDC UR7, c[0x0][0xb44] ;  /* 0x0002d10000077ab9 */ /* 0x000fe20000000800 */
[----:B------:R-:W-:Y:S01]  /*07f0*/  UMOV UR36, UR10 ;  /* 0x0000000a00247c82 */ /* 0x000fe20008000000 */
[----:B------:R-:W-:-:S11]  /*0800*/  UISETP.NE.AND UP0, UPT, UR7, 0x1, UPT ;  /* 0x000000010700788c */ /* 0x000fd6000bf05270 */
[----:B------:R-:W-:Y:S02]  /*0810*/  @UP0 ULDC.64 UR8, c[0x0][0xb48] ;  /* 0x0002d20000080ab9 */ /* 0x000fe40000000a00 */
[----:B------:R-:W-:-:S04]  /*0820*/  UIMAD.WIDE.U32 UR4, UR10, UR8, URZ ;  /* 0x000000080a0472a5 */ /* 0x000fc8000f8e003f */
[----:B------:R-:W-:-:S04]  /*0830*/  @UP0 USHF.R.U32.HI UR36, URZ, UR9, UR5 ;  /* 0x000000093f240299 */ /* 0x000fc80008011605 */
[----:B------:R-:W-:-:S12]  /*0840*/  UIMAD UR4, UR36, UR7, URZ ;  /* 0x00000007240472a4 */ /* 0x000fd8000f8e023f */
.L_x_2437:
[----:B------:R-:W-:Y:S01]  /*0850*/  ULDC UR43, c[0x0][0xb38] ;  /* 0x0002ce00002b7ab9 */ /* 0x000fe20000000800 */
[----:B------:R-:W-:Y:S02]  /*0860*/  UIADD3 UR4, UR10, -UR4, URZ ;  /* 0x800000040a047290 */ /* 0x000fe4000fffe03f */
[----:B------:R-:W-:Y:S01]  /*0870*/  UISETP.NE.AND UP0, UPT, UR43, 0x1, UPT ;  /* 0x000000012b00788c */ /* 0x000fe2000bf05270 */
[----:B------:R-:W-:Y:S02]  /*0880*/  ULDC UR5, c[0x0][0xb44] ;  /* 0x0002d10000057ab9 */ /* 0x000fe40000000800 */
[----:B------:R-:W-:-:S08]  /*0890*/  UIMAD UR6, UR6, UR5, UR4 ;  /* 0x00000005060672a4 */ /* 0x000fd0000f8e0204 */
[----:B------:R-:W-:Y:S01]  /*08a0*/  @UP0 ULDC UR4, c[0x0][0xb3c] ;  /* 0x0002cf0000040ab9 */ /* 0x000fe20000000800 */
[----:B------:R-:W-:Y:S01]  /*08b0*/  @UP0 ULDC UR7, c[0x0][0xb40] ;  /* 0x0002d00000070ab9 */ /* 0x000fe20000000800 */
[----:B------:R-:W-:Y:S02]  /*08c0*/  UIMAD.WIDE.U32 UR4, UR6, UR4, URZ ;  /* 0x00000004060472a5 */ /* 0x000fe4000f8e003f */
[----:B------:R-:W-:Y:S02]  /*08d0*/  UMOV UR44, UR6 ;  /* 0x00000006002c7c82 */ /* 0x000fe40008000000 */
[----:B------:R-:W-:-:S04]  /*08e0*/  @UP0 USHF.R.U32.HI UR44, URZ, UR7, UR5 ;  /* 0x000000073f2c0299 */ /* 0x000fc80008011605 */
[----:B------:R-:W-:Y:S02]  /*08f0*/  UIADD3 UR4, -UR44, URZ, URZ ;  /* 0x0000003f2c047290 */ /* 0x000fe4000fffe13f */
[----:B------:R-:W-:Y:S02]  /*0900*/  ISETP.LE.AND P0, PT, RZ, UR44, PT ;  /* 0x0000002cff007c0c */ /* 0x000fe4000bf03270 */
[----:B------:R-:W-:-:S11]  /*0910*/  UIMAD UR43, UR43, UR4, UR6 ;  /* 0x000000042b2b72a4 */ /* 0x000fd6000f8e0206 */
[----:B------:R-:W-:Y:S05]  /*0920*/  @!P0 BRA `(.L_x_2438) ;  /* 0x000000d400f88947 */ /* 0x000fea0003800000 */
[----:B------:R-:W-:Y:S01]  /*0930*/  ULDC UR5, c[0x0][0x280] ;  /* 0x0000a00000057ab9 */ /* 0x000fe20000000800 */
[----:B------:R-:W-:Y:S01]  /*0940*/  ULDC UR6, c[0x0][0x290] ;  /* 0x0000a40000067ab9 */ /* 0x000fe20000000800 */
[----:B------:R-:W-:Y:S01]  /*0950*/  ULEA UR4, UR36, UR5, 0x7 ;  /* 0x0000000524047291 */ /* 0x000fe2000f8e383f */
[----:B------:R-:W-:Y:S01]  /*0960*/  PLOP3.LUT P0, PT, PT, PT, PT, 0x80, 0x0 ;  /* 0x000000000000781c */ /* 0x000fe20003f0f070 */
[----:B------:R-:W-:Y:S01]  /*0970*/  ULDC UR7, c[0x0][0x74c] ;  /* 0x0001d30000077ab9 */ /* 0x000fe20000000800 */
[----:B------:R-:W-:Y:S01]  /*0980*/  CS2R R150, SRZ ;  /* 0x0000000000967805 */ /* 0x000fe2000001ff00 */
[----:B------:R-:W-:Y:S01]  /*0990*/  UIADD3 UR6, -UR7, UR4, -UR6 ;  /* 0x0000000407067290 */ /* 0x000fe2000fffe906 */
[----:B------:R-:W-:Y:S01]  /*09a0*/  CS2R R148, SRZ ;  /* 0x0000000000947805 */ /* 0x000fe2000001ff00 */
[----:B------:R-:W-:Y:S01]  /*09b0*/  UIADD3 UR4, UR5, 0x5f, URZ ;  /* 0x0000005f05047890 */ /* 0x000fe2000fffe03f */
[----:B------:R-:W-:Y:S01]  /*09c0*/  CS2R R146, SRZ ;  /* 0x0000000000927805 */ /* 0x000fe2000001ff00 */
[----:B------:R-:W-:Y:S01]  /*09d0*/  UIMAD.WIDE UR6, UR6, 0x2aaaaaab, URZ ;  /* 0x2aaaaaab060678a5 */ /* 0x000fe2000f8e023f */
[----:B------:R-:W-:Y:S01]  /*09e0*/  CS2R R144, SRZ ;  /* 0x0000000000907805 */ /* 0x000fe2000001ff00 */
[----:B------:R-:W-:Y:S01]  /*09f0*/  UIMAD.WIDE UR4, UR4, 0x2aaaaaab, URZ ;  /* 0x2aaaaaab040478a5 */ /* 0x000fe2000f8e023f */
[----:B------:R-:W-:Y:S01]  /*0a00*/  CS2R R142, SRZ ;  /* 0x00000000008e7805 */ /* 0x000fe2000001ff00 */
[----:B------:R-:W-:Y:S01]  /*0a10*/  USHF.R.U32.HI UR6, URZ, 0x1f, UR7 ;  /* 0x0000001f3f067899 */ /* 0x000fe20008011607 */
[----:B------:R-:W-:Y:S01]  /*0a20*/  CS2R R140, SRZ ;  /* 0x00000000008c7805 */ /* 0x000fe2000001ff00 */
[----:B------:R-:W-:Y:S01]  /*0a30*/  USHF.R.U32.HI UR37, URZ, 0x1f, UR5 ;  /* 0x0000001f3f257899 */ /* 0x000fe20008011605 */
[----:B------:R-:W-:Y:S01]  /*0a40*/  CS2R R138, SRZ ;  /* 0x00000000008a7805 */ /* 0x000fe2000001ff00 */
[----:B------:R-:W-:Y:S01]  /*0a50*/  ULEA.HI.SX32 UR6, UR7, UR6, 0x1c ;  /* 0x0000000607067291 */ /* 0x000fe2000f8fe23f */
[----:B------:R-:W-:Y:S01]  /*0a60*/  CS2R R136, SRZ ;  /* 0x0000000000887805 */ /* 0x000fe2000001ff00 */
[----:B------:R-:W-:Y:S01]  /*0a70*/  ULEA.HI.SX32 UR37, UR5, UR37, 0x1c ;  /* 0x0000002505257291 */ /* 0x000fe2000f8fe23f */
[----:B------:R-:W-:-:S02]  /*0a80*/  CS2R R134, SRZ ;  /* 0x0000000000867805 */ /* 0x000fc4000001ff00 */
[----:B------:R-:W-:Y:S02]  /*0a90*/  CS2R R132, SRZ ;  /* 0x0000000000847805 */ /* 0x000fe4000001ff00 */
[----:B------:R-:W-:Y:S02]  /*0aa0*/  CS2R R130, SRZ ;  /* 0x0000000000827805 */ /* 0x000fe4000001ff00 */
[----:B------:R-:W-:Y:S02]  /*0ab0*/  VIMNMX R16, RZ, UR6, !PT ;  /* 0x00000006ff107c48 */ /* 0x000fe4000ffe0100 */
[----:B------:R-:W-:Y:S02]  /*0ac0*/  CS2R R128, SRZ ;  /* 0x0000000000807805 */ /* 0x000fe4000001ff00 */
[----:B------:R-:W-:Y:S02]  /*0ad0*/  CS2R R126, SRZ ;  /* 0x00000000007e7805 */ /* 0x000fe4000001ff00 */
[----:B------:R-:W-:-:S02]  /*0ae0*/  CS2R R124, SRZ ;  /* 0x00000000007c7805 */ /* 0x000fc4000001ff00 */
[----:B------:R-:W-:Y:S02]  /*0af0*/  ISETP.LT.AND P1, PT, R16, UR37, PT ;  /* 0x0000002510007c0c */ /* 0x000fe4000bf21270 */
        /* <DEDUP_REMOVED lines=18> */
[----:B------:R-:W-:Y:S06]  /*0c20*/  @!P1 BRA `(.L_x_2439) ;  /* 0x0000009000009947 */ /* 0x000fec0003800000 */
        /* <DEDUP_REMOVED lines=21> */
.L_x_2441:
        /* <DEDUP_REMOVED lines=15> */
.L_x_2440:
        /* <DEDUP_REMOVED lines=22> */
.L_x_2443:
        /* <DEDUP_REMOVED lines=15> */
.L_x_2442:
[----:B------:R-:W-:Y:S01]  /*10c0*/  SHF.R.S32.HI R7, RZ, 0x1f, R18 ;  /* 0x0000001fff077819 */ /* 0x000fe20000011412 */
[----:B------:R-:W-:-:S03]  /*10d0*/  UMOV UR4, 0xffffffff ;  /* 0xffffffff00047882 */ /* 0x000fc60000000000 */
[----:B------:R-:W-:-:S04]  /*10e0*/  LEA.HI R0, R7, R18, RZ, 0x7 ;  /* 0x0000001207007211 */ /* 0x000fc800078f38ff */
[----:B------:R-:W-:Y:S01]  /*10f0*/  SHF.R.S32.HI R13, RZ, 0x7, R0 ;  /* 0x00000007ff0d7819 */ /* 0x000fe20000011400 */
[----:B------:R-:W-:Y:S06]  /*1100*/  BRA.DIV UR4, `(.L_x_2444) ;  /* 0x000000d204087947 */ /* 0x000fec000b800000 */
[----:B------:R1:W2:Y:S02]  /*1110*/  SHFL.IDX PT, R14, R13, RZ, 0x1f ;  /* 0x00001fff0d0e7589 */ /* 0x0002a400000e0000 */
.L_x_2547:
[----:B------:R-:W-:Y:S01]  /*1120*/  SHF.L.U32 R2, RZ, 0x1f, RZ ;  /* 0x0000001fff027819 */ /* 0x000fe200000006ff */
[----:B------:R-:W3:Y:S01]  /*1130*/  LDC R10, c[0x0][0x74c] ;  /* 0x0001d300ff0a7b82 */ /* 0x000ee20000000800 */
[----:B------:R-:W-:Y:S02]  /*1140*/  SHF.L.U32 R3, R18, 0x6, RZ ;  /* 0x0000000612037819 */ /* 0x000fe400000006ff */
[----:B------:R-:W4:Y:S02]  /*1150*/  SYNCS.PHASECHK.TRANS64.TRYWAIT P0, [R17+URZ+0x26800], R2 ;  /* 0x02680002110075a7 */ /* 0x000f24000800017f */
[----:B----4-:R-:W-:Y:S05]  /*1160*/  @P0 BRA `(.L_x_2445) ;  /* 0x0000000000080947 */ /* 0x010fea0003800000 */
[----:B------:R-:W4:Y:S02]  /*1170*/  SYNCS.PHASECHK.TRANS64.TRYWAIT P0, [R17+URZ+0x26800], R2 ;  /* 0x02680002110075a7 */ /* 0x000f24000800017f */
[----:B----4-:R-:W-:Y:S05]  /*1180*/  @!P0 BRA `(.L_x_2446) ;  /* 0x000000d000048947 */ /* 0x010fea0003800000 */
.L_x_2445:
[CC--:B------:R-:W-:Y:S01]  /*1190*/  LEA.HI R8, R7.reuse, R18.reuse, RZ, 0x5 ;  /* 0x0000001207087211 */ /* 0x0c0fe200078f28ff */
[----:B------:R-:W-:Y:S01]  /*11a0*/  ULDC UR4, c[0x0][0x280] ;  /* 0x0000a00000047ab9 */ /* 0x000fe20000000800 */
[----:B------:R-:W-:Y:S01]  /*11b0*/  ULDC UR5, c[0x0][0x290] ;  /* 0x0000a40000057ab9 */ /* 0x000fe20000000800 */
[----:B------:R-:W-:Y:S01]  /*11c0*/  LEA.HI R5, R7, R18, RZ, 0x4 ;  /* 0x0000001207057211 */ /* 0x000fe200078f20ff */
[----:B------:R-:W-:Y:S01]  /*11d0*/  UIADD3 UR4, -UR5, 0x7f, UR4 ;  /* 0x0000007f05047890 */ /* 0x000fe2000fffe104 */
[----:B----4-:R-:W-:Y:S02]  /*11e0*/  SHF.R.S32.HI R2, RZ, 0x5, R8 ;  /* 0x00000005ff027819 */ /* 0x010fe40000011408 */
[----:B------:R-:W-:Y:S02]  /*11f0*/  CS2R R150, SRZ ;  /* 0x0000000000967805 */ /* 0x000fe4000001ff00 */
[----:B------:R-:W-:Y:S01]  /*1200*/  SHF.R.S32.HI R6, RZ, 0x4, R5 ;  /* 0x00000004ff067819 */ /* 0x000fe20000011405 */
[----:B------:R-:W-:Y:S01]  /*1210*/  ULEA UR4, UR36, UR4, 0x7 ;  /* 0x0000000424047291 */ /* 0x000fe2000f8e383f */
[----:B------:R-:W-:Y:S01]  /*1220*/  LOP3.LUT R3, R3, 0x1c0, RZ, 0xc0, !PT ;  /* 0x000001c003037812 */ /* 0x000fe200078ec0ff */
[----:B------:R-:W-:Y:S01]  /*1230*/  IMAD.SHL.U32 R4, R2, 0x10, RZ ;  /* 0x0000001002047824 */ /* 0x000fe200078e00ff */
[----:B------:R-:W-:-:S02]  /*1240*/  LEA.HI R9, R5, R6, RZ, 0x1 ;  /* 0x0000000605097211 */ /* 0x000fc400078f08ff */
[----:B------:R-:W-:Y:S02]  /*1250*/  CS2R R148, SRZ ;  /* 0x0000000000947805 */ /* 0x000fe4000001ff00 */
[----:B------:R-:W-:Y:S02]  /*1260*/  LEA.HI R2, R7, R18, RZ, 0x3 ;  /* 0x0000001207027211 */ /* 0x000fe400078f18ff */
[----:B------:R-:W-:Y:S02]  /*1270*/  CS2R R146, SRZ ;  /* 0x0000000000927805 */ /* 0x000fe4000001ff00 */
[----:B------:R-:W-:Y:S02]  /*1280*/  LOP3.LUT R5, R3, 0x30, R4, 0xf8, !PT ;  /* 0x0000003003057812 */ /* 0x000fe400078ef804 */
[----:B------:R-:W-:Y:S02]  /*1290*/  CS2R R144, SRZ ;  /* 0x0000000000907805 */ /* 0x000fe4000001ff00 */
[----:B---3--:R-:W-:-:S02]  /*12a0*/  IADD3 R4, -R10, UR4, RZ ;  /* 0x000000040a047c10 */ /* 0x008fc4000fffe1ff */
[----:B------:R-:W-:Y:S02]  /*12b0*/  CS2R R142, SRZ ;  /* 0x00000000008e7805 */ /* 0x000fe4000001ff00 */
[----:B------:R-:W-:Y:S02]  /*12c0*/  LOP3.LUT R5, R5, 0x8, R2, 0xf8, !PT ;  /* 0x0000000805057812 */ /* 0x000fe400078ef802 */
[----:B------:R-:W-:Y:S02]  /*12d0*/  CS2R R140, SRZ ;  /* 0x00000000008c7805 */ /* 0x000fe4000001ff00 */
[----:B--2---:R-:W-:Y:S01]  /*12e0*/  LEA.HI R2, R14, R14, RZ, 0x1 ;  /* 0x0000000e0e027211 */ /* 0x004fe200078f08ff */
[----:B------:R-:W-:Y:S01]  /*12f0*/  IMAD.HI R10, R4, 0x2aaaaaab, RZ ;  /* 0x2aaaaaab040a7827 */ /* 0x000fe200078e02ff */
[----:B------:R-:W-:Y:S02]  /*1300*/  SHF.R.U32.HI R4, RZ, 0x3, R3 ;  /* 0x00000003ff047819 */ /* 0x000fe40000011603 */
[----:B------:R-:W-:-:S02]  /*1310*/  CS2R R138, SRZ ;  /* 0x00000000008a7805 */ /* 0x000fc4000001ff00 */
[----:B------:R-:W-:Y:S02]  /*1320*/  LOP3.LUT R9, R9, 0x7ffffe, RZ, 0xc0, !PT ;  /* 0x007ffffe09097812 */ /* 0x000fe400078ec0ff */
[----:B------:R-:W-:Y:S02]  /*1330*/  CS2R R136, SRZ ;  /* 0x0000000000887805 */ /* 0x000fe4000001ff00 */
[----:B------:R-:W-:Y:S02]  /*1340*/  SHF.R.U32.HI R3, RZ, 0x1f, R10 ;  /* 0x0000001fff037819 */ /* 0x000fe4000001160a */
[----:B------:R-:W-:Y:S02]  /*1350*/  CS2R R134, SRZ ;  /* 0x0000000000867805 */ /* 0x000fe4000001ff00 */
[----:B------:R-:W-:Y:S01]  /*1360*/  LOP3.LUT R4, R5, R4, RZ, 0x3c, !PT ;  /* 0x0000000405047212 */ /* 0x000fe200078e3cff */
[----:B------:R-:W-:Y:S01]  /*1370*/  IMAD.IADD R6, R6, 0x1, -R9 ;  /* 0x0000000106067824 */ /* 0x000fe200078e0a09 */
[----:B------:R-:W-:-:S02]  /*1380*/  LOP3.LUT R5, R2, 0xfffffffe, RZ, 0xc0, !PT ;  /* 0xfffffffe02057812 */ /* 0x000fc400078ec0ff */
[----:B------:R-:W-:Y:S02]  /*1390*/  CS2R R132, SRZ ;  /* 0x0000000000847805 */ /* 0x000fe4000001ff00 */
[----:B------:R-:W-:Y:S01]  /*13a0*/  LEA.HI.SX32 R3, R10, R3, 0x1c ;  /* 0x000000030a037211 */ /* 0x000fe200078fe2ff */
[----:B------:R-:W-:Y:S01]  /*13b0*/  IMAD R9, R13, 0xc, R6 ;  /* 0x0000000c0d097824 */ /* 0x000fe200078e0206 */
[----:B------:R-:W-:Y:S01]  /*13c0*/  MOV R2, UR37 ;  /* 0x0000002500027c02 */ /* 0x000fe20008000f00 */
[----:B------:R-:W-:Y:S01]  /*13d0*/  IMAD.IADD R5, R14, 0x1, -R5 ;  /* 0x000000010e057824 */ /* 0x000fe200078e0a05 */
[----:B------:R-:W-:Y:S01]  /*13e0*/  CS2R R130, SRZ ;  /* 0x0000000000827805 */ /* 0x000fe2000001ff00 */
[----:B------:R-:W-:Y:S01]  /*13f0*/  IMAD.U32 R4, R9, 0x200, R4 ;  /* 0x0000020009047824 */ /* 0x000fe200078e0004 */
[----:B------:R-:W-:Y:S02]  /*1400*/  VIADDMNMX R237, R3, 0x1, R2, PT ;  /* 0x0000000103ed7846 */ /* 0x000fe40003800102 */
[----:B------:R-:W-:-:S02]  /*1410*/  CS2R R128, SRZ ;  /* 0x0000000000807805 */ /* 0x000fc4000001ff00 */
[----:B------:R-:W-:Y:S02]  /*1420*/  LOP3.LUT R3, R0, 0xffffff80, RZ, 0xc0, !PT ;  /* 0xffffff8000037812 */ /* 0x000fe400078ec0ff */
[----:B------:R-:W-:Y:S01]  /*1430*/  CS2R R126, SRZ ;  /* 0x00000000007e7805 */ /* 0x000fe2000001ff00 */
[----:B------:R2:W-:Y:S01]  /*1440*/  STL [R1+0x18], R4 ;  /* 0x0000180401007387 */ /* 0x0005e20000100800 */
[----:B------:R-:W-:Y:S02]  /*1450*/  ISETP.GE.AND P0, PT, R16, R237, PT ;  /* 0x000000ed1000720c */ /* 0x000fe40003f06270 */
[----:B------:R-:W-:Y:S01]  /*1460*/  CS2R R124, SRZ ;  /* 0x00000000007c7805 */ /* 0x000fe2000001ff00 */
[----:B------:R-:W-:Y:S01]  /*1470*/  IMAD.IADD R6, R18, 0x1, -R3 ;  /* 0x0000000112067824 */ /* 0x000fe200078e0a03 */
[----:B------:R-:W-:Y:S02]  /*1480*/  MOV R0, RZ ;  /* 0x000000ff00007202 */ /* 0x000fe40000000f00 */
[----:B------:R-:W-:-:S02]  /*1490*/  CS2R R122, SRZ ;  /* 0x00000000007a7805 */ /* 0x000fc4000001ff00 */
[----:B------:R-:W-:Y:S01]  /*14a0*/  CS2R R120, SRZ ;  /* 0x0000000000787805 */ /* 0x000fe2000001ff00 */
[--C-:B------:R-:W-:Y:S01]  /*14b0*/  IMAD R2, R13, 0x300, R6.reuse ;  /* 0x000003000d027824 */ /* 0x100fe200078e0206 */
[----:B------:R-:W-:Y:S02]  /*14c0*/  SHF.R.S32.HI R11, RZ, 0x1f, R6 ;  /* 0x0000001fff0b7819 */ /* 0x000fe40000011406 */
[----:B------:R-:W-:Y:S01]  /*14d0*/  CS2R R182, SRZ ;  /* 0x0000000000b67805 */ /* 0x000fe2000001ff00 */
[----:B--2---:R-:W-:Y:S01]  /*14e0*/  IMAD.MOV.U32 R4, RZ, RZ, RZ ;  /* 0x000000ffff047224 */ /* 0x004fe200078e00ff */
[----:B------:R-:W-:Y:S02]  /*14f0*/  CS2R R180, SRZ ;  /* 0x0000000000b47805 */ /* 0x000fe4000001ff00 */
[----:B------:R-:W-:Y:S01]  /*1500*/  LEA.HI R10, R11, R6, RZ, 0x2 ;  /* 0x000000060b0a7211 */ /* 0x000fe200078f10ff */
[----:B------:R2:W-:Y:S01]  /*1510*/  STL [R1+0x1c], R11 ;  /* 0x00001c0b01007387 */ /* 0x0005e20000100800 */
[----:B------:R-:W-:-:S02]  /*1520*/  SHF.L.U32 R2, R2, 0x2, RZ ;  /* 0x0000000202027819 */ /* 0x000fc400000006ff */
[----:B------:R-:W-:Y:S02]  /*1530*/  CS2R R178, SRZ ;  /* 0x0000000000b27805 */ /* 0x000fe4000001ff00 */
[----:B------:R-:W-:Y:S01]  /*1540*/  LOP3.LUT R3, R10, 0xfffffffc, RZ, 0xc0, !PT ;  /* 0xfffffffc0a037812 */ /* 0x000fe200078ec0ff */
[----:B------:R2:W-:Y:S01]  /*1550*/  STL [R1+0x10], R10 ;  /* 0x0000100a01007387 */ /* 0x0005e20000100800 */
        /* <DEDUP_REMOVED lines=13> */
[----:B------:R-:W-:Y:S02]  /*1630*/  IMAD R2, R2, 0x4, R17 ;  /* 0x0000000402027824 */ /* 0x000fe400078e0211 */
[----:B------:R-:W-:Y:S01]  /*1640*/  IMAD.IADD R3, R6, 0x1, -R3 ;  /* 0x0000000106037824 */ /* 0x000fe200078e0a03 */
[----:B--2---:R-:W-:Y:S06]  /*1650*/  @P0 BRA `(.L_x_2447) ;  /* 0x0000004000780947 */ /* 0x004fec0003800000 */
[----:B------:R-:W-:Y:S01]  /*1660*/  LOP3.LUT R9, R8, 0xffffffe0, RZ, 0xc0, !PT ;  /* 0xffffffe008097812 */ /* 0x000fe200078ec0ff */
[----:B------:R-:W-:Y:S01]  /*1670*/  UIMAD UR4, UR36, -0x80, UR5 ;  /* 0xffffff80240478a4 */ /* 0x000fe2000f8e0205 */
[----:B------:R-:W-:Y:S01]  /*1680*/  LEA.HI R6, R11, R6, RZ, 0x5 ;  /* 0x000000060b067211 */ /* 0x000fe200078f28ff */
[----:B------:R-:W-:Y:S01]  /*1690*/  IMAD.MOV.U32 R151, RZ, RZ, RZ ;  /* 0x000000ffff977224 */ /* 0x000fe200078e00ff */
[----:B------:R-:W-:Y:S02]  /*16a0*/  IADD3 R9, R18, -R9, RZ ;  /* 0x8000000912097210 */ /* 0x000fe40007ffe0ff */
[----:B------:R-:W-:Y:S01]  /*16b0*/  LEA.HI R4, R13, R13, RZ, 0x1 ;  /* 0x0000000d0d047211 */ /* 0x000fe200078f08ff */
[----:B------:R-:W-:Y:S01]  /*16c0*/  IMAD.U32 R23, RZ, RZ, UR4 ;  /* 0x00000004ff177e24 */ /* 0x000fe2000f8e00ff */
[----:B------:R-:W-:Y:S02]  /*16d0*/  SHF.R.S32.HI R0, RZ, 0x1f, R9 ;  /* 0x0000001fff007819 */ /* 0x000fe40000011409 */
[----:B------:R-:W-:-:S02]  /*16e0*/  SHF.R.S32.HI R8, RZ, 0x5, R6 ;  /* 0x00000005ff087819 */ /* 0x000fc40000011406 */
[----:B------:R-:W-:Y:S02]  /*16f0*/  LOP3.LUT R6, R4, 0xfffffffe, RZ, 0xc0, !PT ;  /* 0xfffffffe04067812 */ /* 0x000fe400078ec0ff */
[-C--:B------:R-:W-:Y:S01]  /*1700*/  LEA.HI R4, R0, R9.reuse, RZ, 0x2 ;  /* 0x0000000900047211 */ /* 0x080fe200078f10ff */
[----:B------:R-:W-:Y:S01]  /*1710*/  IMAD R23, R8, -0x10, R23 ;  /* 0xfffffff008177824 */ /* 0x000fe200078e0217 */
[----:B------:R-:W-:Y:S01]  /*1720*/  LEA.HI R0, R0, R9, RZ, 0x3 ;  /* 0x0000000900007211 */ /* 0x000fe200078f18ff */
[----:B------:R-:W-:Y:S01]  /*1730*/  IMAD.IADD R22, R13, 0x1, -R6 ;  /* 0x000000010d167824 */ /* 0x000fe200078e0a06 */
[----:B------:R-:W-:Y:S02]  /*1740*/  SHF.R.S32.HI R9, RZ, 0x2, R4 ;  /* 0x00000002ff097819 */ /* 0x000fe40000011404 */
[----:B------:R-:W-:Y:S02]  /*1750*/  LEA.HI R6, R7, R18, RZ, 0x2 ;  /* 0x0000001207067211 */ /* 0x000fe400078f10ff */
[--C-:B------:R-:W-:Y:S01]  /*1760*/  SHF.R.S32.HI R14, RZ, 0x2, R10.reuse ;  /* 0x00000002ff0e7819 */ /* 0x100fe2000001140a */
[----:B------:R-:W-:Y:S01]  /*1770*/  VIADD R15, R9, 0x10 ;  /* 0x00000010090f7836 */ /* 0x000fe20000000000 */
[----:B------:R-:W-:-:S02]  /*1780*/  SHF.R.S32.HI R7, RZ, 0x1f, R10 ;  /* 0x0000001fff077819 */ /* 0x000fc4000001140a */
[----:B-1----:R-:W-:Y:S02]  /*1790*/  LOP3.LUT R13, R6, 0xfffffffc, RZ, 0xc0, !PT ;  /* 0xfffffffc060d7812 */ /* 0x002fe400078ec0ff */
[----:B------:R-:W-:Y:S02]  /*17a0*/  IADD3 R10, R9, 0x8, RZ ;  /* 0x00000008090a7810 */ /* 0x000fe40007ffe0ff */
[----:B------:R-:W-:Y:S01]  /*17b0*/  SHF.R.S32.HI R0, RZ, 0x3, R0 ;  /* 0x00000003ff007819 */ /* 0x000fe20000011400 */
[----:B------:R-:W-:Y:S01]  /*17c0*/  IMAD.IADD R6, R18, 0x1, -R13 ;  /* 0x0000000112067824 */ /* 0x000fe200078e0a0d */
[----:B------:R-:W-:Y:S02]  /*17d0*/  LEA.HI R11, R10, R10, RZ, 0x1 ;  /* 0x0000000a0a0b7211 */ /* 0x000fe400078f08ff */
[----:B------:R-:W-:Y:S02]  /*17e0*/  LEA.HI R18, R15, R15, RZ, 0x1 ;  /* 0x0000000f0f127211 */ /* 0x000fe400078f08ff */
[----:B------:R-:W-:-:S02]  /*17f0*/  SHF.R.S32.HI R12, RZ, 0x1, R11 ;  /* 0x00000001ff0c7819 */ /* 0x000fc4000001140b */
[----:B------:R-:W-:Y:S01]  /*1800*/  LEA.HI R8, R7, R14, RZ, 0x3 ;  /* 0x0000000e07087211 */ /* 0x000fe200078f18ff */
[----:B------:R-:W-:Y:S01]  /*1810*/  IMAD.HI R7, R0, 0x2aaaaaab, RZ ;  /* 0x2aaaaaab00077827 */ /* 0x000fe200078e02ff */
[----:B------:R-:W-:Y:S02]  /*1820*/  SHF.R.S32.HI R19, RZ, 0x1, R18 ;  /* 0x00000001ff137819 */ /* 0x000fe40000011412 */
[----:B------:R-:W-:Y:S01]  /*1830*/  LOP3.LUT R21, R8, 0xfffffff8, RZ, 0xc0, !PT ;  /* 0xfffffff808157812 */ /* 0x000fe200078ec0ff */
[----:B------:R-:W-:Y:S01]  /*1840*/  IMAD.HI R13, R12, 0x2aaaaaab, RZ ;  /* 0x2aaaaaab0c0d7827 */ /* 0x000fe200078e02ff */
[----:B------:R-:W-:Y:S02]  /*1850*/  LEA.HI R4, R4, R9, RZ, 0x1 ;  /* 0x0000000904047211 */ /* 0x000fe400078f08ff */
[----:B------:R-:W-:Y:S01]  /*1860*/  SHF.R.U32.HI R8, RZ, 0x1, R7 ;  /* 0x00000001ff087819 */ /* 0x000fe20000011607 */
[----:B------:R-:W-:Y:S01]  /*1870*/  IMAD.HI R20, R19, 0x2aaaaaab, RZ ;  /* 0x2aaaaaab13147827 */ /* 0x000fe200078e02ff */
[----:B------:R-:W-:-:S02]  /*1880*/  IADD3 R23, R23, R21, -R14 ;  /* 0x0000001517177210 */ /* 0x000fc40007ffe80e */
[----:B------:R-:W-:Y:S02]  /*1890*/  SHF.R.U32.HI R14, RZ, 0x1, R13 ;  /* 0x00000001ff0e7819 */ /* 0x000fe4000001160d */
[----:B------:R-:W-:Y:S02]  /*18a0*/  SHF.R.U32.HI R21, RZ, 0x1, R20 ;  /* 0x00000001ff157819 */ /* 0x000fe40000011614 */
[----:B------:R-:W-:Y:S02]  /*18b0*/  LOP3.LUT R4, R4, 0xfffffffe, RZ, 0xc0, !PT ;  /* 0xfffffffe04047812 */ /* 0x000fe400078ec0ff */
[----:B------:R-:W-:Y:S02]  /*18c0*/  LEA.HI R7, R7, R8, RZ, 0x1 ;  /* 0x0000000807077211 */ /* 0x000fe400078f08ff */
[----:B------:R-:W-:Y:S02]  /*18d0*/  LEA.HI R13, R13, R14, RZ, 0x1 ;  /* 0x0000000e0d0d7211 */ /* 0x000fe400078f08ff */
[----:B------:R-:W-:-:S02]  /*18e0*/  LOP3.LUT R11, R11, 0xfffffffe, RZ, 0xc0, !PT ;  /* 0xfffffffe0b0b7812 */ /* 0x000fc400078ec0ff */
[----:B------:R-:W-:Y:S01]  /*18f0*/  LEA.HI R20, R20, R21, RZ, 0x1 ;  /* 0x0000001514147211 */ /* 0x000fe200078f08ff */
[----:B------:R-:W-:Y:S01]  /*1900*/  IMAD R12, R13, -0xc, R12 ;  /* 0xfffffff40d0c7824 */ /* 0x000fe200078e020c */
[----:B------:R-:W-:Y:S01]  /*1910*/  LOP3.LUT R18, R18, 0xfffffffe, RZ, 0xc0, !PT ;  /* 0xfffffffe12127812 */ /* 0x000fe200078ec0ff */
[----:B------:R-:W-:Y:S01]  /*1920*/  IMAD.IADD R11, R10, 0x1, -R11 ;  /* 0x000000010a0b7824 */ /* 0x000fe200078e0a0b */
[----:B------:R-:W-:Y:S01]  /*1930*/  IADD3 R4, R9, -R4, RZ ;  /* 0x8000000409047210 */ /* 0x000fe20007ffe0ff */
[----:B------:R-:W-:Y:S02]  /*1940*/  IMAD R9, R7, -0xc, R0 ;  /* 0xfffffff407097824 */ /* 0x000fe400078e0200 */
[----:B------:R-:W-:Y:S02]  /*1950*/  IMAD R19, R20, -0xc, R19 ;  /* 0xfffffff414137824 */ /* 0x000fe400078e0213 */
[----:B------:R-:W-:Y:S01]  /*1960*/  IMAD.IADD R18, R15, 0x1, -R18 ;  /* 0x000000010f127824 */ /* 0x000fe200078e0a12 */
[----:B------:R-:W-:Y:S01]  /*1970*/  LEA R4, R9, R4, 0x3 ;  /* 0x0000000409047211 */ /* 0x000fe200078e18ff */
[----:B------:R-:W-:-:S02]  /*1980*/  IMAD R0, R12, 0x8, R11 ;  /* 0x000000080c007824 */ /* 0x000fc400078e020b */
[----:B------:R-:W-:Y:S02]  /*1990*/  IMAD R8, R19, 0x8, R18 ;  /* 0x0000000813087824 */ /* 0x000fe400078e0212 */
[----:B------:R1:W-:Y:S01]  /*19a0*/  STL [R1+0x8], R4 ;  /* 0x0000080401007387 */ /* 0x0003e20000100800 */
[----:B------:R-:W-:-:S03]  /*19b0*/  IMAD R7, R22, -0x40, R23 ;  /* 0xffffffc016077824 */ /* 0x000fc600078e0217 */
[----:B------:R2:W-:Y:S04]  /*19c0*/  STL [R1+0x4], R0 ;  /* 0x0000040001007387 */ /* 0x0005e80000100800 */
[----:B------:R3:W-:Y:S01]  /*19d0*/  STL [R1], R8 ;  /* 0x0000000801007387 */ /* 0x0007e20000100800 */
[----:B-1----:R-:W-:Y:S01]  /*19e0*/  MOV R4, RZ ;  /* 0x000000ff00047202 */ /* 0x002fe20000000f00 */
[----:B--2---:R-:W-:-:S07]  /*19f0*/  IMAD.MOV.U32 R0, RZ, RZ, RZ ;  /* 0x000000ffff007224 */ /* 0x004fce00078e00ff */
.L_x_2458:
[----:B--23--:R-:W2:Y:S01]  /*1a00*/  LDL R8, [R1+0xc] ;  /* 0x00000c0001087983 */ /* 0x00cea20000100800 */
[----:B------:R-:W-:Y:S05]  /*1a10*/  YIELD ;  /* 0x0000000000007946 */ /* 0x000fea0003800000 */
[----:B--2---:R-:W-:-:S04]  /*1a20*/  LOP3.LUT R8, R8, 0x1, RZ, 0xfc, !PT ;  /* 0x0000000108087812 */ /* 0x004fc800078efcff */
[----:B------:R-:W-:-:S13]  /*1a30*/  ISETP.NE.AND P0, PT, R8, 0x3, PT ;  /* 0x000000030800780c */ /* 0x000fda0003f05270 */
[----:B------:R-:W-:Y:S05]  /*1a40*/  @!P0 BRA `(.L_x_2448) ;  /* 0x0000000000048947 */ /* 0x000fea0003800000 */
[----:B------:R-:W-:Y:S01]  /*1a50*/  BPT.TRAP 0x1 ;  /* 0x000000040000795c */ /* 0x000fe20000300000 */
.L_x_2448:
[----:B------:R-:W-:Y:S02]  /*1a60*/  LEA R8, R0, R17, 0x3 ;  /* 0x0000001100087211 */ /* 0x000fe400078e18ff */
[----:B------:R-:W-:-:S04]  /*1a70*/  SHF.L.U32 R21, R4, 0x1f, RZ ;  /* 0x0000001f04157819 */ /* 0x000fc800000006ff */
[----:B------:R1:W2:Y:S01]  /*1a80*/  SYNCS.PHASECHK.TRANS64.TRYWAIT P1, [R8+URZ+0x26810], R21 ;  /* 0x02681015080075a7 */ /* 0x0002a2000802017f */
[----:B------:R-:W-:Y:S05]  /*1a90*/  @!P0 BRA `(.L_x_2449) ;  /* 0x0000000000048947 */ /* 0x000fea0003800000 */
[----:B------:R-:W-:Y:S01]  /*1aa0*/  BPT.TRAP 0x1 ;  /* 0x000000040000795c */ /* 0x000fe20000300000 */
.L_x_2449:
[----:B------:R-:W-:-:S05]  /*1ab0*/  VIADD R9, R17, 0xe000 ;  /* 0x0000e00011097836 */ /* 0x000fca0000000000 */
[----:B------:R-:W-:-:S04]  /*1ac0*/  SHF.R.U32.HI R9, RZ, 0x4, R9 ;  /* 0x00000004ff097819 */ /* 0x000fc80000011609 */
[----:B------:R-:W-:Y:S01]  /*1ad0*/  LOP3.LUT R9, R9, 0x3fff, RZ, 0xc0, !PT ;  /* 0x00003fff09097812 */ /* 0x000fe200078ec0ff */
[----:B--2---:R-:W-:Y:S06]  /*1ae0*/  @P1 BRA `(.L_x_2450) ;  /* 0x0000000000081947 */ /* 0x004fec0003800000 */
[----:B------:R-:W2:Y:S02]  /*1af0*/  SYNCS.PHASECHK.TRANS64.TRYWAIT P1, [R8+URZ+0x26810], R21 ;  /* 0x02681015080075a7 */ /* 0x000ea4000802017f */
[----:B--2---:R-:W-:Y:S05]  /*1b00*/  @!P1 BRA `(.L_x_2451) ;  /* 0x000000c400b89947 */ /* 0x004fea0003800000 */
.L_x_2450:
        /* <DEDUP_REMOVED lines=8> */
[----:B------:R-:W5:Y:S01]  /*1b90*/  LDL R13, [R1] ;  /* 0x00000000010d7983 */ /* 0x000f620000100800 */
[----:B------:R-:W-:Y:S01]  /*1ba0*/  WARPGROUP.ARRIVE ;  /* 0x00000000000079c5 */ /* 0x000fe20000000000 */
[----:B------:R-:W-:Y:S01]  /*1bb0*/  UMOV UR7, 0x40000040 ;  /* 0x4000004000077882 */ /* 0x000fe20000000000 */
[----:B------:R-:W-:Y:S01]  /*1bc0*/  UMOV UR5, 0x40000040 ;  /* 0x4000004000057882 */ /* 0x000fe20000000000 */
[----:B------:R-:W-:-:S02]  /*1bd0*/  IADD3 R19, R17, 0x1a000, RZ ;  /* 0x0001a00011137810 */ /* 0x000fc40007ffe0ff */
[----:B------:R-:W-:-:S04]  /*1be0*/  USHF.R.U32.HI UR4, URZ, 0x4, UR9 ;  /* 0x000000043f047899 */ /* 0x000fc80008011609 */
[----:B------:R-:W-:Y:S02]  /*1bf0*/  ULOP3.LUT UR4, UR4, 0x3fff, URZ, 0xc0, !UPT ;  /* 0x00003fff04047892 */ /* 0x000fe4000f8ec03f */
[----:B------:R-:W-:Y:S02]  /*1c00*/  UMOV UR6, UR8 ;  /* 0x0000000800067c82 */ /* 0x000fe40008000000 */
[----:B------:R-:W-:-:S07]  /*1c10*/  ULOP3.LUT UR10, UR4, 0x10000, URZ, 0xfc, !UPT ;  /* 0x00010000040a7892 */ /* 0x000fce000f8efc3f */
[----:B------:R-:W-:Y:S02]  /*1c20*/  UMOV UR4, UR10 ;  /* 0x0000000a00047c82 */ /* 0x000fe40008000000 */
[----:B------:R-:W-:Y:S01]  /*1c30*/  HGMMA.64x96x16.F32 R72, gdesc[UR4], RZ, !UPT, gsb0 ;  /* 0x01600000044879f0 */ /* 0x000fe2000c0008ff */
[----:B------:R-:W-:Y:S02]  /*1c40*/  UIADD3 UR6, UR8, 0x2, URZ ;  /* 0x0000000208067890 */ /* 0x000fe4000fffe03f */
[----:B------:R-:W-:Y:S01]  /*1c50*/  UIADD3 UR4, UR10, 0x2, URZ ;  /* 0x000000020a047890 */ /* 0x000fe2000fffe03f */
[----:B------:R-:W-:Y:S01]  /*1c60*/  UMOV UR7, 0x40000040 ;  /* 0x4000004000077882 */ /* 0x000fe20000000000 */
[----:B------:R-:W-:Y:S01]  /*1c70*/  UMOV UR5, 0x40000040 ;  /* 0x4000004000057882 */ /* 0x000fe20000000000 */
[----:B------:R-:W-:Y:S02]  /*1c80*/  WARPGROUP.DEPBAR.LE gsb0, 0x0 ;  /* 0x00008000000079c5 */ /* 0x000fe40000010000 */
[----:B------:R-:W-:-:S06]  /*1c90*/  WARPGROUP.ARRIVE ;  /* 0x00000000000079c5 */ /* 0x000fcc0000000000 */
[----:B------:R-:W-:Y:S01]  /*1ca0*/  HGMMA.64x96x16.F32 R72, gdesc[UR4], R72, gsb0 ;  /* 0x01600000044879f0 */ /* 0x000fe20008000848 */
        /* <DEDUP_REMOVED lines=11> */
[----:B---3--:R-:W-:-:S04]  /*1d60*/  LEA R10, R0, R14, 0x7 ;  /* 0x0000000e000a7211 */ /* 0x008fc800078e38ff */
[----:B------:R-:W-:Y:S01]  /*1d70*/  LEA R10, R3, R10, 0x1 ;  /* 0x0000000a030a7211 */ /* 0x000fe200078e08ff */
[----:B----4-:R-:W-:-:S03]  /*1d80*/  IMAD R12, R0, 0x80, R12 ;  /* 0x00000080000c7824 */ /* 0x010fc600078e020c */
[C---:B------:R-:W-:Y:S01]  /*1d90*/  LEA R15, R10.reuse, R17, 0x2 ;  /* 0x000000110a0f7211 */ /* 0x040fe200078e10ff */
[----:B------:R-:W-:Y:S02]  /*1da0*/  IMAD R190, R10, 0x4, R19 ;  /* 0x000000040abe7824 */ /* 0x000fe400078e0213 */
[----:B-----5:R-:W-:Y:S02]  /*1db0*/  IMAD R14, R0, 0x80, R13 ;  /* 0x00000080000e7824 */ /* 0x020fe400078e020d */
[C---:B------:R-:W-:Y:S02]  /*1dc0*/  IMAD R12, R3.reuse, 0x2, R12 ;  /* 0x00000002030c7824 */ /* 0x040fe400078e020c */
[----:B------:R-:W-:Y:S02]  /*1dd0*/  IMAD R18, R3, 0x2, R14 ;  /* 0x0000000203127824 */ /* 0x000fe400078e020e */
[--C-:B------:R-:W-:Y:S02]  /*1de0*/  IMAD R14, R12, 0x4, R17.reuse ;  /* 0x000000040c0e7824 */ /* 0x100fe400078e0211 */
[C---:B------:R-:W-:Y:S01]  /*1df0*/  IMAD R13, R18.reuse, 0x4, R17 ;  /* 0x00000004120d7824 */ /* 0x040fe200078e0211 */
[----:B------:R-:W-:Y:S01]  /*1e00*/  LEA R10, R18, R19, 0x2 ;  /* 0x00000013120a7211 */ /* 0x000fe200078e10ff */
[----:B------:R-:W-:Y:S01]  /*1e10*/  IMAD R11, R12, 0x4, R19 ;  /* 0x000000040c0b7824 */ /* 0x000fe200078e0213 */
[----:B------:R-:W-:-:S02]  /*1e20*/  WARPGROUP.DEPBAR.LE gsb0, 0x0 ;  /* 0x00008000000079c5 */ /* 0x000fc40000010000 */
[----:B------:R-:W-:-:S06]  /*1e30*/  WARPGROUP.ARRIVE ;  /* 0x00000000000079c5 */ /* 0x000fcc0000000000 */
[----:B------:R-:W-:Y:S03]  /*1e40*/  HGMMA.64x96x16.F32 R72, gdesc[UR4], R72, gsb0 ;  /* 0x01600000044879f0 */ /* 0x000fe60008000848 */
[----:B------:R-:W-:Y:S02]  /*1e50*/  WARPGROUP.DEPBAR.LE gsb0, 0x0 ;  /* 0x00008000000079c5 */ /* 0x000fe40000010000 */
[----:B------:R-:W3:Y:S04]  /*1e60*/  LDS R15, [R15+0x1a000] ;  /* 0x01a000000f0f7984 */ /* 0x000ee80000000800 */
[----:B------:R-:W4:Y:S04]  /*1e70*/  LDS R14, [R14+0x1a000] ;  /* 0x01a000000e0e7984 */ /* 0x000f280000000800 */
[----:B------:R-:W1:Y:S01]  /*1e80*/  LDS R13, [R13+0x1a000] ;  /* 0x01a000000d0d7984 */ /* 0x000e620000000800 */
[----:B------:R-:W-:Y:S05]  /*1e90*/  @!P0 BRA `(.L_x_2452) ;  /* 0x0000000000048947 */ /* 0x000fea0003800000 */
[----:B------:R-:W-:Y:S01]  /*1ea0*/  BPT.TRAP 0x1 ;  /* 0x000000040000795c */ /* 0x000fe20000300000 */
.L_x_2452:
[----:B------:R1:W1:Y:S01]  /*1eb0*/  SYNCS.PHASECHK.TRANS64.TRYWAIT P1, [R8+URZ+0x26830], R21 ;  /* 0x02683015080075a7 */ /* 0x000262000802017f */
[----:B------:R-:W-:Y:S05]  /*1ec0*/  @!P0 BRA `(.L_x_2453) ;  /* 0x0000000000048947 */ /* 0x000fea0003800000 */
[----:B------:R-:W-:Y:S01]  /*1ed0*/  BPT.TRAP 0x1 ;  /* 0x000000040000795c */ /* 0x000fe20000300000 */
.L_x_2453:
[----:B------:R-:W-:-:S05]  /*1ee0*/  VIADD R12, R17, 0x14000 ;  /* 0x00014000110c7836 */ /* 0x000fca0000000000 */
[----:B------:R-:W-:-:S04]  /*1ef0*/  SHF.R.U32.HI R12, RZ, 0x4, R12 ;  /* 0x00000004ff0c7819 */ /* 0x000fc8000001160c */
[----:B------:R-:W-:-:S04]  /*1f00*/  LOP3.LUT R12, R12, 0x3fff, RZ, 0xc0, !PT ;  /* 0x00003fff0c0c7812 */ /* 0x000fc800078ec0ff */
[----:B------:R-:W-:Y:S01]  /*1f10*/  LOP3.LUT R19, R12, 0x10000, RZ, 0xfc, !PT ;  /* 0x000100000c137812 */ /* 0x000fe200078efcff */
[----:B-1----:R-:W-:Y:S06]  /*1f20*/  @P1 BRA `(.L_x_2454) ;  /* 0x0000000000081947 */ /* 0x002fec0003800000 */
[----:B------:R-:W1:Y:S02]  /*1f30*/  SYNCS.PHASECHK.TRANS64.TRYWAIT P1, [R8+URZ+0x26830], R21 ;  /* 0x02683015080075a7 */ /* 0x000e64000802017f */
[----:B-1----:R-:W-:Y:S05]  /*1f40*/  @!P1 BRA `(.L_x_2455) ;  /* 0x000000c000bc9947 */ /* 0x002fea0003800000 */
.L_x_2454:
[----:B------:R-:W-:Y:S01]  /*1f50*/  UIADD3 UR9, UR9, 0x4000, URZ ;  /* 0x0000400009097890 */ /* 0x000fe2000fffe03f */
[C---:B------:R-:W-:Y:S01]  /*1f60*/  IMAD R19, R0.reuse, 0x300, R19 ;  /* 0x0000030000137824 */ /* 0x040fe200078e0213 */
[----:B------:R-:W-:Y:S01]  /*1f70*/  WARPGROUP.ARRIVE ;  /* 0x00000000000079c5 */ /* 0x000fe20000000000 */
[----:B------:R-:W-:Y:S01]  /*1f80*/  UMOV UR7, 0x40000040 ;  /* 0x4000004000077882 */ /* 0x000fe20000000000 */
[----:B------:R-:W-:Y:S01]  /*1f90*/  USHF.R.U32.HI UR9, URZ, 0x4, UR9 ;  /* 0x000000043f097899 */ /* 0x000fe20008011609 */
[----:B------:R-:W-:Y:S01]  /*1fa0*/  ISETP.GT.AND P2, PT, R7, RZ, PT ;  /* 0x000000ff0700720c */ /* 0x000fe20003f44270 */
[----:B------:R-:W-:Y:S01]  /*1fb0*/  UMOV UR5, 0x40000040 ;  /* 0x4000004000057882 */ /* 0x000fe20000000000 */
[----:B------:R-:W-:Y:S01]  /*1fc0*/  R2UR UR8, R19 ;  /* 0x00000000130872ca */ /* 0x000fe200000e0000 */
[----:B------:R-:W-:Y:S01]  /*1fd0*/  ULOP3.LUT UR9, UR9, 0x3fff, URZ, 0xc0, !UPT ;  /* 0x00003fff09097892 */ /* 0x000fe2000f8ec03f */
[----:B------:R-:W-:Y:S01]  /*1fe0*/  ISETP.GT.AND P1, PT, R7, 0x8, PT ;  /* 0x000000080700780c */ /* 0x000fe20003f24270 */
[----:B------:R-:W-:Y:S01]  /*1ff0*/  ULDC UR10, c[0x0][0x75c] ;  /* 0x0001d700000a7ab9 */ /* 0x000fe20000000800 */
[----:B------:R-:W-:Y:S01]  /*2000*/  IMAD R236, R0, 0x300, R12 ;  /* 0x0000030000ec7824 */ /* 0x000fe200078e020c */
[----:B------:R-:W-:Y:S01]  /*2010*/  ULOP3.LUT UR9, UR9, 0x10000, URZ, 0xfc, !UPT ;  /* 0x0001000009097892 */ /* 0x000fe2000f8efc3f */
[----:B------:R-:W-:Y:S01]  /*2020*/  FMUL.FTZ R192, R72, UR10 ;  /* 0x0000000a48c07c20 */ /* 0x000fe20008410000 */
[----:B------:R-:W-:Y:S01]  /*2030*/  FMUL.FTZ R72, R79, UR10 ;  /* 0x0000000a4f487c20 */ /* 0x000fe20008410000 */
[----:B------:R-:W-:Y:S01]  /*2040*/  FMUL.FTZ R79, R86, UR10 ;  /* 0x0000000a564f7c20 */ /* 0x000fe20008410000 */
[----:B------:R-:W-:Y:S01]  /*2050*/  FMUL.FTZ R86, R93, UR10 ;  /* 0x0000000a5d567c20 */ /* 0x000fe20008410000 */
[----:B------:R-:W-:Y:S01]  /*2060*/  FMUL.FTZ R23, R78, UR10 ;  /* 0x0000000a4e177c20 */ /* 0x000fe20008410000 */
[----:B------:R-:W1:Y:S01]  /*2070*/  LDC R93, c[0x0][0x280] ;  /* 0x0000a000ff5d7b82 */ /* 0x000e620000000800 */
[----:B------:R-:W-:Y:S01]  /*2080*/  UMOV UR4, UR9 ;  /* 0x0000000900047c82 */ /* 0x000fe20008000000 */
[----:B------:R-:W-:Y:S01]  /*2090*/  UMOV UR6, UR8 ;  /* 0x0000000800067c82 */ /* 0x000fe20008000000 */
[----:B------:R-:W-:Y:S01]  /*20a0*/  FMUL.FTZ R18, R73, UR10 ;  /* 0x0000000a49127c20 */ /* 0x000fe20008410000 */
[----:B------:R-:W-:Y:S01]  /*20b0*/  HGMMA.64x96x16.F32 R24, gdesc[UR4], RZ, !UPT, gsb0 ;  /* 0x01600000041879f0 */ /* 0x000fe2000c0008ff */
        /* <DEDUP_REMOVED lines=9> */
[----:B------:R-:W-:Y:S01]  /*2150*/  FMUL.FTZ R20, R75, UR10 ;  /* 0x0000000a4b147c20 */ /* 0x000fe20008410000 */
[----:B------:R-:W-:Y:S01]  /*2160*/  FMUL.FTZ R74, R81, UR10 ;  /* 0x0000000a514a7c20 */ /* 0x000fe20008410000 */
[----:B------:R-:W-:Y:S01]  /*2170*/  FMUL.FTZ R77, R84, UR10 ;  /* 0x0000000a544d7c20 */ /* 0x000fe20008410000 */
[----:B------:R-:W5:Y:S01]  /*2180*/  MUFU.TANH R192, R192 ;  /* 0x000000c000c07308 */ /* 0x000f620000002400 */
[----:B------:R-:W-:Y:S01]  /*2190*/  FMUL.FTZ R75, R82, UR10 ;  /* 0x0000000a524b7c20 */ /* 0x000fe20008410000 */
[----:B------:R-:W-:Y:S01]  /*21a0*/  FMUL.FTZ R82, R89, UR10 ;  /* 0x0000000a59527c20 */ /* 0x000fe20008410000 */
[----:B------:R-:W-:Y:S01]  /*21b0*/  FMUL.FTZ R185, R100, UR10 ;  /* 0x0000000a64b97c20 */ /* 0x000fe20008410000 */
[----:B------:R-:W-:Y:S01]  /*21c0*/  FMUL.FTZ R188, R103, UR10 ;  /* 0x0000000a67bc7c20 */ /* 0x000fe20008410000 */
[----:B------:R-:W-:Y:S01]  /*21d0*/  FMUL.FTZ R186, R101, UR10 ;  /* 0x0000000a65ba7c20 */ /* 0x000fe20008410000 */
[----:B--2---:R-:W-:Y:S01]  /*21e0*/  FMUL.FTZ R21, R76, UR10 ;  /* 0x0000000a4c157c20 */ /* 0x004fe20008410000 */
[----:B-1----:R-:W-:Y:S01]  /*21f0*/  IMAD R92, R16, -0x60, R93 ;  /* 0xffffffa0105c7824 */ /* 0x002fe200078e025d */
[----:B------:R-:W1:Y:S01]  /*2200*/  MUFU.TANH R18, R18 ;  /* 0x0000001200127308 */ /* 0x000e620000002400 */
[----:B------:R-:W-:Y:S01]  /*2210*/  FMUL.FTZ R191, R113, UR10 ;  /* 0x0000000a71bf7c20 */ /* 0x000fe20008410000 */
[----:B------:R-:W-:Y:S01]  /*2220*/  FMUL.FTZ R76, R83, UR10 ;  /* 0x0000000a534c7c20 */ /* 0x000fe20008410000 */
[----:B------:R-:W-:-:S02]  /*2230*/  IMAD R92, R3, -0x2, R92 ;  /* 0xfffffffe035c7824 */ /* 0x000fc400078e025c */
[----:B------:R-:W-:Y:S01]  /*2240*/  FMUL.FTZ R80, R87, UR10 ;  /* 0x0000000a57507c20 */ /* 0x000fe20008410000 */
[----:B------:R-:W-:Y:S01]  /*2250*/  FMUL.FTZ R83, R90, UR10 ;  /* 0x0000000a5a537c20 */ /* 0x000fe20008410000 */
[----:B------:R-:W-:Y:S01]  /*2260*/  FMUL.FTZ R87, R94, UR10 ;  /* 0x0000000a5e577c20 */ /* 0x000fe20008410000 */
[----:B------:R-:W-:Y:S01]  /*2270*/  IMAD.IADD R92, R92, 0x1, -R7 ;  /* 0x000000015c5c7824 */ /* 0x000fe200078e0a07 */
[----:B------:R-:W2:Y:S01]  /*2280*/  MUFU.TANH R73, R73 ;  /* 0x0000004900497308 */ /* 0x000ea20000002400 */
[----:B------:R-:W-:Y:S01]  /*2290*/  FMUL.FTZ R90, R97, UR10 ;  /* 0x0000000a615a7c20 */ /* 0x000fe20008410000 */
[----:B------:R-:W-:Y:S01]  /*22a0*/  FMUL.FTZ R81, R88, UR10 ;  /* 0x0000000a58517c20 */ /* 0x000fe20008410000 */
[----:B------:R-:W-:Y:S01]  /*22b0*/  FMUL.FTZ R189, R104, UR10 ;  /* 0x0000000a68bd7c20 */ /* 0x000fe20008410000 */
[C---:B------:R-:W-:Y:S01]  /*22c0*/  SEL R103, R92.reuse, 0x60, P2 ;  /* 0x000000605c677807 */ /* 0x040fe20001000000 */
[----:B------:R-:W-:Y:S01]  /*22d0*/  FMUL.FTZ R88, R95, UR10 ;  /* 0x0000000a5f587c20 */ /* 0x000fe20008410000 */
[----:B------:R-:W-:Y:S01]  /*22e0*/  IADD3 R97, R92, 0x8, RZ ;  /* 0x000000085c617810 */ /* 0x000fe20007ffe0ff */
[----:B---3--:R-:W3:Y:S01]  /*22f0*/  SHFL.IDX PT, R104, R15, R6, 0x1f ;  /* 0x00001f060f687589 */ /* 0x008ee200000e0000 */
[----:B------:R-:W4:Y:S01]  /*2300*/  MUFU.TANH R74, R74 ;  /* 0x0000004a004a7308 */ /* 0x000f220000002400 */
[----:B------:R-:W-:Y:S01]  /*2310*/  ISETP.GT.AND P6, PT, R103, RZ, PT ;  /* 0x000000ff6700720c */ /* 0x000fe20003fc4270 */
[----:B------:R-:W-:Y:S01]  /*2320*/  FMUL.FTZ R84, R91, UR10 ;  /* 0x0000000a5b547c20 */ /* 0x000fe20008410000 */
[C---:B------:R-:W-:Y:S01]  /*2330*/  ISETP.GT.AND P5, PT, R103.reuse, 0x1, PT ;  /* 0x000000016700780c */ /* 0x040fe20003fa4270 */
[----:B------:R-:W-:Y:S01]  /*2340*/  FMUL.FTZ R91, R98, UR10 ;  /* 0x0000000a625b7c20 */ /* 0x000fe20008410000 */
[----:B------:R-:W-:Y:S01]  /*2350*/  ISETP.GT.AND P4, PT, R103, 0x10, PT ;  /* 0x000000106700780c */ /* 0x000fe20003f84270 */
[----:B------:R-:W-:Y:S01]  /*2360*/  FMUL.FTZ R89, R96, UR10 ;  /* 0x0000000a60597c20 */ /* 0x000fe20008410000 */
[----:B-----5:R-:W-:Y:S01]  /*2370*/  FSEL R113, R192, -INF , !P6 ;  /* 0xff800000c0717808 */ /* 0x020fe20007000000 */
[----:B------:R-:W5:Y:S01]  /*2380*/  MUFU.TANH R77, R77 ;  /* 0x0000004d004d7308 */ /* 0x000f620000002400 */
[----:B-1----:R-:W-:Y:S01]  /*2390*/  FSEL R197, R18, -INF , !P5 ;  /* 0xff80000012c57808 */ /* 0x002fe20006800000 */
[----:B------:R-:W-:Y:S01]  /*23a0*/  FMUL.FTZ R184, R99, UR10 ;  /* 0x0000000a63b87c20 */ /* 0x000fe20008410000 */
[C---:B------:R-:W-:Y:S01]  /*23b0*/  ISETP.GT.AND P6, PT, R103.reuse, 0x11, PT ;  /* 0x000000116700780c */ /* 0x040fe20003fc4270 */
[----:B------:R-:W-:Y:S01]  /*23c0*/  FMUL.FTZ R187, R102, UR10 ;  /* 0x0000000a66bb7c20 */ /* 0x000fe20008410000 */
[----:B------:R-:W-:Y:S01]  /*23d0*/  ISETP.GT.AND P5, PT, R103, 0x18, PT ;  /* 0x000000186700780c */ /* 0x000fe20003fa4270 */
[----:B------:R-:W-:Y:S01]  /*23e0*/  FMUL.FTZ R105, R105, UR10 ;  /* 0x0000000a69697c20 */ /* 0x000fe20008410000 */
[----:B--2---:R-:W-:Y:S01]  /*23f0*/  FSEL R94, R73, -INF , !P4 ;  /* 0xff800000495e7808 */ /* 0x004fe20006000000 */
[----:B------:R-:W1:Y:S01]  /*2400*/  MUFU.TANH R82, R82 ;  /* 0x0000005200527308 */ /* 0x000e620000002400 */
[----:B------:R-:W-:Y:S01]  /*2410*/  ISETP.GT.AND P4, PT, R103, 0x21, PT ;  /* 0x000000216700780c */ /* 0x000fe20003f84270 */
[----:B------:R-:W-:Y:S01]  /*2420*/  FMUL.FTZ R108, R108, UR10 ;  /* 0x0000000a6c6c7c20 */ /* 0x000fe20008410000 */
[----:B----4-:R-:W-:Y:S01]  /*2430*/  FSEL R93, R74, -INF , !P6 ;  /* 0xff8000004a5d7808 */ /* 0x010fe20007000000 */
[----:B------:R-:W-:Y:S01]  /*2440*/  FMUL.FTZ R109, R109, UR10 ;  /* 0x0000000a6d6d7c20 */ /* 0x000fe20008410000 */
[----:B------:R-:W-:Y:S01]  /*2450*/  ISETP.GT.AND P6, PT, R103, 0x28, PT ;  /* 0x000000286700780c */ /* 0x000fe20003fc4270 */
[----:B------:R-:W-:Y:S01]  /*2460*/  FMUL.FTZ R106, R106, UR10 ;  /* 0x0000000a6a6a7c20 */ /* 0x000fe20008410000 */
[----:B------:R-:W-:Y:S01]  /*2470*/  SEL R193, R97, 0x60, P1 ;  /* 0x0000006061c17807 */ /* 0x000fe20000800000 */
[----:B------:R-:W2:Y:S01]  /*2480*/  MUFU.TANH R85, R85 ;  /* 0x0000005500557308 */ /* 0x000ea20000002400 */
[----:B-----5:R-:W-:Y:S01]  /*2490*/  FSEL R95, R77, -INF , !P5 ;  /* 0xff8000004d5f7808 */ /* 0x020fe20006800000 */
[----:B------:R-:W-:Y:S01]  /*24a0*/  FMUL.FTZ R107, R107, UR10 ;  /* 0x0000000a6b6b7c20 */ /* 0x000fe20008410000 */
[C---:B------:R-:W-:Y:S01]  /*24b0*/  ISETP.GT.AND P5, PT, R103.reuse, 0x29, PT ;  /* 0x000000296700780c */ /* 0x040fe20003fa4270 */
[----:B------:R-:W-:Y:S01]  /*24c0*/  FMUL.FTZ R112, R112, UR10 ;  /* 0x0000000a70707c20 */ /* 0x000fe20008410000 */
[C---:B------:R-:W-:Y:S01]  /*24d0*/  ISETP.GT.AND P3, PT, R103.reuse, 0x8, PT ;  /* 0x000000086700780c */ /* 0x040fe20003f64270 */
[----:B------:R-:W-:Y:S01]  /*24e0*/  FMUL.FTZ R110, R110, UR10 ;  /* 0x0000000a6e6e7c20 */ /* 0x000fe20008410000 */
[----:B------:R-:W-:Y:S01]  /*24f0*/  ISETP.GT.AND P2, PT, R103, 0x9, PT ;  /* 0x000000096700780c */ /* 0x000fe20003f44270 */
[----:B------:R-:W4:Y:S01]  /*2500*/  MUFU.TANH R86, R86 ;  /* 0x0000005600567308 */ /* 0x000f220000002400 */
[----:B-1----:R-:W-:Y:S01]  /*2510*/  FSEL R98, R82, -INF , !P4 ;  /* 0xff80000052627808 */ /* 0x002fe20006000000 */
[----:B------:R-:W-:Y:S01]  /*2520*/  FMUL.FTZ R111, R111, UR10 ;  /* 0x0000000a6f6f7c20 */ /* 0x000fe20008410000 */
[C---:B------:R-:W-:Y:S01]  /*2530*/  ISETP.GT.AND P4, PT, R103.reuse, 0x38, PT ;  /* 0x000000386700780c */ /* 0x040fe20003f84270 */
[----:B------:R-:W-:Y:S01]  /*2540*/  FMUL.FTZ R114, R114, UR10 ;  /* 0x0000000a72727c20 */ /* 0x000fe20008410000 */
[----:B------:R-:W-:Y:S01]  /*2550*/  ISETP.GT.AND P1, PT, R103, 0x40, PT ;  /* 0x000000406700780c */ /* 0x000fe20003f24270 */
[----:B------:R-:W-:Y:S01]  /*2560*/  FFMA.FTZ R192, -R192, R192, 1 ;  /* 0x3f800000c0c07423 */ /* 0x000fe200000101c0 */
[----:B------:R-:W-:Y:S01]  /*2570*/  FMUL.FTZ R194, R117, UR10 ;  /* 0x0000000a75c27c20 */ /* 0x000fe20008410000 */
[----:B------:R-:W1:Y:S01]  /*2580*/  MUFU.TANH R185, R185 ;  /* 0x000000b900b97308 */ /* 0x000e620000002400 */
[----:B--2---:R-:W-:Y:S01]  /*2590*/  FSEL R96, R85, -INF , !P6 ;  /* 0xff80000055607808 */ /* 0x004fe20007000000 */
[----:B------:R-:W-:Y:S01]  /*25a0*/  VIADD R117, R6, 0x8 ;  /* 0x0000000806757836 */ /* 0x000fe20000000000 */
[----:B------:R-:W-:Y:S01]  /*25b0*/  ISETP.GT.AND P6, PT, R103, 0x39, PT ;  /* 0x000000396700780c */ /* 0x000fe20003fc4270 */
[----:B------:R-:W-:Y:S01]  /*25c0*/  FMUL.FTZ R201, R119, UR10 ;  /* 0x0000000a77c97c20 */ /* 0x000fe20008410000 */
[----:B------:R-:W-:Y:S01]  /*25d0*/  FMUL.FTZ R196, R118, UR10 ;  /* 0x0000000a76c47c20 */ /* 0x000fe20008410000 */
[----:B------:R-:W-:Y:S01]  /*25e0*/  IADD3 R118, R6, 0xc, RZ ;  /* 0x0000000c06767810 */ /* 0x000fe20007ffe0ff */
[----:B------:R-:W2:Y:S01]  /*25f0*/  SHFL.IDX PT, R228, R15, R117, 0x1f ;  /* 0x00001f750fe47589 */ /* 0x000ea200000e0000 */
[----:B------:R-:W5:Y:S01]  /*2600*/  MUFU.TANH R19, R19 ;  /* 0x0000001300137308 */ /* 0x000f620000002400 */
[----:B----4-:R-:W-:Y:S01]  /*2610*/  FSEL R97, R86, -INF , !P5 ;  /* 0xff80000056617808 */ /* 0x010fe20006800000 */
[----:B------:R-:W-:Y:S01]  /*2620*/  FMUL.FTZ R115, R115, UR10 ;  /* 0x0000000a73737c20 */ /* 0x000fe20008410000 */
[----:B------:R-:W-:Y:S01]  /*2630*/  ISETP.GT.AND P5, PT, R193, RZ, PT ;  /* 0x000000ffc100720c */ /* 0x000fe20003fa4270 */
[----:B------:R-:W4:Y:S04]  /*2640*/  SHFL.IDX PT, R225, R15, R118, 0x1f ;  /* 0x00001f760fe17589 */ /* 0x000f2800000e0000 */
[----:B------:R-:W3:Y:S01]  /*2650*/  MUFU.TANH R186, R186 ;  /* 0x000000ba00ba7308 */ /* 0x000ee20000002400 */
[----:B-1----:R-:W-:-:S02]  /*2660*/  FSEL R100, R185, -INF , !P4 ;  /* 0xff800000b9647808 */ /* 0x002fc40006000000 */
[----:B------:R-:W-:-:S05]  /*2670*/  ISETP.GT.AND P4, PT, R193, 0x1, PT ;  /* 0x00000001c100780c */ /* 0x000fca0003f84270 */
[----:B------:R-:W1:Y:S01]  /*2680*/  MUFU.TANH R20, R20 ;  /* 0x0000001400147308 */ /* 0x000e620000002400 */
[----:B------:R-:W-:Y:S02]  /*2690*/  WARPGROUP.DEPBAR.LE gsb0, 0x0 ;  /* 0x00008000000079c5 */ /* 0x000fe40000010000 */
[----:B------:R-:W-:Y:S01]  /*26a0*/  WARPGROUP.ARRIVE ;  /* 0x00000000000079c5 */ /* 0x000fe20000000000 */
[C---:B-----5:R-:W-:Y:S01]  /*26b0*/  FSEL R226, R19.reuse, -INF , !P5 ;  /* 0xff80000013e27808 */ /* 0x060fe20006800000 */
[----:B------:R-:W-:Y:S01]  /*26c0*/  FFMA.FTZ R19, -R19, R19, 1 ;  /* 0x3f80000013137423 */ /* 0x000fe20000010113 */
[C---:B------:R-:W-:Y:S02]  /*26d0*/  ISETP.GT.AND P5, PT, R193.reuse, 0x9, PT ;  /* 0x00000009c100780c */ /* 0x040fe40003fa4270 */
[----:B------:R-:W5:Y:S01]  /*26e0*/  MUFU.TANH R23, R23 ;  /* 0x0000001700177308 */ /* 0x000f620000002400 */
[----:B------:R-:W-:Y:S01]  /*26f0*/  HGMMA.64x96x16.F32 R24, gdesc[UR4], R24, gsb0 ;  /* 0x01600000041879f0 */ /* 0x000fe20008000818 */
[----:B------:R-:W-:Y:S01]  /*2700*/  UIADD3 UR6, UR8, 0x4, URZ ;  /* 0x0000000408067890 */ /* 0x000fe2000fffe03f */
[----:B---3--:R-:W-:Y:S01]  /*2710*/  FSEL R222, R186, -INF , !P6 ;  /* 0xff800000bade7808 */ /* 0x008fe20007000000 */
[----:B------:R-:W-:Y:S01]  /*2720*/  UIADD3 UR4, UR9, 0x4, URZ ;  /* 0x0000000409047890 */ /* 0x000fe2000fffe03f */
[----:B------:R-:W-:Y:S01]  /*2730*/  ISETP.GT.AND P6, PT, R193, 0x8, PT ;  /* 0x00000008c100780c */ /* 0x000fe20003fc4270 */
[----:B------:R-:W-:Y:S01]  /*2740*/  UMOV UR7, 0x40000040 ;  /* 0x4000004000077882 */ /* 0x000fe20000000000 */
[----:B------:R-:W-:Y:S01]  /*2750*/  UMOV UR5, 0x40000040 ;  /* 0x4000004000057882 */ /* 0x000fe20000000000 */
[----:B------:R-:W3:Y:S01]  /*2760*/  MUFU.TANH R72, R72 ;  /* 0x0000004800487308 */ /* 0x000ee20000002400 */
[----:B-1----:R-:W-:-:S02]  /*2770*/  FSEL R224, R20, -INF , !P4 ;  /* 0xff80000014e07808 */ /* 0x002fc40006000000 */
[----:B------:R-:W-:-:S05]  /*2780*/  ISETP.GT.AND P4, PT, R193, 0x10, PT ;  /* 0x00000010c100780c */ /* 0x000fca0003f84270 */
[----:B------:R-:W1:Y:S01]  /*2790*/  MUFU.TANH R75, R75 ;  /* 0x0000004b004b7308 */ /* 0x000e620000002400 */
[----:B-----5:R-:W-:Y:S02]  /*27a0*/  FSEL R219, R23, -INF , !P6 ;  /* 0xff80000017db7808 */ /* 0x020fe40007000000 */
[----:B------:R-:W-:-:S05]  /*27b0*/  ISETP.GT.AND P6, PT, R193, 0x11, PT ;  /* 0x00000011c100780c */ /* 0x000fca0003fc4270 */
[----:B------:R-:W5:Y:S01]  /*27c0*/  MUFU.TANH R21, R21 ;  /* 0x0000001500157308 */ /* 0x000f620000002400 */
[----:B---3--:R-:W-:Y:S02]  /*27d0*/  FSEL R221, R72, -INF , !P5 ;  /* 0xff80000048dd7808 */ /* 0x008fe40006800000 */
[----:B------:R-:W-:-:S05]  /*27e0*/  ISETP.GT.AND P5, PT, R193, 0x18, PT ;  /* 0x00000018c100780c */ /* 0x000fca0003fa4270 */
[----:B------:R-:W3:Y:S01]  /*27f0*/  MUFU.TANH R76, R76 ;  /* 0x0000004c004c7308 */ /* 0x000ee20000002400 */
[----:B-1----:R-:W-:Y:S02]  /*2800*/  FSEL R209, R75, -INF , !P4 ;  /* 0xff8000004bd17808 */ /* 0x002fe40006000000 */
        /* <DEDUP_REMOVED lines=24> */
[----:B------:R-:W-:Y:S01]  /*2990*/  ISETP.GT.AND P5, PT, R193, 0x30, PT ;  /* 0x00000030c100780c */ /* 0x000fe20003fa4270 */
[----:B------:R-:W-:Y:S02]  /*29a0*/  WARPGROUP.DEPBAR.LE gsb0, 0x0 ;  /* 0x00008000000079c5 */ /* 0x000fe40000010000 */
[----:B------:R-:W-:Y:S02]  /*29b0*/  WARPGROUP.ARRIVE ;  /* 0x00000000000079c5 */ /* 0x000fe40000000000 */
[----:B------:R-:W3:Y:S01]  /*29c0*/  MUFU.TANH R88, R88 ;  /* 0x0000005800587308 */ /* 0x000ee20000002400 */
[----:B-1----:R-:W-:Y:S02]  /*29d0*/  FSEL R206, R81, -INF , !P2 ;  /* 0xff80000051ce7808 */ /* 0x002fe40005000000 */
[----:B------:R-:W-:Y:S01]  /*29e0*/  ISETP.GT.AND P2, PT, R103, 0x31, PT ;  /* 0x000000316700780c */ /* 0x000fe20003f44270 */
[----:B------:R-:W-:Y:S01]  /*29f0*/  HGMMA.64x96x16.F32 R24, gdesc[UR4], R24, gsb0 ;  /* 0x01600000041879f0 */ /* 0x000fe20008000818 */
[----:B------:R-:W-:Y:S01]  /*2a00*/  UIADD3 UR6, UR8, 0x6, URZ ;  /* 0x0000000608067890 */ /* 0x000fe2000fffe03f */
[----:B-----5:R-:W-:Y:S01]  /*2a10*/  FSEL R204, R87, -INF , !P4 ;  /* 0xff80000057cc7808 */ /* 0x020fe20006000000 */
[----:B------:R-:W-:Y:S01]  /*2a20*/  UIADD3 UR4, UR9, 0x6, URZ ;  /* 0x0000000609047890 */ /* 0x000fe2000fffe03f */
[----:B------:R-:W1:Y:S01]  /*2a30*/  MUFU.TANH R89, R89 ;  /* 0x0000005900597308 */ /* 0x000e620000002400 */
[----:B------:R-:W-:Y:S01]  /*2a40*/  UMOV UR7, 0x40000040 ;  /* 0x4000004000077882 */ /* 0x000fe20000000000 */
[----:B------:R-:W-:Y:S01]  /*2a50*/  UMOV UR5, 0x40000040 ;  /* 0x4000004000057882 */ /* 0x000fe20000000000 */
        /* <DEDUP_REMOVED lines=35> */
[----:B-----5:R-:W-:Y:S01]  /*2c90*/  FSEL R214, R106, -INF , !P2 ;  /* 0xff8000006ad67808 */ /* 0x020fe20005000000 */
[----:B------:R-:W-:Y:S02]  /*2ca0*/  WARPGROUP.DEPBAR.LE gsb0, 0x0 ;  /* 0x00008000000079c5 */ /* 0x000fe40000010000 */
[----:B------:R-:W5:Y:S01]  /*2cb0*/  LDS R190, [R190+0x380] ;  /* 0x00038000bebe7984 */ /* 0x000f620000000800 */
[----:B------:R-:W-:Y:S01]  /*2cc0*/  WARPGROUP.ARRIVE ;  /* 0x00000000000079c5 */ /* 0x000fe20000000000 */
[----:B------:R-:W-:Y:S02]  /*2cd0*/  ISETP.GT.AND P2, PT, R193, 0x49, PT ;  /* 0x00000049c100780c */ /* 0x000fe40003f44270 */
[----:B------:R-:W4:Y:S01]  /*2ce0*/  MUFU.TANH R110, R110 ;  /* 0x0000006e006e7308 */ /* 0x000f220000002400 */
[----:B---3--:R-:W-:Y:S02]  /*2cf0*/  FSEL R216, R107, -INF , !P4 ;  /* 0xff8000006bd87808 */ /* 0x008fe40006000000 */
[----:B------:R-:W-:Y:S01]  /*2d00*/  HGMMA.64x96x16.F32 R24, gdesc[UR4], R24, gsb0 ;  /* 0x01600000041879f0 */ /* 0x000fe20008000818 */
[----:B------:R-:W-:Y:S01]  /*2d10*/  ULDC UR4, c[0x0][0x744] ;  /* 0x0001d10000047ab9 */ /* 0x000fe20000000800 */
[----:B------:R-:W-:Y:S01]  /*2d20*/  ISETP.GT.AND P4, PT, R193, 0x50, PT ;  /* 0x00000050c100780c */ /* 0x000fe20003f84270 */
[----:B------:R-:W-:Y:S01]  /*2d30*/  FFMA.FTZ R113, R113, UR4, -R104 ;  /* 0x0000000471717c23 */ /* 0x000fe20008010868 */
[----:B--2---:R-:W-:Y:S01]  /*2d40*/  FFMA.FTZ R198, R198, UR4, -R228 ;  /* 0x00000004c6c67c23 */ /* 0x004fe200080108e4 */
[----:B------:R-:W2:Y:S01]  /*2d50*/  MUFU.TANH R111, R111 ;  /* 0x0000006f006f7308 */ /* 0x000ea20000002400 */
[----:B-1----:R-:W-:Y:S01]  /*2d60*/  FSEL R220, R112, -INF , !P6 ;  /* 0xff80000070dc7808 */ /* 0x002fe20007000000 */
[----:B------:R-:W-:Y:S01]  /*2d70*/  FFMA.FTZ R104, R226, UR4, -R104 ;  /* 0x00000004e2687c23 */ /* 0x000fe20008010868 */
[----:B------:R-:W-:Y:S01]  /*2d80*/  ISETP.GT.AND P6, PT, R193, 0x48, PT ;  /* 0x00000048c100780c */ /* 0x000fe20003fc4270 */
[----:B----4-:R-:W-:Y:S01]  /*2d90*/  FFMA.FTZ R221, R221, UR4, -R225 ;  /* 0x00000004dddd7c23 */ /* 0x010fe200080108e1 */
[----:B------:R-:W-:-:S02]  /*2da0*/  FFMA.FTZ R219, R219, UR4, -R228 ;  /* 0x00000004dbdb7c23 */ /* 0x000fc400080108e4 */
[----:B------:R-:W1:Y:S01]  /*2db0*/  SHFL.IDX PT, R228, R14, R117, 0x1f ;  /* 0x00001f750ee47589 */ /* 0x000e6200000e0000 */
[----:B------:R-:W-:Y:S01]  /*2dc0*/  MUFU.EX2 R113, R113 ;  /* 0x0000007100717308 */ /* 0x000fe20000000800 */
[----:B------:R-:W-:Y:S02]  /*2dd0*/  FSEL R215, R110, -INF , !P6 ;  /* 0xff8000006ed77808 */ /* 0x000fe40007000000 */
[----:B------:R-:W-:-:S05]  /*2de0*/  ISETP.GT.AND P6, PT, R193, 0x51, PT ;  /* 0x00000051c100780c */ /* 0x000fca0003fc4270 */
[----:B------:R-:W3:Y:S01]  /*2df0*/  MUFU.TANH R114, R114 ;  /* 0x0000007200727308 */ /* 0x000ee20000002400 */
[----:B--2---:R-:W-:Y:S02]  /*2e00*/  FSEL R211, R111, -INF , !P2 ;  /* 0xff8000006fd37808 */ /* 0x004fe40005000000 */
[----:B------:R-:W-:-:S05]  /*2e10*/  ISETP.GT.AND P2, PT, R193, 0x58, PT ;  /* 0x00000058c100780c */ /* 0x000fca0003f44270 */
[----:B------:R-:W-:Y:S01]  /*2e20*/  MUFU.TANH R191, R191 ;  /* 0x000000bf00bf7308 */ /* 0x000fe20000002400 */
[----:B-----5:R-:W2:Y:S01]  /*2e30*/  SHFL.IDX PT, R195, R190, R6, 0x1f ;  /* 0x00001f06bec37589 */ /* 0x020ea200000e0000 */
[----:B-1----:R-:W-:-:S06]  /*2e40*/  FFMA.FTZ R204, R204, UR4, -R228 ;  /* 0x00000004cccc7c23 */ /* 0x002fcc00080108e4 */
[----:B------:R-:W-:Y:S01]  /*2e50*/  MUFU.TANH R115, R115 ;  /* 0x0000007300737308 */ /* 0x000fe20000002400 */
[----:B---3--:R-:W-:Y:S01]  /*2e60*/  FSEL R212, R114, -INF , !P4 ;  /* 0xff80000072d47808 */ /* 0x008fe20006000000 */
[----:B------:R-:W1:Y:S01]  /*2e70*/  SHFL.IDX PT, R232, R190, R118, 0x1f ;  /* 0x00001f76bee87589 */ /* 0x000e6200000e0000 */
[----:B------:R-:W-:Y:S01]  /*2e80*/  ISETP.GT.AND P4, PT, R193, 0x59, PT ;  /* 0x00000059c100780c */ /* 0x000fe20003f84270 */
[----:B------:R-:W-:-:S04]  /*2e90*/  FMUL.FTZ R193, R116, UR10 ;  /* 0x0000000a74c17c20 */ /* 0x000fc80008410000 */
[----:B------:R-:W-:Y:S08]  /*2ea0*/  MUFU.TANH R196, R196 ;  /* 0x000000c400c47308 */ /* 0x000ff00000002400 */
[----:B------:R-:W-:Y:S08]  /*2eb0*/  MUFU.TANH R193, R193 ;  /* 0x000000c100c17308 */ /* 0x000ff00000002400 */
[----:B------:R-:W-:Y:S08]  /*2ec0*/  MUFU.TANH R194, R194 ;  /* 0x000000c200c27308 */ /* 0x000ff00000002400 */
[----:B------:R-:W-:Y:S08]  /*2ed0*/  MUFU.TANH R201, R201 ;  /* 0x000000c900c97308 */ /* 0x000ff00000002400 */
[----:B------:R-:W3:Y:S01]  /*2ee0*/  MUFU.EX2 R104, R104 ;  /* 0x0000006800687308 */ /* 0x000ee20000000800 */
[----:B------:R-:W-:-:S02]  /*2ef0*/  WARPGROUP.DEPBAR.LE gsb0, 0x0 ;  /* 0x00008000000079c5 */ /* 0x000fc40000010000 */
[--C-:B--2---:R-:W-:Y:S01]  /*2f00*/  FADD.FTZ R24, R24, -R195.reuse ;  /* 0x800000c318187221 */ /* 0x104fe20000010000 */
[----:B------:R-:W-:Y:S01]  /*2f10*/  FADD.FTZ R195, R26, -R195 ;  /* 0x800000c31ac37221 */ /* 0x000fe20000010000 */
[----:B------:R-:W-:Y:S01]  /*2f20*/  FFMA.FTZ R26, R200, UR4, -R225 ;  /* 0x00000004c81a7c23 */ /* 0x000fe200080108e1 */
[----:B------:R-:W-:Y:S02]  /*2f30*/  VIADD R200, R6, 0x1c ;  /* 0x0000001c06c87836 */ /* 0x000fe40000000000 */
[----:B------:R-:W-:Y:S01]  /*2f40*/  FMUL.FTZ R199, R113, R24 ;  /* 0x0000001871c77220 */ /* 0x000fe20000410000 */
[----:B------:R-:W-:Y:S03]  /*2f50*/  SHFL.IDX PT, R225, R14, R6, 0x1f ;  /* 0x00001f060ee17589 */ /* 0x000fe600000e0000 */
[----:B------:R-:W-:Y:S01]  /*2f60*/  FMUL.FTZ R116, R192, R199 ;  /* 0x000000c7c0747220 */ /* 0x000fe20000410000 */
[C---:B------:R-:W-:Y:S01]  /*2f70*/  VIADD R192, R6.reuse, 0x4 ;  /* 0x0000000406c07836 */ /* 0x040fe20000000000 */
[----:B------:R-:W2:Y:S01]  /*2f80*/  SHFL.IDX PT, R229, R15, R200, 0x1f ;  /* 0x00001fc80fe57589 */ /* 0x000ea200000e0000 */
[----:B------:R-:W-:-:S03]  /*2f90*/  VIADD R199, R6, 0x10 ;  /* 0x0000001006c77836 */ /* 0x000fc60000000000 */
[----:B------:R-:W-:Y:S01]  /*2fa0*/  LDS R11, [R11+0x380] ;  /* 0x000380000b0b7984 */ /* 0x000fe20000000800 */
[----:B---3--:R-:W-:Y:S01]  /*2fb0*/  FMUL.FTZ R195, R104, R195 ;  /* 0x000000c368c37220 */ /* 0x008fe20000410000 */
[--C-:B-1----:R-:W-:Y:S01]  /*2fc0*/  FADD.FTZ R29, R29, -R232.reuse ;  /* 0x800000e81d1d7221 */ /* 0x102fe20000010000 */
[----:B------:R-:W-:Y:S01]  /*2fd0*/  MUFU.EX2 R26, R26 ;  /* 0x0000001a001a7308 */ /* 0x000fe20000000800 */
[----:B------:R-:W1:Y:S04]  /*2fe0*/  SHFL.IDX PT, R24, R15, R192, 0x1f ;  /* 0x00001fc00f187589 */ /* 0x000e6800000e0000 */
[----:B------:R-:W3:Y:S04]  /*2ff0*/  SHFL.IDX PT, R227, R15, R199, 0x1f ;  /* 0x00001fc70fe37589 */ /* 0x000ee800000e0000 */
[----:B------:R-:W4:Y:S04]  /*3000*/  SHFL.IDX PT, R234, R190, R192, 0x1f ;  /* 0x00001fc0beea7589 */ /* 0x000f2800000e0000 */
[----:B------:R-:W-:Y:S01]  /*3010*/  SHFL.IDX PT, R233, R190, R199, 0x1f ;  /* 0x00001fc7bee97589 */ /* 0x000fe200000e0000 */
[--C-:B--2---:R-:W-:Y:S01]  /*3020*/  FFMA.FTZ R92, R92, UR4, -R229.reuse ;  /* 0x000000045c5c7c23 */ /* 0x104fe200080108e5 */
[----:B------:R-:W-:Y:S01]  /*3030*/  FFMA.FTZ R207, R207, UR4, -R229 ;  /* 0x00000004cfcf7c23 */ /* 0x000fe200080108e5 */
[--C-:B------:R-:W-:Y:S01]  /*3040*/  FFMA.FTZ R229, R206, UR4, -R225.reuse ;  /* 0x00000004cee57c23 */ /* 0x100fe200080108e1 */
[----:B------:R-:W-:Y:S01]  /*3050*/  FFMA.FTZ R206, R223, UR4, -R225 ;  /* 0x00000004dfce7c23 */ /* 0x000fe200080108e1 */
[----:B------:R-:W-:Y:S01]  /*3060*/  FMUL.FTZ R195, R19, R195 ;  /* 0x000000c313c37220 */ /* 0x000fe20000410000 */
[----:B------:R-:W-:Y:S01]  /*3070*/  FADD.FTZ R232, R31, -R232 ;  /* 0x800000e81fe87221 */ /* 0x000fe20000010000 */
[----:B------:R-:W-:Y:S01]  /*3080*/  FFMA.FTZ R76, -R76, R76, 1 ;  /* 0x3f8000004c4c7423 */ /* 0x000fe2000001014c */
[--C-:B-1----:R-:W-:Y:S01]  /*3090*/  FFMA.FTZ R119, R197, UR4, -R24.reuse ;  /* 0x00000004c5777c23 */ /* 0x102fe20008010818 */
[----:B------:R-:W-:Y:S01]  /*30a0*/  FFMA.FTZ R224, R224, UR4, -R24 ;  /* 0x00000004e0e07c23 */ /* 0x000fe20008010818 */
[----:B------:R-:W-:Y:S01]  /*30b0*/  VIADD R197, R6, 0x14 ;  /* 0x0000001406c57836 */ /* 0x000fe20000000000 */
[----:B------:R1:W-:Y:S01]  /*30c0*/  MUFU.EX2 R24, R198 ;  /* 0x000000c600187308 */ /* 0x0003e20000000800 */
[--C-:B---3--:R-:W-:Y:S01]  /*30d0*/  FFMA.FTZ R94, R94, UR4, -R227.reuse ;  /* 0x000000045e5e7c23 */ /* 0x108fe200080108e3 */
[----:B------:R-:W-:-:S02]  /*30e0*/  FFMA.FTZ R209, R209, UR4, -R227 ;  /* 0x00000004d1d17c23 */ /* 0x000fc400080108e3 */
[----:B------:R-:W2:Y:S04]  /*30f0*/  SHFL.IDX PT, R231, R15, R197, 0x1f ;  /* 0x00001fc50fe77589 */ /* 0x000ea800000e0000 */
[----:B------:R-:W3:Y:S01]  /*3100*/  SHFL.IDX PT, R227, R14, R118, 0x1f ;  /* 0x00001f760ee37589 */ /* 0x000ee200000e0000 */
[----:B-1----:R-:W-:Y:S01]  /*3110*/  IADD3 R198, R6, 0x18, RZ ;  /* 0x0000001806c67810 */ /* 0x002fe20007ffe0ff */
[----:B------:R-:W1:Y:S02]  /*3120*/  MUFU.EX2 R19, R224 ;  /* 0x000000e000137308 */ /* 0x000e640000000800 */
[----:B------:R-:W5:Y:S04]  /*3130*/  SHFL.IDX PT, R225, R14, R197, 0x1f ;  /* 0x00001fc50ee17589 */ /* 0x000f6800000e0000 */
[----:B------:R-:W1:Y:S02]  /*3140*/  SHFL.IDX PT, R226, R15, R198, 0x1f ;  /* 0x00001fc60fe27589 */ /* 0x000e6400000e0000 */
[----:B------:R-:W1:Y:S02]  /*3150*/  MUFU.EX2 R31, R219 ;  /* 0x000000db001f7308 */ /* 0x000e640000000800 */
[----:B------:R-:W1:Y:S01]  /*3160*/  SHFL.IDX PT, R15, R14, R192, 0x1f ;  /* 0x00001fc00e0f7589 */ /* 0x000e6200000e0000 */
[----:B----4-:R-:W-:-:S05]  /*3170*/  FADD.FTZ R27, R27, -R234 ;  /* 0x800000ea1b1b7221 */ /* 0x010fca0000010000 */
[----:B------:R-:W4:Y:S01]  /*3180*/  MUFU.EX2 R94, R94 ;  /* 0x0000005e005e7308 */ /* 0x000f220000000800 */
[--C-:B--2---:R-:W-:Y:S01]  /*3190*/  FFMA.FTZ R93, R93, UR4, -R231.reuse ;  /* 0x000000045d5d7c23 */ /* 0x104fe200080108e7 */
[----:B------:R-:W-:Y:S01]  /*31a0*/  FFMA.FTZ R208, R208, UR4, -R231 ;  /* 0x00000004d0d07c23 */ /* 0x000fe200080108e7 */
[----:B------:R-:W-:Y:S01]  /*31b0*/  FFMA.FTZ R231, R96, UR4, -R228 ;  /* 0x0000000460e77c23 */ /* 0x000fe200080108e4 */
[--C-:B---3--:R-:W-:Y:S01]  /*31c0*/  FFMA.FTZ R97, R97, UR4, -R227.reuse ;  /* 0x0000000461617c23 */ /* 0x108fe200080108e3 */
[----:B------:R-:W-:Y:S01]  /*31d0*/  FFMA.FTZ R203, R203, UR4, -R227 ;  /* 0x00000004cbcb7c23 */ /* 0x000fe200080108e3 */
[----:B------:R-:W2:Y:S02]  /*31e0*/  SHFL.IDX PT, R228, R13, R192, 0x1f ;  /* 0x00001fc00de47589 */ /* 0x000ea400000e0000 */
[----:B------:R-:W3:Y:S01]  /*31f0*/  MUFU.EX2 R209, R209 ;  /* 0x000000d100d17308 */ /* 0x000ee20000000800 */
[--C-:B-----5:R-:W-:Y:S01]  /*3200*/  FFMA.FTZ R99, R99, UR4, -R225.reuse ;  /* 0x0000000463637c23 */ /* 0x120fe200080108e1 */
[----:B------:R-:W-:Y:S01]  /*3210*/  FFMA.FTZ R217, R217, UR4, -R225 ;  /* 0x00000004d9d97c23 */ /* 0x000fe200080108e1 */
[----:B------:R-:W5:Y:S01]  /*3220*/  SHFL.IDX PT, R227, R13, R117, 0x1f ;  /* 0x00001f750de37589 */ /* 0x000f6200000e0000 */
[--C-:B-1----:R-:W-:Y:S01]  /*3230*/  FFMA.FTZ R95, R95, UR4, -R226.reuse ;  /* 0x000000045f5f7c23 */ /* 0x102fe200080108e2 */
[----:B------:R-:W-:-:S02]  /*3240*/  FFMA.FTZ R205, R205, UR4, -R226 ;  /* 0x00000004cdcd7c23 */ /* 0x000fc400080108e2 */
[----:B------:R-:W1:Y:S01]  /*3250*/  SHFL.IDX PT, R225, R13, R199, 0x1f ;  /* 0x00001fc70de17589 */ /* 0x000e6200000e0000 */
[----:B------:R-:W3:Y:S01]  /*3260*/  MUFU.EX2 R93, R93 ;  /* 0x0000005d005d7308 */ /* 0x000ee20000000800 */
[--C-:B------:R-:W-:Y:S01]  /*3270*/  FFMA.FTZ R223, R98, UR4, -R15.reuse ;  /* 0x0000000462df7c23 */ /* 0x100fe2000801080f */
[----:B------:R-:W-:Y:S01]  /*3280*/  FFMA.FTZ R202, R202, UR4, -R15 ;  /* 0x00000004caca7c23 */ /* 0x000fe2000801080f */
[----:B------:R-:W4:Y:S04]  /*3290*/  SHFL.IDX PT, R226, R14, R199, 0x1f ;  /* 0x00001fc70ee27589 */ /* 0x000f2800000e0000 */
[----:B------:R-:W3:Y:S01]  /*32a0*/  SHFL.IDX PT, R98, R14, R198, 0x1f ;  /* 0x00001fc60e627589 */ /* 0x000ee200000e0000 */
[----:B------:R5:W-:Y:S01]  /*32b0*/  MUFU.EX2 R96, R223 ;  /* 0x000000df00607308 */ /* 0x000be20000000800 */
[----:B--2---:R-:W-:-:S07]  /*32c0*/  FFMA.FTZ R102, R102, UR4, -R228 ;  /* 0x0000000466667c23 */ /* 0x004fce00080108e4 */
[----:B------:R2:W-:Y:S01]  /*32d0*/  MUFU.EX2 R15, R229 ;  /* 0x000000e5000f7308 */ /* 0x0005e20000000800 */
[----:B-----5:R-:W5:Y:S01]  /*32e0*/  SHFL.IDX PT, R223, R13, R6, 0x1f ;  /* 0x00001f060ddf7589 */ /* 0x020f6200000e0000 */
[----:B------:R-:W-:Y:S01]  /*32f0*/  FFMA.FTZ R216, R216, UR4, -R228 ;  /* 0x00000004d8d87c23 */ /* 0x000fe200080108e4 */
[--C-:B------:R-:W-:Y:S01]  /*3300*/  FFMA.FTZ R103, R103, UR4, -R227.reuse ;  /* 0x0000000467677c23 */ /* 0x100fe200080108e3 */
[----:B------:R-:W-:Y:S01]  /*3310*/  FFMA.FTZ R215, R215, UR4, -R227 ;  /* 0x00000004d7d77c23 */ /* 0x000fe200080108e3 */
[----:B------:R-:W-:Y:S01]  /*3320*/  FSEL R228, R193, -INF , !P1 ;  /* 0xff800000c1e47808 */ /* 0x000fe20004800000 */
[----:B------:R-:W5:Y:S01]  /*3330*/  SHFL.IDX PT, R227, R13, R198, 0x1f ;  /* 0x00001fc60de37589 */ /* 0x000f6200000e0000 */
[--C-:B-1----:R-:W-:Y:S01]  /*3340*/  FFMA.FTZ R220, R220, UR4, -R225.reuse ;  /* 0x00000004dcdc7c23 */ /* 0x102fe200080108e1 */
[----:B------:R-:W-:Y:S01]  /*3350*/  FFMA.FTZ R212, R212, UR4, -R225 ;  /* 0x00000004d4d47c23 */ /* 0x000fe200080108e1 */
[----:B------:R-:W-:Y:S01]  /*3360*/  FSEL R225, R115, -INF , !P6 ;  /* 0xff80000073e17808 */ /* 0x000fe20007000000 */
[----:B--2---:R1:W2:Y:S01]  /*3370*/  SHFL.IDX PT, R229, R14, R200, 0x1f ;  /* 0x00001fc80ee57589 */ /* 0x0042a200000e0000 */
[--C-:B----4-:R-:W-:Y:S01]  /*3380*/  FFMA.FTZ R230, R230, UR4, -R226.reuse ;  /* 0x00000004e6e67c23 */ /* 0x110fe200080108e2 */
[----:B------:R-:W-:Y:S01]  /*3390*/  FFMA.FTZ R218, R218, UR4, -R226 ;  /* 0x00000004dada7c23 */ /* 0x000fe200080108e2 */
[----:B------:R-:W4:Y:S01]  /*33a0*/  MUFU.EX2 R208, R208 ;  /* 0x000000d000d07308 */ /* 0x000f220000000800 */
[----:B------:R-:W4:Y:S01]  /*33b0*/  SHFL.IDX PT, R226, R13, R118, 0x1f ;  /* 0x00001f760de27589 */ /* 0x000f2200000e0000 */
[--C-:B---3--:R-:W-:Y:S01]  /*33c0*/  FFMA.FTZ R100, R100, UR4, -R98.reuse ;  /* 0x0000000464647c23 */ /* 0x108fe20008010862 */
[----:B------:R-:W-:-:S05]  /*33d0*/  FFMA.FTZ R213, R213, UR4, -R98 ;  /* 0x00000004d5d57c23 */ /* 0x000fca0008010862 */
[----:B-1----:R1:W-:Y:S01]  /*33e0*/  MUFU.EX2 R14, R231 ;  /* 0x000000e7000e7308 */ /* 0x0023e20000000800 */
[--C-:B-----5:R-:W-:Y:S01]  /*33f0*/  FFMA.FTZ R101, R101, UR4, -R223.reuse ;  /* 0x0000000465657c23 */ /* 0x120fe200080108df */
[----:B------:R-:W-:Y:S02]  /*3400*/  FFMA.FTZ R214, R214, UR4, -R223 ;  /* 0x00000004d6d67c23 */ /* 0x000fe400080108df */
[----:B------:R-:W3:Y:S04]  /*3410*/  SHFL.IDX PT, R223, R13, R197, 0x1f ;  /* 0x00001fc50ddf7589 */ /* 0x000ee800000e0000 */
[----:B------:R5:W-:Y:S01]  /*3420*/  MUFU.EX2 R98, R230 ;  /* 0x000000e600627308 */ /* 0x000be20000000800 */
[----:B------:R-:W-:Y:S01]  /*3430*/  FFMA.FTZ R228, R228, UR4, -R227 ;  /* 0x00000004e4e47c23 */ /* 0x000fe200080108e3 */
[----:B-1----:R-:W-:Y:S01]  /*3440*/  SHFL.IDX PT, R231, R190, R117, 0x1f ;  /* 0x00001f75bee77589 */ /* 0x002fe200000e0000 */
[--C-:B--2---:R-:W-:Y:S01]  /*3450*/  FFMA.FTZ R222, R222, UR4, -R229.reuse ;  /* 0x00000004dede7c23 */ /* 0x104fe200080108e5 */
[----:B------:R-:W-:Y:S01]  /*3460*/  FFMA.FTZ R210, R210, UR4, -R229 ;  /* 0x00000004d2d27c23 */ /* 0x000fe200080108e5 */
[----:B------:R-:W-:Y:S01]  /*3470*/  FSEL R229, R201, -INF , !P4 ;  /* 0xff800000c9e57808 */ /* 0x000fe20006000000 */
[----:B------:R-:W-:Y:S01]  /*3480*/  FFMA.FTZ R219, -R18, R18, 1 ;  /* 0x3f80000012db7423 */ /* 0x000fe20000010112 */
[--C-:B----4-:R-:W-:Y:S01]  /*3490*/  FFMA.FTZ R235, R235, UR4, -R226.reuse ;  /* 0x00000004ebeb7c23 */ /* 0x110fe200080108e2 */
[----:B------:R-:W-:Y:S01]  /*34a0*/  FFMA.FTZ R211, R211, UR4, -R226 ;  /* 0x00000004d3d37c23 */ /* 0x000fe200080108e2 */
[----:B-----5:R-:W-:Y:S01]  /*34b0*/  SHFL.IDX PT, R230, R190, R197, 0x1f ;  /* 0x00001fc5bee67589 */ /* 0x020fe200000e0000 */
[--C-:B------:R-:W-:Y:S01]  /*34c0*/  FADD.FTZ R32, R32, -R233.reuse ;  /* 0x800000e920207221 */ /* 0x100fe20000010000 */
[----:B------:R1:W-:Y:S02]  /*34d0*/  MUFU.EX2 R12, R235 ;  /* 0x000000eb000c7308 */ /* 0x0003e40000000800 */
[----:B------:R2:W4:Y:S01]  /*34e0*/  SHFL.IDX PT, R226, R13, R200, 0x1f ;  /* 0x00001fc80de27589 */ /* 0x00052200000e0000 */
[----:B------:R-:W-:-:S05]  /*34f0*/  FADD.FTZ R34, R34, -R233 ;  /* 0x800000e922227221 */ /* 0x000fca0000010000 */
[----:B------:R-:W-:Y:S01]  /*3500*/  MUFU.EX2 R95, R95 ;  /* 0x0000005f005f7308 */ /* 0x000fe20000000800 */
[----:B-1----:R-:W5:Y:S07]  /*3510*/  LDL R235, [R1+0x18] ;  /* 0x0000180001eb7983 */ /* 0x002f6e0000100800 */
[----:B--2---:R1:W-:Y:S01]  /*3520*/  MUFU.EX2 R13, R222 ;  /* 0x000000de000d7308 */ /* 0x0043e20000000800 */
[----:B------:R-:W-:-:S07]  /*3530*/  FFMA.FTZ R77, -R77, R77, 1 ;  /* 0x3f8000004d4d7423 */ /* 0x000fce000001014d */
[----:B------:R-:W-:Y:S01]  /*3540*/  MUFU.EX2 R207, R207 ;  /* 0x000000cf00cf7308 */ /* 0x000fe20000000800 */
[----:B-1----:R-:W-:-:S05]  /*3550*/  FSEL R222, R191, -INF , !P5 ;  /* 0xff800000bfde7808 */ /* 0x002fca0006800000 */
[--C-:B---3--:R-:W-:Y:S01]  /*3560*/  FFMA.FTZ R222, R222, UR4, -R223.reuse ;  /* 0x00000004dede7c23 */ /* 0x108fe200080108df */
[----:B------:R-:W-:Y:S01]  /*3570*/  FFMA.FTZ R223, R225, UR4, -R223 ;  /* 0x00000004e1df7c23 */ /* 0x000fe200080108df */
[----:B------:R-:W-:Y:S01]  /*3580*/  FSEL R225, R196, -INF , !P2 ;  /* 0xff800000c4e17808 */ /* 0x000fe20005000000 */
[----:B------:R-:W-:Y:S04]  /*3590*/  MUFU.EX2 R202, R202 ;  /* 0x000000ca00ca7308 */ /* 0x000fe80000000800 */
[----:B------:R-:W-:Y:S01]  /*35a0*/  FFMA.FTZ R227, R225, UR4, -R227 ;  /* 0x00000004e1e37c23 */ /* 0x000fe200080108e3 */
[----:B------:R-:W-:-:S03]  /*35b0*/  FSEL R225, R194, -INF , !P3 ;  /* 0xff800000c2e17808 */ /* 0x000fc60005800000 */
[----:B------:R-:W-:Y:S02]  /*35c0*/  MUFU.EX2 R97, R97 ;  /* 0x0000006100617308 */ /* 0x000fe40000000800 */
[--C-:B----4-:R-:W-:Y:S01]  /*35d0*/  FFMA.FTZ R225, R225, UR4, -R226.reuse ;  /* 0x00000004e1e17c23 */ /* 0x110fe200080108e2 */
[----:B------:R-:W-:Y:S02]  /*35e0*/  FFMA.FTZ R226, R229, UR4, -R226 ;  /* 0x00000004e5e27c23 */ /* 0x000fe400080108e2 */
[----:B------:R-:W-:Y:S03]  /*35f0*/  SHFL.IDX PT, R229, R190, R198, 0x1f ;  /* 0x00001fc6bee57589 */ /* 0x000fe600000e0000 */
[----:B------:R-:W-:Y:S01]  /*3600*/  MUFU.EX2 R218, R218 ;  /* 0x000000da00da7308 */ /* 0x000fe20000000800 */
[----:B------:R-:W1:Y:S01]  /*3610*/  SHFL.IDX PT, R190, R190, R200, 0x1f ;  /* 0x00001fc8bebe7589 */ /* 0x000e6200000e0000 */
[--C-:B------:R-:W-:Y:S01]  /*3620*/  FADD.FTZ R28, R28, -R231.reuse ;  /* 0x800000e71c1c7221 */ /* 0x100fe20000010000 */
[----:B------:R-:W-:Y:S01]  /*3630*/  FADD.FTZ R30, R30, -R231 ;  /* 0x800000e71e1e7221 */ /* 0x000fe20000010000 */
[----:B------:R-:W-:Y:S01]  /*3640*/  FFMA.FTZ R81, -R81, R81, 1 ;  /* 0x3f80000051517423 */ /* 0x000fe20000010151 */
[----:B------:R-:W-:-:S03]  /*3650*/  FFMA.FTZ R82, -R82, R82, 1 ;  /* 0x3f80000052527423 */ /* 0x000fc60000010152 */
[----:B------:R-:W-:Y:S01]  /*3660*/  MUFU.EX2 R206, R206 ;  /* 0x000000ce00ce7308 */ /* 0x000fe20000000800 */
[----:B------:R-:W-:-:S07]  /*3670*/  FFMA.FTZ R91, -R91, R91, 1 ;  /* 0x3f8000005b5b7423 */ /* 0x000fce000001015b */
[----:B------:R-:W-:Y:S08]  /*3680*/  MUFU.EX2 R99, R99 ;  /* 0x0000006300637308 */ /* 0x000ff00000000800 */
[----:B------:R-:W-:Y:S01]  /*3690*/  MUFU.EX2 R217, R217 ;  /* 0x000000d900d97308 */ /* 0x000fe20000000800 */
[--C-:B-1----:R-:W-:Y:S01]  /*36a0*/  FADD.FTZ R37, R37, -R190.reuse ;  /* 0x800000be25257221 */ /* 0x102fe20000010000 */
[----:B------:R-:W-:Y:S01]  /*36b0*/  FADD.FTZ R39, R39, -R190 ;  /* 0x800000be27277221 */ /* 0x000fe20000010000 */
[----:B------:R-:W-:Y:S01]  /*36c0*/  FFMA.FTZ R190, -R21, R21, 1 ;  /* 0x3f80000015be7423 */ /* 0x000fe20000010115 */
[----:B------:R-:W-:Y:S01]  /*36d0*/  FFMA.FTZ R21, -R20, R20, 1 ;  /* 0x3f80000014157423 */ /* 0x000fe20000010114 */
[----:B------:R-:W-:Y:S01]  /*36e0*/  FMUL.FTZ R20, R19, R27 ;  /* 0x0000001b13147220 */ /* 0x000fe20000410000 */
[----:B------:R-:W-:-:S02]  /*36f0*/  FMUL.FTZ R27, R24, R28 ;  /* 0x0000001c181b7220 */ /* 0x000fc40000410000 */
[----:B------:R-:W-:Y:S01]  /*3700*/  MUFU.EX2 R203, R203 ;  /* 0x000000cb00cb7308 */ /* 0x000fe20000000800 */
[----:B------:R-:W-:Y:S01]  /*3710*/  FMUL.FTZ R21, R21, R20 ;  /* 0x0000001415157220 */ /* 0x000fe20000410000 */
[----:B------:R-:W-:Y:S01]  /*3720*/  FMUL.FTZ R20, R190, R27 ;  /* 0x0000001bbe147220 */ /* 0x000fe20000410000 */
[----:B------:R-:W-:Y:S01]  /*3730*/  FFMA.FTZ R27, -R22, R22, 1 ;  /* 0x3f800000161b7423 */ /* 0x000fe20000010116 */
[----:B------:R-:W-:Y:S01]  /*3740*/  FFMA.FTZ R22, -R23, R23, 1 ;  /* 0x3f80000017167423 */ /* 0x000fe20000010117 */
[----:B------:R-:W-:Y:S01]  /*3750*/  FMUL.FTZ R23, R31, R30 ;  /* 0x0000001e1f177220 */ /* 0x000fe20000410000 */
[----:B------:R-:W-:Y:S01]  /*3760*/  FMUL.FTZ R28, R26, R29 ;  /* 0x0000001d1a1c7220 */ /* 0x000fe20000410000 */
[----:B------:R-:W-:Y:S01]  /*3770*/  FFMA.FTZ R30, -R72, R72, 1 ;  /* 0x3f800000481e7423 */ /* 0x000fe20000010148 */
[----:B------:R-:W-:Y:S01]  /*3780*/  MUFU.EX2 R100, R100 ;  /* 0x0000006400647308 */ /* 0x000fe20000000800 */
[----:B------:R-:W-:Y:S01]  /*3790*/  FMUL.FTZ R22, R22, R23 ;  /* 0x0000001716167220 */ /* 0x000fe20000410000 */
[----:B------:R-:W-:Y:S01]  /*37a0*/  FMUL.FTZ R23, R27, R28 ;  /* 0x0000001c1b177220 */ /* 0x000fe20000410000 */
[----:B------:R-:W-:Y:S04]  /*37b0*/  SHFL.IDX PT, R72, R11, R118, 0x1f ;  /* 0x00001f760b487589 */ /* 0x000fe800000e0000 */
[----:B------:R-:W1:Y:S01]  /*37c0*/  SHFL.IDX PT, R28, R11, R192, 0x1f ;  /* 0x00001fc00b1c7589 */ /* 0x000e6200000e0000 */
[----:B------:R-:W2:Y:S01]  /*37d0*/  MUFU.EX2 R18, R221 ;  /* 0x000000dd00127308 */ /* 0x000ea20000000800 */
[----:B------:R-:W-:Y:S01]  /*37e0*/  FFMA.FTZ R29, -R73, R73, 1 ;  /* 0x3f800000491d7423 */ /* 0x000fe20000010149 */
[----:B------:R-:W-:Y:S01]  /*37f0*/  FMUL.FTZ R32, R94, R32 ;  /* 0x000000205e207220 */ /* 0x000fe20000410000 */
[--C-:B------:R-:W-:Y:S01]  /*3800*/  FADD.FTZ R33, R33, -R230.reuse ;  /* 0x800000e621217221 */ /* 0x100fe20000010000 */
[----:B------:R-:W-:Y:S01]  /*3810*/  FMUL.FTZ R73, R209, R34 ;  /* 0x00000022d1497220 */ /* 0x000fe20000410000 */
[----:B------:R-:W-:Y:S01]  /*3820*/  FADD.FTZ R35, R35, -R230 ;  /* 0x800000e623237221 */ /* 0x000fe20000010000 */
[----:B------:R-:W-:Y:S01]  /*3830*/  FMUL.FTZ R29, R29, R32 ;  /* 0x000000201d1d7220 */ /* 0x000fe20000410000 */
[----:B------:R-:W-:Y:S01]  /*3840*/  FFMA.FTZ R32, -R75, R75, 1 ;  /* 0x3f8000004b207423 */ /* 0x000fe2000001014b */
[----:B------:R-:W-:Y:S01]  /*3850*/  FFMA.FTZ R34, -R74, R74, 1 ;  /* 0x3f8000004a227423 */ /* 0x000fe2000001014a */
[----:B------:R-:W-:Y:S01]  /*3860*/  FMUL.FTZ R33, R93, R33 ;  /* 0x000000215d217220 */ /* 0x000fe20000410000 */
[----:B------:R-:W-:Y:S01]  /*3870*/  FMUL.FTZ R35, R208, R35 ;  /* 0x00000023d0237220 */ /* 0x000fe20000410000 */
[----:B------:R-:W-:Y:S01]  /*3880*/  FMUL.FTZ R32, R32, R73 ;  /* 0x0000004920207220 */ /* 0x000fe20000410000 */
[----:B------:R-:W-:Y:S01]  /*3890*/  FADD.FTZ R36, R36, -R229 ;  /* 0x800000e524247221 */ /* 0x000fe20000010000 */
[----:B------:R-:W3:Y:S01]  /*38a0*/  SHFL.IDX PT, R73, R11, R6, 0x1f ;  /* 0x00001f060b497589 */ /* 0x000ee200000e0000 */
[----:B------:R-:W-:Y:S01]  /*38b0*/  FMUL.FTZ R34, R34, R33 ;  /* 0x0000002122227220 */ /* 0x000fe20000410000 */
[----:B------:R-:W-:Y:S01]  /*38c0*/  FMUL.FTZ R33, R76, R35 ;  /* 0x000000234c217220 */ /* 0x000fe20000410000 */
[----:B------:R-:W-:Y:S01]  /*38d0*/  MUFU.EX2 R204, R204 ;  /* 0x000000cc00cc7308 */ /* 0x000fe20000000800 */
[----:B--2---:R-:W-:Y:S01]  /*38e0*/  FMUL.FTZ R27, R18, R232 ;  /* 0x000000e8121b7220 */ /* 0x004fe20000410000 */
[----:B------:R-:W2:Y:S01]  /*38f0*/  SHFL.IDX PT, R76, R11, R197, 0x1f ;  /* 0x00001fc50b4c7589 */ /* 0x000ea200000e0000 */
[----:B------:R-:W-:Y:S01]  /*3900*/  FMUL.FTZ R36, R95, R36 ;  /* 0x000000245f247220 */ /* 0x000fe20000410000 */
[--C-:B-1----:R-:W-:Y:S01]  /*3910*/  FADD.FTZ R41, R41, -R28.reuse ;  /* 0x8000001c29297221 */ /* 0x102fe20000010000 */
[----:B------:R-:W-:Y:S01]  /*3920*/  FADD.FTZ R43, R43, -R28 ;  /* 0x8000001c2b2b7221 */ /* 0x000fe20000010000 */
[--C-:B------:R-:W-:Y:S01]  /*3930*/  FADD.FTZ R28, R45, -R72.reuse ;  /* 0x800000482d1c7221 */ /* 0x100fe20000010000 */
[----:B------:R-:W-:Y:S01]  /*3940*/  FADD.FTZ R72, R47, -R72 ;  /* 0x800000482f487221 */ /* 0x000fe20000010000 */
[----:B------:R-:W-:Y:S01]  /*3950*/  MUFU.EX2 R213, R213 ;  /* 0x000000d500d57308 */ /* 0x000fe20000000800 */
[----:B------:R-:W-:Y:S01]  /*3960*/  LDS R47, [R10+0x380] ;  /* 0x000380000a2f7984 */ /* 0x000fe20000000800 */
[----:B------:R-:W-:Y:S01]  /*3970*/  FMUL.FTZ R30, R30, R27 ;  /* 0x0000001b1e1e7220 */ /* 0x000fe20000410000 */
[----:B------:R-:W-:-:S02]  /*3980*/  FMUL.FTZ R36, R77, R36 ;  /* 0x000000244d247220 */ /* 0x000fc40000410000 */
[----:B------:R-:W1:Y:S03]  /*3990*/  SHFL.IDX PT, R77, R11, R199, 0x1f ;  /* 0x00001fc70b4d7589 */ /* 0x000e6600000e0000 */
[----:B------:R-:W4:Y:S01]  /*39a0*/  MUFU.EX2 R27, R205 ;  /* 0x000000cd001b7308 */ /* 0x000f220000000800 */
[----:B------:R-:W-:Y:S01]  /*39b0*/  FADD.FTZ R38, R38, -R229 ;  /* 0x800000e526267221 */ /* 0x000fe20000010000 */
[----:B------:R-:W-:Y:S01]  /*39c0*/  FFMA.FTZ R35, -R79, R79, 1 ;  /* 0x3f8000004f237423 */ /* 0x000fe2000001014f */
[--C-:B---3--:R-:W-:Y:S01]  /*39d0*/  FADD.FTZ R40, R40, -R73.reuse ;  /* 0x8000004928287221 */ /* 0x108fe20000010000 */
[----:B------:R-:W3:Y:S01]  /*39e0*/  SHFL.IDX PT, R79, R11, R117, 0x1f ;  /* 0x00001f750b4f7589 */ /* 0x000ee200000e0000 */
[----:B------:R-:W-:Y:S01]  /*39f0*/  FADD.FTZ R73, R42, -R73 ;  /* 0x800000492a497221 */ /* 0x000fe20000010000 */
[----:B------:R-:W-:Y:S01]  /*3a00*/  FMUL.FTZ R39, R207, R39 ;  /* 0x00000027cf277220 */ /* 0x000fe20000410000 */
[--C-:B--2---:R-:W-:Y:S01]  /*3a10*/  FADD.FTZ R42, R49, -R76.reuse ;  /* 0x8000004c312a7221 */ /* 0x104fe20000010000 */
[----:B------:R-:W-:Y:S01]  /*3a20*/  FMUL.FTZ R40, R15, R40 ;  /* 0x000000280f287220 */ /* 0x000fe20000410000 */
[----:B------:R-:W-:Y:S01]  /*3a30*/  FMUL.FTZ R49, R96, R41 ;  /* 0x0000002960317220 */ /* 0x000fe20000410000 */
[----:B------:R-:W-:Y:S01]  /*3a40*/  FADD.FTZ R76, R51, -R76 ;  /* 0x8000004c334c7221 */ /* 0x000fe20000010000 */
[----:B------:R-:W-:Y:S01]  /*3a50*/  FFMA.FTZ R84, -R84, R84, 1 ;  /* 0x3f80000054547423 */ /* 0x000fe20000010154 */
[----:B------:R-:W-:Y:S01]  /*3a60*/  MUFU.EX2 R92, R92 ;  /* 0x0000005c005c7308 */ /* 0x000fe20000000800 */
[----:B----4-:R-:W-:Y:S01]  /*3a70*/  FMUL.FTZ R38, R27, R38 ;  /* 0x000000261b267220 */ /* 0x010fe20000410000 */
[----:B------:R-:W2:Y:S01]  /*3a80*/  SHFL.IDX PT, R74, R11, R200, 0x1f ;  /* 0x00001fc80b4a7589 */ /* 0x000ea200000e0000 */
[----:B------:R-:W-:-:S05]  /*3a90*/  FFMA.FTZ R184, -R184, R184, 1 ;  /* 0x3f800000b8b87423 */ /* 0x000fca00000101b8 */
[----:B------:R-:W-:Y:S01]  /*3aa0*/  MUFU.EX2 R101, R101 ;  /* 0x0000006500657308 */ /* 0x000fe20000000800 */
[----:B------:R-:W-:Y:S01]  /*3ab0*/  FMUL.FTZ R35, R35, R38 ;  /* 0x0000002623237220 */ /* 0x000fe20000410000 */
[----:B------:R-:W-:Y:S01]  /*3ac0*/  FFMA.FTZ R38, -R80, R80, 1 ;  /* 0x3f80000050267423 */ /* 0x000fe20000010150 */
[----:B------:R-:W-:Y:S01]  /*3ad0*/  FMUL.FTZ R51, R202, R43 ;  /* 0x0000002bca337220 */ /* 0x000fe20000410000 */
[----:B------:R-:W-:Y:S01]  /*3ae0*/  FMUL.FTZ R43, R81, R40 ;  /* 0x00000028512b7220 */ /* 0x000fe20000410000 */
[----:B------:R-:W-:Y:S01]  /*3af0*/  FMUL.FTZ R40, R82, R49 ;  /* 0x0000003152287220 */ /* 0x000fe20000410000 */
[----:B------:R-:W-:Y:S01]  /*3b00*/  FMUL.FTZ R38, R38, R39 ;  /* 0x0000002726267220 */ /* 0x000fe20000410000 */
[--C-:B-1----:R-:W-:Y:S01]  /*3b10*/  FADD.FTZ R39, R48, -R77.reuse ;  /* 0x8000004d30277221 */ /* 0x102fe20000010000 */
[----:B------:R-:W-:Y:S01]  /*3b20*/  FFMA.FTZ R49, -R86, R86, 1 ;  /* 0x3f80000056317423 */ /* 0x000fe20000010156 */
[----:B------:R-:W-:Y:S01]  /*3b30*/  FMUL.FTZ R28, R97, R28 ;  /* 0x0000001c611c7220 */ /* 0x000fe20000410000 */
[----:B------:R3:W1:Y:S01]  /*3b40*/  SHFL.IDX PT, R75, R11, R198, 0x1f ;  /* 0x00001fc60b4b7589 */ /* 0x00066200000e0000 */
[----:B------:R-:W-:Y:S01]  /*3b50*/  FADD.FTZ R77, R50, -R77 ;  /* 0x8000004d324d7221 */ /* 0x000fe20000010000 */
[----:B------:R-:W-:Y:S01]  /*3b60*/  FFMA.FTZ R50, -R89, R89, 1 ;  /* 0x3f80000059327423 */ /* 0x000fe20000010159 */
[----:B------:R-:W-:Y:S01]  /*3b70*/  FMUL.FTZ R49, R49, R28 ;  /* 0x0000001c31317220 */ /* 0x000fe20000410000 */
[----:B------:R-:W-:Y:S01]  /*3b80*/  FMUL.FTZ R39, R98, R39 ;  /* 0x0000002762277220 */ /* 0x000fe20000410000 */
[----:B------:R-:W-:Y:S01]  /*3b90*/  FMUL.FTZ R28, R218, R77 ;  /* 0x0000004dda1c7220 */ /* 0x000fe20000410000 */
[----:B------:R-:W-:Y:S01]  /*3ba0*/  SHFL.IDX PT, R192, R47, R192, 0x1f ;  /* 0x00001fc02fc07589 */ /* 0x000fe200000e0000 */
[----:B------:R-:W-:Y:S01]  /*3bb0*/  MUFU.EX2 R102, R102 ;  /* 0x0000006600667308 */ /* 0x000fe20000000800 */
[----:B------:R-:W-:Y:S01]  /*3bc0*/  FMUL.FTZ R50, R50, R39 ;  /* 0x0000002732327220 */ /* 0x000fe20000410000 */
[----:B------:R-:W-:Y:S01]  /*3bd0*/  FMUL.FTZ R39, R91, R28 ;  /* 0x0000001c5b277220 */ /* 0x000fe20000410000 */
[----:B------:R-:W4:Y:S01]  /*3be0*/  SHFL.IDX PT, R77, R47, R6, 0x1f ;  /* 0x00001f062f4d7589 */ /* 0x000f2200000e0000 */
[----:B---3--:R-:W-:-:S03]  /*3bf0*/  FADD.FTZ R11, R44, -R79 ;  /* 0x8000004f2c0b7221 */ /* 0x008fc60000010000 */
[----:B------:R-:W3:Y:S01]  /*3c00*/  SHFL.IDX PT, R28, R47, R197, 0x1f ;  /* 0x00001fc52f1c7589 */ /* 0x000ee200000e0000 */
[----:B------:R-:W-:Y:S01]  /*3c10*/  FADD.FTZ R79, R46, -R79 ;  /* 0x8000004f2e4f7221 */ /* 0x000fe20000010000 */
[----:B------:R-:W-:Y:S02]  /*3c20*/  MUFU.EX2 R119, R119 ;  /* 0x0000007700777308 */ /* 0x000fe40000000800 */
[----:B------:R-:W3:Y:S01]  /*3c30*/  SHFL.IDX PT, R199, R47, R199, 0x1f ;  /* 0x00001fc72fc77589 */ /* 0x000ee200000e0000 */
[----:B------:R-:W-:-:S03]  /*3c40*/  FMUL.FTZ R46, R206, R73 ;  /* 0x00000049ce2e7220 */ /* 0x000fc60000410000 */
[----:B------:R-:W3:Y:S01]  /*3c50*/  SHFL.IDX PT, R118, R47, R118, 0x1f ;  /* 0x00001f762f767589 */ /* 0x000ee200000e0000 */
[----:B------:R-:W-:Y:S01]  /*3c60*/  FFMA.FTZ R48, -R85, R85, 1 ;  /* 0x3f80000055307423 */ /* 0x000fe20000010155 */
[----:B------:R-:W-:Y:S01]  /*3c70*/  FMUL.FTZ R11, R14, R11 ;  /* 0x0000000b0e0b7220 */ /* 0x000fe20000410000 */
[----:B------:R-:W-:Y:S01]  /*3c80*/  FFMA.FTZ R83, -R83, R83, 1 ;  /* 0x3f80000053537423 */ /* 0x000fe20000010153 */
[----:B------:R-:W3:Y:S01]  /*3c90*/  SHFL.IDX PT, R117, R47, R117, 0x1f ;  /* 0x00001f752f757589 */ /* 0x000ee200000e0000 */
[----:B------:R-:W3:Y:S03]  /*3ca0*/  MUFU.EX2 R210, R210 ;  /* 0x000000d200d27308 */ /* 0x000ee60000000800 */
[----:B------:R-:W3:Y:S04]  /*3cb0*/  SHFL.IDX PT, R73, R47, R198, 0x1f ;  /* 0x00001fc62f497589 */ /* 0x000ee800000e0000 */
[----:B------:R4:W3:Y:S01]  /*3cc0*/  SHFL.IDX PT, R200, R47, R200, 0x1f ;  /* 0x00001fc82fc87589 */ /* 0x0008e200000e0000 */
[----:B--2---:R-:W-:Y:S01]  /*3cd0*/  FADD.FTZ R44, R53, -R74 ;  /* 0x8000004a352c7221 */ /* 0x004fe20000010000 */
[----:B------:R-:W-:Y:S01]  /*3ce0*/  FMUL.FTZ R48, R48, R11 ;  /* 0x0000000b30307220 */ /* 0x000fe20000410000 */
[----:B------:R-:W-:Y:S01]  /*3cf0*/  FFMA.FTZ R53, -R90, R90, 1 ;  /* 0x3f8000005a357423 */ /* 0x000fe2000001015a */
[----:B------:R-:W-:Y:S01]  /*3d00*/  FMUL.FTZ R42, R99, R42 ;  /* 0x0000002a632a7220 */ /* 0x000fe20000410000 */
[----:B------:R-:W-:Y:S01]  /*3d10*/  FMUL.FTZ R11, R217, R76 ;  /* 0x0000004cd90b7220 */ /* 0x000fe20000410000 */
[----:B------:R-:W2:Y:S01]  /*3d20*/  MUFU.EX2 R223, R223 ;  /* 0x000000df00df7308 */ /* 0x000ea20000000800 */
[----:B------:R-:W-:Y:S01]  /*3d30*/  FMUL.FTZ R10, R84, R51 ;  /* 0x00000033540a7220 */ /* 0x000fe20000410000 */
[----:B------:R-:W-:Y:S01]  /*3d40*/  FFMA.FTZ R51, -R88, R88, 1 ;  /* 0x3f80000058337423 */ /* 0x000fe20000010158 */
[----:B------:R-:W-:Y:S01]  /*3d50*/  FMUL.FTZ R72, R203, R72 ;  /* 0x00000048cb487220 */ /* 0x000fe20000410000 */
[--C-:B-1----:R-:W-:Y:S01]  /*3d60*/  FADD.FTZ R45, R52, -R75.reuse ;  /* 0x8000004b342d7221 */ /* 0x102fe20000010000 */
[----:B------:R-:W-:-:S03]  /*3d70*/  FADD.FTZ R54, R54, -R75 ;  /* 0x8000004b36367221 */ /* 0x000fc60000010000 */
[----:B------:R-:W1:Y:S01]  /*3d80*/  MUFU.EX2 R212, R212 ;  /* 0x000000d400d47308 */ /* 0x000e620000000800 */
[----:B------:R-:W-:Y:S01]  /*3d90*/  FMUL.FTZ R53, R53, R42 ;  /* 0x0000002a35357220 */ /* 0x000fe20000410000 */
[----:B------:R-:W-:Y:S01]  /*3da0*/  FMUL.FTZ R42, R184, R11 ;  /* 0x0000000bb82a7220 */ /* 0x000fe20000410000 */
[----:B------:R-:W-:Y:S01]  /*3db0*/  FMUL.FTZ R75, R13, R44 ;  /* 0x0000002c0d4b7220 */ /* 0x000fe20000410000 */
[----:B------:R-:W-:-:S04]  /*3dc0*/  FMUL.FTZ R51, R51, R72 ;  /* 0x0000004833337220 */ /* 0x000fc80000410000 */
[----:B------:R-:W1:Y:S01]  /*3dd0*/  MUFU.EX2 R220, R220 ;  /* 0x000000dc00dc7308 */ /* 0x000e620000000800 */
[----:B------:R-:W-:Y:S01]  /*3de0*/  FFMA.FTZ R185, -R185, R185, 1 ;  /* 0x3f800000b9b97423 */ /* 0x000fe200000101b9 */
[----:B------:R-:W-:Y:S01]  /*3df0*/  FFMA.FTZ R186, -R186, R186, 1 ;  /* 0x3f800000baba7423 */ /* 0x000fe200000101ba */
[----:B------:R-:W-:Y:S01]  /*3e00*/  FMUL.FTZ R72, R100, R45 ;  /* 0x0000002d64487220 */ /* 0x000fe20000410000 */
[----:B------:R-:W-:-:S04]  /*3e10*/  FADD.FTZ R55, R55, -R74 ;  /* 0x8000004a37377221 */ /* 0x000fc80000010000 */
[----:B------:R-:W-:Y:S01]  /*3e20*/  MUFU.EX2 R228, R228 ;  /* 0x000000e400e47308 */ /* 0x000fe20000000800 */
[----:B------:R-:W-:Y:S01]  /*3e30*/  FMUL.FTZ R41, R83, R46 ;  /* 0x0000002e53297220 */ /* 0x000fe20000410000 */
[----:B------:R-:W-:Y:S01]  /*3e40*/  FFMA.FTZ R46, -R87, R87, 1 ;  /* 0x3f800000572e7423 */ /* 0x000fe20000010157 */
[----:B------:R-:W-:-:S05]  /*3e50*/  FMUL.FTZ R79, R204, R79 ;  /* 0x0000004fcc4f7220 */ /* 0x000fca0000410000 */
[----:B------:R-:W1:Y:S01]  /*3e60*/  MUFU.EX2 R215, R215 ;  /* 0x000000d700d77308 */ /* 0x000e620000000800 */
[----:B------:R-:W-:Y:S01]  /*3e70*/  FMUL.FTZ R74, R213, R54 ;  /* 0x00000036d54a7220 */ /* 0x000fe20000410000 */
[----:B------:R-:W-:Y:S01]  /*3e80*/  FMUL.FTZ R54, R185, R72 ;  /* 0x00000048b9367220 */ /* 0x000fe20000410000 */
[----:B----4-:R-:W-:-:S05]  /*3e90*/  FMUL.FTZ R47, R186, R75 ;  /* 0x0000004bba2f7220 */ /* 0x010fca0000410000 */
[----:B------:R-:W-:Y:S01]  /*3ea0*/  MUFU.EX2 R103, R103 ;  /* 0x0000006700677308 */ /* 0x000fe20000000800 */
[----:B------:R-:W-:Y:S01]  /*3eb0*/  FADD.FTZ R72, R56, -R77 ;  /* 0x8000004d38487221 */ /* 0x000fe20000010000 */
[----:B------:R-:W-:-:S06]  /*3ec0*/  FADD.FTZ R75, R57, -R192 ;  /* 0x800000c0394b7221 */ /* 0x000fcc0000010000 */
[----:B------:R-:W-:Y:S01]  /*3ed0*/  MUFU.EX2 R225, R225 ;  /* 0x000000e100e17308 */ /* 0x000fe20000000800 */
[----:B------:R-:W-:-:S07]  /*3ee0*/  FFMA.FTZ R187, -R187, R187, 1 ;  /* 0x3f800000bbbb7423 */ /* 0x000fce00000101bb */
[----:B------:R-:W4:Y:S01]  /*3ef0*/  MUFU.EX2 R214, R214 ;  /* 0x000000d600d67308 */ /* 0x000f220000000800 */
[----:B------:R-:W-:-:S07]  /*3f00*/  FFMA.FTZ R52, -R188, R188, 1 ;  /* 0x3f800000bc347423 */ /* 0x000fce00000101bc */
[----:B------:R-:W4:Y:S01]  /*3f10*/  MUFU.EX2 R11, R216 ;  /* 0x000000d8000b7308 */ /* 0x000f220000000800 */
[----:B---3--:R-:W-:-:S07]  /*3f20*/  FMUL.FTZ R55, R210, R55 ;  /* 0x00000037d2377220 */ /* 0x008fce0000410000 */
[----:B------:R-:W3:Y:S01]  /*3f30*/  MUFU.EX2 R44, R211 ;  /* 0x000000d3002c7308 */ /* 0x000ee20000000800 */
[----:B------:R-:W-:Y:S01]  /*3f40*/  FADD.FTZ R192, R59, -R192 ;  /* 0x800000c03bc07221 */ /* 0x000fe20000010000 */
[----:B------:R-:W-:-:S06]  /*3f50*/  FADD.FTZ R56, R67, -R28 ;  /* 0x8000001c43387221 */ /* 0x000fcc0000010000 */
[----:B------:R-:W3:Y:S01]  /*3f60*/  MUFU.EX2 R222, R222 ;  /* 0x000000de00de7308 */ /* 0x000ee20000000800 */
[----:B------:R-:W-:-:S07]  /*3f70*/  FMUL.FTZ R46, R46, R79 ;  /* 0x0000004f2e2e7220 */ /* 0x000fce0000410000 */
[----:B------:R-:W5:Y:S01]  /*3f80*/  MUFU.EX2 R227, R227 ;  /* 0x000000e300e37308 */ /* 0x000f620000000800 */
[----:B------:R-:W-:-:S07]  /*3f90*/  FADD.FTZ R59, R66, -R199 ;  /* 0x800000c7423b7221 */ /* 0x000fce0000010000 */
[----:B------:R-:W5:Y:S01]  /*3fa0*/  MUFU.EX2 R226, R226 ;  /* 0x000000e200e27308 */ /* 0x000f620000000800 */
[----:B------:R-:W-:Y:S01]  /*3fb0*/  FADD.FTZ R25, R25, -R234 ;  /* 0x800000ea19197221 */ /* 0x000fe20000010000 */
[----:B------:R-:W-:Y:S01]  /*3fc0*/  FADD.FTZ R79, R61, -R118 ;  /* 0x800000763d4f7221 */ /* 0x000fe20000010000 */
[----:B------:R-:W-:Y:S01]  /*3fd0*/  FADD.FTZ R57, R64, -R199 ;  /* 0x800000c740397221 */ /* 0x000fe20000010000 */
[----:B------:R-:W-:Y:S01]  /*3fe0*/  FMUL.FTZ R45, R187, R74 ;  /* 0x0000004abb2d7220 */ /* 0x000fe20000410000 */
[----:B------:R-:W-:Y:S01]  /*3ff0*/  FMUL.FTZ R52, R52, R55 ;  /* 0x0000003734347220 */ /* 0x000fe20000410000 */
[----:B------:R-:W-:Y:S01]  /*4000*/  FFMA.FTZ R115, -R115, R115, 1 ;  /* 0x3f80000073737423 */ /* 0x000fe20000010173 */
[----:B--2---:R-:W-:Y:S01]  /*4010*/  FMUL.FTZ R56, R223, R56 ;  /* 0x00000038df387220 */ /* 0x004fe20000410000 */
[----:B------:R-:W-:Y:S01]  /*4020*/  FFMA.FTZ R78, -R78, R78, 1 ;  /* 0x3f8000004e4e7423 */ /* 0x000fe2000001014e */
[----:B------:R-:W-:Y:S01]  /*4030*/  FMUL.FTZ R37, R92, R37 ;  /* 0x000000255c257220 */ /* 0x000fe20000410000 */
[----:B------:R-:W-:Y:S01]  /*4040*/  FADD.FTZ R77, R58, -R77 ;  /* 0x8000004d3a4d7221 */ /* 0x000fe20000010000 */
[----:B------:R-:W-:Y:S01]  /*4050*/  FADD.FTZ R62, R62, -R117 ;  /* 0x800000753e3e7221 */ /* 0x000fe20000010000 */
[----:B------:R-:W-:Y:S01]  /*4060*/  FADD.FTZ R65, R65, -R28 ;  /* 0x8000001c41417221 */ /* 0x000fe20000010000 */
[----:B------:R-:W-:Y:S01]  /*4070*/  FADD.FTZ R61, R68, -R73 ;  /* 0x80000049443d7221 */ /* 0x000fe20000010000 */
[----:B------:R-:W-:Y:S01]  /*4080*/  FFMA.FTZ R55, -R189, R189, 1 ;  /* 0x3f800000bd377423 */ /* 0x000fe200000101bd */
[----:B------:R-:W-:Y:S01]  /*4090*/  FMUL.FTZ R72, R101, R72 ;  /* 0x0000004865487220 */ /* 0x000fe20000410000 */
[----:B------:R-:W-:Y:S01]  /*40a0*/  FFMA.FTZ R74, -R105, R105, 1 ;  /* 0x3f800000694a7423 */ /* 0x000fe20000010169 */
[----:B------:R-:W-:Y:S01]  /*40b0*/  FMUL.FTZ R75, R102, R75 ;  /* 0x0000004b664b7220 */ /* 0x000fe20000410000 */
[----:B------:R-:W-:Y:S01]  /*40c0*/  FFMA.FTZ R114, -R114, R114, 1 ;  /* 0x3f80000072727423 */ /* 0x000fe20000010172 */
[----:B-1----:R-:W-:Y:S01]  /*40d0*/  FMUL.FTZ R59, R212, R59 ;  /* 0x0000003bd43b7220 */ /* 0x002fe20000410000 */
[----:B------:R-:W-:Y:S01]  /*40e0*/  FMUL.FTZ R25, R119, R25 ;  /* 0x0000001977197220 */ /* 0x000fe20000410000 */
[----:B------:R-:W-:Y:S01]  /*40f0*/  FADD.FTZ R60, R60, -R117 ;  /* 0x800000753c3c7221 */ /* 0x000fe20000010000 */
[----:B------:R-:W-:Y:S01]  /*4100*/  FADD.FTZ R81, R63, -R118 ;  /* 0x800000763f517221 */ /* 0x000fe20000010000 */
[--C-:B------:R-:W-:Y:S01]  /*4110*/  FADD.FTZ R28, R69, -R200.reuse ;  /* 0x800000c8451c7221 */ /* 0x100fe20000010000 */
[----:B------:R-:W-:Y:S01]  /*4120*/  FFMA.FTZ R109, -R109, R109, 1 ;  /* 0x3f8000006d6d7423 */ /* 0x000fe2000001016d */
[----:B------:R-:W-:Y:S01]  /*4130*/  FMUL.FTZ R58, R12, R79 ;  /* 0x0000004f0c3a7220 */ /* 0x000fe20000410000 */
[----:B------:R-:W-:Y:S01]  /*4140*/  FFMA.FTZ R112, -R112, R112, 1 ;  /* 0x3f80000070707423 */ /* 0x000fe20000010170 */
[----:B------:R-:W-:Y:S01]  /*4150*/  FMUL.FTZ R57, R220, R57 ;  /* 0x00000039dc397220 */ /* 0x000fe20000410000 */
[----:B------:R-:W-:Y:S01]  /*4160*/  FADD.FTZ R70, R70, -R73 ;  /* 0x8000004946467221 */ /* 0x000fe20000010000 */
[----:B------:R-:W-:Y:S01]  /*4170*/  FADD.FTZ R71, R71, -R200 ;  /* 0x800000c847477221 */ /* 0x000fe20000010000 */
        /* <DEDUP_REMOVED lines=12> */
[----:B------:R-:W-:Y:S01]  /*4240*/  FFMA.FTZ R75, -R108, R108, 1 ;  /* 0x3f8000006c4b7423 */ /* 0x000fe2000001016c */
[----:B------:R-:W-:Y:S01]  /*4250*/  FFMA.FTZ R76, -R110, R110, 1 ;  /* 0x3f8000006e4c7423 */ /* 0x000fe2000001016e */
[----:B------:R-:W-:Y:S01]  /*4260*/  FFMA.FTZ R111, -R111, R111, 1 ;  /* 0x3f8000006f6f7423 */ /* 0x000fe2000001016f */
[----:B------:R-:W-:Y:S01]  /*4270*/  FMUL.FTZ R60, R103, R60 ;  /* 0x0000003c673c7220 */ /* 0x000fe20000410000 */
[----:B---3--:R-:W-:Y:S01]  /*4280*/  FMUL.FTZ R62, R44, R81 ;  /* 0x000000512c3e7220 */ /* 0x008fe20000410000 */
[----:B------:R-:W-:Y:S01]  /*4290*/  FMUL.FTZ R78, R109, R58 ;  /* 0x0000003a6d4e7220 */ /* 0x000fe20000410000 */
[----:B------:R-:W-:Y:S01]  /*42a0*/  FMUL.FTZ R112, R112, R57 ;  /* 0x0000003970707220 */ /* 0x000fe20000410000 */
[----:B------:R-:W-:Y:S01]  /*42b0*/  FMUL.FTZ R59, R225, R28 ;  /* 0x0000001ce13b7220 */ /* 0x000fe20000410000 */
[----:B------:R-:W-:Y:S01]  /*42c0*/  F2FP.F16.F32.PACK_AB R61, R10, R41 ;  /* 0x000000290a3d723e */ /* 0x000fe200000000ff */
[----:B------:R-:W-:Y:S01]  /*42d0*/  FFMA.FTZ R191, -R191, R191, 1 ;  /* 0x3f800000bfbf7423 */ /* 0x000fe200000101bf */
[----:B------:R-:W-:Y:S01]  /*42e0*/  FMUL.FTZ R58, R222, R65 ;  /* 0x00000041de3a7220 */ /* 0x000fe20000410000 */
[----:B------:R-:W-:Y:S01]  /*42f0*/  FFMA.FTZ R193, -R193, R193, 1 ;  /* 0x3f800000c1c17423 */ /* 0x000fe200000101c1 */
[----:B------:R-:W-:Y:S01]  /*4300*/  FFMA.FTZ R194, -R194, R194, 1 ;  /* 0x3f800000c2c27423 */ /* 0x000fe200000101c2 */
[----:B------:R-:W-:Y:S01]  /*4310*/  FFMA.FTZ R196, -R196, R196, 1 ;  /* 0x3f800000c4c47423 */ /* 0x000fe200000101c4 */
[----:B------:R-:W-:Y:S01]  /*4320*/  FFMA.FTZ R201, -R201, R201, 1 ;  /* 0x3f800000c9c97423 */ /* 0x000fe200000101c9 */
[----:B-----5:R-:W-:Y:S01]  /*4330*/  FMUL.FTZ R57, R227, R70 ;  /* 0x00000046e3397220 */ /* 0x020fe20000410000 */
[----:B------:R-:W-:Y:S01]  /*4340*/  FMUL.FTZ R28, R226, R71 ;  /* 0x00000047e21c7220 */ /* 0x000fe20000410000 */
[----:B------:R-:W-:-:S02]  /*4350*/  IMAD R10, R0, 0x3000, R235 ;  /* 0x00003000000a7824 */ /* 0x000fc400078e02eb */
        /* <DEDUP_REMOVED lines=11> */
[----:B------:R-:W-:Y:S01]  /*4410*/  IMAD R10, R10, 0x2, R17 ;  /* 0x000000020a0a7824 */ /* 0x000fe200078e0211 */
        /* <DEDUP_REMOVED lines=15> */
[----:B------:R-:W-:Y:S01]  /*4510*/  STSM.16.MT88.4 [R10+0x1a800], R68 ;  /* 0x01a800440a007844 */ /* 0x000fe20000004200 */
[----:B------:R-:W-:Y:S02]  /*4520*/  R2UR UR6, R236 ;  /* 0x00000000ec0672ca */ /* 0x000fe400000e0000 */
[----:B------:R-:W-:Y:S02]  /*4530*/  F2FP.F16.F32.PACK_AB R53, R73, R72 ;  /* 0x000000484935723e */ /* 0x000fe400000000ff */
[----:B------:R-:W-:Y:S02]  /*4540*/  F2FP.F16.F32.PACK_AB R54, R78, R75 ;  /* 0x0000004b4e36723e */ /* 0x000fe400000000ff */
[----:B------:R-:W-:Y:S01]  /*4550*/  F2FP.F16.F32.PACK_AB R55, R111, R76 ;  /* 0x0000004c6f37723e */ /* 0x000fe200000000ff */
[----:B------:R-:W-:Y:S01]  /*4560*/  STSM.16.MT88.4 [R10+0x1b000], R64 ;  /* 0x01b000400a007844 */ /* 0x000fe20000004200 */
[----:B------:R-:W-:-:S02]  /*4570*/  F2FP.F16.F32.PACK_AB R48, R191, R112 ;  /* 0x00000070bf30723e */ /* 0x000fc400000000ff */
[----:B------:R-:W-:Y:S02]  /*4580*/  F2FP.F16.F32.PACK_AB R49, R115, R114 ;  /* 0x000000727331723e */ /* 0x000fe400000000ff */
[----:B------:R-:W-:Y:S02]  /*4590*/  F2FP.F16.F32.PACK_AB R50, R194, R193 ;  /* 0x000000c1c232723e */ /* 0x000fe400000000ff */
[----:B------:R-:W-:Y:S01]  /*45a0*/  F2FP.F16.F32.PACK_AB R51, R201, R196 ;  /* 0x000000c4c933723e */ /* 0x000fe200000000ff */
[----:B------:R-:W-:Y:S01]  /*45b0*/  STSM.16.MT88.4 [R10+0x1b800], R60 ;  /* 0x01b8003c0a007844 */ /* 0x000fe20000004200 */
[----:B------:R-:W-:Y:S02]  /*45c0*/  F2FP.F16.F32.PACK_AB R28, R119, R113 ;  /* 0x00000071771c723e */ /* 0x000fe400000000ff */
[----:B------:R-:W-:Y:S01]  /*45d0*/  F2FP.F16.F32.PACK_AB R30, R26, R24 ;  /* 0x000000181a1e723e */ /* 0x000fe200000000ff */
[----:B------:R-:W-:Y:S01]  /*45e0*/  STSM.16.MT88.4 [R10+0x1c000], R56 ;  /* 0x01c000380a007844 */ /* 0x000fe20000004200 */
[----:B------:R-:W-:-:S02]  /*45f0*/  F2FP.F16.F32.PACK_AB R29, R19, R104 ;  /* 0x00000068131d723e */ /* 0x000fc400000000ff */
[----:B------:R-:W-:Y:S01]  /*4600*/  F2FP.F16.F32.PACK_AB R31, R18, R31 ;  /* 0x0000001f121f723e */ /* 0x000fe200000000ff */
[----:B------:R-:W-:Y:S04]  /*4610*/  STSM.16.MT88.4 [R10+0x1c800], R52 ;  /* 0x01c800340a007844 */ /* 0x000fe80000004200 */
[----:B------:R1:W-:Y:S01]  /*4620*/  STSM.16.MT88.4 [R10+0x1d000], R48 ;  /* 0x01d000300a007844 */ /* 0x0003e20000004200 */
[----:B------:R-:W-:Y:S01]  /*4630*/  WARPGROUP.ARRIVE ;  /* 0x00000000000079c5 */ /* 0x000fe20000000000 */
[----:B------:R-:W-:-:S05]  /*4640*/  UMOV UR7, 0x40000040 ;  /* 0x4000004000077882 */ /* 0x000fca0000000000 */
        /* <DEDUP_REMOVED lines=51> */
[----:B------:R-:W-:-:S05]  /*4980*/  IADD3 R20, R17, 0x1a800, RZ ;  /* 0x0001a80011147810 */ /* 0x000fca0007ffe0ff */
[----:B-1----:R-:W-:-:S05]  /*4990*/  IMAD R10, R5, 0x800, R20 ;  /* 0x00000800050a7824 */ /* 0x002fca00078e0214 */
        /* <DEDUP_REMOVED lines=17> */
[----:B------:R-:W-:Y:S01]  /*4ab0*/  HGMMA.64x16x16.F32 R40, gdesc[UR8].tnspA, RZ, !UPT, gsb0 ;  /* 0x20200000082879f0 */ /* 0x000fe2000c0008ff */
[----:B------:R-:W-:Y:S01]  /*4ac0*/  UIADD3 UR5, UR4, 0x100, URZ ;  /* 0x0000010004057890 */ /* 0x000fe2000fffe03f */
[----:B------:R-:W-:-:S06]  /*4ad0*/  UMOV UR11, 0x40000040 ;  /* 0x40000040000b7882 */ /* 0x000fcc0000000000 */
[----:B------:R-:W-:Y:S01]  /*4ae0*/  UMOV UR10, UR5 ;  /* 0x00000005000a7c82 */ /* 0x000fe20008000000 */
[----:B------:R-:W-:Y:S02]  /*4af0*/  WARPGROUP.DEPBAR.LE gsb0, 0x0 ;  /* 0x00008000000079c5 */ /* 0x000fe40000010000 */
        /* <DEDUP_REMOVED lines=8> */
[----:B------:R-:W-:Y:S02]  /*4b80*/  UIADD3 UR10, UR4, 0x2, URZ ;  /* 0x00000002040a7890 */ /* 0x000fe4000fffe03f */
[----:B------:R-:W-:Y:S01]  /*4b90*/  UIADD3 UR8, UR6, 0x80, URZ ;  /* 0x0000008006087890 */ /* 0x000fe2000fffe03f */
[----:B------:R-:W-:Y:S01]  /*4ba0*/  UMOV UR11, 0x40000040 ;  /* 0x40000040000b7882 */ /* 0x000fe20000000000 */
[----:B------:R-:W-:Y:S01]  /*4bb0*/  UMOV UR9, 0x40000040 ;  /* 0x4000004000097882 */ /* 0x000fe20000000000 */
[----:B------:R-:W-:Y:S02]  /*4bc0*/  WARPGROUP.DEPBAR.LE gsb0, 0x0 ;  /* 0x00008000000079c5 */ /* 0x000fe40000010000 */
[----:B------:R-:W-:-:S06]  /*4bd0*/  WARPGROUP.ARRIVE ;  /* 0x00000000000079c5 */ /* 0x000fcc0000000000 */
[----:B------:R-:W-:Y:S01]  /*4be0*/  HGMMA.64x16x16.F32 R40, gdesc[UR8].tnspA, R40, gsb0 ;  /* 0x20200000082879f0 */ /* 0x000fe20008000828 */
[----:B------:R-:W-:Y:S01]  /*4bf0*/  UIADD3 UR5, UR4, 0x102, URZ ;  /* 0x0000010204057890 */ /* 0x000fe2000fffe03f */
[----:B------:R-:W-:-:S06]  /*4c00*/  UMOV UR11, 0x40000040 ;  /* 0x40000040000b7882 */ /* 0x000fcc0000000000 */
[----:B------:R-:W-:Y:S01]  /*4c10*/  UMOV UR10, UR5 ;  /* 0x00000005000a7c82 */ /* 0x000fe20008000000 */
        /* <DEDUP_REMOVED lines=105> */
[----:B------:R-:W-:Y:S02]  /*52b0*/  UIADD3 UR6, UR4, 0x306, URZ ;  /* 0x0000030604067890 */ /* 0x000fe4000fffe03f */
[----:B------:R-:W-:Y:S02]  /*52c0*/  UIADD3 UR8, UR4, 0x406, URZ ;  /* 0x0000040604087890 */ /* 0x000fe4000fffe03f */
[----:B------:R-:W-:Y:S01]  /*52d0*/  UIADD3 UR9, UR4, 0x506, URZ ;  /* 0x0000050604097890 */ /* 0x000fe2000fffe03f */
[----:B------:R-:W-:Y:S02]  /*52e0*/  UMOV UR5, 0x40000040 ;  /* 0x4000004000057882 */ /* 0x000fe40000000000 */
[----:B------:R-:W-:Y:S01]  /*52f0*/  UMOV UR4, UR7 ;  /* 0x0000000700047c82 */ /* 0x000fe20008000000 */
[----:B------:R-:W-:Y:S01]  /*5300*/  UMOV UR7, 0x40000040 ;  /* 0x4000004000077882 */ /* 0x000fe20000000000 */
[----:B------:R-:W-:-:S02]  /*5310*/  WARPGROUP.DEPBAR.LE gsb0, 0x0 ;  /* 0x00008000000079c5 */ /* 0x000fc40000010000 */
[----:B------:R-:W-:-:S06]  /*5320*/  WARPGROUP.ARRIVE ;  /* 0x00000000000079c5 */ /* 0x000fcc0000000000 */
[----:B------:R-:W-:Y:S01]  /*5330*/  HGMMA.64x16x16.F32 R40, gdesc[UR4].tnspA, R40, gsb0 ;  /* 0x20200000042879f0 */ /* 0x000fe20008000828 */
[----:B------:R-:W-:Y:S01]  /*5340*/  UMOV UR6, UR8 ;  /* 0x0000000800067c82 */ /* 0x000fe20008000000 */
[----:B------:R-:W-:Y:S01]  /*5350*/  UMOV UR7, 0x40000040 ;  /* 0x4000004000077882 */ /* 0x000fe20000000000 */
[----:B------:R-:W-:Y:S02]  /*5360*/  WARPGROUP.DEPBAR.LE gsb0, 0x0 ;  /* 0x00008000000079c5 */ /* 0x000fe40000010000 */
[----:B------:R-:W-:-:S06]  /*5370*/  WARPGROUP.ARRIVE ;  /* 0x00000000000079c5 */ /* 0x000fcc0000000000 */
[----:B------:R-:W-:Y:S01]  /*5380*/  HGMMA.64x16x16.F32 R32, gdesc[UR4].tnspA, R32, gsb0 ;  /* 0x20200000042079f0 */ /* 0x000fe20008000820 */
[----:B------:R-:W-:Y:S01]  /*5390*/  UMOV UR6, UR9 ;  /* 0x0000000900067c82 */ /* 0x000fe20008000000 */
[----:B------:R-:W-:Y:S01]  /*53a0*/  UMOV UR7, 0x40000040 ;  /* 0x4000004000077882 */ /* 0x000fe20000000000 */
[----:B------:R-:W-:Y:S02]  /*53b0*/  WARPGROUP.DEPBAR.LE gsb0, 0x0 ;  /* 0x00008000000079c5 */ /* 0x000fe40000010000 */
[----:B------:R-:W-:-:S06]  /*53c0*/  WARPGROUP.ARRIVE ;  /* 0x00000000000079c5 */ /* 0x000fcc0000000000 */
[----:B------:R-:W-:Y:S03]  /*53d0*/  HGMMA.64x16x16.F32 R24, gdesc[UR4].tnspA, R24, gsb0 ;  /* 0x20200000041879f0 */ /* 0x000fe60008000818 */
[----:B------:R-:W-:Y:S02]  /*53e0*/  WARPGROUP.DEPBAR.LE gsb0, 0x0 ;  /* 0x00008000000079c5 */ /* 0x000fe40000010000 */
[----:B------:R-:W-:Y:S05]  /*53f0*/  @!P0 BRA `(.L_x_2456) ;  /* 0x0000000000048947 */ /* 0x000fea0003800000 */
[----:B------:R-:W-:Y:S01]  /*5400*/  BPT.TRAP 0x1 ;  /* 0x000000040000795c */ /* 0x000fe20000300000 */
.L_x_2456:
[----:B------:R-:W-:Y:S01]  /*5410*/  IMAD R9, R0, 0x300, R9 ;  /* 0x0000030000097824 */ /* 0x000fe200078e0209 */
        /* <DEDUP_REMOVED lines=55> */
.L_x_2457:
[----:B------:R-:W-:Y:S01]  /*5790*/  VIADD R16, R16, 0x1 ;  /* 0x0000000110107836 */ /* 0x000fe20000000000 */
[----:B------:R-:W-:Y:S01]  /*57a0*/  IADD3 R0, R0, 0x1, RZ ;  /* 0x0000000100007810 */ /* 0x000fe20007ffe0ff */
[----:B------:R-:W-:-:S03]  /*57b0*/  VIADD R8, R8, 0x26820 ;  /* 0x0002682008087836 */ /* 0x000fc60000000000 */
[----:B------:R-:W-:Y:S02]  /*57c0*/  ISETP.GE.AND P1, PT, R16, R237, PT ;  /* 0x000000ed1000720c */ /* 0x000fe40003f26270 */
[C---:B------:R-:W-:Y:S02]  /*57d0*/  ISETP.NE.AND P0, PT, R0.reuse, 0x2, PT ;  /* 0x000000020000780c */ /* 0x040fe40003f05270 */
[----:B------:R-:W-:Y:S02]  /*57e0*/  PRMT R8, RZ, 0x654, R8 ;  /* 0x00000654ff087816 */ /* 0x000fe40000000008 */
[----:B-1----:R-:W-:Y:S02]  /*57f0*/  SEL R9, RZ, 0x1, P0 ;  /* 0x00000001ff097807 */ /* 0x002fe40000000000 */
[----:B------:R2:W-:Y:S01]  /*5800*/  SYNCS.ARRIVE.TRANS64.RED.A1T0 RZ, [R8+URZ], RZ ;  /* 0x000000ff08ff79a7 */ /* 0x0005e2000810043f */
[----:B------:R-:W-:Y:S02]  /*5810*/  SEL R0, R0, RZ, P0 ;  /* 0x000000ff00007207 */ /* 0x000fe40000000000 */
[----:B------:R-:W-:-:S02]  /*5820*/  LOP3.LUT R4, R4, R9, RZ, 0x3c, !PT ;  /* 0x0000000904047212 */ /* 0x000fc400078e3cff */
[----:B------:R-:W-:Y:S05]  /*5830*/  @!P1 BRA `(.L_x_2458) ;  /* 0xffffffc000709947 */ /* 0x000fea000383ffff */
.L_x_2447:
[----:B------:R-:W-:-:S13]  /*5840*/  ISETP.GE.AND P0, PT, R16, UR37, PT ;  /* 0x0000002510007c0c */ /* 0x000fda000bf06270 */
[----:B------:R-:W-:Y:S05]  /*5850*/  @P0 BRA `(.L_x_2459) ;  /* 0x00000040006c0947 */ /* 0x000fea0003800000 */
[----:B------:R-:W3:Y:S01]  /*5860*/  LDL.LU R12, [R1+0x1c] ;  /* 0x00001c00010c7983 */ /* 0x000ee20000300800 */
[----:B------:R-:W-:-:S03]  /*5870*/  ULDC UR4, c[0x0][0x290] ;  /* 0x0000a40000047ab9 */ /* 0x000fc60000000800 */
[----:B------:R-:W4:Y:S01]  /*5880*/  LDL.LU R14, [R1+0x10] ;  /* 0x00001000010e7983 */ /* 0x000f220000300800 */
[----:B------:R-:W-:-:S03]  /*5890*/  UIMAD UR4, UR36, -0x80, UR4 ;  /* 0xffffff80240478a4 */ /* 0x000fc6000f8e0204 */
[----:B------:R-:W5:Y:S03]  /*58a0*/  LDL.LU R25, [R1+0xc] ;  /* 0x00000c0001197983 */ /* 0x000f660000300800 */
[----:B------:R-:W-:Y:S01]  /*58b0*/  IMAD.U32 R19, RZ, RZ, UR4 ;  /* 0x00000004ff137e24 */ /* 0x000fe2000f8e00ff */
[----:B------:R-:W1:Y:S02]  /*58c0*/  S2R R6, SR_TID.X ;  /* 0x0000000000067919 */ /* 0x000e640000002100 */
[----:B-1----:R-:W-:-:S05]  /*58d0*/  VIADD R6, R6, 0xffffff80 ;  /* 0xffffff8006067836 */ /* 0x002fca0000000000 */
[----:B------:R-:W-:-:S04]  /*58e0*/  SHF.R.S32.HI R7, RZ, 0x1f, R6 ;  /* 0x0000001fff077819 */ /* 0x000fc80000011406 */
[CC--:B------:R-:W-:Y:S02]  /*58f0*/  LEA.HI R9, R7.reuse, R6.reuse, RZ, 0x5 ;  /* 0x0000000607097211 */ /* 0x0c0fe400078f28ff */
[-C--:B--2---:R-:W-:Y:S02]  /*5900*/  LEA.HI R8, R7, R6.reuse, RZ, 0x7 ;  /* 0x0000000607087211 */ /* 0x084fe400078f38ff */
[----:B------:R-:W-:Y:S02]  /*5910*/  LOP3.LUT R9, R9, 0xffffffe0, RZ, 0xc0, !PT ;  /* 0xffffffe009097812 */ /* 0x000fe400078ec0ff */
[----:B------:R-:W-:Y:S02]  /*5920*/  LEA.HI R11, R7, R6, RZ, 0x2 ;  /* 0x00000006070b7211 */ /* 0x000fe400078f10ff */
[----:B------:R-:W-:Y:S02]  /*5930*/  SHF.R.S32.HI R10, RZ, 0x7, R8 ;  /* 0x00000007ff0a7819 */ /* 0x000fe40000011408 */
[----:B------:R-:W-:-:S02]  /*5940*/  LOP3.LUT R7, R8, 0xffffff80, RZ, 0xc0, !PT ;  /* 0xffffff8008077812 */ /* 0x000fc400078ec0ff */
[----:B------:R-:W-:Y:S02]  /*5950*/  IADD3 R8, R6, -R9, RZ ;  /* 0x8000000906087210 */ /* 0x000fe40007ffe0ff */
[----:B------:R-:W-:Y:S01]  /*5960*/  LEA.HI R9, R10, R10, RZ, 0x1 ;  /* 0x0000000a0a097211 */ /* 0x000fe200078f08ff */
[C---:B------:R-:W-:Y:S01]  /*5970*/  IMAD.IADD R7, R6.reuse, 0x1, -R7 ;  /* 0x0000000106077824 */ /* 0x040fe200078e0a07 */
[----:B------:R-:W-:Y:S02]  /*5980*/  LOP3.LUT R15, R11, 0xfffffffc, RZ, 0xc0, !PT ;  /* 0xfffffffc0b0f7812 */ /* 0x000fe400078ec0ff */
[----:B------:R-:W-:Y:S02]  /*5990*/  SHF.R.S32.HI R11, RZ, 0x1f, R8 ;  /* 0x0000001fff0b7819 */ /* 0x000fe40000011408 */
[----:B------:R-:W-:Y:S01]  /*59a0*/  LOP3.LUT R13, R9, 0xfffffffe, RZ, 0xc0, !PT ;  /* 0xfffffffe090d7812 */ /* 0x000fe200078ec0ff */
[----:B------:R-:W-:-:S03]  /*59b0*/  IMAD.IADD R9, R6, 0x1, -R15 ;  /* 0x0000000106097824 */ /* 0x000fc600078e0a0f */
[----:B------:R-:W-:Y:S01]  /*59c0*/  IADD3 R24, R10, -R13, RZ ;  /* 0x8000000d0a187210 */ /* 0x000fe20007ffe0ff */
[----:B------:R-:W-:Y:S01]  /*59d0*/  IMAD.MOV.U32 R185, RZ, RZ, 0x40000040 ;  /* 0x40000040ffb97424 */ /* 0x000fe200078e00ff */
[----:B------:R-:W-:Y:S01]  /*59e0*/  MOV R189, 0x40000040 ;  /* 0x4000004000bd7802 */ /* 0x000fe20000000f00 */
[----:B------:R-:W-:Y:S02]  /*59f0*/  IMAD.MOV.U32 R187, RZ, RZ, 0x40000040 ;  /* 0x40000040ffbb7424 */ /* 0x000fe400078e00ff */
[----:B------:R-:W-:Y:S02]  /*5a00*/  IMAD.MOV.U32 R191, RZ, RZ, 0x40000040 ;  /* 0x40000040ffbf7424 */ /* 0x000fe400078e00ff */
[----:B------:R-:W-:Y:S01]  /*5a10*/  IMAD.MOV.U32 R193, RZ, RZ, 0x40000040 ;  /* 0x40000040ffc17424 */ /* 0x000fe200078e00ff */
[----:B---3--:R-:W-:Y:S02]  /*5a20*/  LEA.HI R6, R12, R7, RZ, 0x5 ;  /* 0x000000070c067211 */ /* 0x008fe400078f28ff */
[----:B------:R-:W-:-:S02]  /*5a30*/  LEA.HI R7, R11, R8, RZ, 0x2 ;  /* 0x000000080b077211 */ /* 0x000fc400078f10ff */
[--C-:B----4-:R-:W-:Y:S02]  /*5a40*/  SHF.R.S32.HI R12, RZ, 0x2, R14.reuse ;  /* 0x00000002ff0c7819 */ /* 0x110fe4000001140e */
[----:B------:R-:W-:Y:S02]  /*5a50*/  SHF.R.S32.HI R10, RZ, 0x2, R7 ;  /* 0x00000002ff0a7819 */ /* 0x000fe40000011407 */
[----:B------:R-:W-:Y:S02]  /*5a60*/  SHF.R.S32.HI R15, RZ, 0x1f, R14 ;  /* 0x0000001fff0f7819 */ /* 0x000fe4000001140e */
[----:B------:R-:W-:Y:S01]  /*5a70*/  SHF.R.S32.HI R6, RZ, 0x5, R6 ;  /* 0x00000005ff067819 */ /* 0x000fe20000011406 */
[----:B------:R-:W-:Y:S01]  /*5a80*/  VIADD R13, R10, 0x8 ;  /* 0x000000080a0d7836 */ /* 0x000fe20000000000 */
[----:B------:R-:W-:Y:S02]  /*5a90*/  LEA.HI R8, R11, R8, RZ, 0x3 ;  /* 0x000000080b087211 */ /* 0x000fe400078f18ff */
[----:B------:R-:W-:-:S02]  /*5aa0*/  LEA.HI R15, R15, R12, RZ, 0x3 ;  /* 0x0000000c0f0f7211 */ /* 0x000fc400078f18ff */
[----:B------:R-:W-:Y:S01]  /*5ab0*/  LEA.HI R14, R13, R13, RZ, 0x1 ;  /* 0x0000000d0d0e7211 */ /* 0x000fe200078f08ff */
[----:B------:R-:W-:Y:S01]  /*5ac0*/  IMAD R18, R6, -0x10, R19 ;  /* 0xfffffff006127824 */ /* 0x000fe200078e0213 */
[----:B------:R-:W-:Y:S02]  /*5ad0*/  SHF.R.S32.HI R6, RZ, 0x3, R8 ;  /* 0x00000003ff067819 */ /* 0x000fe40000011408 */
[----:B------:R-:W-:Y:S02]  /*5ae0*/  LOP3.LUT R19, R15, 0xfffffff8, RZ, 0xc0, !PT ;  /* 0xfffffff80f137812 */ /* 0x000fe400078ec0ff */
[----:B------:R-:W-:Y:S02]  /*5af0*/  IADD3 R20, R10, 0x10, RZ ;  /* 0x000000100a147810 */ /* 0x000fe40007ffe0ff */
[----:B------:R-:W-:Y:S01]  /*5b00*/  SHF.R.S32.HI R15, RZ, 0x1, R14 ;  /* 0x00000001ff0f7819 */ /* 0x000fe2000001140e */
[----:B------:R-:W-:Y:S01]  /*5b10*/  IMAD.HI R11, R6, 0x2aaaaaab, RZ ;  /* 0x2aaaaaab060b7827 */ /* 0x000fe200078e02ff */
[----:B------:R-:W-:-:S02]  /*5b20*/  LEA.HI R21, R20, R20, RZ, 0x1 ;  /* 0x0000001414157211 */ /* 0x000fc400078f08ff */
[----:B------:R-:W-:Y:S01]  /*5b30*/  IADD3 R19, R18, R19, -R12 ;  /* 0x0000001312137210 */ /* 0x000fe20007ffe80c */
[----:B------:R-:W-:Y:S01]  /*5b40*/  IMAD.HI R18, R15, 0x2aaaaaab, RZ ;  /* 0x2aaaaaab0f127827 */ /* 0x000fe200078e02ff */
[----:B------:R-:W-:Y:S02]  /*5b50*/  LEA.HI R7, R7, R10, RZ, 0x1 ;  /* 0x0000000a07077211 */ /* 0x000fe400078f08ff */
[----:B------:R-:W-:Y:S01]  /*5b60*/  SHF.R.S32.HI R22, RZ, 0x1, R21 ;  /* 0x00000001ff167819 */ /* 0x000fe20000011415 */
[----:B------:R-:W-:Y:S01]  /*5b70*/  IMAD R8, R24, -0x40, R19 ;  /* 0xffffffc018087824 */ /* 0x000fe200078e0213 */
[----:B------:R-:W-:Y:S02]  /*5b80*/  SHF.R.U32.HI R12, RZ, 0x1, R11 ;  /* 0x00000001ff0c7819 */ /* 0x000fe4000001160b */
[----:B------:R-:W-:Y:S01]  /*5b90*/  SHF.R.U32.HI R19, RZ, 0x1, R18 ;  /* 0x00000001ff137819 */ /* 0x000fe20000011612 */
[----:B------:R-:W-:Y:S01]  /*5ba0*/  IMAD.HI R23, R22, 0x2aaaaaab, RZ ;  /* 0x2aaaaaab16177827 */ /* 0x000fe200078e02ff */
[----:B------:R-:W-:-:S02]  /*5bb0*/  LOP3.LUT R7, R7, 0xfffffffe, RZ, 0xc0, !PT ;  /* 0xfffffffe07077812 */ /* 0x000fc400078ec0ff */
[----:B------:R-:W-:Y:S02]  /*5bc0*/  LEA.HI R11, R11, R12, RZ, 0x1 ;  /* 0x0000000c0b0b7211 */ /* 0x000fe400078f08ff */
[----:B------:R-:W-:Y:S02]  /*5bd0*/  LEA.HI R18, R18, R19, RZ, 0x1 ;  /* 0x0000001312127211 */ /* 0x000fe400078f08ff */
[----:B------:R-:W-:Y:S01]  /*5be0*/  LOP3.LUT R14, R14, 0xfffffffe, RZ, 0xc0, !PT ;  /* 0xfffffffe0e0e7812 */ /* 0x000fe200078ec0ff */
[----:B------:R-:W-:Y:S01]  /*5bf0*/  IMAD.IADD R7, R10, 0x1, -R7 ;  /* 0x000000010a077824 */ /* 0x000fe200078e0a07 */
[----:B------:R-:W-:Y:S01]  /*5c00*/  SHF.R.U32.HI R10, RZ, 0x1, R23 ;  /* 0x00000001ff0a7819 */ /* 0x000fe20000011617 */
[----:B------:R-:W-:Y:S02]  /*5c10*/  IMAD R6, R11, -0xc, R6 ;  /* 0xfffffff40b067824 */ /* 0x000fe400078e0206 */
[----:B------:R-:W-:Y:S02]  /*5c20*/  IMAD.IADD R14, R13, 0x1, -R14 ;  /* 0x000000010d0e7824 */ /* 0x000fe400078e0a0e */
[----:B------:R-:W-:Y:S01]  /*5c30*/  IMAD R15, R18, -0xc, R15 ;  /* 0xfffffff4120f7824 */ /* 0x000fe200078e020f */
[----:B------:R-:W-:Y:S01]  /*5c40*/  LEA.HI R23, R23, R10, RZ, 0x1 ;  /* 0x0000000a17177211 */ /* 0x000fe200078f08ff */
[----:B------:R-:W-:-:S02]  /*5c50*/  IMAD R7, R6, 0x8, R7 ;  /* 0x0000000806077824 */ /* 0x000fc400078e0207 */
[C---:B------:R-:W-:Y:S01]  /*5c60*/  IMAD R6, R5.reuse, 0x800, R17 ;  /* 0x0000080005067824 */ /* 0x040fe200078e0211 */
[----:B------:R-:W-:Y:S01]  /*5c70*/  LEA R5, R5, R17, 0xd ;  /* 0x0000001105057211 */ /* 0x000fe200078e68ff */
[----:B------:R-:W-:Y:S01]  /*5c80*/  IMAD R10, R15, 0x8, R14 ;  /* 0x000000080f0a7824 */ /* 0x000fe200078e020e */
[----:B------:R-:W-:Y:S01]  /*5c90*/  STL [R1+0x28], R7 ;  /* 0x0000280701007387 */ /* 0x000fe20000100800 */
[----:B------:R-:W-:Y:S02]  /*5ca0*/  LOP3.LUT R21, R21, 0xfffffffe, RZ, 0xc0, !PT ;  /* 0xfffffffe15157812 */ /* 0x000fe400078ec0ff */
[----:B------:R-:W-:Y:S01]  /*5cb0*/  IADD3 R6, R6, 0x1a800, RZ ;  /* 0x0001a80006067810 */ /* 0x000fe20007ffe0ff */
[----:B------:R1:W-:Y:S01]  /*5cc0*/  STL [R1+0x20], R10 ;  /* 0x0000200a01007387 */ /* 0x0003e20000100800 */
[----:B------:R-:W-:Y:S02]  /*5cd0*/  IADD3 R21, R20, -R21, RZ ;  /* 0x8000001514157210 */ /* 0x000fe40007ffe0ff */
[----:B------:R-:W-:Y:S01]  /*5ce0*/  SHF.R.U32.HI R6, RZ, 0x4, R6 ;  /* 0x00000004ff067819 */ /* 0x000fe20000011606 */
[----:B------:R-:W-:-:S02]  /*5cf0*/  IMAD R22, R23, -0xc, R22 ;  /* 0xfffffff417167824 */ /* 0x000fc400078e0216 */
[----:B-1----:R-:W-:Y:S01]  /*5d00*/  VIADD R10, R5, 0x4000 ;  /* 0x00004000050a7836 */ /* 0x002fe20000000000 */
[----:B------:R-:W-:-:S04]  /*5d10*/  SHF.R.U32.HI R5, RZ, 0x4, R5 ;  /* 0x00000004ff057819 */ /* 0x000fc80000011605 */
[----:B------:R-:W-:Y:S02]  /*5d20*/  SHF.R.U32.HI R10, RZ, 0x4, R10 ;  /* 0x00000004ff0a7819 */ /* 0x000fe4000001160a */
[----:B------:R-:W-:Y:S02]  /*5d30*/  LOP3.LUT R5, R5, 0x3fff, RZ, 0xc0, !PT ;  /* 0x00003fff05057812 */ /* 0x000fe400078ec0ff */
[----:B------:R-:W-:Y:S01]  /*5d40*/  LOP3.LUT R6, R6, 0x3fff, RZ, 0xc0, !PT ;  /* 0x00003fff06067812 */ /* 0x000fe200078ec0ff */
[----:B------:R-:W-:Y:S01]  /*5d50*/  IMAD R7, R22, 0x8, R21 ;  /* 0x0000000816077824 */ /* 0x000fe200078e0215 */
[----:B------:R-:W-:Y:S02]  /*5d60*/  LOP3.LUT R10, R10, 0x3fff, RZ, 0xc0, !PT ;  /* 0x00003fff0a0a7812 */ /* 0x000fe400078ec0ff */
[----:B------:R-:W-:Y:S02]  /*5d70*/  LOP3.LUT R11, R5, 0x10000, RZ, 0xfc, !PT ;  /* 0x00010000050b7812 */ /* 0x000fe400078efcff */
[----:B------:R-:W-:-:S02]  /*5d80*/  LOP3.LUT R6, R6, 0x10000, RZ, 0xfc, !PT ;  /* 0x0001000006067812 */ /* 0x000fc400078efcff */
[----:B------:R-:W-:Y:S01]  /*5d90*/  LOP3.LUT R5, R10, 0x10000, RZ, 0xfc, !PT ;  /* 0x000100000a057812 */ /* 0x000fe200078efcff */
[----:B------:R5:W-:Y:S04]  /*5da0*/  STL [R1+0x1c], R7 ;  /* 0x00001c0701007387 */ /* 0x000be80000100800 */
[----:B------:R-:W-:Y:S01]  /*5db0*/  STL [R1+0x14], R11 ;  /* 0x0000140b01007387 */ /* 0x000fe20000100800 */
[C---:B------:R-:W-:Y:S01]  /*5dc0*/  VIADD R188, R5.reuse, 0x2 ;  /* 0x0000000205bc7836 */ /* 0x040fe20000000000 */
[C---:B------:R-:W-:Y:S01]  /*5dd0*/  IADD3 R190, R5.reuse, 0x4, RZ ;  /* 0x0000000405be7810 */ /* 0x040fe20007ffe0ff */
[----:B------:R-:W-:Y:S01]  /*5de0*/  VIADD R192, R5, 0x6 ;  /* 0x0000000605c07836 */ /* 0x000fe20000000000 */
[----:B------:R1:W-:Y:S01]  /*5df0*/  STL [R1+0x24], R6 ;  /* 0x0000240601007387 */ /* 0x0003e20000100800 */
[----:B------:R-:W-:-:S03]  /*5e00*/  IADD3 R10, R9, 0x8, RZ ;  /* 0x00000008090a7810 */ /* 0x000fc60007ffe0ff */
[----:B------:R2:W-:Y:S01]  /*5e10*/  STL [R1+0x10], R5 ;  /* 0x0000100501007387 */ /* 0x0005e20000100800 */
[----:B-----5:R-:W-:Y:S01]  /*5e20*/  LOP3.LUT R7, R25, 0x1, RZ, 0xfc, !PT ;  /* 0x0000000119077812 */ /* 0x020fe200078efcff */
[C---:B------:R-:W-:Y:S01]  /*5e30*/  VIADD R22, R11.reuse, 0x2 ;  /* 0x000000020b167836 */ /* 0x040fe20000000000 */
[C---:B------:R-:W-:Y:S01]  /*5e40*/  IADD3 R184, R11.reuse, 0x4, RZ ;  /* 0x000000040bb87810 */ /* 0x040fe20007ffe0ff */
[----:B------:R-:W-:Y:S01]  /*5e50*/  VIADD R186, R11, 0x6 ;  /* 0x000000060bba7836 */ /* 0x000fe20000000000 */
[C---:B------:R-:W-:Y:S01]  /*5e60*/  IADD3 R10, R9.reuse, 0x14, RZ ;  /* 0x00000014090a7810 */ /* 0x040fe20007ffe0ff */
[C---:B-1----:R-:W-:Y:S01]  /*5e70*/  VIADD R6, R9.reuse, 0xc ;  /* 0x0000000c09067836 */ /* 0x042fe20000000000 */
[----:B------:R-:W-:Y:S01]  /*5e80*/  MOV R23, 0x40000040 ;  /* 0x4000004000177802 */ /* 0x000fe20000000f00 */
[C---:B------:R-:W-:Y:S02]  /*5e90*/  VIADD R6, R9.reuse, 0x18 ;  /* 0x0000001809067836 */ /* 0x040fe40000000000 */
[----:B--2---:R-:W-:-:S02]  /*5ea0*/  VIADD R5, R9, 0x4 ;  /* 0x0000000409057836 */ /* 0x004fc40000000000 */
[C---:B------:R-:W-:Y:S02]  /*5eb0*/  VIADD R5, R9.reuse, 0x10 ;  /* 0x0000001009057836 */ /* 0x040fe40000000000 */
[----:B------:R-:W-:-:S07]  /*5ec0*/  VIADD R5, R9, 0x1c ;  /* 0x0000001c09057836 */ /* 0x000fce0000000000 */
.L_x_2470:
[----:B------:R-:W-:Y:S01]  /*5ed0*/  ISETP.NE.AND P0, PT, R7, 0x3, PT ;  /* 0x000000030700780c */ /* 0x000fe20003f05270 */
[----:B------:R-:W-:-:S12]  /*5ee0*/  YIELD ;  /* 0x0000000000007946 */ /* 0x000fd80003800000 */
[----:B---3--:R-:W-:Y:S05]  /*5ef0*/  @!P0 BRA `(.L_x_2460) ;  /* 0x0000000000048947 */ /* 0x008fea0003800000 */
[----:B------:R-:W-:Y:S01]  /*5f00*/  BPT.TRAP 0x1 ;  /* 0x000000040000795c */ /* 0x000fe20000300000 */
.L_x_2460:
[----:B------:R-:W-:Y:S02]  /*5f10*/  LEA R6, R0, R17, 0x3 ;  /* 0x0000001100067211 */ /* 0x000fe400078e18ff */
[----:B------:R-:W-:-:S04]  /*5f20*/  SHF.L.U32 R15, R4, 0x1f, RZ ;  /* 0x0000001f040f7819 */ /* 0x000fc800000006ff */
[----:B------:R1:W2:Y:S01]  /*5f30*/  SYNCS.PHASECHK.TRANS64.TRYWAIT P1, [R6+URZ+0x26810], R15 ;  /* 0x0268100f060075a7 */ /* 0x0002a2000802017f */
[----:B------:R-:W-:Y:S05]  /*5f40*/  @!P0 BRA `(.L_x_2461) ;  /* 0x0000000000048947 */ /* 0x000fea0003800000 */
[----:B------:R-:W-:Y:S01]  /*5f50*/  BPT.TRAP 0x1 ;  /* 0x000000040000795c */ /* 0x000fe20000300000 */
.L_x_2461:
[----:B------:R-:W-:-:S05]  /*5f60*/  VIADD R5, R17, 0xe000 ;  /* 0x0000e00011057836 */ /* 0x000fca0000000000 */
[----:B------:R-:W-:-:S04]  /*5f70*/  SHF.R.U32.HI R5, RZ, 0x4, R5 ;  /* 0x00000004ff057819 */ /* 0x000fc80000011605 */
[----:B------:R-:W-:-:S04]  /*5f80*/  LOP3.LUT R5, R5, 0x3fff, RZ, 0xc0, !PT ;  /* 0x00003fff05057812 */ /* 0x000fc800078ec0ff */
[----:B------:R-:W-:Y:S01]  /*5f90*/  LOP3.LUT R11, R5, 0x10000, RZ, 0xfc, !PT ;  /* 0x00010000050b7812 */ /* 0x000fe200078efcff */
[----:B--2---:R-:W-:Y:S06]  /*5fa0*/  @P1 BRA `(.L_x_2462) ;  /* 0x0000000000081947 */ /* 0x004fec0003800000 */
[----:B------:R-:W2:Y:S02]  /*5fb0*/  SYNCS.PHASECHK.TRANS64.TRYWAIT P1, [R6+URZ+0x26810], R15 ;  /* 0x0268100f060075a7 */ /* 0x000ea4000802017f */
[----:B--2---:R-:W-:Y:S05]  /*5fc0*/  @!P1 BRA `(.L_x_2463) ;  /* 0x0000008000b09947 */ /* 0x004fea0003800000 */
.L_x_2462:
[----:B------:R-:W3:Y:S01]  /*5fd0*/  LDL R14, [R1+0x14] ;  /* 0x00001400010e7983 */ /* 0x000ee20000100800 */
[----:B------:R-:W-:Y:S01]  /*5fe0*/  IMAD R11, R0, 0x300, R11 ;  /* 0x00000300000b7824 */ /* 0x000fe200078e020b */
[----:B------:R-:W-:Y:S05]  /*5ff0*/  WARPSYNC.ALL ;  /* 0x0000000000007948 */ /* 0x000fea0003800000 */
[----:B------:R-:W-:Y:S01]  /*6000*/  R2UR UR6, R11 ;  /* 0x000000000b0672ca */ /* 0x000fe200000e0000 */
[----:B------:R-:W-:Y:S01]  /*6010*/  WARPGROUP.ARRIVE ;  /* 0x00000000000079c5 */ /* 0x000fe20000000000 */
[----:B------:R-:W-:Y:S01]  /*6020*/  UMOV UR5, 0x40000040 ;  /* 0x4000004000057882 */ /* 0x000fe20000000000 */
[----:B------:R-:W-:Y:S01]  /*6030*/  UMOV UR7, 0x40000040 ;  /* 0x4000004000077882 */ /* 0x000fe20000000000 */
[----:B------:R-:W4:Y:S04]  /*6040*/  LDL R10, [R1+0x28] ;  /* 0x00002800010a7983 */ /* 0x000f280000100800 */
[----:B------:R-:W5:Y:S04]  /*6050*/  LDL R12, [R1+0x20] ;  /* 0x00002000010c7983 */ /* 0x000f680000100800 */
[----:B------:R-:W2:Y:S01]  /*6060*/  LDL R13, [R1+0x1c] ;  /* 0x00001c00010d7983 */ /* 0x000ea20000100800 */
[----:B------:R-:W-:Y:S01]  /*6070*/  R2UR UR8, R22 ;  /* 0x00000000160872ca */ /* 0x000fe200000e0000 */
[----:B------:R-:W-:Y:S01]  /*6080*/  UMOV UR11, 0x40000040 ;  /* 0x40000040000b7882 */ /* 0x000fe20000000000 */
[----:B------:R-:W-:Y:S01]  /*6090*/  R2UR UR9, R23 ;  /* 0x00000000170972ca */ /* 0x000fe200000e0000 */
[----:B------:R-:W-:Y:S01]  /*60a0*/  VIADD R11, R17, 0x1a000 ;  /* 0x0001a000110b7836 */ /* 0x000fe20000000000 */
[----:B---3--:R-:W-:Y:S01]  /*60b0*/  R2UR UR4, R14 ;  /* 0x000000000e0472ca */ /* 0x008fe200000e0000 */
[----:B----4-:R-:W-:-:S12]  /*60c0*/  IMAD R10, R0, 0x80, R10 ;  /* 0x00000080000a7824 */ /* 0x010fd800078e020a */
[----:B------:R-:W-:Y:S01]  /*60d0*/  HGMMA.64x96x16.F32 R72, gdesc[UR4], RZ, !UPT, gsb0 ;  /* 0x01600000044879f0 */ /* 0x000fe2000c0008ff */
[----:B------:R-:W-:Y:S01]  /*60e0*/  UIADD3 UR4, UR6, 0x2, URZ ;  /* 0x0000000206047890 */ /* 0x000fe2000fffe03f */
[----:B------:R-:W-:Y:S01]  /*60f0*/  R2UR UR5, R187 ;  /* 0x00000000bb0572ca */ /* 0x000fe200000e0000 */
[----:B------:R-:W-:Y:S01]  /*6100*/  UMOV UR7, 0x40000040 ;  /* 0x4000004000077882 */ /* 0x000fe20000000000 */
[C---:B-----5:R-:W-:Y:S01]  /*6110*/  LEA R12, R0.reuse, R12, 0x7 ;  /* 0x0000000c000c7211 */ /* 0x060fe200078e38ff */
[C---:B------:R-:W-:Y:S02]  /*6120*/  IMAD R10, R3.reuse, 0x2, R10 ;  /* 0x00000002030a7824 */ /* 0x040fe400078e020a */
[----:B--2---:R-:W-:Y:S01]  /*6130*/  IMAD R14, R0, 0x80, R13 ;  /* 0x00000080000e7824 */ /* 0x004fe200078e020d */
[----:B------:R-:W-:Y:S01]  /*6140*/  UMOV UR10, UR4 ;  /* 0x00000004000a7c82 */ /* 0x000fe20008000000 */
[----:B------:R-:W-:Y:S01]  /*6150*/  UIADD3 UR4, UR6, 0x4, URZ ;  /* 0x0000000406047890 */ /* 0x000fe2000fffe03f */
[C---:B------:R-:W-:Y:S01]  /*6160*/  LEA R12, R3.reuse, R12, 0x1 ;  /* 0x0000000c030c7211 */ /* 0x040fe200078e08ff */
[----:B------:R-:W-:Y:S01]  /*6170*/  UIADD3 UR6, UR6, 0x6, URZ ;  /* 0x0000000606067890 */ /* 0x000fe2000fffe03f */
[----:B------:R-:W-:Y:S01]  /*6180*/  IMAD R18, R3, 0x2, R14 ;  /* 0x0000000203127824 */ /* 0x000fe200078e020e */
[C---:B------:R-:W-:Y:S01]  /*6190*/  LEA R227, R10.reuse, R11, 0x2 ;  /* 0x0000000b0ae37211 */ /* 0x040fe200078e10ff */
[--C-:B------:R-:W-:Y:S01]  /*61a0*/  IMAD R198, R10, 0x4, R17.reuse ;  /* 0x000000040ac67824 */ /* 0x100fe200078e0211 */
[----:B------:R-:W-:Y:S01]  /*61b0*/  LEA R14, R12, R17, 0x2 ;  /* 0x000000110c0e7211 */ /* 0x000fe200078e10ff */
[----:B------:R-:W-:-:S02]  /*61c0*/  IMAD R13, R18, 0x4, R17 ;  /* 0x00000004120d7824 */ /* 0x000fc400078e0211 */
[--C-:B------:R-:W-:Y:S02]  /*61d0*/  IMAD R10, R12, 0x4, R11.reuse ;  /* 0x000000040c0a7824 */ /* 0x100fe400078e020b */
[----:B------:R-:W-:Y:S01]  /*61e0*/  IMAD R11, R18, 0x4, R11 ;  /* 0x00000004120b7824 */ /* 0x000fe200078e020b */
[----:B------:R-:W-:Y:S02]  /*61f0*/  WARPGROUP.DEPBAR.LE gsb0, 0x0 ;  /* 0x00008000000079c5 */ /* 0x000fe40000010000 */
[----:B------:R-:W-:-:S06]  /*6200*/  WARPGROUP.ARRIVE ;  /* 0x00000000000079c5 */ /* 0x000fcc0000000000 */
[----:B------:R-:W-:Y:S01]  /*6210*/  HGMMA.64x96x16.F32 R72, gdesc[UR8], R72, gsb0 ;  /* 0x01600000084879f0 */ /* 0x000fe20008000848 */
[----:B------:R-:W-:Y:S01]  /*6220*/  R2UR UR8, R184 ;  /* 0x00000000b80872ca */ /* 0x000fe200000e0000 */
[----:B------:R-:W-:Y:S01]  /*6230*/  UMOV UR10, UR4 ;  /* 0x00000004000a7c82 */ /* 0x000fe20008000000 */
[----:B------:R-:W-:Y:S01]  /*6240*/  R2UR UR9, R185 ;  /* 0x00000000b90972ca */ /* 0x000fe200000e0000 */
[----:B------:R-:W-:Y:S01]  /*6250*/  UMOV UR11, 0x40000040 ;  /* 0x40000040000b7882 */ /* 0x000fe20000000000 */
[----:B------:R-:W-:Y:S01]  /*6260*/  R2UR UR4, R186 ;  /* 0x00000000ba0472ca */ /* 0x000fe200000e0000 */
[----:B------:R-:W-:Y:S02]  /*6270*/  WARPGROUP.DEPBAR.LE gsb0, 0x0 ;  /* 0x00008000000079c5 */ /* 0x000fe40000010000 */
[----:B------:R-:W-:-:S08]  /*6280*/  WARPGROUP.ARRIVE ;  /* 0x00000000000079c5 */ /* 0x000fd00000000000 */
[----:B------:R-:W-:Y:S03]  /*6290*/  HGMMA.64x96x16.F32 R72, gdesc[UR8], R72, gsb0 ;  /* 0x01600000084879f0 */ /* 0x000fe60008000848 */
[----:B------:R-:W-:Y:S02]  /*62a0*/  WARPGROUP.DEPBAR.LE gsb0, 0x0 ;  /* 0x00008000000079c5 */ /* 0x000fe40000010000 */
[----:B------:R-:W-:-:S06]  /*62b0*/  WARPGROUP.ARRIVE ;  /* 0x00000000000079c5 */ /* 0x000fcc0000000000 */
[----:B------:R-:W-:Y:S03]  /*62c0*/  HGMMA.64x96x16.F32 R72, gdesc[UR4], R72, gsb0 ;  /* 0x01600000044879f0 */ /* 0x000fe60008000848 */
[----:B------:R-:W-:Y:S02]  /*62d0*/  WARPGROUP.DEPBAR.LE gsb0, 0x0 ;  /* 0x00008000000079c5 */ /* 0x000fe40000010000 */
[----:B------:R-:W2:Y:S04]  /*62e0*/  LDS R198, [R198+0x1a000] ;  /* 0x01a00000c6c67984 */ /* 0x000ea80000000800 */
[----:B------:R-:W3:Y:S04]  /*62f0*/  LDS R14, [R14+0x1a000] ;  /* 0x01a000000e0e7984 */ /* 0x000ee80000000800 */
[----:B------:R-:W4:Y:S01]  /*6300*/  LDS R13, [R13+0x1a000] ;  /* 0x01a000000d0d7984 */ /* 0x000f220000000800 */
[----:B------:R-:W-:Y:S05]  /*6310*/  @!P0 BRA `(.L_x_2464) ;  /* 0x0000000000048947 */ /* 0x000fea0003800000 */
[----:B------:R-:W-:Y:S01]  /*6320*/  BPT.TRAP 0x1 ;  /* 0x000000040000795c */ /* 0x000fe20000300000 */
.L_x_2464:
[----:B------:R1:W1:Y:S01]  /*6330*/  SYNCS.PHASECHK.TRANS64.TRYWAIT P1, [R6+URZ+0x26830], R15 ;  /* 0x0268300f060075a7 */ /* 0x000262000802017f */
[----:B------:R-:W-:Y:S05]  /*6340*/  @!P0 BRA `(.L_x_2465) ;  /* 0x0000000000048947 */ /* 0x000fea0003800000 */
[----:B------:R-:W-:Y:S01]  /*6350*/  BPT.TRAP 0x1 ;  /* 0x000000040000795c */ /* 0x000fe20000300000 */
.L_x_2465:
[----:B------:R-:W-:-:S04]  /*6360*/  IADD3 R12, R17, 0x14000, RZ ;  /* 0x00014000110c7810 */ /* 0x000fc80007ffe0ff */
[----:B------:R-:W-:-:S04]  /*6370*/  SHF.R.U32.HI R12, RZ, 0x4, R12 ;  /* 0x00000004ff0c7819 */ /* 0x000fc8000001160c */
[----:B------:R-:W-:-:S04]  /*6380*/  LOP3.LUT R12, R12, 0x3fff, RZ, 0xc0, !PT ;  /* 0x00003fff0c0c7812 */ /* 0x000fc800078ec0ff */
[----:B------:R-:W-:-:S05]  /*6390*/  LOP3.LUT R19, R12, 0x10000, RZ, 0xfc, !PT ;  /* 0x000100000c137812 */ /* 0x000fca00078efcff */
[----:B------:R-:W-:Y:S01]  /*63a0*/  IMAD R19, R0, 0x300, R19 ;  /* 0x0000030000137824 */ /* 0x000fe200078e0213 */
[----:B-1----:R-:W-:Y:S06]  /*63b0*/  @P1 BRA `(.L_x_2466) ;  /* 0x0000000000081947 */ /* 0x002fec0003800000 */
[----:B------:R-:W1:Y:S02]  /*63c0*/  SYNCS.PHASECHK.TRANS64.TRYWAIT P1, [R6+URZ+0x26830], R15 ;  /* 0x0268300f060075a7 */ /* 0x000e64000802017f */
[----:B-1----:R-:W-:Y:S05]  /*63d0*/  @!P1 BRA `(.L_x_2467) ;  /* 0x0000007c00c09947 */ /* 0x002fea0003800000 */
.L_x_2466:
[----:B------:R-:W4:Y:S01]  /*63e0*/  LDL R18, [R1+0x10] ;  /* 0x0000100001127983 */ /* 0x000f220000100800 */
[----:B------:R-:W-:Y:S01]  /*63f0*/  R2UR UR6, R19 ;  /* 0x00000000130672ca */ /* 0x000fe200000e0000 */
[----:B------:R-:W-:Y:S01]  /*6400*/  WARPGROUP.ARRIVE ;  /* 0x00000000000079c5 */ /* 0x000fe20000000000 */
[----:B------:R-:W-:Y:S01]  /*6410*/  UMOV UR5, 0x40000040 ;  /* 0x4000004000057882 */ /* 0x000fe20000000000 */
[----:B------:R-:W-:Y:S01]  /*6420*/  UMOV UR7, 0x40000040 ;  /* 0x4000004000077882 */ /* 0x000fe20000000000 */
[----:B------:R-:W-:Y:S01]  /*6430*/  R2UR UR8, R188 ;  /* 0x00000000bc0872ca */ /* 0x000fe200000e0000 */
[----:B------:R-:W-:Y:S01]  /*6440*/  UMOV UR11, 0x40000040 ;  /* 0x40000040000b7882 */ /* 0x000fe20000000000 */
[----:B------:R-:W-:Y:S01]  /*6450*/  R2UR UR9, R189 ;  /* 0x00000000bd0972ca */ /* 0x000fe200000e0000 */
[----:B------:R-:W-:Y:S01]  /*6460*/  STL [R1+0x38], R5 ;  /* 0x0000380501007387 */ /* 0x000fe20000100800 */
[C---:B------:R-:W-:Y:S01]  /*6470*/  IADD3 R229, R9.reuse, 0xc, RZ ;  /* 0x0000000c09e57810 */ /* 0x040fe20007ffe0ff */
[C---:B------:R-:W-:Y:S01]  /*6480*/  VIADD R232, R9.reuse, 0x4 ;  /* 0x0000000409e87836 */ /* 0x040fe20000000000 */
[C---:B------:R-:W-:Y:S01]  /*6490*/  ISETP.GT.AND P2, PT, R8.reuse, RZ, PT ;  /* 0x000000ff0800720c */ /* 0x040fe20003f44270 */
[----:B------:R-:W-:Y:S01]  /*64a0*/  STL [R1+0x34], R4 ;  /* 0x0000340401007387 */ /* 0x000fe20000100800 */
[C---:B------:R-:W-:Y:S01]  /*64b0*/  VIADD R233, R9.reuse, 0x8 ;  /* 0x0000000809e97836 */ /* 0x040fe20000000000 */
[----:B------:R-:W-:Y:S01]  /*64c0*/  ISETP.GT.AND P1, PT, R8, 0x8, PT ;  /* 0x000000080800780c */ /* 0x000fe20003f24270 */
[C---:B------:R-:W-:Y:S01]  /*64d0*/  VIADD R208, R9.reuse, 0x10 ;  /* 0x0000001009d07836 */ /* 0x040fe20000000000 */
[----:B------:R1:W-:Y:S01]  /*64e0*/  STL [R1+0x30], R3 ;  /* 0x0000300301007387 */ /* 0x0003e20000100800 */
[C---:B------:R-:W-:Y:S01]  /*64f0*/  VIADD R230, R9.reuse, 0x14 ;  /* 0x0000001409e67836 */ /* 0x040fe20000000000 */
[C---:B------:R-:W-:Y:S01]  /*6500*/  IADD3 R231, R9.reuse, 0x18, RZ ;  /* 0x0000001809e77810 */ /* 0x040fe20007ffe0ff */
[C---:B------:R-:W-:Y:S01]  /*6510*/  VIADD R209, R9.reuse, 0x1c ;  /* 0x0000001c09d17836 */ /* 0x040fe20000000000 */
[----:B------:R1:W-:Y:S01]  /*6520*/  STL [R1+0x2c], R2 ;  /* 0x00002c0201007387 */ /* 0x0003e20000100800 */
[----:B------:R-:W-:Y:S01]  /*6530*/  IMAD R236, R0, 0x300, R12 ;  /* 0x0000030000ec7824 */ /* 0x000fe200078e020c */
[----:B------:R-:W-:-:S02]  /*6540*/  IADD3 R12, R9, 0x1c, RZ ;  /* 0x0000001c090c7810 */ /* 0x000fc40007ffe0ff */
[----:B--2---:R-:W-:Y:S04]  /*6550*/  SHFL.IDX PT, R204, R198, R231, 0x1f ;  /* 0x00001fe7c6cc7589 */ /* 0x004fe800000e0000 */
[----:B---3--:R-:W-:Y:S04]  /*6560*/  SHFL.IDX PT, R211, R14, R9, 0x1f ;  /* 0x00001f090ed37589 */ /* 0x008fe800000e0000 */
[----:B------:R-:W-:Y:S04]  /*6570*/  SHFL.IDX PT, R215, R14, R233, 0x1f ;  /* 0x00001fe90ed77589 */ /* 0x000fe800000e0000 */
[----:B------:R-:W-:Y:S04]  /*6580*/  SHFL.IDX PT, R222, R14, R208, 0x1f ;  /* 0x00001fd00ede7589 */ /* 0x000fe800000e0000 */
[----:B------:R-:W-:Y:S04]  /*6590*/  SHFL.IDX PT, R223, R14, R229, 0x1f ;  /* 0x00001fe50edf7589 */ /* 0x000fe800000e0000 */
[----:B------:R-:W-:Y:S04]  /*65a0*/  SHFL.IDX PT, R217, R14, R230, 0x1f ;  /* 0x00001fe60ed97589 */ /* 0x000fe800000e0000 */
[----:B------:R-:W-:Y:S04]  /*65b0*/  SHFL.IDX PT, R218, R14, R231, 0x1f ;  /* 0x00001fe70eda7589 */ /* 0x000fe800000e0000 */
[----:B------:R-:W-:Y:S04]  /*65c0*/  SHFL.IDX PT, R216, R14, R209, 0x1f ;  /* 0x00001fd10ed87589 */ /* 0x000fe800000e0000 */
[----:B----4-:R-:W-:Y:S04]  /*65d0*/  SHFL.IDX PT, R205, R13, R229, 0x1f ;  /* 0x00001fe50dcd7589 */ /* 0x010fe800000e0000 */
[----:B------:R-:W-:Y:S04]  /*65e0*/  SHFL.IDX PT, R210, R13, R230, 0x1f ;  /* 0x00001fe60dd27589 */ /* 0x000fe800000e0000 */
[----:B------:R-:W-:Y:S04]  /*65f0*/  SHFL.IDX PT, R212, R13, R231, 0x1f ;  /* 0x00001fe70dd47589 */ /* 0x000fe800000e0000 */
[----:B------:R-:W-:Y:S01]  /*6600*/  SHFL.IDX PT, R214, R13, R209, 0x1f ;  /* 0x00001fd10dd67589 */ /* 0x000fe200000e0000 */
[----:B------:R-:W-:-:S13]  /*6610*/  R2UR UR4, R18 ;  /* 0x00000000120472ca */ /* 0x000fda00000e0000 */
[----:B------:R-:W-:Y:S01]  /*6620*/  HGMMA.64x96x16.F32 R24, gdesc[UR4], RZ, !UPT, gsb0 ;  /* 0x01600000041879f0 */ /* 0x000fe2000c0008ff */
[----:B------:R-:W-:Y:S01]  /*6630*/  UIADD3 UR4, UR6, 0x2, URZ ;  /* 0x0000000206047890 */ /* 0x000fe2000fffe03f */
[----:B------:R-:W-:Y:S02]  /*6640*/  ULDC UR5, c[0x0][0x75c] ;  /* 0x0001d70000057ab9 */ /* 0x000fe40000000800 */
[----:B------:R-:W-:Y:S01]  /*6650*/  FMUL.FTZ R76, R76, UR5 ;  /* 0x000000054c4c7c20 */ /* 0x000fe20008410000 */
[----:B------:R-:W-:Y:S01]  /*6660*/  FMUL.FTZ R15, R72, UR5 ;  /* 0x00000005480f7c20 */ /* 0x000fe20008410000 */
[----:B------:R-:W-:Y:S02]  /*6670*/  FMUL.FTZ R18, R74, UR5 ;  /* 0x000000054a127c20 */ /* 0x000fe40008410000 */
[----:B------:R-:W-:Y:S01]  /*6680*/  UMOV UR10, UR4 ;  /* 0x00000004000a7c82 */ /* 0x000fe20008000000 */
[----:B------:R-:W-:Y:S01]  /*6690*/  UIADD3 UR4, UR6, 0x4, URZ ;  /* 0x0000000406047890 */ /* 0x000fe2000fffe03f */
[----:B-1----:R1:W-:Y:S01]  /*66a0*/  MUFU.TANH R3, R76 ;  /* 0x0000004c00037308 */ /* 0x0023e20000002400 */
[----:B------:R-:W-:Y:S01]  /*66b0*/  UIADD3 UR6, UR6, 0x6, URZ ;  /* 0x0000000606067890 */ /* 0x000fe2000fffe03f */
[----:B------:R-:W-:Y:S01]  /*66c0*/  FMUL.FTZ R235, R79, UR5 ;  /* 0x000000054feb7c20 */ /* 0x000fe20008410000 */
[----:B------:R-:W-:Y:S01]  /*66d0*/  FMUL.FTZ R77, R77, UR5 ;  /* 0x000000054d4d7c20 */ /* 0x000fe20008410000 */
[----:B------:R-:W-:Y:S01]  /*66e0*/  FMUL.FTZ R72, R83, UR5 ;  /* 0x0000000553487c20 */ /* 0x000fe20008410000 */
[----:B------:R-:W-:Y:S01]  /*66f0*/  FMUL.FTZ R83, R94, UR5 ;  /* 0x000000055e537c20 */ /* 0x000fe20008410000 */
[----:B------:R-:W-:Y:S01]  /*6700*/  FMUL.FTZ R237, R78, UR5 ;  /* 0x000000054eed7c20 */ /* 0x000fe20008410000 */
[----:B------:R-:W-:Y:S01]  /*6710*/  SHFL.IDX PT, R94, R198, R229, 0x1f ;  /* 0x00001fe5c65e7589 */ /* 0x000fe200000e0000 */
[----:B------:R-:W2:Y:S01]  /*6720*/  MUFU.TANH R15, R15 ;  /* 0x0000000f000f7308 */ /* 0x000ea20000002400 */
[----:B-1----:R-:W-:Y:S01]  /*6730*/  FMUL.FTZ R76, R87, UR5 ;  /* 0x00000005574c7c20 */ /* 0x002fe20008410000 */
[----:B------:R-:W-:Y:S01]  /*6740*/  FMUL.FTZ R73, R73, UR5 ;  /* 0x0000000549497c20 */ /* 0x000fe20008410000 */
[----:B------:R-:W1:Y:S01]  /*6750*/  SHFL.IDX PT, R87, R198, R9, 0x1f ;  /* 0x00001f09c6577589 */ /* 0x000e6200000e0000 */
[----:B------:R-:W-:Y:S01]  /*6760*/  FMUL.FTZ R75, R75, UR5 ;  /* 0x000000054b4b7c20 */ /* 0x000fe20008410000 */
[----:B------:R-:W-:Y:S01]  /*6770*/  FMUL.FTZ R21, R82, UR5 ;  /* 0x0000000552157c20 */ /* 0x000fe20008410000 */
[----:B------:R-:W-:Y:S01]  /*6780*/  FMUL.FTZ R79, R90, UR5 ;  /* 0x000000055a4f7c20 */ /* 0x000fe20008410000 */
[----:B------:R-:W-:Y:S01]  /*6790*/  FMUL.FTZ R82, R93, UR5 ;  /* 0x000000055d527c20 */ /* 0x000fe20008410000 */
[----:B------:R-:W-:Y:S01]  /*67a0*/  MUFU.TANH R18, R18 ;  /* 0x0000001200127308 */ /* 0x000fe20000002400 */
[----:B------:R-:W3:Y:S01]  /*67b0*/  SHFL.IDX PT, R90, R198, R232, 0x1f ;  /* 0x00001fe8c65a7589 */ /* 0x000ee200000e0000 */
[----:B------:R-:W-:Y:S01]  /*67c0*/  FMUL.FTZ R19, R80, UR5 ;  /* 0x0000000550137c20 */ /* 0x000fe20008410000 */
[----:B------:R-:W-:Y:S01]  /*67d0*/  FMUL.FTZ R20, R81, UR5 ;  /* 0x0000000551147c20 */ /* 0x000fe20008410000 */
[----:B------:R-:W-:Y:S01]  /*67e0*/  FMUL.FTZ R80, R91, UR5 ;  /* 0x000000055b507c20 */ /* 0x000fe20008410000 */
[----:B------:R-:W4:Y:S01]  /*67f0*/  SHFL.IDX PT, R93, R198, R233, 0x1f ;  /* 0x00001fe9c65d7589 */ /* 0x000f2200000e0000 */
[----:B------:R-:W-:Y:S01]  /*6800*/  FMUL.FTZ R81, R92, UR5 ;  /* 0x000000055c517c20 */ /* 0x000fe20008410000 */
[----:B------:R-:W-:Y:S01]  /*6810*/  FMUL.FTZ R74, R85, UR5 ;  /* 0x00000005554a7c20 */ /* 0x000fe20008410000 */
[----:B------:R1:W-:Y:S01]  /*6820*/  MUFU.TANH R2, R77 ;  /* 0x0000004d00027308 */ /* 0x0003e20000002400 */
[----:B------:R-:W4:Y:S01]  /*6830*/  SHFL.IDX PT, R91, R198, R208, 0x1f ;  /* 0x00001fd0c65b7589 */ /* 0x000f2200000e0000 */
[----:B--2---:R-:W-:Y:S01]  /*6840*/  FSEL R85, R15, -INF , P2 ;  /* 0xff8000000f557808 */ /* 0x004fe20001000000 */
[----:B------:R-:W-:Y:S01]  /*6850*/  FMUL.FTZ R195, R97, UR5 ;  /* 0x0000000561c37c20 */ /* 0x000fe20008410000 */
[----:B------:R-:W-:Y:S01]  /*6860*/  FMUL.FTZ R197, R118, UR5 ;  /* 0x0000000576c57c20 */ /* 0x000fe20008410000 */
[----:B------:R-:W2:Y:S01]  /*6870*/  SHFL.IDX PT, R92, R198, R230, 0x1f ;  /* 0x00001fe6c65c7589 */ /* 0x000ea200000e0000 */
[----:B------:R-:W-:Y:S01]  /*6880*/  FMUL.FTZ R78, R89, UR5 ;  /* 0x00000005594e7c20 */ /* 0x000fe20008410000 */
[----:B------:R-:W-:Y:S01]  /*6890*/  FMUL.FTZ R196, R117, UR5 ;  /* 0x0000000575c47c20 */ /* 0x000fe20008410000 */
[----:B------:R-:W3:Y:S01]  /*68a0*/  MUFU.TANH R235, R235 ;  /* 0x000000eb00eb7308 */ /* 0x000ee20000002400 */
[----:B------:R-:W2:Y:S01]  /*68b0*/  SHFL.IDX PT, R97, R198, R209, 0x1f ;  /* 0x00001fd1c6617589 */ /* 0x000ea200000e0000 */
[----:B-1----:R-:W-:Y:S01]  /*68c0*/  FMUL.FTZ R77, R88, UR5 ;  /* 0x00000005584d7c20 */ /* 0x002fe20008410000 */
[----:B------:R-:W-:Y:S01]  /*68d0*/  FMUL.FTZ R194, R96, UR5 ;  /* 0x0000000560c27c20 */ /* 0x000fe20008410000 */
[----:B------:R-:W-:Y:S01]  /*68e0*/  FMUL.FTZ R98, R98, UR5 ;  /* 0x0000000562627c20 */ /* 0x000fe20008410000 */
[----:B------:R-:W-:Y:S01]  /*68f0*/  FMUL.FTZ R99, R99, UR5 ;  /* 0x0000000563637c20 */ /* 0x000fe20008410000 */
[----:B------:R-:W-:Y:S01]  /*6900*/  FMUL.FTZ R100, R100, UR5 ;  /* 0x0000000564647c20 */ /* 0x000fe20008410000 */
[----:B------:R-:W-:Y:S01]  /*6910*/  FMUL.FTZ R102, R102, UR5 ;  /* 0x0000000566667c20 */ /* 0x000fe20008410000 */
[----:B------:R1:W4:Y:S01]  /*6920*/  MUFU.TANH R5, R73 ;  /* 0x0000004900057308 */ /* 0x0003220000002400 */
[----:B------:R-:W-:Y:S01]  /*6930*/  FMUL.FTZ R101, R101, UR5 ;  /* 0x0000000565657c20 */ /* 0x000fe20008410000 */
[----:B------:R-:W-:Y:S01]  /*6940*/  FMUL.FTZ R103, R103, UR5 ;  /* 0x0000000567677c20 */ /* 0x000fe20008410000 */
[----:B------:R-:W-:Y:S01]  /*6950*/  FMUL.FTZ R104, R104, UR5 ;  /* 0x0000000568687c20 */ /* 0x000fe20008410000 */
[----:B------:R-:W-:Y:S01]  /*6960*/  FMUL.FTZ R106, R106, UR5 ;  /* 0x000000056a6a7c20 */ /* 0x000fe20008410000 */
[----:B------:R-:W-:Y:S01]  /*6970*/  FMUL.FTZ R105, R105, UR5 ;  /* 0x0000000569697c20 */ /* 0x000fe20008410000 */
[----:B------:R-:W-:Y:S01]  /*6980*/  FMUL.FTZ R107, R107, UR5 ;  /* 0x000000056b6b7c20 */ /* 0x000fe20008410000 */
[----:B------:R-:W-:Y:S01]  /*6990*/  FMUL.FTZ R108, R108, UR5 ;  /* 0x000000056c6c7c20 */ /* 0x000fe20008410000 */
[----:B------:R2:W4:Y:S01]  /*69a0*/  MUFU.TANH R4, R75 ;  /* 0x0000004b00047308 */ /* 0x0005220000002400 */
[----:B-1----:R-:W-:Y:S01]  /*69b0*/  FMUL.FTZ R73, R84, UR5 ;  /* 0x0000000554497c20 */ /* 0x002fe20008410000 */
[----:B---3--:R-:W-:Y:S01]  /*69c0*/  FSEL R201, R235, -INF , P1 ;  /* 0xff800000ebc97808 */ /* 0x008fe20000800000 */
[----:B------:R-:W-:Y:S01]  /*69d0*/  FMUL.FTZ R84, R95, UR5 ;  /* 0x000000055f547c20 */ /* 0x000fe20008410000 */
[----:B------:R-:W-:Y:S01]  /*69e0*/  FMUL.FTZ R110, R110, UR5 ;  /* 0x000000056e6e7c20 */ /* 0x000fe20008410000 */
[----:B------:R-:W-:Y:S01]  /*69f0*/  FMUL.FTZ R109, R109, UR5 ;  /* 0x000000056d6d7c20 */ /* 0x000fe20008410000 */
[----:B------:R-:W-:Y:S01]  /*6a00*/  FMUL.FTZ R111, R111, UR5 ;  /* 0x000000056f6f7c20 */ /* 0x000fe20008410000 */
[----:B------:R-:W-:Y:S01]  /*6a10*/  FMUL.FTZ R112, R112, UR5 ;  /* 0x0000000570707c20 */ /* 0x000fe20008410000 */
[----:B------:R-:W-:Y:S01]  /*6a20*/  MUFU.TANH R237, R237 ;  /* 0x000000ed00ed7308 */ /* 0x000fe20000002400 */
[----:B--2---:R-:W-:Y:S01]  /*6a30*/  FMUL.FTZ R75, R86, UR5 ;  /* 0x00000005564b7c20 */ /* 0x004fe20008410000 */
[----:B------:R-:W-:Y:S01]  /*6a40*/  FSEL R86, R18, -INF , P1 ;  /* 0xff80000012567808 */ /* 0x000fe20000800000 */
[----:B------:R-:W-:Y:S01]  /*6a50*/  FMUL.FTZ R114, R114, UR5 ;  /* 0x0000000572727c20 */ /* 0x000fe20008410000 */
[----:B----4-:R-:W-:Y:S01]  /*6a60*/  FSEL R117, R5, -INF , P2 ;  /* 0xff80000005757808 */ /* 0x010fe20001000000 */
[----:B------:R-:W-:Y:S01]  /*6a70*/  SHFL.IDX PT, R208, R13, R208, 0x1f ;  /* 0x00001fd00dd07589 */ /* 0x000fe200000e0000 */
[----:B------:R-:W-:Y:S01]  /*6a80*/  FMUL.FTZ R113, R113, UR5 ;  /* 0x0000000571717c20 */ /* 0x000fe20008410000 */
[----:B------:R-:W-:Y:S01]  /*6a90*/  FMUL.FTZ R115, R115, UR5 ;  /* 0x0000000573737c20 */ /* 0x000fe20008410000 */
[----:B------:R-:W1:Y:S01]  /*6aa0*/  MUFU.TANH R19, R19 ;  /* 0x0000001300137308 */ /* 0x000e620000002400 */
[----:B------:R-:W-:Y:S01]  /*6ab0*/  FSEL R89, R4, -INF , P1 ;  /* 0xff80000004597808 */ /* 0x000fe20000800000 */
[----:B------:R-:W-:Y:S01]  /*6ac0*/  FMUL.FTZ R116, R116, UR5 ;  /* 0x0000000574747c20 */ /* 0x000fe20008410000 */
[----:B------:R-:W-:-:S05]  /*6ad0*/  FMUL.FTZ R119, R119, UR5 ;  /* 0x0000000577777c20 */ /* 0x000fca0008410000 */
[----:B------:R-:W2:Y:S08]  /*6ae0*/  MUFU.TANH R21, R21 ;  /* 0x0000001500157308 */ /* 0x000eb00000002400 */
[----:B------:R-:W3:Y:S01]  /*6af0*/  MUFU.TANH R20, R20 ;  /* 0x0000001400147308 */ /* 0x000ee20000002400 */
[----:B-1----:R-:W-:-:S07]  /*6b00*/  FSEL R200, R19, -INF , P2 ;  /* 0xff80000013c87808 */ /* 0x002fce0001000000 */
[----:B------:R-:W1:Y:S01]  /*6b10*/  MUFU.TANH R72, R72 ;  /* 0x0000004800487308 */ /* 0x000e620000002400 */
[----:B------:R-:W-:Y:S02]  /*6b20*/  WARPGROUP.DEPBAR.LE gsb0, 0x0 ;  /* 0x00008000000079c5 */ /* 0x000fe40000010000 */
[----:B------:R-:W-:-:S05]  /*6b30*/  WARPGROUP.ARRIVE ;  /* 0x00000000000079c5 */ /* 0x000fca0000000000 */
[----:B------:R-:W4:Y:S01]  /*6b40*/  MUFU.TANH R74, R74 ;  /* 0x0000004a004a7308 */ /* 0x000f220000002400 */
[----:B------:R-:W-:Y:S01]  /*6b50*/  HGMMA.64x96x16.F32 R24, gdesc[UR8], R24, gsb0 ;  /* 0x01600000081879f0 */ /* 0x000fe20008000818 */
[----:B------:R-:W-:Y:S01]  /*6b60*/  R2UR UR8, R190 ;  /* 0x00000000be0872ca */ /* 0x000fe200000e0000 */
[----:B------:R-:W-:Y:S01]  /*6b70*/  UMOV UR10, UR4 ;  /* 0x00000004000a7c82 */ /* 0x000fe20008000000 */
[----:B------:R-:W-:Y:S01]  /*6b80*/  R2UR UR9, R191 ;  /* 0x00000000bf0972ca */ /* 0x000fe200000e0000 */
[----:B------:R-:W-:Y:S01]  /*6b90*/  UMOV UR11, 0x40000040 ;  /* 0x40000040000b7882 */ /* 0x000fe20000000000 */
[----:B------:R-:W-:Y:S02]  /*6ba0*/  ULDC UR4, c[0x0][0x744] ;  /* 0x0001d10000047ab9 */ /* 0x000fe40000000800 */
[----:B------:R-:W4:Y:S01]  /*6bb0*/  MUFU.TANH R76, R76 ;  /* 0x0000004c004c7308 */ /* 0x000f220000002400 */
[--C-:B------:R-:W-:Y:S01]  /*6bc0*/  FFMA.FTZ R118, R85, UR4, -R87.reuse ;  /* 0x0000000455767c23 */ /* 0x100fe20008010857 */
[----:B------:R-:W-:Y:S01]  /*6bd0*/  FFMA.FTZ R88, R86, UR4, -R87 ;  /* 0x0000000456587c23 */ /* 0x000fe20008010857 */
[----:B------:R-:W-:Y:S01]  /*6be0*/  FSEL R87, R2, -INF , P2 ;  /* 0xff80000002577808 */ /* 0x000fe20001000000 */
[----:B------:R-:W-:Y:S01]  /*6bf0*/  FFMA.FTZ R201, R201, UR4, -R94 ;  /* 0x00000004c9c97c23 */ /* 0x000fe2000801085e */
[----:B------:R-:W-:Y:S01]  /*6c00*/  FSEL R86, R3, -INF , P2 ;  /* 0xff80000003567808 */ /* 0x000fe20001000000 */
[----:B------:R-:W-:Y:S01]  /*6c10*/  FFMA.FTZ R117, R117, UR4, -R90 ;  /* 0x0000000475757c23 */ /* 0x000fe2000801085a */
[----:B------:R-:W-:Y:S01]  /*6c20*/  FSEL R85, R237, -INF , P1 ;  /* 0xff800000ed557808 */ /* 0x000fe20000800000 */
[----:B------:R-:W4:Y:S01]  /*6c30*/  MUFU.TANH R73, R73 ;  /* 0x0000004900497308 */ /* 0x000f220000002400 */
[----:B------:R-:W-:Y:S01]  /*6c40*/  FFMA.FTZ R87, R87, UR4, -R94 ;  /* 0x0000000457577c23 */ /* 0x000fe2000801085e */
[----:B------:R-:W-:Y:S01]  /*6c50*/  FFMA.FTZ R89, R89, UR4, -R90 ;  /* 0x0000000459597c23 */ /* 0x000fe2000801085a */
[----:B------:R-:W4:Y:S01]  /*6c60*/  SHFL.IDX PT, R94, R14, R232, 0x1f ;  /* 0x00001fe80e5e7589 */ /* 0x000f2200000e0000 */
[--C-:B------:R-:W-:Y:S01]  /*6c70*/  FFMA.FTZ R86, R86, UR4, -R93.reuse ;  /* 0x0000000456567c23 */ /* 0x100fe2000801085d */
[----:B------:R-:W-:Y:S01]  /*6c80*/  FFMA.FTZ R85, R85, UR4, -R93 ;  /* 0x0000000455557c23 */ /* 0x000fe2000801085d */
[----:B--2---:R-:W-:Y:S01]  /*6c90*/  FSEL R90, R21, -INF , P1 ;  /* 0xff800000155a7808 */ /* 0x004fe20000800000 */
[----:B------:R-:W-:Y:S01]  /*6ca0*/  FFMA.FTZ R200, R200, UR4, -R91 ;  /* 0x00000004c8c87c23 */ /* 0x000fe2000801085b */
[----:B------:R-:W2:Y:S01]  /*6cb0*/  MUFU.TANH R75, R75 ;  /* 0x0000004b004b7308 */ /* 0x000ea20000002400 */
[----:B---3--:R-:W-:-:S02]  /*6cc0*/  FSEL R93, R20, -INF , P2 ;  /* 0xff800000145d7808 */ /* 0x008fc40001000000 */
[----:B-1----:R-:W-:Y:S01]  /*6cd0*/  FSEL R95, R72, -INF , P1 ;  /* 0xff800000485f7808 */ /* 0x002fe20000800000 */
[----:B------:R-:W-:Y:S01]  /*6ce0*/  FFMA.FTZ R91, R90, UR4, -R91 ;  /* 0x000000045a5b7c23 */ /* 0x000fe2000801085b */
[----:B----4-:R-:W-:Y:S01]  /*6cf0*/  FSEL R90, R74, -INF , P2 ;  /* 0xff8000004a5a7808 */ /* 0x010fe20001000000 */
[--C-:B------:R-:W-:Y:S01]  /*6d00*/  FFMA.FTZ R93, R93, UR4, -R92.reuse ;  /* 0x000000045d5d7c23 */ /* 0x100fe2000801085c */
[----:B------:R-:W-:Y:S01]  /*6d10*/  FSEL R96, R76, -INF , P1 ;  /* 0xff8000004c607808 */ /* 0x000fe20000800000 */
[----:B------:R-:W1:Y:S01]  /*6d20*/  MUFU.TANH R77, R77 ;  /* 0x0000004d004d7308 */ /* 0x000e620000002400 */
[----:B------:R-:W-:Y:S01]  /*6d30*/  FFMA.FTZ R92, R95, UR4, -R92 ;  /* 0x000000045f5c7c23 */ /* 0x000fe2000801085c */
[----:B------:R-:W-:Y:S01]  /*6d40*/  FSEL R95, R73, -INF , P2 ;  /* 0xff800000495f7808 */ /* 0x000fe20001000000 */
[--C-:B------:R-:W-:Y:S01]  /*6d50*/  FFMA.FTZ R90, R90, UR4, -R97.reuse ;  /* 0x000000045a5a7c23 */ /* 0x100fe20008010861 */
[----:B------:R-:W-:-:S03]  /*6d60*/  FFMA.FTZ R97, R96, UR4, -R97 ;  /* 0x0000000460617c23 */ /* 0x000fc60008010861 */
[----:B------:R-:W-:Y:S01]  /*6d70*/  FFMA.FTZ R202, R95, UR4, -R204 ;  /* 0x000000045fca7c23 */ /* 0x000fe200080108cc */
[----:B------:R-:W3:Y:S01]  /*6d80*/  MUFU.TANH R79, R79 ;  /* 0x0000004f004f7308 */ /* 0x000ee20000002400 */
[----:B--2---:R-:W-:-:S05]  /*6d90*/  FSEL R199, R75, -INF , P1 ;  /* 0xff8000004bc77808 */ /* 0x004fca0000800000 */
[----:B------:R-:W-:Y:S02]  /*6da0*/  FFMA.FTZ R204, R199, UR4, -R204 ;  /* 0x00000004c7cc7c23 */ /* 0x000fe400080108cc */
[----:B------:R-:W2:Y:S01]  /*6db0*/  MUFU.TANH R78, R78 ;  /* 0x0000004e004e7308 */ /* 0x000ea20000002400 */
[----:B-1----:R-:W-:-:S05]  /*6dc0*/  FSEL R96, R77, -INF , P2 ;  /* 0xff8000004d607808 */ /* 0x002fca0001000000 */
[----:B------:R-:W-:Y:S02]  /*6dd0*/  FFMA.FTZ R95, R96, UR4, -R211 ;  /* 0x00000004605f7c23 */ /* 0x000fe400080108d3 */
[----:B------:R-:W1:Y:S01]  /*6de0*/  MUFU.TANH R80, R80 ;  /* 0x0000005000507308 */ /* 0x000e620000002400 */
[----:B---3--:R-:W-:-:S05]  /*6df0*/  FSEL R198, R79, -INF , P1 ;  /* 0xff8000004fc67808 */ /* 0x008fca0000800000 */
[----:B------:R-:W-:Y:S02]  /*6e00*/  FFMA.FTZ R211, R198, UR4, -R211 ;  /* 0x00000004c6d37c23 */ /* 0x000fe400080108d3 */
        /* <DEDUP_REMOVED lines=14> */
[----:B------:R-:W-:Y:S01]  /*6ef0*/  FFMA.FTZ R224, R203, UR4, -R222 ;  /* 0x00000004cbe07c23 */ /* 0x000fe200080108de */
[----:B------:R-:W-:Y:S02]  /*6f00*/  WARPGROUP.DEPBAR.LE gsb0, 0x0 ;  /* 0x00008000000079c5 */ /* 0x000fe40000010000 */
[----:B------:R-:W-:Y:S01]  /*6f10*/  WARPGROUP.ARRIVE ;  /* 0x00000000000079c5 */ /* 0x000fe20000000000 */
[----:B------:R-:W1:Y:S01]  /*6f20*/  MUFU.TANH R84, R84 ;  /* 0x0000005400547308 */ /* 0x000e620000002400 */
[----:B---3--:R-:W-:-:S04]  /*6f30*/  FSEL R199, R98, -INF , P1 ;  /* 0xff80000062c77808 */ /* 0x008fc80000800000 */
[----:B------:R-:W-:Y:S01]  /*6f40*/  HGMMA.64x96x16.F32 R24, gdesc[UR8], R24, gsb0 ;  /* 0x01600000081879f0 */ /* 0x000fe20008000818 */
[----:B------:R-:W-:Y:S01]  /*6f50*/  R2UR UR8, R192 ;  /* 0x00000000c00872ca */ /* 0x000fe200000e0000 */
[----:B------:R-:W-:Y:S01]  /*6f60*/  UMOV UR10, UR6 ;  /* 0x00000006000a7c82 */ /* 0x000fe20008000000 */
[----:B------:R-:W-:Y:S01]  /*6f70*/  R2UR UR9, R193 ;  /* 0x00000000c10972ca */ /* 0x000fe200000e0000 */
[----:B------:R-:W-:Y:S01]  /*6f80*/  UMOV UR11, 0x40000040 ;  /* 0x40000040000b7882 */ /* 0x000fe20000000000 */
[----:B------:R-:W3:Y:S01]  /*6f90*/  MUFU.TANH R195, R195 ;  /* 0x000000c300c37308 */ /* 0x000ee20000002400 */
[----:B--2---:R-:W-:Y:S01]  /*6fa0*/  FSEL R206, R82, -INF , P2 ;  /* 0xff80000052ce7808 */ /* 0x004fe20001000000 */
[----:B------:R-:W-:Y:S02]  /*6fb0*/  FFMA.FTZ R222, R199, UR4, -R222 ;  /* 0x00000004c7de7c23 */ /* 0x000fe400080108de */
[----:B------:R-:W2:Y:S02]  /*6fc0*/  SHFL.IDX PT, R199, R13, R9, 0x1f ;  /* 0x00001f090dc77589 */ /* 0x000ea400000e0000 */
[--C-:B------:R-:W-:Y:S01]  /*6fd0*/  FFMA.FTZ R225, R206, UR4, -R223.reuse ;  /* 0x00000004cee17c23 */ /* 0x100fe200080108df */
[----:B-1----:R-:W-:Y:S01]  /*6fe0*/  FSEL R198, R84, -INF , P1 ;  /* 0xff80000054c67808 */ /* 0x002fe20000800000 */
[----:B------:R-:W1:Y:S04]  /*6ff0*/  MUFU.TANH R99, R99 ;  /* 0x0000006300637308 */ /* 0x000e680000002400 */
[----:B------:R-:W-:-:S04]  /*7000*/  FFMA.FTZ R223, R198, UR4, -R223 ;  /* 0x00000004c6df7c23 */ /* 0x000fc800080108df */
[----:B------:R-:W4:Y:S01]  /*7010*/  MUFU.TANH R100, R100 ;  /* 0x0000006400647308 */ /* 0x000f220000002400 */
[----:B---3--:R-:W-:-:S05]  /*7020*/  FSEL R220, R195, -INF , P2 ;  /* 0xff800000c3dc7808 */ /* 0x008fca0001000000 */
[----:B------:R-:W-:Y:S02]  /*7030*/  FFMA.FTZ R220, R220, UR4, -R217 ;  /* 0x00000004dcdc7c23 */ /* 0x000fe400080108d9 */
[----:B------:R-:W3:Y:S01]  /*7040*/  MUFU.TANH R102, R102 ;  /* 0x0000006600667308 */ /* 0x000ee20000002400 */
[----:B-1----:R-:W-:-:S05]  /*7050*/  FSEL R198, R99, -INF , P1 ;  /* 0xff80000063c67808 */ /* 0x002fca0000800000 */
[----:B------:R-:W-:Y:S01]  /*7060*/  FFMA.FTZ R217, R198, UR4, -R217 ;  /* 0x00000004c6d97c23 */ /* 0x000fe200080108d9 */
[----:B------:R-:W-:Y:S01]  /*7070*/  FFMA.FTZ R198, -R15, R15, 1 ;  /* 0x3f8000000fc67423 */ /* 0x000fe2000001010f */
[----:B------:R-:W-:Y:S01]  /*7080*/  MUFU.EX2 R118, R118 ;  /* 0x0000007600767308 */ /* 0x000fe20000000800 */
[----:B----4-:R-:W-:-:S05]  /*7090*/  FSEL R221, R100, -INF , P2 ;  /* 0xff80000064dd7808 */ /* 0x010fca0001000000 */
[----:B------:R-:W-:Y:S02]  /*70a0*/  FFMA.FTZ R221, R221, UR4, -R218 ;  /* 0x00000004dddd7c23 */ /* 0x000fe400080108da */
[----:B------:R-:W1:Y:S01]  /*70b0*/  MUFU.TANH R101, R101 ;  /* 0x0000006500657308 */ /* 0x000e620000002400 */
[----:B---3--:R-:W-:-:S05]  /*70c0*/  FSEL R203, R102, -INF , P1 ;  /* 0xff80000066cb7808 */ /* 0x008fca0000800000 */
[----:B------:R-:W-:Y:S02]  /*70d0*/  FFMA.FTZ R218, R203, UR4, -R218 ;  /* 0x00000004cbda7c23 */ /* 0x000fe400080108da */
[----:B------:R-:W-:Y:S01]  /*70e0*/  MUFU.TANH R103, R103 ;  /* 0x0000006700677308 */ /* 0x000fe20000002400 */
[----:B------:R-:W-:Y:S07]  /*70f0*/  SHFL.IDX PT, R203, R13, R233, 0x1f ;  /* 0x00001fe90dcb7589 */ /* 0x000fee00000e0000 */
[----:B------:R-:W3:Y:S01]  /*7100*/  MUFU.TANH R104, R104 ;  /* 0x0000006800687308 */ /* 0x000ee20000002400 */
[----:B-1----:R-:W-:-:S05]  /*7110*/  FSEL R219, R101, -INF , P2 ;  /* 0xff80000065db7808 */ /* 0x002fca0001000000 */
[----:B------:R-:W-:Y:S02]  /*7120*/  FFMA.FTZ R219, R219, UR4, -R216 ;  /* 0x00000004dbdb7c23 */ /* 0x000fe400080108d8 */
[----:B------:R-:W-:Y:S08]  /*7130*/  MUFU.TANH R106, R106 ;  /* 0x0000006a006a7308 */ /* 0x000ff00000002400 */
[----:B------:R1:W-:Y:S01]  /*7140*/  MUFU.EX2 R14, R201 ;  /* 0x000000c9000e7308 */ /* 0x0003e20000000800 */
[----:B---3--:R-:W-:-:S05]  /*7150*/  FSEL R206, R104, -INF , P2 ;  /* 0xff80000068ce7808 */ /* 0x008fca0001000000 */
[----:B--2---:R-:W-:Y:S02]  /*7160*/  FFMA.FTZ R206, R206, UR4, -R199 ;  /* 0x00000004cece7c23 */ /* 0x004fe400080108c7 */
[----:B------:R-:W-:Y:S01]  /*7170*/  MUFU.TANH R105, R105 ;  /* 0x0000006900697308 */ /* 0x000fe20000002400 */
[----:B-1----:R-:W1:Y:S07]  /*7180*/  SHFL.IDX PT, R201, R13, R232, 0x1f ;  /* 0x00001fe80dc97589 */ /* 0x002e6e00000e0000 */
[----:B------:R-:W-:Y:S08]  /*7190*/  MUFU.TANH R107, R107 ;  /* 0x0000006b006b7308 */ /* 0x000ff00000002400 */
[----:B------:R-:W2:Y:S01]  /*71a0*/  MUFU.TANH R108, R108 ;  /* 0x0000006c006c7308 */ /* 0x000ea20000002400 */
[----:B------:R-:W-:-:S02]  /*71b0*/  WARPGROUP.DEPBAR.LE gsb0, 0x0 ;  /* 0x00008000000079c5 */ /* 0x000fc40000010000 */
[----:B------:R-:W-:-:S05]  /*71c0*/  WARPGROUP.ARRIVE ;  /* 0x00000000000079c5 */ /* 0x000fca0000000000 */
[----:B------:R-:W-:Y:S01]  /*71d0*/  MUFU.TANH R110, R110 ;  /* 0x0000006e006e7308 */ /* 0x000fe20000002400 */
[----:B------:R-:W-:Y:S07]  /*71e0*/  HGMMA.64x96x16.F32 R24, gdesc[UR8], R24, gsb0 ;  /* 0x01600000081879f0 */ /* 0x000fee0008000818 */
[----:B------:R-:W-:Y:S01]  /*71f0*/  MUFU.TANH R109, R109 ;  /* 0x0000006d006d7308 */ /* 0x000fe20000002400 */
[----:B--2---:R-:W-:-:S07]  /*7200*/  FSEL R207, R108, -INF , P2 ;  /* 0xff8000006ccf7808 */ /* 0x004fce0001000000 */
[----:B------:R-:W-:Y:S08]  /*7210*/  MUFU.TANH R111, R111 ;  /* 0x0000006f006f7308 */ /* 0x000ff00000002400 */
[----:B------:R2:W-:Y:S08]  /*7220*/  MUFU.EX2 R15, R200 ;  /* 0x000000c8000f7308 */ /* 0x0005f00000000800 */
[----:B------:R-:W-:Y:S01]  /*7230*/  MUFU.TANH R112, R112 ;  /* 0x0000007000707308 */ /* 0x000fe20000002400 */
[----:B--2---:R-:W-:-:S05]  /*7240*/  FSEL R200, R105, -INF , P2 ;  /* 0xff80000069c87808 */ /* 0x004fca0001000000 */
[----:B-1----:R-:W-:Y:S02]  /*7250*/  FFMA.FTZ R200, R200, UR4, -R201 ;  /* 0x00000004c8c87c23 */ /* 0x002fe400080108c9 */
[----:B------:R-:W1:Y:S08]  /*7260*/  MUFU.TANH R114, R114 ;  /* 0x0000007200727308 */ /* 0x000e700000002400 */
[----:B------:R-:W2:Y:S08]  /*7270*/  MUFU.TANH R113, R113 ;  /* 0x0000007100717308 */ /* 0x000eb00000002400 */
[----:B------:R-:W-:Y:S01]  /*7280*/  MUFU.TANH R115, R115 ;  /* 0x0000007300737308 */ /* 0x000fe20000002400 */
[----:B-1----:R-:W-:-:S07]  /*7290*/  FSEL R13, R114, -INF , P1 ;  /* 0xff800000720d7808 */ /* 0x002fce0000800000 */
[----:B------:R-:W1:Y:S01]  /*72a0*/  MUFU.TANH R116, R116 ;  /* 0x0000007400747308 */ /* 0x000e620000002400 */
[----:B--2---:R-:W-:-:S05]  /*72b0*/  FSEL R209, R113, -INF , P2 ;  /* 0xff80000071d17808 */ /* 0x004fca0001000000 */
[----:B------:R-:W-:Y:S02]  /*72c0*/  FFMA.FTZ R209, R209, UR4, -R210 ;  /* 0x00000004d1d17c23 */ /* 0x000fe400080108d2 */
[----:B------:R-:W2:Y:S08]  /*72d0*/  MUFU.TANH R197, R197 ;  /* 0x000000c500c57308 */ /* 0x000eb00000002400 */
[----:B------:R-:W-:Y:S01]  /*72e0*/  MUFU.TANH R196, R196 ;  /* 0x000000c400c47308 */ /* 0x000fe20000002400 */
[----:B-1----:R-:W-:-:S07]  /*72f0*/  FSEL R228, R116, -INF , P2 ;  /* 0xff80000074e47808 */ /* 0x002fce0001000000 */
[----:B------:R-:W-:Y:S01]  /*7300*/  MUFU.TANH R119, R119 ;  /* 0x0000007700777308 */ /* 0x000fe20000002400 */
[----:B--2---:R-:W-:-:S07]  /*7310*/  FSEL R213, R197, -INF , P1 ;  /* 0xff800000c5d57808 */ /* 0x004fce0000800000 */
[----:B------:R-:W1:Y:S01]  /*7320*/  MUFU.EX2 R88, R88 ;  /* 0x0000005800587308 */ /* 0x000e620000000800 */
[----:B------:R-:W-:Y:S02]  /*7330*/  WARPGROUP.DEPBAR.LE gsb0, 0x0 ;  /* 0x00008000000079c5 */ /* 0x000fe40000010000 */
[----:B------:R-:W2:Y:S05]  /*7340*/  LDS R227, [R227+0x380] ;  /* 0x00038000e3e37984 */ /* 0x000eaa0000000800 */
[----:B------:R-:W-:Y:S08]  /*7350*/  MUFU.EX2 R117, R117 ;  /* 0x0000007500757308 */ /* 0x000ff00000000800 */
[----:B------:R-:W3:Y:S08]  /*7360*/  MUFU.EX2 R86, R86 ;  /* 0x0000005600567308 */ /* 0x000ef00000000800 */
[----:B------:R-:W4:Y:S08]  /*7370*/  MUFU.EX2 R87, R87 ;  /* 0x0000005700577308 */ /* 0x000f300000000800 */
[----:B------:R-:W-:Y:S01]  /*7380*/  MUFU.EX2 R91, R91 ;  /* 0x0000005b005b7308 */ /* 0x000fe20000000800 */
[----:B------:R-:W-:Y:S01]  /*7390*/  FFMA.FTZ R235, -R235, R235, 1 ;  /* 0x3f800000ebeb7423 */ /* 0x000fe200000101eb */
[----:B------:R-:W-:-:S06]  /*73a0*/  FFMA.FTZ R21, -R21, R21, 1 ;  /* 0x3f80000015157423 */ /* 0x000fcc0000010115 */
[----:B------:R-:W-:Y:S01]  /*73b0*/  MUFU.EX2 R96, R96 ;  /* 0x0000006000607308 */ /* 0x000fe20000000800 */
[----:B--2---:R-:W2:Y:S07]  /*73c0*/  SHFL.IDX PT, R234, R227, R9, 0x1f ;  /* 0x00001f09e3ea7589 */ /* 0x004eae00000e0000 */
[----:B------:R-:W-:Y:S01]  /*73d0*/  MUFU.EX2 R90, R90 ;  /* 0x0000005a005a7308 */ /* 0x000fe20000000800 */
[----:B------:R-:W-:Y:S04]  /*73e0*/  SHFL.IDX PT, R232, R227, R232, 0x1f ;  /* 0x00001fe8e3e87589 */ /* 0x000fe800000e0000 */
[----:B------:R-:W3:Y:S03]  /*73f0*/  SHFL.IDX PT, R233, R227, R233, 0x1f ;  /* 0x00001fe9e3e97589 */ /* 0x000ee600000e0000 */
[----:B------:R-:W-:Y:S01]  /*7400*/  MUFU.EX2 R89, R89 ;  /* 0x0000005900597308 */ /* 0x000fe20000000800 */
[----:B------:R-:W4:Y:S04]  /*7410*/  SHFL.IDX PT, R229, R227, R229, 0x1f ;  /* 0x00001fe5e3e57589 */ /* 0x000f2800000e0000 */
[----:B------:R-:W4:Y:S03]  /*7420*/  SHFL.IDX PT, R230, R227, R230, 0x1f ;  /* 0x00001fe6e3e67589 */ /* 0x000f2600000e0000 */
[----:B------:R-:W-:Y:S01]  /*7430*/  MUFU.EX2 R97, R97 ;  /* 0x0000006100617308 */ /* 0x000fe20000000800 */
[----:B------:R-:W4:Y:S01]  /*7440*/  SHFL.IDX PT, R231, R227, R231, 0x1f ;  /* 0x00001fe7e3e77589 */ /* 0x000f2200000e0000 */
[--C-:B--2---:R-:W-:Y:S01]  /*7450*/  FADD.FTZ R24, R24, -R234.reuse ;  /* 0x800000ea18187221 */ /* 0x104fe20000010000 */
[----:B------:R-:W-:-:S05]  /*7460*/  FADD.FTZ R234, R26, -R234 ;  /* 0x800000ea1aea7221 */ /* 0x000fca0000010000 */
[----:B------:R-:W-:Y:S01]  /*7470*/  MUFU.EX2 R93, R93 ;  /* 0x0000005d005d7308 */ /* 0x000fe20000000800 */
[----:B------:R-:W-:Y:S01]  /*7480*/  FMUL.FTZ R24, R118, R24 ;  /* 0x0000001876187220 */ /* 0x000fe20000410000 */
[----:B-1----:R-:W-:-:S03]  /*7490*/  FMUL.FTZ R234, R88, R234 ;  /* 0x000000ea58ea7220 */ /* 0x002fc60000410000 */
[----:B------:R-:W-:Y:S01]  /*74a0*/  FMUL.FTZ R198, R198, R24 ;  /* 0x00000018c6c67220 */ /* 0x000fe20000410000 */
[----:B------:R-:W-:Y:S02]  /*74b0*/  FSEL R24, R103, -INF , P1 ;  /* 0xff80000067187808 */ /* 0x000fe40000800000 */
[----:B------:R1:W-:Y:S01]  /*74c0*/  MUFU.EX2 R26, R202 ;  /* 0x000000ca001a7308 */ /* 0x0003e20000000800 */
[----:B---3--:R-:W-:Y:S01]  /*74d0*/  FADD.FTZ R28, R28, -R233 ;  /* 0x800000e91c1c7221 */ /* 0x008fe20000010000 */
[--C-:B----4-:R-:W-:Y:S01]  /*74e0*/  FADD.FTZ R29, R29, -R229.reuse ;  /* 0x800000e51d1d7221 */ /* 0x110fe20000010000 */
[----:B------:R-:W-:Y:S01]  /*74f0*/  FADD.FTZ R31, R31, -R229 ;  /* 0x800000e51f1f7221 */ /* 0x000fe20000010000 */
[----:B------:R-:W-:Y:S01]  /*7500*/  FFMA.FTZ R216, R24, UR4, -R216 ;  /* 0x0000000418d87c23 */ /* 0x000fe200080108d8 */
[----:B------:R-:W-:Y:S01]  /*7510*/  FSEL R24, R106, -INF , P1 ;  /* 0xff8000006a187808 */ /* 0x000fe20000800000 */
[----:B------:R-:W-:Y:S01]  /*7520*/  FADD.FTZ R35, R35, -R230 ;  /* 0x800000e623237221 */ /* 0x000fe20000010000 */
[----:B------:R-:W-:Y:S01]  /*7530*/  FFMA.FTZ R84, -R84, R84, 1 ;  /* 0x3f80000054547423 */ /* 0x000fe20000010154 */
[----:B------:R-:W-:Y:S01]  /*7540*/  FFMA.FTZ R194, -R194, R194, 1 ;  /* 0x3f800000c2c27423 */ /* 0x000fe200000101c2 */
[----:B-1----:R-:W-:Y:S01]  /*7550*/  FFMA.FTZ R202, R207, UR4, -R203 ;  /* 0x00000004cfca7c23 */ /* 0x002fe200080108cb */
[----:B------:R-:W-:Y:S01]  /*7560*/  FFMA.FTZ R199, R24, UR4, -R199 ;  /* 0x0000000418c77c23 */ /* 0x000fe200080108c7 */
[----:B------:R-:W-:Y:S01]  /*7570*/  FSEL R24, R107, -INF , P1 ;  /* 0xff8000006b187808 */ /* 0x000fe20000800000 */
[--C-:B------:R-:W-:Y:S01]  /*7580*/  FADD.FTZ R38, R38, -R231.reuse ;  /* 0x800000e726267221 */ /* 0x100fe20000010000 */
[----:B------:R-:W-:Y:S01]  /*7590*/  FSEL R207, R111, -INF , P1 ;  /* 0xff8000006fcf7808 */ /* 0x000fe20000800000 */
[----:B------:R-:W-:Y:S01]  /*75a0*/  FADD.FTZ R36, R36, -R231 ;  /* 0x800000e724247221 */ /* 0x000fe20000010000 */
[----:B------:R-:W-:Y:S01]  /*75b0*/  FFMA.FTZ R73, -R73, R73, 1 ;  /* 0x3f80000049497423 */ /* 0x000fe20000010149 */
[----:B------:R-:W-:Y:S01]  /*75c0*/  FFMA.FTZ R201, R24, UR4, -R201 ;  /* 0x0000000418c97c23 */ /* 0x000fe200080108c9 */
[----:B------:R-:W-:Y:S01]  /*75d0*/  FSEL R24, R110, -INF , P1 ;  /* 0xff8000006e187808 */ /* 0x000fe20000800000 */
[----:B------:R-:W-:Y:S01]  /*75e0*/  FFMA.FTZ R74, -R74, R74, 1 ;  /* 0x3f8000004a4a7423 */ /* 0x000fe2000001014a */
[----:B------:R-:W-:Y:S01]  /*75f0*/  MUFU.EX2 R95, R95 ;  /* 0x0000005f005f7308 */ /* 0x000fe20000000800 */
[----:B------:R-:W-:Y:S01]  /*7600*/  FFMA.FTZ R77, -R77, R77, 1 ;  /* 0x3f8000004d4d7423 */ /* 0x000fe2000001014d */
[----:B------:R-:W-:Y:S01]  /*7610*/  FADD.FTZ R30, R30, -R233 ;  /* 0x800000e91e1e7221 */ /* 0x000fe20000010000 */
[----:B------:R-:W-:-:S05]  /*7620*/  FFMA.FTZ R203, R24, UR4, -R203 ;  /* 0x0000000418cb7c23 */ /* 0x000fca00080108cb */
[----:B------:R1:W2:Y:S08]  /*7630*/  MUFU.EX2 R24, R204 ;  /* 0x000000cc00187308 */ /* 0x0002b00000000800 */
[----:B------:R-:W-:Y:S01]  /*7640*/  MUFU.EX2 R94, R94 ;  /* 0x0000005e005e7308 */ /* 0x000fe20000000800 */
[----:B-1----:R-:W-:-:S05]  /*7650*/  FSEL R204, R109, -INF , P2 ;  /* 0xff8000006dcc7808 */ /* 0x002fca0001000000 */
[--C-:B------:R-:W-:Y:S01]  /*7660*/  FFMA.FTZ R204, R204, UR4, -R205.reuse ;  /* 0x00000004cccc7c23 */ /* 0x100fe200080108cd */
[----:B------:R-:W-:Y:S01]  /*7670*/  FFMA.FTZ R205, R207, UR4, -R205 ;  /* 0x00000004cfcd7c23 */ /* 0x000fe200080108cd */
[----:B------:R-:W-:Y:S01]  /*7680*/  FSEL R207, R112, -INF , P2 ;  /* 0xff80000070cf7808 */ /* 0x000fe20001000000 */
[----:B------:R-:W1:Y:S04]  /*7690*/  MUFU.EX2 R92, R92 ;  /* 0x0000005c005c7308 */ /* 0x000e680000000800 */
[--C-:B------:R-:W-:Y:S01]  /*76a0*/  FFMA.FTZ R207, R207, UR4, -R208.reuse ;  /* 0x00000004cfcf7c23 */ /* 0x100fe200080108d0 */
[----:B------:R-:W-:Y:S01]  /*76b0*/  FFMA.FTZ R208, R13, UR4, -R208 ;  /* 0x000000040dd07c23 */ /* 0x000fe200080108d0 */
[----:B------:R-:W-:Y:S02]  /*76c0*/  FSEL R13, R115, -INF , P1 ;  /* 0xff800000730d7808 */ /* 0x000fe40000800000 */
[----:B------:R-:W3:Y:S03]  /*76d0*/  MUFU.EX2 R85, R85 ;  /* 0x0000005500557308 */ /* 0x000ee60000000800 */
[----:B------:R-:W-:-:S05]  /*76e0*/  FFMA.FTZ R210, R13, UR4, -R210 ;  /* 0x000000040dd27c23 */ /* 0x000fca00080108d2 */
[----:B------:R4:W-:Y:S02]  /*76f0*/  MUFU.EX2 R13, R211 ;  /* 0x000000d3000d7308 */ /* 0x0009e40000000800 */
[--C-:B----4-:R-:W-:Y:S01]  /*7700*/  FFMA.FTZ R211, R228, UR4, -R212.reuse ;  /* 0x00000004e4d37c23 */ /* 0x110fe200080108d4 */
[----:B------:R-:W-:Y:S01]  /*7710*/  FFMA.FTZ R212, R213, UR4, -R212 ;  /* 0x00000004d5d47c23 */ /* 0x000fe200080108d4 */
[----:B------:R-:W-:Y:S02]  /*7720*/  FSEL R213, R196, -INF , P2 ;  /* 0xff800000c4d57808 */ /* 0x000fe40001000000 */
[----:B------:R-:W-:-:S03]  /*7730*/  FSEL R228, R119, -INF , P1 ;  /* 0xff80000077e47808 */ /* 0x000fc60000800000 */
[--C-:B------:R-:W-:Y:S02]  /*7740*/  FFMA.FTZ R213, R213, UR4, -R214.reuse ;  /* 0x00000004d5d57c23 */ /* 0x100fe400080108d6 */
[----:B------:R-:W-:Y:S01]  /*7750*/  FFMA.FTZ R214, R228, UR4, -R214 ;  /* 0x00000004e4d67c23 */ /* 0x000fe200080108d6 */
[----:B------:R-:W-:Y:S02]  /*7760*/  VIADD R228, R9, 0x10 ;  /* 0x0000001009e47836 */ /* 0x000fe40000000000 */
[----:B------:R-:W-:Y:S01]  /*7770*/  FMUL.FTZ R28, R86, R28 ;  /* 0x0000001c561c7220 */ /* 0x000fe20000410000 */
[----:B------:R-:W-:Y:S01]  /*7780*/  FMUL.FTZ R29, R87, R29 ;  /* 0x0000001d571d7220 */ /* 0x000fe20000410000 */
[----:B--2---:R-:W-:Y:S01]  /*7790*/  FMUL.FTZ R38, R24, R38 ;  /* 0x0000002618267220 */ /* 0x004fe20000410000 */
[C---:B------:R-:W-:Y:S01]  /*77a0*/  IADD3 R231, R9.reuse, 0xc, RZ ;  /* 0x0000000c09e77810 */ /* 0x040fe20007ffe0ff */
[----:B------:R-:W2:Y:S01]  /*77b0*/  SHFL.IDX PT, R228, R227, R228, 0x1f ;  /* 0x00001fe4e3e47589 */ /* 0x000ea200000e0000 */
[----:B------:R-:W-:Y:S01]  /*77c0*/  FMUL.FTZ R36, R26, R36 ;  /* 0x000000241a247220 */ /* 0x000fe20000410000 */
[----:B------:R-:W-:-:S02]  /*77d0*/  VIADD R229, R9, 0x14 ;  /* 0x0000001409e57836 */ /* 0x000fc40000000000 */
[----:B------:R-:W-:Y:S01]  /*77e0*/  FFMA.FTZ R80, -R80, R80, 1 ;  /* 0x3f80000050507423 */ /* 0x000fe20000010150 */
[----:B------:R-:W4:Y:S01]  /*77f0*/  SHFL.IDX PT, R227, R227, R12, 0x1f ;  /* 0x00001f0ce3e37589 */ /* 0x000f2200000e0000 */
[----:B------:R-:W-:Y:S01]  /*7800*/  IADD3 R233, R9, 0x18, RZ ;  /* 0x0000001809e97810 */ /* 0x000fe20007ffe0ff */
[----:B------:R-:W-:Y:S01]  /*7810*/  FFMA.FTZ R79, -R79, R79, 1 ;  /* 0x3f8000004f4f7423 */ /* 0x000fe2000001014f */
[----:B------:R-:W-:Y:S01]  /*7820*/  FFMA.FTZ R76, -R76, R76, 1 ;  /* 0x3f8000004c4c7423 */ /* 0x000fe2000001014c */
[----:B-1----:R-:W-:Y:S01]  /*7830*/  FMUL.FTZ R35, R92, R35 ;  /* 0x000000235c237220 */ /* 0x002fe20000410000 */
[----:B------:R-:W-:Y:S01]  /*7840*/  FFMA.FTZ R72, -R72, R72, 1 ;  /* 0x3f80000048487423 */ /* 0x000fe20000010148 */
[----:B------:R-:W-:Y:S01]  /*7850*/  FFMA.FTZ R99, -R99, R99, 1 ;  /* 0x3f80000063637423 */ /* 0x000fe20000010163 */
[----:B------:R-:W-:Y:S01]  /*7860*/  MUFU.EX2 R201, R201 ;  /* 0x000000c900c97308 */ /* 0x000fe20000000800 */
[----:B------:R-:W-:Y:S01]  /*7870*/  FFMA.FTZ R82, -R82, R82, 1 ;  /* 0x3f80000052527423 */ /* 0x000fe20000010152 */
[----:B------:R-:W-:-:S06]  /*7880*/  FFMA.FTZ R81, -R81, R81, 1 ;  /* 0x3f80000051517423 */ /* 0x000fcc0000010151 */
[----:B------:R-:W-:Y:S08]  /*7890*/  MUFU.EX2 R199, R199 ;  /* 0x000000c700c77308 */ /* 0x000ff00000000800 */
[----:B------:R-:W-:Y:S01]  /*78a0*/  MUFU.EX2 R200, R200 ;  /* 0x000000c800c87308 */ /* 0x000fe20000000800 */
[----:B--2---:R-:W-:Y:S01]  /*78b0*/  FADD.FTZ R34, R34, -R228 ;  /* 0x800000e422227221 */ /* 0x004fe20000010000 */
[--C-:B----4-:R-:W-:Y:S01]  /*78c0*/  FADD.FTZ R37, R37, -R227.reuse ;  /* 0x800000e325257221 */ /* 0x110fe20000010000 */
[----:B------:R-:W-:-:S05]  /*78d0*/  FADD.FTZ R39, R39, -R227 ;  /* 0x800000e327277221 */ /* 0x000fca0000010000 */
[----:B------:R-:W-:Y:S01]  /*78e0*/  MUFU.EX2 R203, R203 ;  /* 0x000000cb00cb7308 */ /* 0x000fe20000000800 */
[----:B------:R-:W-:-:S07]  /*78f0*/  FFMA.FTZ R100, -R100, R100, 1 ;  /* 0x3f80000064647423 */ /* 0x000fce0000010164 */
[----:B------:R-:W-:Y:S08]  /*7900*/  MUFU.EX2 R209, R209 ;  /* 0x000000d100d17308 */ /* 0x000ff00000000800 */
[----:B------:R-:W-:Y:S08]  /*7910*/  MUFU.EX2 R210, R210 ;  /* 0x000000d200d27308 */ /* 0x000ff00000000800 */
[----:B------:R-:W-:Y:S08]  /*7920*/  MUFU.EX2 R202, R202 ;  /* 0x000000ca00ca7308 */ /* 0x000ff00000000800 */
[----:B------:R-:W-:Y:S08]  /*7930*/  MUFU.EX2 R204, R204 ;  /* 0x000000cc00cc7308 */ /* 0x000ff00000000800 */
[----:B------:R-:W-:Y:S01]  /*7940*/  MUFU.EX2 R205, R205 ;  /* 0x000000cd00cd7308 */ /* 0x000fe20000000800 */
[----:B------:R-:W-:-:S07]  /*7950*/  FFMA.FTZ R237, -R237, R237, 1 ;  /* 0x3f800000eded7423 */ /* 0x000fce00000101ed */
[----:B------:R-:W-:Y:S01]  /*7960*/  MUFU.EX2 R207, R207 ;  /* 0x000000cf00cf7308 */ /* 0x000fe20000000800 */
[----:B---3--:R-:W-:-:S07]  /*7970*/  FMUL.FTZ R30, R85, R30 ;  /* 0x0000001e551e7220 */ /* 0x008fce0000410000 */
[----:B------:R-:W-:Y:S08]  /*7980*/  MUFU.EX2 R208, R208 ;  /* 0x000000d000d07308 */ /* 0x000ff00000000800 */
[----:B------:R-:W-:Y:S08]  /*7990*/  MUFU.EX2 R211, R211 ;  /* 0x000000d300d37308 */ /* 0x000ff00000000800 */
[----:B------:R-:W-:Y:S01]  /*79a0*/  MUFU.EX2 R212, R212 ;  /* 0x000000d400d47308 */ /* 0x000fe20000000800 */
[----:B------:R-:W-:Y:S01]  /*79b0*/  FFMA.FTZ R101, -R101, R101, 1 ;  /* 0x3f80000065657423 */ /* 0x000fe20000010165 */
[----:B------:R-:W-:Y:S01]  /*79c0*/  FFMA.FTZ R103, -R103, R103, 1 ;  /* 0x3f80000067677423 */ /* 0x000fe20000010167 */
[----:B------:R-:W-:Y:S01]  /*79d0*/  FFMA.FTZ R108, -R108, R108, 1 ;  /* 0x3f8000006c6c7423 */ /* 0x000fe2000001016c */
[----:B------:R-:W-:Y:S01]  /*79e0*/  FFMA.FTZ R196, -R196, R196, 1 ;  /* 0x3f800000c4c47423 */ /* 0x000fe200000101c4 */
[----:B------:R-:W-:Y:S01]  /*79f0*/  FFMA.FTZ R116, -R116, R116, 1 ;  /* 0x3f80000074747423 */ /* 0x000fe20000010174 */
[----:B------:R-:W-:Y:S01]  /*7a00*/  FFMA.FTZ R197, -R197, R197, 1 ;  /* 0x3f800000c5c57423 */ /* 0x000fe200000101c5 */
[----:B------:R-:W-:Y:S01]  /*7a10*/  FFMA.FTZ R119, -R119, R119, 1 ;  /* 0x3f80000077777423 */ /* 0x000fe20000010177 */
[----:B------:R1:W-:Y:S01]  /*7a20*/  MUFU.EX2 R12, R226 ;  /* 0x000000e2000c7308 */ /* 0x0003e20000000800 */
[----:B------:R-:W-:Y:S01]  /*7a30*/  R2UR UR4, R236 ;  /* 0x00000000ec0472ca */ /* 0x000fe200000e0000 */
[----:B-1----:R-:W-:-:S06]  /*7a40*/  FFMA.FTZ R226, -R18, R18, 1 ;  /* 0x3f80000012e27423 */ /* 0x002fcc0000010112 */
[----:B------:R1:W-:Y:S02]  /*7a50*/  MUFU.EX2 R18, R215 ;  /* 0x000000d700127308 */ /* 0x0003e40000000800 */
[----:B-1----:R-:W-:Y:S01]  /*7a60*/  FMUL.FTZ R215, R226, R234 ;  /* 0x000000eae2d77220 */ /* 0x002fe20000410000 */
[----:B------:R-:W-:Y:S01]  /*7a70*/  FADD.FTZ R226, R25, -R232 ;  /* 0x800000e819e27221 */ /* 0x000fe20000010000 */
[----:B------:R-:W-:-:S04]  /*7a80*/  FMUL.FTZ R34, R91, R34 ;  /* 0x000000225b227220 */ /* 0x000fc80000410000 */
[----:B------:R1:W-:Y:S01]  /*7a90*/  MUFU.EX2 R25, R225 ;  /* 0x000000e100197308 */ /* 0x0003e20000000800 */
[----:B------:R-:W-:-:S07]  /*7aa0*/  FADD.FTZ R232, R27, -R232 ;  /* 0x800000e81be87221 */ /* 0x000fce0000010000 */
[----:B------:R2:W-:Y:S01]  /*7ab0*/  MUFU.EX2 R27, R223 ;  /* 0x000000df001b7308 */ /* 0x0005e20000000800 */
[----:B-1----:R-:W-:Y:S01]  /*7ac0*/  FADD.FTZ R225, R32, -R228 ;  /* 0x800000e420e17221 */ /* 0x002fe20000010000 */
[----:B------:R-:W-:Y:S01]  /*7ad0*/  FADD.FTZ R228, R33, -R230 ;  /* 0x800000e621e47221 */ /* 0x000fe20000010000 */
[----:B------:R-:W-:-:S05]  /*7ae0*/  FFMA.FTZ R33, -R5, R5, 1 ;  /* 0x3f80000005217423 */ /* 0x000fca0000010105 */
[----:B------:R1:W3:Y:S01]  /*7af0*/  MUFU.EX2 R32, R224 ;  /* 0x000000e000207308 */ /* 0x0002e20000000800 */
[----:B------:R-:W-:Y:S01]  /*7b00*/  FMUL.FTZ R225, R15, R225 ;  /* 0x000000e10fe17220 */ /* 0x000fe20000410000 */
[----:B------:R-:W-:Y:S01]  /*7b10*/  VIADD R230, R9, 0x10 ;  /* 0x0000001009e67836 */ /* 0x000fe20000000000 */
[----:B------:R4:W5:Y:S01]  /*7b20*/  LDL.LU R5, [R1+0x38] ;  /* 0x0000380001057983 */ /* 0x0009620000300800 */
[----:B--2---:R-:W-:-:S03]  /*7b30*/  FFMA.FTZ R223, -R4, R4, 1 ;  /* 0x3f80000004df7423 */ /* 0x004fc60000010104 */
[----:B------:R4:W5:Y:S01]  /*7b40*/  LDL.LU R4, [R1+0x34] ;  /* 0x0000340001047983 */ /* 0x0009620000300800 */
[----:B------:R-:W-:Y:S01]  /*7b50*/  FMUL.FTZ R37, R90, R37 ;  /* 0x000000255a257220 */ /* 0x000fe20000410000 */
[----:B-1----:R-:W-:Y:S01]  /*7b60*/  FMUL.FTZ R224, R117, R226 ;  /* 0x000000e275e07220 */ /* 0x002fe20000410000 */
[----:B------:R-:W-:Y:S01]  /*7b70*/  FMUL.FTZ R232, R89, R232 ;  /* 0x000000e859e87220 */ /* 0x000fe20000410000 */
[----:B------:R1:W2:Y:S02]  /*7b80*/  LDS R226, [R10+0x380] ;  /* 0x000380000ae27984 */ /* 0x0002a40000000800 */
[----:B------:R-:W-:Y:S01]  /*7b90*/  FMUL.FTZ R224, R33, R224 ;  /* 0x000000e021e07220 */ /* 0x000fe20000410000 */
[----:B------:R-:W-:Y:S01]  /*7ba0*/  FFMA.FTZ R33, -R3, R3, 1 ;  /* 0x3f80000003217423 */ /* 0x000fe20000010103 */
[----:B------:R-:W-:Y:S01]  /*7bb0*/  FMUL.FTZ R73, R73, R36 ;  /* 0x0000002449497220 */ /* 0x000fe20000410000 */
[----:B------:R4:W5:Y:S01]  /*7bc0*/  LDL.LU R3, [R1+0x30] ;  /* 0x0000300001037983 */ /* 0x0009620000300800 */
[----:B------:R-:W-:Y:S01]  /*7bd0*/  FMUL.FTZ R223, R223, R232 ;  /* 0x000000e8dfdf7220 */ /* 0x000fe20000410000 */
[----:B-1----:R1:W4:Y:S02]  /*7be0*/  MUFU.EX2 R10, R222 ;  /* 0x000000de000a7308 */ /* 0x0023240000000800 */
[----:B-1----:R-:W-:Y:S01]  /*7bf0*/  FMUL.FTZ R222, R33, R28 ;  /* 0x0000001c21de7220 */ /* 0x002fe20000410000 */
[----:B------:R-:W-:-:S05]  /*7c00*/  FFMA.FTZ R28, -R2, R2, 1 ;  /* 0x3f800000021c7423 */ /* 0x000fca0000010102 */
[----:B------:R1:W4:Y:S01]  /*7c10*/  MUFU.EX2 R33, R220 ;  /* 0x000000dc00217308 */ /* 0x0003220000000800 */
[----:B------:R1:W5:Y:S02]  /*7c20*/  LDL.LU R2, [R1+0x2c] ;  /* 0x00002c0001027983 */ /* 0x0003640000300800 */
[----:B-1----:R-:W-:Y:S01]  /*7c30*/  FMUL.FTZ R220, R14, R31 ;  /* 0x0000001f0edc7220 */ /* 0x002fe20000410000 */
[----:B------:R-:W-:-:S03]  /*7c40*/  FMUL.FTZ R31, R28, R29 ;  /* 0x0000001d1c1f7220 */ /* 0x000fc60000410000 */
[----:B------:R-:W-:Y:S01]  /*7c50*/  FMUL.FTZ R29, R235, R220 ;  /* 0x000000dceb1d7220 */ /* 0x000fe20000410000 */
[----:B------:R-:W-:Y:S01]  /*7c60*/  FFMA.FTZ R220, -R19, R19, 1 ;  /* 0x3f80000013dc7423 */ /* 0x000fe20000010113 */
[----:B------:R-:W-:Y:S01]  /*7c70*/  VIADD R235, R9, 0x4 ;  /* 0x0000000409eb7836 */ /* 0x000fe20000000000 */
[----:B------:R1:W4:Y:S02]  /*7c80*/  MUFU.EX2 R19, R217 ;  /* 0x000000d900137308 */ /* 0x0003240000000800 */
[----:B-1----:R-:W-:Y:S01]  /*7c90*/  FMUL.FTZ R217, R21, R34 ;  /* 0x0000002215d97220 */ /* 0x002fe20000410000 */
[----:B------:R-:W-:Y:S02]  /*7ca0*/  FFMA.FTZ R34, -R75, R75, 1 ;  /* 0x3f8000004b227423 */ /* 0x000fe4000001014b */
[----:B--2---:R-:W1:Y:S02]  /*7cb0*/  SHFL.IDX PT, R75, R226, R235, 0x1f ;  /* 0x00001febe24b7589 */ /* 0x004e6400000e0000 */
[----:B------:R-:W-:-:S02]  /*7cc0*/  FMUL.FTZ R38, R34, R38 ;  /* 0x0000002622267220 */ /* 0x000fc40000410000 */
[----:B------:R-:W2:Y:S01]  /*7cd0*/  SHFL.IDX PT, R28, R226, R9, 0x1f ;  /* 0x00001f09e21c7589 */ /* 0x000ea200000e0000 */
[----:B------:R3:W-:Y:S01]  /*7ce0*/  MUFU.EX2 R34, R219 ;  /* 0x000000db00227308 */ /* 0x0007e20000000800 */
[----:B------:R-:W-:Y:S02]  /*7cf0*/  FMUL.FTZ R220, R220, R225 ;  /* 0x000000e1dcdc7220 */ /* 0x000fe40000410000 */
[----:B------:R-:W4:Y:S04]  /*7d00*/  SHFL.IDX PT, R225, R226, R230, 0x1f ;  /* 0x00001fe6e2e17589 */ /* 0x000f2800000e0000 */
[----:B---3--:R-:W3:Y:S01]  /*7d10*/  SHFL.IDX PT, R219, R226, R231, 0x1f ;  /* 0x00001fe7e2db7589 */ /* 0x008ee200000e0000 */
[--C-:B-1----:R-:W-:Y:S01]  /*7d20*/  FADD.FTZ R41, R41, -R75.reuse ;  /* 0x8000004b29297221 */ /* 0x102fe20000010000 */
[----:B------:R-:W-:Y:S01]  /*7d30*/  FADD.FTZ R43, R43, -R75 ;  /* 0x8000004b2b2b7221 */ /* 0x000fe20000010000 */
[--C-:B--2---:R-:W-:Y:S01]  /*7d40*/  FADD.FTZ R40, R40, -R28.reuse ;  /* 0x8000001c28287221 */ /* 0x104fe20000010000 */
[----:B------:R-:W-:Y:S01]  /*7d50*/  FADD.FTZ R28, R42, -R28 ;  /* 0x8000001c2a1c7221 */ /* 0x000fe20000010000 */
[----:B------:R-:W-:Y:S01]  /*7d60*/  FFMA.FTZ R42, -R78, R78, 1 ;  /* 0x3f8000004e2a7423 */ /* 0x000fe2000001014e */
[----:B------:R-:W-:Y:S01]  /*7d70*/  FMUL.FTZ R75, R96, R41 ;  /* 0x00000029604b7220 */ /* 0x000fe20000410000 */
[----:B----4-:R-:W-:Y:S01]  /*7d80*/  FADD.FTZ R48, R48, -R225 ;  /* 0x800000e130307221 */ /* 0x010fe20000010000 */
[----:B---3--:R-:W-:-:S02]  /*7d90*/  FADD.FTZ R47, R47, -R219 ;  /* 0x800000db2f2f7221 */ /* 0x008fc40000010000 */
[----:B------:R-:W-:Y:S01]  /*7da0*/  FMUL.FTZ R42, R42, R75 ;  /* 0x0000004b2a2a7220 */ /* 0x000fe20000410000 */
[----:B------:R-:W-:Y:S01]  /*7db0*/  FMUL.FTZ R75, R32, R48 ;  /* 0x00000030204b7220 */ /* 0x000fe20000410000 */
[----:B------:R-:W-:-:S04]  /*7dc0*/  FMUL.FTZ R47, R27, R47 ;  /* 0x0000002f1b2f7220 */ /* 0x000fc80000410000 */
[----:B------:R-:W-:Y:S01]  /*7dd0*/  FMUL.FTZ R48, R84, R47 ;  /* 0x0000002f54307220 */ /* 0x000fe20000410000 */
[----:B------:R-:W-:Y:S02]  /*7de0*/  FMUL.FTZ R47, R194, R75 ;  /* 0x0000004bc22f7220 */ /* 0x000fe40000410000 */
[----:B------:R-:W2:Y:S01]  /*7df0*/  LDL R194, [R1+0x18] ;  /* 0x0000180001c27983 */ /* 0x000ea20000100800 */
[----:B------:R-:W-:Y:S01]  /*7e00*/  FFMA.FTZ R21, -R20, R20, 1 ;  /* 0x3f80000014157423 */ /* 0x000fe20000010114 */
[----:B------:R-:W-:Y:S01]  /*7e10*/  FMUL.FTZ R36, R97, R39 ;  /* 0x0000002761247220 */ /* 0x000fe20000410000 */
[----:B------:R1:W-:Y:S01]  /*7e20*/  MUFU.EX2 R20, R221 ;  /* 0x000000dd00147308 */ /* 0x0003e20000000800 */
[----:B------:R-:W-:Y:S01]  /*7e30*/  FMUL.FTZ R39, R74, R37 ;  /* 0x000000254a277220 */ /* 0x000fe20000410000 */
[----:B------:R-:W-:Y:S01]  /*7e40*/  VIADD R232, R9, 0x8 ;  /* 0x0000000809e87836 */ /* 0x000fe20000000000 */
[----:B------:R-:W-:Y:S01]  /*7e50*/  LDS R74, [R11+0x380] ;  /* 0x000380000b4a7984 */ /* 0x000fe20000000800 */
[----:B-1----:R-:W-:-:S04]  /*7e60*/  FMUL.FTZ R221, R93, R228 ;  /* 0x000000e45ddd7220 */ /* 0x002fc80000410000 */
[----:B------:R-:W-:Y:S02]  /*7e70*/  FMUL.FTZ R221, R21, R221 ;  /* 0x000000dd15dd7220 */ /* 0x000fe40000410000 */
[----:B------:R1:W-:Y:S01]  /*7e80*/  MUFU.EX2 R21, R218 ;  /* 0x000000da00157308 */ /* 0x0003e20000000800 */
[----:B------:R-:W3:Y:S04]  /*7e90*/  SHFL.IDX PT, R227, R226, R229, 0x1f ;  /* 0x00001fe5e2e37589 */ /* 0x000ee800000e0000 */
[----:B-1----:R-:W1:Y:S01]  /*7ea0*/  SHFL.IDX PT, R218, R226, R232, 0x1f ;  /* 0x00001fe8e2da7589 */ /* 0x002e6200000e0000 */
[----:B------:R-:W-:Y:S01]  /*7eb0*/  FMUL.FTZ R40, R95, R40 ;  /* 0x000000285f287220 */ /* 0x000fe20000410000 */
[----:B------:R-:W-:Y:S01]  /*7ec0*/  FMUL.FTZ R43, R94, R43 ;  /* 0x0000002b5e2b7220 */ /* 0x000fe20000410000 */
[----:B------:R-:W-:-:S02]  /*7ed0*/  VIADD R234, R9, 0x1c ;  /* 0x0000001c09ea7836 */ /* 0x000fc40000000000 */
[----:B------:R-:W-:Y:S01]  /*7ee0*/  FMUL.FTZ R41, R77, R40 ;  /* 0x000000284d297220 */ /* 0x000fe20000410000 */
[----:B------:R-:W-:Y:S01]  /*7ef0*/  FMUL.FTZ R40, R80, R43 ;  /* 0x0000002b50287220 */ /* 0x000fe20000410000 */
[----:B------:R-:W-:Y:S01]  /*7f00*/  FADD.FTZ R50, R50, -R225 ;  /* 0x800000e132327221 */ /* 0x000fe20000010000 */
[----:B------:R-:W-:Y:S01]  /*7f10*/  FFMA.FTZ R43, -R83, R83, 1 ;  /* 0x3f800000532b7423 */ /* 0x000fe20000010153 */
[----:B------:R-:W-:Y:S01]  /*7f20*/  SHFL.IDX PT, R228, R226, R233, 0x1f ;  /* 0x00001fe9e2e47589 */ /* 0x000fe200000e0000 */
[----:B------:R-:W-:Y:S01]  /*7f30*/  FMUL.FTZ R28, R13, R28 ;  /* 0x0000001c0d1c7220 */ /* 0x000fe20000410000 */
[----:B------:R-:W-:Y:S02]  /*7f40*/  FMUL.FTZ R77, R10, R50 ;  /* 0x000000320a4d7220 */ /* 0x000fe40000410000 */
[----:B------:R-:W4:Y:S01]  /*7f50*/  SHFL.IDX PT, R226, R226, R234, 0x1f ;  /* 0x00001feae2e27589 */ /* 0x000f2200000e0000 */
[--C-:B---3--:R-:W-:Y:S01]  /*7f60*/  FADD.FTZ R49, R49, -R227.reuse ;  /* 0x800000e331317221 */ /* 0x108fe20000010000 */
[----:B------:R-:W-:Y:S01]  /*7f70*/  FADD.FTZ R51, R51, -R227 ;  /* 0x800000e333337221 */ /* 0x000fe20000010000 */
[----:B-1----:R-:W-:-:S04]  /*7f80*/  FADD.FTZ R46, R46, -R218 ;  /* 0x800000da2e2e7221 */ /* 0x002fc80000010000 */
[----:B------:R-:W-:Y:S01]  /*7f90*/  FMUL.FTZ R46, R18, R46 ;  /* 0x0000002e122e7220 */ /* 0x000fe20000410000 */
[----:B------:R-:W-:Y:S01]  /*7fa0*/  FMUL.FTZ R11, R79, R28 ;  /* 0x0000001c4f0b7220 */ /* 0x000fe20000410000 */
[----:B------:R-:W1:Y:S02]  /*7fb0*/  SHFL.IDX PT, R80, R74, R235, 0x1f ;  /* 0x00001feb4a507589 */ /* 0x000e6400000e0000 */
[----:B------:R-:W-:Y:S01]  /*7fc0*/  FMUL.FTZ R43, R43, R46 ;  /* 0x0000002e2b2b7220 */ /* 0x000fe20000410000 */
[----:B------:R-:W-:Y:S01]  /*7fd0*/  FFMA.FTZ R46, -R98, R98, 1 ;  /* 0x3f800000622e7423 */ /* 0x000fe20000010162 */
[----:B------:R-:W-:Y:S01]  /*7fe0*/  FMUL.FTZ R37, R76, R36 ;  /* 0x000000244c257220 */ /* 0x000fe20000410000 */
[----:B------:R-:W-:Y:S01]  /*7ff0*/  FFMA.FTZ R50, -R195, R195, 1 ;  /* 0x3f800000c3327423 */ /* 0x000fe200000101c3 */
[----:B------:R-:W-:Y:S01]  /*8000*/  FMUL.FTZ R49, R33, R49 ;  /* 0x0000003121317220 */ /* 0x000fe20000410000 */
[----:B------:R-:W-:Y:S01]  /*8010*/  FMUL.FTZ R28, R19, R51 ;  /* 0x00000033131c7220 */ /* 0x000fe20000410000 */
[----:B------:R-:W3:Y:S01]  /*8020*/  SHFL.IDX PT, R79, R74, R232, 0x1f ;  /* 0x00001fe84a4f7589 */ /* 0x000ee200000e0000 */
[----:B------:R-:W-:-:S03]  /*8030*/  FMUL.FTZ R46, R46, R77 ;  /* 0x0000004d2e2e7220 */ /* 0x000fc60000410000 */
[----:B------:R-:W3:Y:S01]  /*8040*/  SHFL.IDX PT, R76, R74, R231, 0x1f ;  /* 0x00001fe74a4c7589 */ /* 0x000ee200000e0000 */
[----:B------:R-:W-:-:S03]  /*8050*/  FMUL.FTZ R50, R50, R49 ;  /* 0x0000003132327220 */ /* 0x000fc60000410000 */
[----:B------:R-:W3:Y:S01]  /*8060*/  SHFL.IDX PT, R75, R74, R233, 0x1f ;  /* 0x00001fe94a4b7589 */ /* 0x000ee200000e0000 */
[----:B------:R-:W-:Y:S01]  /*8070*/  FMUL.FTZ R72, R72, R35 ;  /* 0x0000002348487220 */ /* 0x000fe20000410000 */
[----:B------:R-:W-:Y:S02]  /*8080*/  FMUL.FTZ R49, R99, R28 ;  /* 0x0000001c63317220 */ /* 0x000fe40000410000 */
[----:B------:R-:W3:Y:S01]  /*8090*/  SHFL.IDX PT, R83, R74, R9, 0x1f ;  /* 0x00001f094a537589 */ /* 0x000ee200000e0000 */
[----:B------:R-:W1:Y:S03]  /*80a0*/  MUFU.EX2 R35, R216 ;  /* 0x000000d800237308 */ /* 0x000e660000000800 */
[----:B------:R-:W3:Y:S04]  /*80b0*/  SHFL.IDX PT, R77, R74, R230, 0x1f ;  /* 0x00001fe64a4d7589 */ /* 0x000ee800000e0000 */
[----:B------:R-:W3:Y:S01]  /*80c0*/  SHFL.IDX PT, R28, R74, R229, 0x1f ;  /* 0x00001fe54a1c7589 */ /* 0x000ee200000e0000 */
[----:B------:R-:W-:Y:S01]  /*80d0*/  FADD.FTZ R45, R45, -R219 ;  /* 0x800000db2d2d7221 */ /* 0x000fe20000010000 */
[----:B------:R-:W-:-:S02]  /*80e0*/  FADD.FTZ R44, R44, -R218 ;  /* 0x800000da2c2c7221 */ /* 0x000fc40000010000 */
[----:B------:R3:W3:Y:S01]  /*80f0*/  SHFL.IDX PT, R78, R74, R234, 0x1f ;  /* 0x00001fea4a4e7589 */ /* 0x0006e200000e0000 */
[----:B------:R-:W-:Y:S01]  /*8100*/  FMUL.FTZ R45, R25, R45 ;  /* 0x0000002d192d7220 */ /* 0x000fe20000410000 */
[----:B----4-:R-:W-:Y:S01]  /*8110*/  FADD.FTZ R55, R55, -R226 ;  /* 0x800000e237377221 */ /* 0x010fe20000010000 */
[----:B------:R-:W-:Y:S01]  /*8120*/  FMUL.FTZ R44, R12, R44 ;  /* 0x0000002c0c2c7220 */ /* 0x000fe20000410000 */
[----:B------:R-:W-:Y:S01]  /*8130*/  FADD.FTZ R52, R52, -R228 ;  /* 0x800000e434347221 */ /* 0x000fe20000010000 */
[----:B------:R-:W4:Y:S01]  /*8140*/  MUFU.EX2 R36, R206 ;  /* 0x000000ce00247308 */ /* 0x000f220000000800 */
[----:B------:R-:W-:Y:S01]  /*8150*/  FMUL.FTZ R45, R82, R45 ;  /* 0x0000002d522d7220 */ /* 0x000fe20000410000 */
[----:B------:R-:W-:Y:S01]  /*8160*/  FADD.FTZ R53, R53, -R226 ;  /* 0x800000e235357221 */ /* 0x000fe20000010000 */
[----:B------:R-:W-:Y:S01]  /*8170*/  FMUL.FTZ R44, R81, R44 ;  /* 0x0000002c512c7220 */ /* 0x000fe20000410000 */
[----:B-1----:R-:W-:Y:S01]  /*8180*/  FMUL.FTZ R82, R35, R55 ;  /* 0x0000003723527220 */ /* 0x002fe20000410000 */
[--C-:B------:R-:W-:Y:S01]  /*8190*/  FADD.FTZ R57, R57, -R80.reuse ;  /* 0x8000005039397221 */ /* 0x100fe20000010000 */
[----:B------:R-:W-:Y:S01]  /*81a0*/  FMUL.FTZ R81, R20, R52 ;  /* 0x0000003414517220 */ /* 0x000fe20000410000 */
[----:B------:R-:W-:Y:S01]  /*81b0*/  FADD.FTZ R80, R59, -R80 ;  /* 0x800000503b507221 */ /* 0x000fe20000010000 */
[----:B---3--:R-:W-:Y:S01]  /*81c0*/  FADD.FTZ R55, R60, -R79 ;  /* 0x8000004f3c377221 */ /* 0x008fe20000010000 */
[----:B------:R-:W-:Y:S01]  /*81d0*/  FADD.FTZ R60, R63, -R76 ;  /* 0x8000004c3f3c7221 */ /* 0x000fe20000010000 */
[--C-:B------:R-:W-:Y:S01]  /*81e0*/  FADD.FTZ R68, R68, -R75.reuse ;  /* 0x8000004b44447221 */ /* 0x100fe20000010000 */
[----:B------:R-:W-:Y:S01]  /*81f0*/  FADD.FTZ R63, R70, -R75 ;  /* 0x8000004b463f7221 */ /* 0x000fe20000010000 */
[----:B------:R-:W1:Y:S01]  /*8200*/  MUFU.EX2 R74, R213 ;  /* 0x000000d5004a7308 */ /* 0x000e620000000800 */
[----:B------:R-:W-:Y:S01]  /*8210*/  FMUL.FTZ R52, R34, R53 ;  /* 0x0000003522347220 */ /* 0x000fe20000410000 */
[----:B------:R-:W-:Y:S01]  /*8220*/  FADD.FTZ R58, R58, -R83 ;  /* 0x800000533a3a7221 */ /* 0x000fe20000010000 */
[--C-:B------:R-:W-:Y:S01]  /*8230*/  FADD.FTZ R64, R64, -R77.reuse ;  /* 0x8000004d40407221 */ /* 0x100fe20000010000 */
[----:B------:R-:W-:Y:S01]  /*8240*/  FADD.FTZ R59, R66, -R77 ;  /* 0x8000004d423b7221 */ /* 0x000fe20000010000 */
[----:B------:R-:W-:Y:S01]  /*8250*/  FMUL.FTZ R53, R100, R81 ;  /* 0x0000005164357220 */ /* 0x000fe20000410000 */
[----:B------:R-:W-:Y:S01]  /*8260*/  FFMA.FTZ R77, -R107, R107, 1 ;  /* 0x3f8000006b4d7423 */ /* 0x000fe2000001016b */
[----:B------:R-:W-:Y:S01]  /*8270*/  FMUL.FTZ R80, R201, R80 ;  /* 0x00000050c9507220 */ /* 0x000fe20000410000 */
[----:B------:R-:W3:Y:S01]  /*8280*/  MUFU.EX2 R75, R214 ;  /* 0x000000d6004b7308 */ /* 0x000ee20000000800 */
[----:B------:R-:W-:Y:S01]  /*8290*/  FADD.FTZ R81, R56, -R83 ;  /* 0x8000005338517221 */ /* 0x000fe20000010000 */
[----:B------:R-:W-:Y:S01]  /*82a0*/  FADD.FTZ R62, R62, -R79 ;  /* 0x8000004f3e3e7221 */ /* 0x000fe20000010000 */
[----:B------:R-:W-:Y:S01]  /*82b0*/  FADD.FTZ R56, R65, -R28 ;  /* 0x8000001c41387221 */ /* 0x000fe20000010000 */
[----:B------:R-:W-:Y:S01]  /*82c0*/  FADD.FTZ R54, R54, -R228 ;  /* 0x800000e436367221 */ /* 0x000fe20000010000 */
[----:B------:R-:W-:Y:S01]  /*82d0*/  FMUL.FTZ R65, R199, R58 ;  /* 0x0000003ac7417220 */ /* 0x000fe20000410000 */
[----:B------:R-:W-:Y:S01]  /*82e0*/  FMUL.FTZ R58, R200, R57 ;  /* 0x00000039c83a7220 */ /* 0x000fe20000410000 */
        /* <DEDUP_REMOVED lines=9> */
[----:B------:R-:W-:Y:S01]  /*8380*/  FFMA.FTZ R76, -R104, R104, 1 ;  /* 0x3f800000684c7423 */ /* 0x000fe20000010168 */
[----:B----4-:R-:W-:Y:S01]  /*8390*/  FMUL.FTZ R81, R36, R81 ;  /* 0x0000005124517220 */ /* 0x010fe20000410000 */
[----:B------:R-:W-:Y:S01]  /*83a0*/  FMUL.FTZ R57, R209, R56 ;  /* 0x00000038d1397220 */ /* 0x000fe20000410000 */
[----:B------:R-:W-:Y:S01]  /*83b0*/  FMUL.FTZ R51, R51, R54 ;  /* 0x0000003633337220 */ /* 0x000fe20000410000 */
[--C-:B------:R-:W-:Y:S01]  /*83c0*/  FADD.FTZ R69, R69, -R78.reuse ;  /* 0x8000004e45457221 */ /* 0x100fe20000010000 */
[----:B------:R-:W-:Y:S01]  /*83d0*/  FFMA.FTZ R98, -R113, R113, 1 ;  /* 0x3f80000071627423 */ /* 0x000fe20000010171 */
[----:B------:R-:W-:Y:S01]  /*83e0*/  FFMA.FTZ R99, -R115, R115, 1 ;  /* 0x3f80000073637423 */ /* 0x000fe20000010173 */
[----:B------:R-:W-:Y:S01]  /*83f0*/  FMUL.FTZ R56, R210, R67 ;  /* 0x00000043d2387220 */ /* 0x000fe20000410000 */
[----:B------:R-:W-:Y:S01]  /*8400*/  FMUL.FTZ R54, R101, R52 ;  /* 0x0000003465367220 */ /* 0x000fe20000410000 */
[----:B------:R-:W-:Y:S01]  /*8410*/  FADD.FTZ R28, R71, -R78 ;  /* 0x8000004e471c7221 */ /* 0x000fe20000010000 */
        /* <DEDUP_REMOVED lines=9> */
[----:B------:R-:W-:Y:S01]  /*84b0*/  FMUL.FTZ R98, R98, R57 ;  /* 0x0000003962627220 */ /* 0x000fe20000410000 */
[----:B------:R-:W-:Y:S01]  /*84c0*/  FMUL.FTZ R99, R99, R56 ;  /* 0x0000003863637220 */ /* 0x000fe20000410000 */
[----:B-1----:R-:W-:Y:S01]  /*84d0*/  FMUL.FTZ R69, R74, R69 ;  /* 0x000000454a457220 */ /* 0x002fe20000410000 */
[----:B------:R-:W-:Y:S01]  /*84e0*/  F2FP.F16.F32.PACK_AB R71, R29, R30 ;  /* 0x0000001e1d47723e */ /* 0x000fe200000000ff */
[----:B------:R-:W-:Y:S01]  /*84f0*/  FFMA.FTZ R83, -R112, R112, 1 ;  /* 0x3f80000070537423 */ /* 0x000fe20000010170 */
[----:B------:R-:W-:Y:S01]  /*8500*/  FFMA.FTZ R84, -R114, R114, 1 ;  /* 0x3f80000072547423 */ /* 0x000fe20000010172 */
        /* <DEDUP_REMOVED lines=25> */
[----:B------:R-:W-:Y:S01]  /*86a0*/  UMOV UR6, UR4 ;  /* 0x0000000400067c82 */ /* 0x000fe20008000000 */
[----:B------:R-:W-:Y:S01]  /*86b0*/  F2FP.F16.F32.PACK_AB R62, R45, R44 ;  /* 0x0000002c2d3e723e */ /* 0x000fe200000000ff */
[----:B------:R-:W-:Y:S01]  /*86c0*/  UMOV UR7, 0x40000040 ;  /* 0x4000004000077882 */ /* 0x000fe20000000000 */
[----:B------:R-:W-:Y:S01]  /*86d0*/  F2FP.F16.F32.PACK_AB R63, R48, R43 ;  /* 0x0000002b303f723e */ /* 0x000fe200000000ff */
[----:B------:R-:W3:Y:S01]  /*86e0*/  LDL R37, [R1+0x24] ;  /* 0x0000240001257983 */ /* 0x000ee20000100800 */
        /* <DEDUP_REMOVED lines=78> */
[----:B------:R-:W-:Y:S01]  /*8bd0*/  UMOV UR5, 0x40000040 ;  /* 0x4000004000057882 */ /* 0x000fe20000000000 */
[----:B------:R-:W-:Y:S02]  /*8be0*/  WARPGROUP.DEPBAR.LE gsb0, 0x0 ;  /* 0x00008000000079c5 */ /* 0x000fe40000010000 */
[----:B------:R2:W-:Y:S06]  /*8bf0*/  MEMBAR.ALL.CTA ;  /* 0x0000000000007992 */ /* 0x0005ec0000008000 */
[----:B--2---:R-:W2:Y:S02]  /*8c00*/  FENCE.VIEW.ASYNC.S ;  /* 0x00000000000073c6 */ /* 0x004ea40000000000 */
[----:B--2---:R-:W-:Y:S06]  /*8c10*/  BAR.SYNC.DEFER_BLOCKING 0x9, 0x100 ;  /* 0x0244000000007b1d */ /* 0x004fec0000010000 */
[----:B------:R-:W-:-:S06]  /*8c20*/  WARPGROUP.ARRIVE ;  /* 0x00000000000079c5 */ /* 0x000fcc0000000000 */
[----:B------:R-:W-:Y:S01]  /*8c30*/  HGMMA.64x16x16.F32 R40, gdesc[UR4].tnspA, RZ, !UPT, gsb0 ;  /* 0x20200000042879f0 */ /* 0x000fe2000c0008ff */
[----:B------:R-:W-:Y:S01]  /*8c40*/  UIADD3 UR10, UR6, 0x100, URZ ;  /* 0x00000100060a7890 */ /* 0x000fe2000fffe03f */
[----:B------:R-:W-:Y:S01]  /*8c50*/  UMOV UR8, UR4 ;  /* 0x0000000400087c82 */ /* 0x000fe20008000000 */
[----:B------:R-:W-:Y:S01]  /*8c60*/  UMOV UR9, UR5 ;  /* 0x0000000500097c82 */ /* 0x000fe20008000000 */
[----:B------:R-:W-:Y:S01]  /*8c70*/  UMOV UR11, 0x40000040 ;  /* 0x40000040000b7882 */ /* 0x000fe20000000000 */
[----:B------:R-:W-:Y:S02]  /*8c80*/  WARPGROUP.DEPBAR.LE gsb0, 0x0 ;  /* 0x00008000000079c5 */ /* 0x000fe40000010000 */
[----:B------:R-:W-:-:S06]  /*8c90*/  WARPGROUP.ARRIVE ;  /* 0x00000000000079c5 */ /* 0x000fcc0000000000 */
[----:B------:R-:W-:Y:S01]  /*8ca0*/  HGMMA.64x16x16.F32 R32, gdesc[UR8].tnspA, RZ, !UPT, gsb0 ;  /* 0x20200000082079f0 */ /* 0x000fe2000c0008ff */
[----:B------:R-:W-:Y:S01]  /*8cb0*/  UIADD3 UR12, UR6, 0x200, URZ ;  /* 0x00000200060c7890 */ /* 0x000fe2000fffe03f */
[----:B------:R-:W-:Y:S01]  /*8cc0*/  UMOV UR8, UR4 ;  /* 0x0000000400087c82 */ /* 0x000fe20008000000 */
[----:B------:R-:W-:Y:S01]  /*8cd0*/  UMOV UR9, UR5 ;  /* 0x0000000500097c82 */ /* 0x000fe20008000000 */
[----:B------:R-:W-:-:S04]  /*8ce0*/  UMOV UR11, 0x40000040 ;  /* 0x40000040000b7882 */ /* 0x000fc80000000000 */
        /* <DEDUP_REMOVED lines=139> */
[----:B-1----:R-:W-:Y:S05]  /*95a0*/  @!P0 BRA `(.L_x_2468) ;  /* 0x0000000000048947 */ /* 0x002fea0003800000 */
[----:B------:R-:W-:Y:S01]  /*95b0*/  BPT.TRAP 0x1 ;  /* 0x000000040000795c */ /* 0x000fe20000300000 */
.L_x_2468:
        /* <DEDUP_REMOVED lines=13> */
[----:B------:R-:W-:Y:S02]  /*9690*/  VIADD R11, R10, 0x9 ;  /* 0x000000090a0b7836 */ /* 0x000fe40000000000 */
[----:B------:R-:W1:Y:S02]  /*96a0*/  S2R R10, SR_TID.X ;  /* 0x00000000000a7919 */ /* 0x000e640000002100 */
        /* <DEDUP_REMOVED lines=43> */
.L_x_2469:
[----:B------:R-:W-:Y:S01]  /*9960*/  VIADD R16, R16, 0x1 ;  /* 0x0000000110107836 */ /* 0x000fe20000000000 */
[----:B------:R-:W-:Y:S01]  /*9970*/  IADD3 R6, R6, 0x26820, RZ ;  /* 0x0002682006067810 */ /* 0x000fe20007ffe0ff */
[----:B------:R-:W-:-:S03]  /*9980*/  VIADD R0, R0, 0x1 ;  /* 0x0000000100007836 */ /* 0x000fc60000000000 */
[----:B------:R-:W-:Y:S02]  /*9990*/  ISETP.GE.AND P1, PT, R16, UR37, PT ;  /* 0x0000002510007c0c */ /* 0x000fe4000bf26270 */
[C---:B------:R-:W-:Y:S02]  /*99a0*/  ISETP.NE.AND P0, PT, R0.reuse, 0x2, PT ;  /* 0x000000020000780c */ /* 0x040fe40003f05270 */
[----:B------:R-:W-:Y:S02]  /*99b0*/  PRMT R6, RZ, 0x654, R6 ;  /* 0x00000654ff067816 */ /* 0x000fe40000000006 */
[----:B--2---:R-:W-:Y:S02]  /*99c0*/  SEL R5, RZ, 0x1, P0 ;  /* 0x00000001ff057807 */ /* 0x004fe40000000000 */
[----:B------:R3:W-:Y:S01]  /*99d0*/  SYNCS.ARRIVE.TRANS64.RED.A1T0 RZ, [R6+URZ], RZ ;  /* 0x000000ff06ff79a7 */ /* 0x0007e2000810043f */
[----:B------:R-:W-:Y:S02]  /*99e0*/  SEL R0, R0, RZ, P0 ;  /* 0x000000ff00007207 */ /* 0x000fe40000000000 */
[----:B------:R-:W-:-:S02]  /*99f0*/  LOP3.LUT R4, R4, R5, RZ, 0x3c, !PT ;  /* 0x0000000504047212 */ /* 0x000fc400078e3cff */
[----:B------:R-:W-:Y:S05]  /*9a00*/  @!P1 BRA `(.L_x_2470) ;  /* 0xffffffc400309947 */ /* 0x000fea000383ffff */
.L_x_2459:
        /* <DEDUP_REMOVED lines=34> */
.L_x_2439:
[----:B------:R-:W-:Y:S05]  /*9c30*/  @P0 BRA `(.L_x_2471) ;  /* 0x0000000800c80947 */ /* 0x000fea0003800000 */
[----:B------:R-:W4:Y:S01]  /*9c40*/  S2R R3, SR_CgaCtaId ;  /* 0x0000000000037919 */ /* 0x000f220000008800 */
[----:B------:R-:W-:-:S04]  /*9c50*/  MOV R0, 0x400 ;  /* 0x0000040000007802 */ /* 0x000fc80000000f00 */
[----:B----4-:R-:W-:-:S04]  /*9c60*/  LEA R17, R3, R0, 0x18 ;  /* 0x0000000003117211 */ /* 0x010fc800078ec0ff */
[----:B------:R-:W-:-:S13]  /*9c70*/  LOP3.LUT P0, RZ, R17, 0x3ff, RZ, 0xc0, !PT ;  /* 0x000003ff11ff7812 */ /* 0x000fda000780c0ff */
[----:B------:R-:W-:Y:S05]  /*9c80*/  @!P0 BRA `(.L_x_2472) ;  /* 0x0000000000408947 */ /* 0x000fea0003800000 */
[----:B------:R-:W-:Y:S01]  /*9c90*/  MOV R0, 0x0 ;  /* 0x0000000000007802 */ /* 0x000fe20000000f00 */
[----:B------:R-:W-:Y:S01]  /*9ca0*/  ULDC.64 UR4, c[0x4][0x90] ;  /* 0x0100240000047ab9 */ /* 0x000fe20000000a00 */
[----:B------:R-:W-:Y:S01]  /*9cb0*/  ULDC.64 UR6, c[0x4][0x98] ;  /* 0x0100260000067ab9 */ /* 0x000fe20000000a00 */
[----:B------:R-:W-:Y:S01]  /*9cc0*/  MOV R4, UR4 ;  /* 0x0000000400047c02 */ /* 0x000fe20008000f00 */
[----:B------:R4:W4:Y:S01]  /*9cd0*/  LDC.64 R2, c[0x4][R0] ;  /* 0x0100000000027b82 */ /* 0x0009220000000a00 */
[----:B------:R-:W-:Y:S01]  /*9ce0*/  IMAD.U32 R5, RZ, RZ, UR5 ;  /* 0x00000005ff057e24 */ /* 0x000fe2000f8e00ff */
[----:B------:R-:W-:Y:S01]  /*9cf0*/  ULDC.64 UR4, c[0x4][0x18] ;  /* 0x0100060000047ab9 */ /* 0x000fe20000000a00 */
[----:B---3--:R-:W-:Y:S01]  /*9d00*/  IMAD.U32 R6, RZ, RZ, UR6 ;  /* 0x00000006ff067e24 */ /* 0x008fe2000f8e00ff */
[----:B------:R-:W-:Y:S01]  /*9d10*/  MOV R7, UR7 ;  /* 0x0000000700077c02 */ /* 0x000fe20008000f00 */
[----:B------:R-:W-:Y:S01]  /*9d20*/  IMAD.U32 R10, RZ, RZ, UR4 ;  /* 0x00000004ff0a7e24 */ /* 0x000fe2000f8e00ff */
[----:B--2---:R-:W-:Y:S01]  /*9d30*/  MOV R8, 0x70 ;  /* 0x0000007000087802 */ /* 0x004fe20000000f00 */
[----:B------:R-:W-:-:S02]  /*9d40*/  IMAD.U32 R11, RZ, RZ, UR5 ;  /* 0x00000005ff0b7e24 */ /* 0x000fc4000f8e00ff */
[----:B------:R-:W-:Y:S02]  /*9d50*/  IMAD.MOV.U32 R12, RZ, RZ, 0x1 ;  /* 0x00000001ff0c7424 */ /* 0x000fe400078e00ff */
[----:B-1----:R-:W-:-:S07]  /*9d60*/  IMAD.MOV.U32 R13, RZ, RZ, RZ ;  /* 0x000000ffff0d7224 */ /* 0x002fce00078e00ff */
[----:B------:R-:W-:-:S07]  /*9d70*/  LEPC R20, `(.L_x_2472) ;  /* 0x000000001014794e */ /* 0x000fce0000000000 */
[----:B----4-:R-:W-:Y:S05]  /*9d80*/  CALL.ABS.NOINC R2 ;  /* 0x0000000002007343 */ /* 0x010fea0003c00000 */
.L_x_2472:
        /* <DEDUP_REMOVED lines=11> */
[----:B---3--:R-:W-:Y:S01]  /*9e40*/  MOV R6, UR4 ;  /* 0x0000000400067c02 */ /* 0x008fe20008000f00 */
[----:B------:R-:W-:Y:S01]  /*9e50*/  IMAD.U32 R7, RZ, RZ, UR5 ;  /* 0x00000005ff077e24 */ /* 0x000fe2000f8e00ff */
[----:B------:R-:W-:Y:S01]  /*9e60*/  MOV R11, UR7 ;  /* 0x00000007000b7c02 */ /* 0x000fe20008000f00 */
[----:B--2---:R-:W-:Y:S01]  /*9e70*/  IMAD.MOV.U32 R8, RZ, RZ, 0x70 ;  /* 0x00000070ff087424 */ /* 0x004fe200078e00ff */
[----:B-1----:R-:W-:Y:S01]  /*9e80*/  MOV R13, RZ ;  /* 0x000000ff000d7202 */ /* 0x002fe20000000f00 */
[----:B------:R-:W-:-:S07]  /*9e90*/  IMAD.MOV.U32 R12, RZ, RZ, 0x1 ;  /* 0x00000001ff0c7424 */ /* 0x000fce00078e00ff */
[----:B------:R-:W-:-:S07]  /*9ea0*/  LEPC R20, `(.L_x_2473) ;  /* 0x000000001014794e */ /* 0x000fce0000000000 */
[----:B----4-:R-:W-:Y:S05]  /*9eb0*/  CALL.ABS.NOINC R2 ;  /* 0x0000000002007343 */ /* 0x010fea0003c00000 */
.L_x_2473:
        /* <DEDUP_REMOVED lines=9> */
[----:B---3--:R-:W-:Y:S01]  /*9f50*/  MOV R6, UR6 ;  /* 0x0000000600067c02 */ /* 0x008fe20008000f00 */
[----:B------:R-:W-:Y:S01]  /*9f60*/  IMAD.U32 R7, RZ, RZ, UR7 ;  /* 0x00000007ff077e24 */ /* 0x000fe2000f8e00ff */
[----:B------:R-:W-:Y:S01]  /*9f70*/  MOV R11, UR5 ;  /* 0x00000005000b7c02 */ /* 0x000fe20008000f00 */
[----:B------:R-:W-:Y:S01]  /*9f80*/  IMAD.U32 R10, RZ, RZ, UR4 ;  /* 0x00000004ff0a7e24 */ /* 0x000fe2000f8e00ff */
[----:B-1----:R-:W-:Y:S01]  /*9f90*/  MOV R13, RZ ;  /* 0x000000ff000d7202 */ /* 0x002fe20000000f00 */
[----:B--2---:R-:W-:-:S02]  /*9fa0*/  IMAD.MOV.U32 R8, RZ, RZ, 0x70 ;  /* 0x00000070ff087424 */ /* 0x004fc400078e00ff */
[----:B------:R-:W-:-:S07]  /*9fb0*/  IMAD.MOV.U32 R12, RZ, RZ, 0x1 ;  /* 0x00000001ff0c7424 */ /* 0x000fce00078e00ff */
[----:B------:R-:W-:-:S07]  /*9fc0*/  LEPC R20, `(.L_x_2474) ;  /* 0x000000001014794e */ /* 0x000fce0000000000 */
[----:B----4-:R-:W-:Y:S05]  /*9fd0*/  CALL.ABS.NOINC R2 ;  /* 0x0000000002007343 */ /* 0x010fea0003c00000 */
.L_x_2474:
        /* <DEDUP_REMOVED lines=18> */
.L_x_2475:
[----:B------:R-:W4:Y:S01]  /*a100*/  S2R R0, SR_TID.X ;  /* 0x0000000000007919 */ /* 0x000f220000002100 */
        /* <DEDUP_REMOVED lines=17> */
[----:B----4-:R-:W-:Y:S01]  /*a220*/  VIADD R7, R0, 0xffffff80 ;  /* 0xffffff8000077836 */ /* 0x010fe20000000000 */
        /* <DEDUP_REMOVED lines=8> */
[----:B---3--:R-:W-:Y:S01]  /*a2b0*/  SHF.R.S32.HI R6, RZ, 0x5, R2 ;  /* 0x00000005ff067819 */ /* 0x008fe20000011402 */
[----:B------:R-:W-:Y:S01]  /*a2c0*/  IMAD.IADD R0, R7, 0x1, -R0 ;  /* 0x0000000107007824 */ /* 0x000fe200078e0a00 */
[----:B------:R-:W-:Y:S01]  /*a2d0*/  F2FP.F16.F32.PACK_AB R122, R125, R124 ;  /* 0x0000007c7d7a723e */ /* 0x000fe200000000ff */
[----:B------:R-:W-:Y:S01]  /*a2e0*/  IMAD.SHL.U32 R7, R4, 0x8, RZ ;  /* 0x0000000804077824 */ /* 0x000fe200078e00ff */
[----:B------:R-:W-:Y:S02]  /*a2f0*/  F2FP.F16.F32.PACK_AB R123, R127, R126 ;  /* 0x0000007e7f7b723e */ /* 0x000fe400000000ff */
[----:B------:R-:W-:Y:S02]  /*a300*/  SHF.R.S32.HI R3, RZ, 0x1f, R0 ;  /* 0x0000001fff037819 */ /* 0x000fe40000011400 */
[----:B------:R-:W-:Y:S02]  /*a310*/  F2FP.F16.F32.PACK_AB R129, R131, R130 ;  /* 0x000000828381723e */ /* 0x000fe400000000ff */
[----:B------:R-:W-:-:S02]  /*a320*/  LEA.HI R3, R3, R0, RZ, 0x3 ;  /* 0x0000000003037211 */ /* 0x000fc400078f18ff */
[----:B------:R-:W-:Y:S02]  /*a330*/  F2FP.F16.F32.PACK_AB R136, R137, R136 ;  /* 0x000000888988723e */ /* 0x000fe400000000ff */
[C---:B------:R-:W-:Y:S02]  /*a340*/  LOP3.LUT R5, R3.reuse, 0xfffffff8, RZ, 0xc0, !PT ;  /* 0xfffffff803057812 */ /* 0x040fe400078ec0ff */
[----:B------:R-:W-:Y:S02]  /*a350*/  SHF.L.U32 R3, R3, 0x6, RZ ;  /* 0x0000000603037819 */ /* 0x000fe400000006ff */
[----:B------:R-:W-:Y:S02]  /*a360*/  IADD3 R5, R0, -R5, RZ ;  /* 0x8000000500057210 */ /* 0x000fe40007ffe0ff */
[----:B------:R-:W-:Y:S02]  /*a370*/  LOP3.LUT R3, R3, 0x7ffffe00, RZ, 0xc0, !PT ;  /* 0x7ffffe0003037812 */ /* 0x000fe400078ec0ff */
[C---:B------:R-:W-:Y:S01]  /*a380*/  R2P PR, R5.reuse, 0x6 ;  /* 0x0000000605007804 */ /* 0x040fe20000000000 */
[----:B------:R-:W-:Y:S01]  /*a390*/  IMAD.SHL.U32 R0, R5, 0x40, RZ ;  /* 0x0000004005007824 */ /* 0x000fe200078e00ff */
[----:B------:R-:W-:Y:S01]  /*a3a0*/  F2FP.F16.F32.PACK_AB R130, R133, R132 ;  /* 0x000000848582723e */ /* 0x000fe200000000ff */
[----:B------:R-:W-:Y:S01]  /*a3b0*/  IMAD R3, R6, 0x400, R3 ;  /* 0x0000040006037824 */ /* 0x000fe200078e0203 */
[----:B------:R-:W-:Y:S01]  /*a3c0*/  F2FP.F16.F32.PACK_AB R131, R135, R134 ;  /* 0x000000868783723e */ /* 0x000fe200000000ff */
[----:B------:R-:W-:Y:S01]  /*a3d0*/  IMAD.MOV.U32 R5, RZ, RZ, 0x40 ;  /* 0x00000040ff057424 */ /* 0x000fe200078e00ff */
[----:B------:R-:W-:-:S02]  /*a3e0*/  LOP3.LUT R0, R0, 0x1c0, RZ, 0xc0, !PT ;  /* 0x000001c000007812 */ /* 0x000fc400078ec0ff */
[----:B------:R-:W-:Y:S02]  /*a3f0*/  F2FP.F16.F32.PACK_AB R137, R139, R138 ;  /* 0x0000008a8b89723e */ /* 0x000fe400000000ff */
[----:B------:R-:W-:Y:S02]  /*a400*/  LOP3.LUT R7, R0, 0x8, R7, 0xf8, !PT ;  /* 0x0000000800077812 */ /* 0x000fe400078ef807 */
[----:B------:R-:W-:Y:S02]  /*a410*/  SHF.R.U32.HI R0, RZ, 0x3, R0 ;  /* 0x00000003ff007819 */ /* 0x000fe40000011600 */
[----:B------:R-:W-:Y:S02]  /*a420*/  SEL R5, R5, 0xffffffc0, !P2 ;  /* 0xffffffc005057807 */ /* 0x000fe40005000000 */
[----:B------:R-:W-:Y:S02]  /*a430*/  LOP3.LUT R0, R7, R0, RZ, 0x3c, !PT ;  /* 0x0000000007007212 */ /* 0x000fe400078e3cff */
[----:B------:R-:W-:-:S02]  /*a440*/  F2FP.F16.F32.PACK_AB R144, R145, R144 ;  /* 0x000000909190723e */ /* 0x000fc400000000ff */
[----:B------:R-:W-:Y:S01]  /*a450*/  F2FP.F16.F32.PACK_AB R138, R141, R140 ;  /* 0x0000008c8d8a723e */ /* 0x000fe200000000ff */
[----:B------:R-:W-:Y:S01]  /*a460*/  IMAD.IADD R0, R0, 0x1, R3 ;  /* 0x0000000100007824 */ /* 0x000fe200078e0203 */
[----:B------:R-:W-:Y:S02]  /*a470*/  MOV R3, 0x20 ;  /* 0x0000002000037802 */ /* 0x000fe40000000f00 */
[----:B------:R-:W-:Y:S01]  /*a480*/  F2FP.F16.F32.PACK_AB R139, R143, R142 ;  /* 0x0000008e8f8b723e */ /* 0x000fe200000000ff */
[----:B------:R-:W-:Y:S01]  /*a490*/  IMAD R0, R0, 0x2, R17 ;  /* 0x0000000200007824 */ /* 0x000fe200078e0211 */
[----:B------:R-:W-:Y:S02]  /*a4a0*/  SEL R3, R3, 0xffffffe0, !P1 ;  /* 0xffffffe003037807 */ /* 0x000fe40004800000 */
[----:B------:R-:W-:Y:S02]  /*a4b0*/  F2FP.F16.F32.PACK_AB R145, R147, R146 ;  /* 0x000000929391723e */ /* 0x000fe400000000ff */
[--C-:B------:R-:W-:Y:S01]  /*a4c0*/  IADD3 R4, R5, 0x4000, R0.reuse ;  /* 0x0000400005047810 */ /* 0x100fe20007ffe000 */
[----:B------:R-:W-:Y:S01]  /*a4d0*/  STSM.16.M88.4 [R0+0x4000], R152 ;  /* 0x0040009800007844 */ /* 0x000fe20000000200 */
[----:B------:R-:W-:-:S02]  /*a4e0*/  IADD3 R2, R3, 0x4000, R0 ;  /* 0x0000400003027810 */ /* 0x000fc40007ffe000 */
[----:B------:R-:W-:Y:S01]  /*a4f0*/  IADD3 R3, R3, R4, RZ ;  /* 0x0000000403037210 */ /* 0x000fe20007ffe0ff */
[----:B------:R-:W3:Y:S01]  /*a500*/  SHFL.IDX PT, R5, R6, RZ, 0x1f ;  /* 0x00001fff06057589 */ /* 0x000ee200000e0000 */
[----:B------:R-:W-:Y:S02]  /*a510*/  F2FP.F16.F32.PACK_AB R146, R149, R148 ;  /* 0x000000949592723e */ /* 0x000fe400000000ff */
[----:B------:R-:W-:Y:S01]  /*a520*/  F2FP.F16.F32.PACK_AB R147, R151, R150 ;  /* 0x000000969793723e */ /* 0x000fe200000000ff */
[----:B------:R4:W-:Y:S04]  /*a530*/  STSM.16.M88.4 [R2], R160 ;  /* 0x000000a002007844 */ /* 0x0009e80000000200 */
[----:B------:R4:W-:Y:S04]  /*a540*/  STSM.16.M88.4 [R4], R168 ;  /* 0x000000a804007844 */ /* 0x0009e80000000200 */
[----:B------:R4:W-:Y:S04]  /*a550*/  STSM.16.M88.4 [R3], R176 ;  /* 0x000000b003007844 */ /* 0x0009e80000000200 */
[----:B------:R4:W-:Y:S04]  /*a560*/  STSM.16.M88.4 [R0], R120 ;  /* 0x0000007800007844 */ /* 0x0009e80000000200 */
[----:B------:R4:W-:Y:S04]  /*a570*/  STSM.16.M88.4 [R2+-0x4000], R128 ;  /* 0xffc0008002007844 */ /* 0x0009e80000000200 */
[----:B------:R4:W-:Y:S01]  /*a580*/  STSM.16.M88.4 [R4+-0x4000], R136 ;  /* 0xffc0008804007844 */ /* 0x0009e20000000200 */
[----:B---3--:R-:W-:-:S03]  /*a590*/  ISETP.NE.AND P0, PT, R5, 0x7, PT ;  /* 0x000000070500780c */ /* 0x008fc60003f05270 */
[----:B------:R4:W-:Y:S01]  /*a5a0*/  STSM.16.M88.4 [R3+-0x4000], R144 ;  /* 0xffc0009003007844 */ /* 0x0009e20000000200 */
[----:B------:R-:W-:Y:S01]  /*a5b0*/  @!PT LDS RZ, [RZ] ;  /* 0x00000000fffff984 */ /* 0x000fe20000000800 */
[----:B------:R-:W-:Y:S01]  /*a5c0*/  @!PT LDS RZ, [RZ] ;  /* 0x00000000fffff984 */ /* 0x000fe20000000800 */
[----:B------:R-:W-:Y:S01]  /*a5d0*/  @!PT LDS RZ, [RZ] ;  /* 0x00000000fffff984 */ /* 0x000fe20000000800 */
[----:B------:R3:W-:Y:S06]  /*a5e0*/  MEMBAR.ALL.CTA ;  /* 0x0000000000007992 */ /* 0x0007ec0000008000 */
[----:B---3--:R-:W3:Y:S02]  /*a5f0*/  FENCE.VIEW.ASYNC.S ;  /* 0x00000000000073c6 */ /* 0x008ee40000000000 */
[----:B---3--:R-:W-:Y:S06]  /*a600*/  BAR.ARV 0x1, 0x120 ;  /* 0x0044800000007b1d */ /* 0x008fec0000002000 */
[----:B------:R-:W-:Y:S05]  /*a610*/  @P0 BRA `(.L_x_2476) ;  /* 0x0000000000480947 */ /* 0x000fea0003800000 */
[----:B------:R-:W-:Y:S01]  /*a620*/  BAR.SYNC.DEFER_BLOCKING 0x1, 0x120 ;  /* 0x0044800000007b1d */ /* 0x000fe20000010000 */
[----:B------:R-:W-:-:S05]  /*a630*/  ELECT P0, URZ, PT ;  /* 0x00000000003f782f */ /* 0x000fca0003800000 */
[----:B------:R-:W-:Y:S08]  /*a640*/  BSSY B0, `(.L_x_2476) ;  /* 0x000000f000007945 */ /* 0x000ff00003800000 */
[----:B------:R-:W-:Y:S05]  /*a650*/  @!P0 BRA `(.L_x_2477) ;  /* 0x0000000000348947 */ /* 0x000fea0003800000 */
[----:B------:R-:W-:Y:S01]  /*a660*/  R2UR UR6, R17 ;  /* 0x00000000110672ca */ /* 0x000fe200000e0000 */
[----:B------:R-:W-:Y:S01]  /*a670*/  ULDC.64 UR8, c[0x0][0x198] ;  /* 0x0000660000087ab9 */ /* 0x000fe20000000a00 */
[----:B------:R-:W-:Y:S02]  /*a680*/  USHF.L.U32 UR42, UR36, 0x7, URZ ;  /* 0x00000007242a7899 */ /* 0x000fe4000800063f */
[----:B------:R-:W-:Y:S02]  /*a690*/  UIADD3 UR4, UP0, UR8, 0x770, URZ ;  /* 0x0000077008047890 */ /* 0x000fe4000ff1e03f */
[----:B------:R-:W-:Y:S02]  /*a6a0*/  UIADD3 UR8, UP1, UR8, 0x670, URZ ;  /* 0x0000067008087890 */ /* 0x000fe4000ff3e03f */
[----:B------:R-:W-:Y:S02]  /*a6b0*/  UIADD3.X UR5, URZ, UR9, URZ, UP0, !UPT ;  /* 0x000000093f057290 */ /* 0x000fe400087fe43f */
[----:B------:R-:W-:Y:S01]  /*a6c0*/  UIADD3.X UR9, URZ, UR9, URZ, UP1, !UPT ;  /* 0x000000093f097290 */ /* 0x000fe20008ffe43f */
[----:B------:R-:W-:-:S02]  /*a6d0*/  UMOV UR41, URZ ;  /* 0x0000003f00297c82 */ /* 0x000fc40008000000 */
[----:B------:R-:W-:-:S09]  /*a6e0*/  UIADD3 UR40, UR6, 0x4000, URZ ;  /* 0x0000400006287890 */ /* 0x000fd2000fffe03f */
[----:B------:R3:W-:Y:S02]  /*a6f0*/  UTMASTG.4D [UR40], [UR4] ;  /* 0x00000028040073b5 */ /* 0x0007e40008018000 */
[----:B---3--:R-:W-:Y:S02]  /*a700*/  UMOV UR40, UR6 ;  /* 0x0000000600287c82 */ /* 0x008fe40008000000 */
[----:B------:R3:W-:Y:S02]  /*a710*/  UTMASTG.4D [UR40], [UR8] ;  /* 0x00000028080073b5 */ /* 0x0007e40008018000 */
[----:B---3--:R0:W-:Y:S02]  /*a720*/  UTMACMDFLUSH ;  /* 0x00000000000079b7 */ /* 0x0081e40000000000 */
.L_x_2477:
[----:B------:R-:W-:Y:S05]  /*a730*/  BSYNC B0 ;  /* 0x0000000000007941 */ /* 0x000fea0003800000 */
.L_x_2476:
[----:B------:R-:W-:-:S04]  /*a740*/  DEPBAR.LE SB0, 0x0 ;  /* 0x000080000000791a */ /* 0x000fc80000000000 */
[----:B------:R-:W-:Y:S05]  /*a750*/  BRA `(.L_x_2438) ;  /* 0x00000038006c7947 */ /* 0x000fea0003800000 */
.L_x_2471:
[----:B------:R-:W4:Y:S01]  /*a760*/  S2R R0, SR_TID.X ;  /* 0x0000000000007919 */ /* 0x000f220000002100 */
[----:B------:R-:W5:Y:S01]  /*a770*/  LDC.64 R2, c[0x0][0x820] ;  /* 0x00020800ff027b82 */ /* 0x000f620000000a00 */
[----:B------:R-:W-:Y:S01]  /*a780*/  IMAD.U32 R9, RZ, RZ, UR43 ;  /* 0x0000002bff097e24 */ /* 0x000fe2000f8e00ff */
[----:B------:R-:W-:Y:S01]  /*a790*/  BSSY B0, `(.L_x_2478) ;  /* 0x0000038000007945 */ /* 0x000fe20003800000 */
[----:B------:R-:W-:Y:S02]  /*a7a0*/  IMAD.U32 R27, RZ, RZ, UR36 ;  /* 0x00000024ff1b7e24 */ /* 0x000fe4000f8e00ff */
[----:B------:R-:W-:Y:S01]  /*a7b0*/  IMAD.U32 R25, RZ, RZ, UR44 ;  /* 0x0000002cff197e24 */ /* 0x000fe2000f8e00ff */
[----:B------:R-:W-:Y:S02]  /*a7c0*/  SHF.R.S32.HI R9, RZ, 0x1f, R9 ;  /* 0x0000001fff097819 */ /* 0x000fe40000011409 */
[----:B------:R-:W1:Y:S02]  /*a7d0*/  LDC.64 R18, c[0x0][0x808] ;  /* 0x00020200ff127b82 */ /* 0x000e640000000a00 */
[----:B------:R-:W-:-:S06]  /*a7e0*/  SHF.R.S32.HI R25, RZ, 0x1f, R25 ;  /* 0x0000001fff197819 */ /* 0x000fcc0000011419 */
[----:B------:R-:W5:Y:S08]  /*a7f0*/  LDC.64 R14, c[0x0][0x828] ;  /* 0x00020a00ff0e7b82 */ /* 0x000f700000000a00 */
[----:B------:R-:W5:Y:S01]  /*a800*/  LDC.64 R16, c[0x0][0x850] ;  /* 0x00021400ff107b82 */ /* 0x000f620000000a00 */
[----:B----4-:R-:W-:-:S07]  /*a810*/  VIADD R5, R0, 0xffffff80 ;  /* 0xffffff8000057836 */ /* 0x010fce0000000000 */
[----:B------:R-:W4:Y:S01]  /*a820*/  LDC R23, c[0x0][0x83c] ;  /* 0x00020f00ff177b82 */ /* 0x000f220000000800 */
[----:B-1----:R-:W-:Y:S01]  /*a830*/  IMAD R11, R27, -0x80, R18 ;  /* 0xffffff801b0b7824 */ /* 0x002fe200078e0212 */
[----:B------:R-:W-:-:S04]  /*a840*/  SHF.R.S32.HI R0, RZ, 0x1f, R5 ;  /* 0x0000001fff007819 */ /* 0x000fc80000011405 */
[----:B--2---:R-:W-:Y:S02]  /*a850*/  LEA.HI R8, R0, R5, RZ, 0x3 ;  /* 0x0000000500087211 */ /* 0x004fe400078f18ff */
[----:B------:R-:W1:Y:S02]  /*a860*/  LDC.64 R20, c[0x0][0x858] ;  /* 0x00021600ff147b82 */ /* 0x000e640000000a00 */
[----:B------:R-:W-:-:S04]  /*a870*/  LOP3.LUT R0, R8, 0x1ffffff8, RZ, 0xc0, !PT ;  /* 0x1ffffff808007812 */ /* 0x000fc800078ec0ff */
[----:B------:R-:W-:-:S05]  /*a880*/  IADD3 R0, R5, -R0, RZ ;  /* 0x8000000005007210 */ /* 0x000fca0007ffe0ff */
[----:B---3--:R-:W-:Y:S02]  /*a890*/  IMAD.SHL.U32 R6, R0, 0x8, RZ ;  /* 0x0000000800067824 */ /* 0x008fe400078e00ff */
[----:B-----5:R-:W-:-:S03]  /*a8a0*/  IMAD R0, R9, R2, RZ ;  /* 0x0000000209007224 */ /* 0x020fc600078e02ff */
[----:B------:R-:W-:Y:S01]  /*a8b0*/  SHF.R.S32.HI R7, RZ, 0x1f, R6 ;  /* 0x0000001fff077819 */ /* 0x000fe20000011406 */
[----:B------:R-:W-:Y:S02]  /*a8c0*/  IMAD R3, R3, UR43, R0 ;  /* 0x0000002b03037c24 */ /* 0x000fe4000f8e0200 */
[----:B------:R-:W-:Y:S01]  /*a8d0*/  IMAD.WIDE.U32 R4, R2, UR43, R6 ;  /* 0x0000002b02047c25 */ /* 0x000fe2000f8e0006 */
[----:B------:R-:W-:-:S03]  /*a8e0*/  SHF.R.S32.HI R2, RZ, 0x3, R8 ;  /* 0x00000003ff027819 */ /* 0x000fc60000011408 */
[----:B------:R-:W-:Y:S01]  /*a8f0*/  IMAD R8, R25, R14, RZ ;  /* 0x0000000e19087224 */ /* 0x000fe200078e02ff */
[----:B------:R-:W-:Y:S01]  /*a900*/  IADD3 R5, R5, R3, RZ ;  /* 0x0000000305057210 */ /* 0x000fe20007ffe0ff */
[C---:B------:R-:W-:Y:S01]  /*a910*/  VIADD R0, R2.reuse, 0x20 ;  /* 0x0000002002007836 */ /* 0x040fe20000000000 */
[CC--:B------:R-:W-:Y:S01]  /*a920*/  ISETP.GE.AND P2, PT, R2.reuse, R11.reuse, PT ;  /* 0x0000000b0200720c */ /* 0x0c0fe20003f46270 */
[----:B------:R-:W-:Y:S02]  /*a930*/  VIADD R3, R2, 0x60 ;  /* 0x0000006002037836 */ /* 0x000fe40000000000 */
[----:B------:R-:W-:Y:S01]  /*a940*/  IMAD R15, R15, UR44, R8 ;  /* 0x0000002c0f0f7c24 */ /* 0x000fe2000f8e0208 */
[-C--:B------:R-:W-:Y:S01]  /*a950*/  ISETP.GE.AND P3, PT, R0, R11.reuse, PT ;  /* 0x0000000b0000720c */ /* 0x080fe20003f66270 */
[----:B------:R-:W-:Y:S01]  /*a960*/  IMAD.WIDE.U32 R12, R14, UR44, R4 ;  /* 0x0000002c0e0c7c25 */ /* 0x000fe2000f8e0004 */
[----:B------:R-:W-:Y:S02]  /*a970*/  ISETP.GE.AND P1, PT, R3, R11, PT ;  /* 0x0000000b0300720c */ /* 0x000fe40003f26270 */
[----:B------:R-:W-:Y:S01]  /*a980*/  IADD3 R0, R2, 0x40, RZ ;  /* 0x0000004002007810 */ /* 0x000fe20007ffe0ff */
[----:B------:R-:W-:Y:S01]  /*a990*/  IMAD.IADD R5, R13, 0x1, R15 ;  /* 0x000000010d057824 */ /* 0x000fe200078e020f */
[----:B------:R-:W-:-:S02]  /*a9a0*/  SHF.R.S32.HI R3, RZ, 0x1f, R2 ;  /* 0x0000001fff037819 */ /* 0x000fc40000011402 */
[----:B------:R-:W-:Y:S01]  /*a9b0*/  ISETP.GE.AND P0, PT, R0, R11, PT ;  /* 0x0000000b0000720c */ /* 0x000fe20003f06270 */
[----:B------:R-:W-:Y:S01]  /*a9c0*/  IMAD R0, R9, R16, RZ ;  /* 0x0000001009007224 */ /* 0x000fe200078e02ff */
[CC--:B------:R-:W-:Y:S01]  /*a9d0*/  ISETP.GE.OR P6, PT, R6.reuse, R19.reuse, P2 ;  /* 0x000000130600720c */ /* 0x0c0fe200017c6670 */
[----:B------:R-:W-:Y:S01]  /*a9e0*/  IMAD.WIDE R10, R27, 0x80, R2 ;  /* 0x000000801b0a7825 */ /* 0x000fe200078e0202 */
[CC--:B------:R-:W-:Y:S01]  /*a9f0*/  ISETP.GE.OR P4, PT, R6.reuse, R19.reuse, P3 ;  /* 0x000000130600720c */ /* 0x0c0fe20001f86670 */
[----:B------:R-:W2:Y:S01]  /*aa00*/  LDC.64 R26, c[0x0][0x208] ;  /* 0x00008200ff1a7b82 */ /* 0x000ea20000000a00 */
[----:B------:R-:W-:Y:S01]  /*aa10*/  ISETP.GE.OR P5, PT, R6, R19, P0 ;  /* 0x000000130600720c */ /* 0x000fe200007a6670 */
[----:B------:R-:W-:Y:S02]  /*aa20*/  IMAD R17, R17, UR43, R0 ;  /* 0x0000002b11117c24 */ /* 0x000fe4000f8e0200 */
[----:B------:R-:W-:-:S06]  /*aa30*/  IMAD.WIDE.U32 R8, R16, UR43, R6 ;  /* 0x0000002b10087c25 */ /* 0x000fcc000f8e0006 */
[----:B-1--4-:R-:W-:Y:S05]  /*aa40*/  @P6 BRA `(.L_x_2479) ;  /* 0x0000000000306947 */ /* 0x012fea0003800000 */
[----:B------:R-:W-:Y:S01]  /*aa50*/  ULDC.64 UR4, c[0x0][0x818] ;  /* 0x0002060000047ab9 */ /* 0x000fe20000000a00 */
[----:B------:R-:W-:Y:S01]  /*aa60*/  MOV R4, R12 ;  /* 0x0000000c00047202 */ /* 0x000fe20000000f00 */
[----:B------:R-:W-:Y:S01]  /*aa70*/  IMAD R15, R11, UR4, RZ ;  /* 0x000000040b0f7c24 */ /* 0x000fe2000f8e02ff */
[----:B--2---:R-:W-:Y:S02]  /*aa80*/  R2UR UR6, R26 ;  /* 0x000000001a0672ca */ /* 0x004fe400000e0000 */
        /* <DEDUP_REMOVED lines=8> */
.L_x_2479:
[----:B------:R-:W-:Y:S05]  /*ab10*/  BSYNC B0 ;  /* 0x0000000000007941 */ /* 0x000fea0003800000 */
.L_x_2478:
[----:B------:R-:W-:Y:S01]  /*ab20*/  IMAD.IADD R9, R9, 0x1, R17 ;  /* 0x0000000109097824 */ /* 0x000fe200078e0211 */
[----:B------:R-:W-:Y:S01]  /*ab30*/  BSSY B0, `(.L_x_2480) ;  /* 0x0000019000007945 */ /* 0x000fe20003800000 */
[----:B------:R-:W-:Y:S01]  /*ab40*/  IMAD R0, R25, R20, RZ ;  /* 0x0000001419007224 */ /* 0x000fe200078e02ff */
[----:B------:R-:W-:Y:S01]  /*ab50*/  ISETP.GE.OR P6, PT, R6, R19, P1 ;  /* 0x000000130600720c */ /* 0x000fe20000fc6670 */
[----:B------:R-:W-:Y:S01]  /*ab60*/  IMAD.WIDE.U32 R8, R20, UR44, R8 ;  /* 0x0000002c14087c25 */ /* 0x000fe2000f8e0008 */
[CC--:B------:R-:W-:Y:S02]  /*ab70*/  ISETP.GE.OR P2, PT, R6.reuse, R23.reuse, P2 ;  /* 0x000000170600720c */ /* 0x0c0fe40001746670 */
[CC--:B------:R-:W-:Y:S01]  /*ab80*/  ISETP.GE.OR P3, PT, R6.reuse, R23.reuse, P3 ;  /* 0x000000170600720c */ /* 0x0c0fe20001f66670 */
[----:B-1----:R-:W-:Y:S01]  /*ab90*/  IMAD R15, R21, UR44, R0 ;  /* 0x0000002c150f7c24 */ /* 0x002fe2000f8e0200 */
[CC--:B------:R-:W-:Y:S02]  /*aba0*/  ISETP.GE.OR P0, PT, R6.reuse, R23.reuse, P0 ;  /* 0x000000170600720c */ /* 0x0c0fe40000706670 */
[----:B------:R-:W-:Y:S01]  /*abb0*/  ISETP.GE.OR P1, PT, R6, R23, P1 ;  /* 0x000000170600720c */ /* 0x000fe20000f26670 */
[----:B------:R-:W-:-:S12]  /*abc0*/  @P4 BRA `(.L_x_2481) ;  /* 0x00000000003c4947 */ /* 0x000fd80003800000 */
[----:B------:R-:W-:Y:S01]  /*abd0*/  IADD3 R7, P4, R10, 0x20, RZ ;  /* 0x000000200a077810 */ /* 0x000fe20007f9e0ff */
[----:B------:R-:W-:Y:S01]  /*abe0*/  ULDC.64 UR4, c[0x0][0x818] ;  /* 0x0002060000047ab9 */ /* 0x000fe20000000a00 */
[----:B------:R-:W-:Y:S01]  /*abf0*/  IMAD.MOV.U32 R2, RZ, RZ, R12 ;  /* 0x000000ffff027224 */ /* 0x000fe200078e000c */
[----:B--2---:R-:W-:Y:S01]  /*ac00*/  R2UR UR6, R26 ;  /* 0x000000001a0672ca */ /* 0x004fe200000e0000 */
[----:B------:R-:W-:Y:S01]  /*ac10*/  IMAD.MOV.U32 R3, RZ, RZ, R5 ;  /* 0x000000ffff037224 */ /* 0x000fe200078e0005 */
[----:B------:R-:W-:Y:S02]  /*ac20*/  IADD3.X R0, RZ, R11, RZ, P4, !PT ;  /* 0x0000000bff007210 */ /* 0x000fe400027fe4ff */
        /* <DEDUP_REMOVED lines=9> */
.L_x_2481:
[----:B------:R-:W-:Y:S05]  /*acc0*/  BSYNC B0 ;  /* 0x0000000000007941 */ /* 0x000fea0003800000 */
.L_x_2480:
[----:B------:R-:W-:Y:S04]  /*acd0*/  BSSY B0, `(.L_x_2482) ;  /* 0x0000011000007945 */ /* 0x000fe80003800000 */
[----:B------:R-:W-:Y:S05]  /*ace0*/  @P5 BRA `(.L_x_2483) ;  /* 0x00000000003c5947 */ /* 0x000fea0003800000 */
[----:B-1----:R-:W-:Y:S01]  /*acf0*/  IADD3 R7, P4, R10, 0x40, RZ ;  /* 0x000000400a077810 */ /* 0x002fe20007f9e0ff */
[----:B------:R-:W-:Y:S01]  /*ad00*/  ULDC.64 UR4, c[0x0][0x818] ;  /* 0x0002060000047ab9 */ /* 0x000fe20000000a00 */
[----:B------:R-:W-:Y:S01]  /*ad10*/  MOV R3, R5 ;  /* 0x0000000500037202 */ /* 0x000fe20000000f00 */
[----:B------:R-:W-:Y:S01]  /*ad20*/  IMAD.MOV.U32 R2, RZ, RZ, R12 ;  /* 0x000000ffff027224 */ /* 0x000fe200078e000c */
[----:B--2---:R-:W-:Y:S01]  /*ad30*/  R2UR UR6, R26 ;  /* 0x000000001a0672ca */ /* 0x004fe200000e0000 */
[----:B------:R-:W-:Y:S01]  /*ad40*/  IMAD.X R0, RZ, RZ, R11, P4 ;  /* 0x000000ffff007224 */ /* 0x000fe200020e060b */
[----:B------:R-:W-:Y:S01]  /*ad50*/  R2UR UR7, R27 ;  /* 0x000000001b0772ca */ /* 0x000fe200000e0000 */
        /* <DEDUP_REMOVED lines=8> */
.L_x_2483:
[----:B------:R-:W-:Y:S05]  /*ade0*/  BSYNC B0 ;  /* 0x0000000000007941 */ /* 0x000fea0003800000 */
.L_x_2482:
[----:B------:R-:W-:Y:S04]  /*adf0*/  BSSY B0, `(.L_x_2484) ;  /* 0x0000011000007945 */ /* 0x000fe80003800000 */
[----:B------:R-:W-:Y:S05]  /*ae00*/  @P6 BRA `(.L_x_2485) ;  /* 0x00000000003c6947 */ /* 0x000fea0003800000 */
[----:B-1-3--:R-:W-:Y:S01]  /*ae10*/  IADD3 R7, P4, R10, 0x60, RZ ;  /* 0x000000600a077810 */ /* 0x00afe20007f9e0ff */
        /* <DEDUP_REMOVED lines=14> */
.L_x_2485:
[----:B------:R-:W-:Y:S05]  /*af00*/  BSYNC B0 ;  /* 0x0000000000007941 */ /* 0x000fea0003800000 */
.L_x_2484:
[----:B------:R-:W-:Y:S01]  /*af10*/  BSSY B0, `(.L_x_2486) ;  /* 0x000000f000007945 */ /* 0x000fe20003800000 */
[----:B----4-:R-:W-:-:S03]  /*af20*/  IADD3 R5, R9, R15, RZ ;  /* 0x0000000f09057210 */ /* 0x010fc60007ffe0ff */
[----:B------:R-:W-:Y:S05]  /*af30*/  @P2 BRA `(.L_x_2487) ;  /* 0x0000000000302947 */ /* 0x000fea0003800000 */
[----:B------:R-:W-:Y:S01]  /*af40*/  ULDC.64 UR4, c[0x0][0x848] ;  /* 0x0002120000047ab9 */ /* 0x000fe20000000a00 */
[----:B------:R-:W-:Y:S01]  /*af50*/  IMAD.MOV.U32 R4, RZ, RZ, R8 ;  /* 0x000000ffff047224 */ /* 0x000fe200078e0008 */
[----:B--2---:R-:W-:Y:S01]  /*af60*/  R2UR UR6, R26 ;  /* 0x000000001a0672ca */ /* 0x004fe200000e0000 */
[----:B-1-3--:R-:W-:Y:S01]  /*af70*/  IMAD R7, R11, UR4, RZ ;  /* 0x000000040b077c24 */ /* 0x00afe2000f8e02ff */
        /* <DEDUP_REMOVED lines=8> */
.L_x_2487:
[----:B------:R-:W-:Y:S05]  /*b000*/  BSYNC B0 ;  /* 0x0000000000007941 */ /* 0x000fea0003800000 */
.L_x_2486:
[----:B------:R-:W-:Y:S04]  /*b010*/  BSSY B0, `(.L_x_2488) ;  /* 0x0000011000007945 */ /* 0x000fe80003800000 */
[----:B------:R-:W-:Y:S05]  /*b020*/  @P3 BRA `(.L_x_2489) ;  /* 0x00000000003c3947 */ /* 0x000fea0003800000 */
[----:B-1-34-:R-:W-:Y:S01]  /*b030*/  IADD3 R7, P2, R10, 0x20, RZ ;  /* 0x000000200a077810 */ /* 0x01afe20007f5e0ff */
        /* <DEDUP_REMOVED lines=14> */
.L_x_2489:
[----:B------:R-:W-:Y:S05]  /*b120*/  BSYNC B0 ;  /* 0x0000000000007941 */ /* 0x000fea0003800000 */
.L_x_2488:
[----:B------:R-:W-:Y:S04]  /*b130*/  BSSY B0, `(.L_x_2490) ;  /* 0x0000011000007945 */ /* 0x000fe80003800000 */
[----:B------:R-:W-:Y:S05]  /*b140*/  @P0 BRA `(.L_x_2491) ;  /* 0x00000000003c0947 */ /* 0x000fea0003800000 */
[----:B-1-34-:R-:W-:Y:S01]  /*b150*/  IADD3 R7, P0, R10, 0x40, RZ ;  /* 0x000000400a077810 */ /* 0x01afe20007f1e0ff */
        /* <DEDUP_REMOVED lines=14> */
.L_x_2491:
[----:B------:R-:W-:Y:S05]  /*b240*/  BSYNC B0 ;  /* 0x0000000000007941 */ /* 0x000fea0003800000 */
.L_x_2490:
        /* <DEDUP_REMOVED lines=17> */
.L_x_2434:
        /* <DEDUP_REMOVED lines=8> */
[----:B------:R-:W1:Y:S01]  /*b3e0*/  S2UR UR7, SR_CTAID.X ;  /* 0x00000000000779c3 */ /* 0x000e620000002500 */
[----:B------:R-:W-:Y:S02]  /*b3f0*/  ULDC UR8, c[0x0][0xb50] ;  /* 0x0002d40000087ab9 */ /* 0x000fe40000000800 */
[----:B------:R-:W-:-:S05]  /*b400*/  UISETP.NE.AND UP0, UPT, UR8, 0x1, UPT ;  /* 0x000000010800788c */ /* 0x000fca000bf05270 */
[----:B------:R-:W2:Y:S06]  /*b410*/  LDC R0, c[0x0][0xb68] ;  /* 0x0002da00ff007b82 */ /* 0x000eac0000000800 */
[----:B------:R-:W-:Y:S01]  /*b420*/  @UP0 ULDC UR4, c[0x0][0xb54] ;  /* 0x0002d50000040ab9 */ /* 0x000fe20000000800 */
[----:B------:R-:W-:Y:S01]  /*b430*/  @UP0 ULDC UR9, c[0x0][0xb58] ;  /* 0x0002d60000090ab9 */ /* 0x000fe20000000800 */
[----:B-1----:R-:W-:Y:S02]  /*b440*/  UIMAD.WIDE.U32 UR4, UR7, UR4, URZ ;  /* 0x00000004070472a5 */ /* 0x002fe4000f8e003f */
[----:B------:R-:W-:-:S02]  /*b450*/  UMOV UR6, UR7 ;  /* 0x0000000700067c82 */ /* 0x000fc40008000000 */
[----:B------:R-:W-:-:S04]  /*b460*/  @UP0 USHF.R.U32.HI UR6, URZ, UR9, UR5 ;  /* 0x000000093f060299 */ /* 0x000fc80008011605 */
[----:B------:R-:W-:Y:S02]  /*b470*/  UIADD3 UR4, -UR6, URZ, URZ ;  /* 0x0000003f06047290 */ /* 0x000fe4000fffe13f */
[----:B--2---:R-:W-:Y:S02]  /*b480*/  ISETP.LE.AND P0, PT, R0, UR6, PT ;  /* 0x0000000600007c0c */ /* 0x004fe4000bf03270 */
[----:B------:R-:W-:-:S11]  /*b490*/  UIMAD UR8, UR8, UR4, UR7 ;  /* 0x00000004080872a4 */ /* 0x000fd6000f8e0207 */
[----:B------:R-:W-:Y:S05]  /*b4a0*/  @!P0 BRA `(.L_x_2493) ;  /* 0x0000000000208947 */ /* 0x000fea0003800000 */
        /* <DEDUP_REMOVED lines=8> */
.L_x_2493:
[----:B------:R-:W-:Y:S01]  /*b530*/  ULDC UR9, c[0x0][0xb44] ;  /* 0x0002d10000097ab9 */ /* 0x000fe20000000800 */
[----:B------:R-:W-:Y:S01]  /*b540*/  UMOV UR7, UR8 ;  /* 0x0000000800077c82 */ /* 0x000fe20008000000 */
[----:B------:R-:W-:-:S11]  /*b550*/  UISETP.NE.AND UP0, UPT, UR9, 0x1, UPT ;  /* 0x000000010900788c */ /* 0x000fd6000bf05270 */
[----:B------:R-:W-:Y:S02]  /*b560*/  @UP0 ULDC.64 UR10, c[0x0][0xb48] ;  /* 0x0002d200000a0ab9 */ /* 0x000fe40000000a00 */
[----:B------:R-:W-:-:S04]  /*b570*/  UIMAD.WIDE.U32 UR4, UR8, UR10, URZ ;  /* 0x0000000a080472a5 */ /* 0x000fc8000f8e003f */
[----:B------:R-:W-:-:S04]  /*b580*/  @UP0 USHF.R.U32.HI UR7, URZ, UR11, UR5 ;  /* 0x0000000b3f070299 */ /* 0x000fc80008011605 */
[----:B------:R-:W-:-:S12]  /*b590*/  UIMAD UR4, UR7, UR9, URZ ;  /* 0x00000009070472a4 */ /* 0x000fd8000f8e023f */
.L_x_2494:
        /* <DEDUP_REMOVED lines=17> */
[----:B------:R-:W-:Y:S01]  /*b6b0*/  ULDC UR6, c[0x0][0x74c] ;  /* 0x0001d30000067ab9 */ /* 0x000fe20000000800 */
[----:B------:R-:W-:Y:S02]  /*b6c0*/  UIADD3 UR4, UR4, 0x5f, URZ ;  /* 0x0000005f04047890 */ /* 0x000fe4000fffe03f */
[----:B------:R-:W-:Y:S02]  /*b6d0*/  UIADD3 UR7, -UR6, UR7, -UR5 ;  /* 0x0000000706077290 */ /* 0x000fe4000fffe905 */
[----:B------:R-:W-:Y:S02]  /*b6e0*/  UIMAD.WIDE UR4, UR4, 0x2aaaaaab, URZ ;  /* 0x2aaaaaab040478a5 */ /* 0x000fe4000f8e023f */
[----:B------:R-:W-:-:S02]  /*b6f0*/  UIMAD.WIDE UR6, UR7, 0x2aaaaaab, URZ ;  /* 0x2aaaaaab070678a5 */ /* 0x000fc4000f8e023f */
[----:B------:R-:W-:Y:S02]  /*b700*/  USHF.R.U32.HI UR4, URZ, 0x1f, UR5 ;  /* 0x0000001f3f047899 */ /* 0x000fe40008011605 */
[----:B------:R-:W-:Y:S02]  /*b710*/  USHF.R.U32.HI UR6, URZ, 0x1f, UR7 ;  /* 0x0000001f3f067899 */ /* 0x000fe40008011607 */
[----:B------:R-:W-:Y:S02]  /*b720*/  ULEA.HI.SX32 UR5, UR5, UR4, 0x1c ;  /* 0x0000000405057291 */ /* 0x000fe4000f8fe23f */
[----:B------:R-:W-:-:S04]  /*b730*/  ULEA.HI.SX32 UR6, UR7, UR6, 0x1c ;  /* 0x0000000607067291 */ /* 0x000fc8000f8fe23f */
[----:B------:R-:W-:-:S04]  /*b740*/  UISETP.LT.AND UP0, UPT, URZ, UR6, UPT ;  /* 0x000000063f00728c */ /* 0x000fc8000bf01270 */
[----:B------:R-:W-:-:S04]  /*b750*/  USEL UR8, URZ, UR6, !UP0 ;  /* 0x000000063f087287 */ /* 0x000fc8000c000000 */
[----:B------:R-:W-:-:S06]  /*b760*/  UISETP.GT.AND UP0, UPT, UR5, UR8, UPT ;  /* 0x000000080500728c */ /* 0x000fcc000bf04270 */
[----:B------:R-:W-:-:S13]  /*b770*/  PLOP3.LUT P0, PT, PT, PT, UP0, 0x80, 0x0 ;  /* 0x000000000000781c */ /* 0x000fda0003f0f008 */
[----:B------:R-:W-:Y:S05]  /*b780*/  @!P0 BRA `(.L_x_2438) ;  /* 0x0000002800608947 */ /* 0x000fea0003800000 */
[----:B------:R-:W-:Y:S01]  /*b790*/  USHF.R.S32.HI UR4, URZ, 0x1f, UR11 ;  /* 0x0000001f3f047899 */ /* 0x000fe2000801140b */
[----:B------:R-:W-:Y:S01]  /*b7a0*/  ULDC.64 UR12, c[0x0][0x2d8] ;  /* 0x0000b600000c7ab9 */ /* 0x000fe20000000a00 */
[----:B------:R-:W-:Y:S02]  /*b7b0*/  ELECT P0, URZ, PT ;  /* 0x00000000003f782f */ /* 0x000fe40003800000 */
[----:B------:R-:W-:Y:S02]  /*b7c0*/  UIMAD UR9, UR4, UR12, URZ ;  /* 0x0000000c040972a4 */ /* 0x000fe4000f8e023f */
[----:B------:R-:W-:Y:S02]  /*b7d0*/  UIADD3 UR4, UR5, -UR8, URZ ;  /* 0x8000000805047290 */ /* 0x000fe4000fffe03f */
[----:B------:R-:W-:Y:S02]  /*b7e0*/  UIMAD.WIDE.U32 UR6, UR11, UR12, URZ ;  /* 0x0000000c0b0672a5 */ /* 0x000fe4000f8e003f */
[----:B------:R-:W-:-:S02]  /*b7f0*/  ULOP3.LUT UR4, UR4, 0x1, URZ, 0xc0, !UPT ;  /* 0x0000000104047892 */ /* 0x000fc4000f8ec03f */
[----:B------:R-:W-:Y:S02]  /*b800*/  UIMAD UR9, UR11, UR13, UR9 ;  /* 0x0000000d0b0972a4 */ /* 0x000fe4000f8e0209 */
[----:B------:R-:W-:Y:S02]  /*b810*/  UISETP.NE.U32.AND UP0, UPT, UR4, 0x1, UPT ;  /* 0x000000010400788c */ /* 0x000fe4000bf05070 */
[----:B------:R-:W-:Y:S01]  /*b820*/  USHF.R.S32.HI UR11, URZ, 0x1f, UR10 ;  /* 0x0000001f3f0b7899 */ /* 0x000fe2000801140a */
[----:B------:R-:W-:Y:S01]  /*b830*/  ULDC.64 UR12, c[0x0][0x2e0] ;  /* 0x0000b800000c7ab9 */ /* 0x000fe20000000a00 */
[----:B------:R-:W-:Y:S02]  /*b840*/  UIADD3 UR7, UR7, UR9, URZ ;  /* 0x0000000907077290 */ /* 0x000fe4000fffe03f */
[----:B------:R-:W-:Y:S01]  /*b850*/  PLOP3.LUT P1, PT, PT, PT, UP0, 0x80, 0x0 ;  /* 0x000000000000781c */ /* 0x000fe20003f2f008 */
[----:B------:R-:W-:Y:S02]  /*b860*/  UIMAD UR9, UR11, UR12, URZ ;  /* 0x0000000c0b0972a4 */ /* 0x000fe4000f8e023f */
[----:B------:R-:W-:-:S02]  /*b870*/  UIMAD.WIDE.U32 UR6, UR10, UR12, UR6 ;  /* 0x0000000c0a0672a5 */ /* 0x000fc4000f8e0006 */
[----:B------:R-:W-:-:S04]  /*b880*/  UIMAD UR9, UR10, UR13, UR9 ;  /* 0x0000000d0a0972a4 */ /* 0x000fc8000f8e0209 */
[----:B------:R-:W-:-:S04]  /*b890*/  UIADD3 UR23, UR7, UR9, URZ ;  /* 0x0000000907177290 */ /* 0x000fc8000fffe03f */
[----:B------:R-:W-:Y:S08]  /*b8a0*/  @P1 BRA `(.L_x_2495) ;  /* 0x0000000000bc1947 */ /* 0x000ff00003800000 */
[----:B------:R-:W-:Y:S01]  /*b8b0*/  UIMAD UR15, UR8, 0x1800, URZ ;  /* 0x00001800080f78a4 */ /* 0x000fe2000f8e023f */
        /* <DEDUP_REMOVED lines=9> */
[----:B------:R-:W-:Y:S01]  /*b950*/  UMOV UR16, 0x0 ;  /* 0x0000000000107882 */ /* 0x000fe20000000000 */
[----:B------:R-:W-:Y:S02]  /*b960*/  UMOV UR17, 0x14f00000 ;  /* 0x14f0000000117882 */ /* 0x000fe40000000000 */
[----:B------:R-:W-:-:S02]  /*b970*/  ULEA.HI.X UR11, UR13, UR11, UR14, 0x2, UP0 ;  /* 0x0000000b0d0b7291 */ /* 0x000fc400080f140e */
[----:B-1----:R-:W-:-:S03]  /*b980*/  ULEA UR4, UR12, UR4, 0x18 ;  /* 0x000000040c047291 */ /* 0x002fc6000f8ec03f */
[----:B------:R-:W-:Y:S01]  /*b990*/  UMOV UR12, 0x300 ;  /* 0x00000300000c7882 */ /* 0x000fe20000000000 */
[----:B------:R-:W-:-:S09]  /*b9a0*/  UIADD3 UR4, UR4, 0x8000, URZ ;  /* 0x0000800004047890 */ /* 0x000fd2000fffe03f */
[----:B------:R1:W-:Y:S02]  /*b9b0*/  UBLKRED.G.S.ADD.F32.RN [UR10], [UR4], UR12, desc[UR16] ;  /* 0x0000100a040073bb */ /* 0x0003e400080a140c */
[----:B-1----:R0:W-:Y:S02]  /*b9c0*/  UTMACMDFLUSH ;  /* 0x00000000000079b7 */ /* 0x0021e40000000000 */
.L_x_2497:
[----:B------:R-:W-:Y:S05]  /*b9d0*/  BSYNC B0 ;  /* 0x0000000000007941 */ /* 0x000fea0003800000 */
.L_x_2496:
        /* <DEDUP_REMOVED lines=9> */
[----:B------:R-:W-:Y:S02]  /*ba70*/  UMOV UR17, 0x14f00000 ;  /* 0x14f0000000117882 */ /* 0x000fe40000000000 */
[----:B------:R-:W-:Y:S02]  /*ba80*/  ULEA.HI.X.SX32 UR4, UR4, UR23, 0x1, UP0 ;  /* 0x0000001704047291 */ /* 0x000fe400080f0e3f */
[----:B------:R-:W-:-:S04]  /*ba90*/  ULEA UR10, UP0, UR14, UR10, 0x2 ;  /* 0x0000000a0e0a7291 */ /* 0x000fc8000f80103f */
[----:B------:R-:W-:-:S03]  /*baa0*/  ULEA.HI.X UR11, UR14, UR11, UR4, 0x2, UP0 ;  /* 0x0000000b0e0b7291 */ /* 0x000fc600080f1404 */
[----:B------:R-:W-:Y:S01]  /*bab0*/  UMOV UR4, 0x300 ;  /* 0x0000030000047882 */ /* 0x000fe20000000000 */
[----:B-1----:R-:W-:-:S04]  /*bac0*/  ULEA UR12, UR13, UR12, 0x18 ;  /* 0x0000000c0d0c7291 */ /* 0x002fc8000f8ec03f */
[----:B------:R-:W-:-:S09]  /*bad0*/  UIADD3 UR12, UR12, 0xb000, URZ ;  /* 0x0000b0000c0c7890 */ /* 0x000fd2000fffe03f */
[----:B------:R1:W-:Y:S01]  /*bae0*/  UBLKRED.G.S.ADD.F32.RN [UR10], [UR12], UR4, desc[UR16] ;  /* 0x0000100a0c0073bb */ /* 0x0003e200080a1404 */
[----:B------:R0:W-:Y:S01]  /*baf0*/  UTMACMDFLUSH ;  /* 0x00000000000079b7 */ /* 0x0001e20000000000 */
[----:B-1----:R-:W-:-:S04]  /*bb00*/  DEPBAR.LE SB0, 0x1 ;  /* 0x000080400000791a */ /* 0x002fc80000000000 */
.L_x_2499:
[----:B------:R-:W-:Y:S05]  /*bb10*/  BSYNC B0 ;  /* 0x0000000000007941 */ /* 0x000fea0003800000 */
.L_x_2498:
[----:B------:R-:W-:Y:S06]  /*bb20*/  BAR.ARV 0xa, 0xa0 ;  /* 0x0282800000007b1d */ /* 0x000fec0000002000 */
[----:B------:R-:W-:Y:S04]  /*bb30*/  BSSY B0, `(.L_x_2500) ;  /* 0x0000003000007945 */ /* 0x000fe80003800000 */
[----:B------:R-:W-:Y:S05]  /*bb40*/  @!P0 BRA `(.L_x_2501) ;  /* 0x0000000000048947 */ /* 0x000fea0003800000 */
[----:B------:R-:W-:-:S04]  /*bb50*/  DEPBAR.LE SB0, 0x0 ;  /* 0x000080000000791a */ /* 0x000fc80000000000 */
.L_x_2501:
[----:B------:R-:W-:Y:S05]  /*bb60*/  BSYNC B0 ;  /* 0x0000000000007941 */ /* 0x000fea0003800000 */
.L_x_2500:
[----:B------:R-:W-:Y:S06]  /*bb70*/  BAR.ARV 0xb, 0xa0 ;  /* 0x02c2800000007b1d */ /* 0x000fec0000002000 */
[----:B------:R-:W-:Y:S01]  /*bb80*/  UIADD3 UR12, UR8, 0x1, URZ ;  /* 0x00000001080c7890 */ /* 0x000fe2000fffe03f */
[----:B------:R-:W-:Y:S11]  /*bb90*/  BRA `(.L_x_2502) ;  /* 0x0000000000047947 */ /* 0x000ff60003800000 */
.L_x_2495:
[----:B------:R-:W-:-:S05]  /*bba0*/  UMOV UR12, UR8 ;  /* 0x00000008000c7c82 */ /* 0x000fca0008000000 */
.L_x_2502:
[----:B------:R-:W-:-:S04]  /*bbb0*/  UIADD3 UR4, UR8, 0x1, URZ ;  /* 0x0000000108047890 */ /* 0x000fc8000fffe03f */
[----:B------:R-:W-:-:S06]  /*bbc0*/  UISETP.NE.AND UP0, UPT, UR5, UR4, UPT ;  /* 0x000000040500728c */ /* 0x000fcc000bf05270 */
[----:B------:R-:W-:-:S13]  /*bbd0*/  PLOP3.LUT P1, PT, PT, PT, UP0, 0x80, 0x0 ;  /* 0x000000000000781c */ /* 0x000fda0003f2f008 */
[----:B------:R-:W-:Y:S05]  /*bbe0*/  @!P1 BRA `(.L_x_2438) ;  /* 0x0000002400489947 */ /* 0x000fea0003800000 */
[----:B------:R-:W-:Y:S01]  /*bbf0*/  ULDC.64 UR10, c[0x0][0x2c0] ;  /* 0x0000b000000a7ab9 */ /* 0x000fe20000000a00 */
[----:B------:R-:W-:Y:S02]  /*bc00*/  UIADD3 UR19, UR9, UR7, URZ ;  /* 0x0000000709137290 */ /* 0x000fe4000fffe03f */
[----:B------:R-:W-:Y:S02]  /*bc10*/  ULEA UR18, UP0, UR6, UR10, 0x2 ;  /* 0x0000000a06127291 */ /* 0x000fe4000f80103f */
[----:B------:R-:W-:Y:S02]  /*bc20*/  UIMAD UR13, UR12, 0x1800, URZ ;  /* 0x000018000c0d78a4 */ /* 0x000fe4000f8e023f */
[----:B------:R-:W-:Y:S02]  /*bc30*/  ULEA.HI.X UR19, UR6, UR11, UR19, 0x2, UP0 ;  /* 0x0000000b06137291 */ /* 0x000fe400080f1413 */
[----:B------:R-:W-:Y:S02]  /*bc40*/  UIADD3 UR14, UP0, UR18, 0x3000, URZ ;  /* 0x00003000120e7890 */ /* 0x000fe4000ff1e03f */
[----:B------:R-:W-:-:S02]  /*bc50*/  UIADD3 UR16, UP1, UR18, 0x6000, URZ ;  /* 0x0000600012107890 */ /* 0x000fc4000ff3e03f */
[----:B------:R-:W-:Y:S02]  /*bc60*/  UIADD3 UR18, UP2, UR18, 0x9000, URZ ;  /* 0x0000900012127890 */ /* 0x000fe4000ff5e03f */
[----:B------:R-:W-:Y:S02]  /*bc70*/  UIADD3.X UR15, URZ, UR19, URZ, UP0, !UPT ;  /* 0x000000133f0f7290 */ /* 0x000fe400087fe43f */
[----:B------:R-:W-:Y:S02]  /*bc80*/  UIADD3.X UR17, URZ, UR19, URZ, UP1, !UPT ;  /* 0x000000133f117290 */ /* 0x000fe40008ffe43f */
[----:B------:R-:W-:Y:S01]  /*bc90*/  UIADD3.X UR19, URZ, UR19, URZ, UP2, !UPT ;  /* 0x000000133f137290 */ /* 0x000fe200097fe43f */
[----:B------:R-:W-:Y:S01]  /*bca0*/  UMOV UR4, URZ ;  /* 0x0000003f00047c82 */ /* 0x000fe20008000000 */
[----:B------:R-:W-:Y:S01]  /*bcb0*/  ULDC.64 UR24, c[0x0][0x2c0] ;  /* 0x0000b00000187ab9 */ /* 0x000fe20000000a00 */
[----:B------:R-:W-:-:S09]  /*bcc0*/  UMOV UR20, UR13 ;  /* 0x0000000d00147c82 */ /* 0x000fd20008000000 */
.L_x_2515:
        /* <DEDUP_REMOVED lines=20> */
.L_x_2504:
[----:B------:R-:W-:Y:S05]  /*be10*/  BSYNC B0 ;  /* 0x0000000000007941 */ /* 0x000fea0003800000 */
.L_x_2503:
        /* <DEDUP_REMOVED lines=13> */
.L_x_2506:
[----:B------:R-:W-:Y:S05]  /*bef0*/  BSYNC B0 ;  /* 0x0000000000007941 */ /* 0x000fea0003800000 */
.L_x_2505:
[----:B------:R-:W-:Y:S06]  /*bf00*/  BAR.ARV 0xa, 0xa0 ;  /* 0x0282800000007b1d */ /* 0x000fec0000002000 */
[----:B------:R-:W-:Y:S04]  /*bf10*/  BSSY B0, `(.L_x_2507) ;  /* 0x0000003000007945 */ /* 0x000fe80003800000 */
[----:B------:R-:W-:Y:S05]  /*bf20*/  @!P0 BRA `(.L_x_2508) ;  /* 0x0000000000048947 */ /* 0x000fea0003800000 */
[----:B------:R-:W-:-:S04]  /*bf30*/  DEPBAR.LE SB0, 0x0 ;  /* 0x000080000000791a */ /* 0x000fc80000000000 */
.L_x_2508:
[----:B------:R-:W-:Y:S05]  /*bf40*/  BSYNC B0 ;  /* 0x0000000000007941 */ /* 0x000fea0003800000 */
.L_x_2507:
        /* <DEDUP_REMOVED lines=13> */
.L_x_2510:
[----:B------:R-:W-:Y:S05]  /*c020*/  BSYNC B0 ;  /* 0x0000000000007941 */ /* 0x000fea0003800000 */
.L_x_2509:
        /* <DEDUP_REMOVED lines=13> */
.L_x_2512:
[----:B------:R-:W-:Y:S05]  /*c100*/  BSYNC B0 ;  /* 0x0000000000007941 */ /* 0x000fea0003800000 */
.L_x_2511:
[----:B------:R-:W-:Y:S01]  /*c110*/  UIADD3 UR12, UR12, 0x2, URZ ;  /* 0x000000020c0c7890 */ /* 0x000fe2000fffe03f */
[----:B------:R-:W-:Y:S06]  /*c120*/  BAR.ARV 0xa, 0xa0 ;  /* 0x0282800000007b1d */ /* 0x000fec0000002000 */
[----:B------:R-:W-:Y:S01]  /*c130*/  UISETP.GE.AND UP0, UPT, UR12, UR5, UPT ;  /* 0x000000050c00728c */ /* 0x000fe2000bf06270 */
[----:B------:R-:W-:Y:S04]  /*c140*/  BSSY B0, `(.L_x_2513) ;  /* 0x0000003000007945 */ /* 0x000fe80003800000 */
[----:B------:R-:W-:Y:S06]  /*c150*/  @!P0 BRA `(.L_x_2514) ;  /* 0x0000000000048947 */ /* 0x000fec0003800000 */
[----:B------:R-:W-:-:S04]  /*c160*/  DEPBAR.LE SB0, 0x0 ;  /* 0x000080000000791a */ /* 0x000fc80000000000 */
.L_x_2514:
[----:B------:R-:W-:Y:S05]  /*c170*/  BSYNC B0 ;  /* 0x0000000000007941 */ /* 0x000fea0003800000 */
.L_x_2513:
[----:B------:R-:W-:Y:S06]  /*c180*/  BAR.ARV 0xb, 0xa0 ;  /* 0x02c2800000007b1d */ /* 0x000fec0000002000 */
[----:B------:R-:W-:Y:S01]  /*c190*/  PLOP3.LUT P1, PT, PT, PT, UP0, 0x80, 0x0 ;  /* 0x000000000000781c */ /* 0x000fe20003f2f008 */
[----:B------:R-:W-:Y:S02]  /*c1a0*/  UIADD3 UR20, UR20, 0x3000, URZ ;  /* 0x0000300014147890 */ /* 0x000fe4000fffe03f */
[----:B------:R-:W-:-:S10]  /*c1b0*/  UIADD3 UR4, UR4, 0x3000, URZ ;  /* 0x0000300004047890 */ /* 0x000fd4000fffe03f */
[----:B------:R-:W-:Y:S05]  /*c1c0*/  @!P1 BRA `(.L_x_2515) ;  /* 0xfffffff800c09947 */ /* 0x000fea000383ffff */
[----:B------:R-:W-:Y:S05]  /*c1d0*/  BRA `(.L_x_2438) ;  /* 0x0000001c00cc7947 */ /* 0x000fea0003800000 */
.L_x_2492:
        /* <DEDUP_REMOVED lines=21> */
.L_x_2516:
[----:B------:R-:W-:Y:S01]  /*c330*/  ULDC UR8, c[0x0][0xb44] ;  /* 0x0002d10000087ab9 */ /* 0x000fe20000000800 */
[----:B------:R-:W-:Y:S01]  /*c340*/  UMOV UR11, UR7 ;  /* 0x00000007000b7c82 */ /* 0x000fe20008000000 */
[----:B------:R-:W-:-:S11]  /*c350*/  UISETP.NE.AND UP0, UPT, UR8, 0x1, UPT ;  /* 0x000000010800788c */ /* 0x000fd6000bf05270 */
[----:B------:R-:W-:Y:S02]  /*c360*/  @UP0 ULDC.64 UR12, c[0x0][0xb48] ;  /* 0x0002d200000c0ab9 */ /* 0x000fe40000000a00 */
[----:B------:R-:W-:-:S04]  /*c370*/  UIMAD.WIDE.U32 UR4, UR7, UR12, URZ ;  /* 0x0000000c070472a5 */ /* 0x000fc8000f8e003f */
[----:B------:R-:W-:-:S04]  /*c380*/  @UP0 USHF.R.U32.HI UR11, URZ, UR13, UR5 ;  /* 0x0000000d3f0b0299 */ /* 0x000fc80008011605 */
[----:B------:R-:W-:-:S12]  /*c390*/  UIMAD UR4, UR11, UR8, URZ ;  /* 0x000000080b0472a4 */ /* 0x000fd8000f8e023f */
.L_x_2517:
[----:B------:R-:W-:Y:S01]  /*c3a0*/  ULDC UR8, c[0x0][0xb38] ;  /* 0x0002ce0000087ab9 */ /* 0x000fe20000000800 */
[----:B------:R-:W-:Y:S01]  /*c3b0*/  UIADD3 UR4, UR7, -UR4, URZ ;  /* 0x8000000407047290 */ /* 0x000fe2000fffe03f */
[----:B------:R-:W-:Y:S01]  /*c3c0*/  MOV R8, 0x1 ;  /* 0x0000000100087802 */ /* 0x000fe20000000f00 */
[----:B------:R-:W-:Y:S01]  /*c3d0*/  UISETP.NE.AND UP0, UPT, UR8, 0x1, UPT ;  /* 0x000000010800788c */ /* 0x000fe2000bf05270 */
[----:B------:R-:W-:Y:S01]  /*c3e0*/  IMAD.MOV.U32 R0, RZ, RZ, RZ ;  /* 0x000000ffff007224 */ /* 0x000fe200078e00ff */
[----:B------:R-:W-:Y:S02]  /*c3f0*/  ULDC UR5, c[0x0][0xb44] ;  /* 0x0002d10000057ab9 */ /* 0x000fe40000000800 */
[----:B------:R-:W-:-:S07]  /*c400*/  UIMAD UR6, UR6, UR5, UR4 ;  /* 0x00000005060672a4 */ /* 0x000fce000f8e0204 */
        /* <DEDUP_REMOVED lines=9> */
[----:B------:R-:W1:Y:S01]  /*c4a0*/  LDC R3, c[0x0][0x280] ;  /* 0x0000a000ff037b82 */ /* 0x000e620000000800 */
[----:B------:R-:W-:Y:S01]  /*c4b0*/  USHF.L.U32 UR11, UR11, 0x7, URZ ;  /* 0x000000070b0b7899 */ /* 0x000fe2000800063f */
[----:B------:R-:W-:-:S06]  /*c4c0*/  ULDC UR4, c[0x0][0x74c] ;  /* 0x0001d30000047ab9 */ /* 0x000fcc0000000800 */
[----:B------:R-:W1:Y:S02]  /*c4d0*/  LDC R2, c[0x0][0x290] ;  /* 0x0000a400ff027b82 */ /* 0x000e640000000800 */
[----:B-1----:R-:W-:Y:S02]  /*c4e0*/  IADD3 R2, -R2, UR11, R3 ;  /* 0x0000000b02027c10 */ /* 0x002fe4000fffe103 */
[----:B------:R-:W-:-:S03]  /*c4f0*/  IADD3 R3, R3, 0x5f, RZ ;  /* 0x0000005f03037810 */ /* 0x000fc60007ffe0ff */
[----:B------:R-:W-:Y:S02]  /*c500*/  VIADD R2, R2, -UR4 ;  /* 0x8000000402027c36 */ /* 0x000fe40008000000 */
[----:B------:R-:W-:-:S04]  /*c510*/  IMAD.HI R4, R3, 0x2aaaaaab, RZ ;  /* 0x2aaaaaab03047827 */ /* 0x000fc800078e02ff */
[----:B------:R-:W-:Y:S01]  /*c520*/  IMAD.HI R2, R2, 0x2aaaaaab, RZ ;  /* 0x2aaaaaab02027827 */ /* 0x000fe200078e02ff */
[----:B------:R-:W-:-:S04]  /*c530*/  SHF.R.U32.HI R5, RZ, 0x1f, R4 ;  /* 0x0000001fff057819 */ /* 0x000fc80000011604 */
[----:B------:R-:W-:Y:S02]  /*c540*/  SHF.R.U32.HI R3, RZ, 0x1f, R2 ;  /* 0x0000001fff037819 */ /* 0x000fe40000011602 */
[----:B------:R-:W-:Y:S02]  /*c550*/  LEA.HI.SX32 R4, R4, R5, 0x1c ;  /* 0x0000000504047211 */ /* 0x000fe400078fe2ff */
[----:B------:R-:W-:-:S04]  /*c560*/  LEA.HI.SX32 R3, R2, R3, 0x1c ;  /* 0x0000000302037211 */ /* 0x000fc800078fe2ff */
[----:B------:R-:W-:-:S04]  /*c570*/  VIMNMX R5, RZ, R3, !PT ;  /* 0x00000003ff057248 */ /* 0x000fc80007fe0100 */
[----:B------:R-:W-:-:S13]  /*c580*/  ISETP.GT.AND P0, PT, R4, R5, PT ;  /* 0x000000050400720c */ /* 0x000fda0003f04270 */
[----:B------:R-:W-:Y:S05]  /*c590*/  @!P0 BRA `(.L_x_2518) ;  /* 0x0000001800488947 */ /* 0x000fea0003800000 */
[----:B------:R-:W1:Y:S01]  /*c5a0*/  LDC.64 R2, c[0x0][0x718] ;  /* 0x0001c600ff027b82 */ /* 0x000e620000000a00 */
[----:B------:R-:W-:Y:S01]  /*c5b0*/  IMAD.U32 R9, RZ, RZ, UR20 ;  /* 0x00000014ff097e24 */ /* 0x000fe2000f8e00ff */
[----:B------:R-:W-:Y:S01]  /*c5c0*/  ULDC UR4, c[0x0][0x2e8] ;  /* 0x0000ba0000047ab9 */ /* 0x000fe20000000800 */
[----:B------:R-:W-:Y:S01]  /*c5d0*/  ELECT P0, URZ, PT ;  /* 0x00000000003f782f */ /* 0x000fe20003800000 */
[----:B------:R-:W-:Y:S01]  /*c5e0*/  BSSY B0, `(.L_x_2518) ;  /* 0x000018d000007945 */ /* 0x000fe20003800000 */
[----:B------:R-:W-:Y:S01]  /*c5f0*/  UISETP.NE.AND UP0, UPT, UR4, 0x1, UPT ;  /* 0x000000010400788c */ /* 0x000fe2000bf05270 */
[----:B------:R-:W-:Y:S01]  /*c600*/  SHF.R.S32.HI R9, RZ, 0x1f, R9 ;  /* 0x0000001fff097819 */ /* 0x000fe20000011409 */
[----:B------:R-:W-:Y:S01]  /*c610*/  UMOV UR12, UR20 ;  /* 0x00000014000c7c82 */ /* 0x000fe20008000000 */
[----:B------:R-:W2:Y:S08]  /*c620*/  LDC.64 R6, c[0x0][0x730] ;  /* 0x0001cc00ff067b82 */ /* 0x000eb00000000a00 */
[----:B------:R-:W3:Y:S01]  /*c630*/  LDC.64 R12, c[0x0][0x720] ;  /* 0x0001c800ff0c7b82 */ /* 0x000ee20000000a00 */
[----:B------:R-:W-:Y:S01]  /*c640*/  @UP0 ULDC UR4, c[0x0][0x2ec] ;  /* 0x0000bb0000040ab9 */ /* 0x000fe20000000800 */
[----:B------:R-:W-:Y:S01]  /*c650*/  @UP0 ULDC UR6, c[0x0][0x2f0] ;  /* 0x0000bc0000060ab9 */ /* 0x000fe20000000800 */
[----:B------:R-:W-:-:S04]  /*c660*/  UIMAD.WIDE.U32 UR4, UR20, UR4, URZ ;  /* 0x00000004140472a5 */ /* 0x000fc8000f8e003f */
[----:B------:R-:W-:Y:S01]  /*c670*/  @UP0 USHF.R.U32.HI UR12, URZ, UR6, UR5 ;  /* 0x000000063f0c0299 */ /* 0x000fe20008011605 */
[C---:B-1----:R-:W-:Y:S02]  /*c680*/  IMAD R0, R9.reuse, R2, RZ ;  /* 0x0000000209007224 */ /* 0x042fe400078e02ff */
[----:B--2---:R-:W-:Y:S02]  /*c690*/  IMAD R10, R9, R6, RZ ;  /* 0x00000006090a7224 */ /* 0x004fe400078e02ff */
[----:B------:R-:W-:Y:S02]  /*c6a0*/  IMAD R9, R3, UR20, R0 ;  /* 0x0000001403097c24 */ /* 0x000fe4000f8e0200 */
[----:B------:R-:W-:-:S04]  /*c6b0*/  IMAD.WIDE.U32 R2, R2, UR20, RZ ;  /* 0x0000001402027c25 */ /* 0x000fc8000f8e00ff */
[----:B------:R-:W-:Y:S02]  /*c6c0*/  IMAD R15, R7, UR20, R10 ;  /* 0x00000014070f7c24 */ /* 0x000fe4000f8e020a */
[----:B------:R-:W-:Y:S01]  /*c6d0*/  IMAD.IADD R3, R3, 0x1, R9 ;  /* 0x0000000103037824 */ /* 0x000fe200078e0209 */
[----:B------:R-:W1:Y:S01]  /*c6e0*/  LDC.64 R10, c[0x0][0x738] ;  /* 0x0001ce00ff0a7b82 */ /* 0x000e620000000a00 */
[----:B------:R-:W-:Y:S02]  /*c6f0*/  IMAD.U32 R9, RZ, RZ, UR21 ;  /* 0x00000015ff097e24 */ /* 0x000fe4000f8e00ff */
[----:B---3--:R-:W-:-:S03]  /*c700*/  IMAD.WIDE.U32 R2, R12, UR21, R2 ;  /* 0x000000150c027c25 */ /* 0x008fc6000f8e0002 */
[----:B------:R-:W-:Y:S01]  /*c710*/  SHF.R.S32.HI R9, RZ, 0x1f, R9 ;  /* 0x0000001fff097819 */ /* 0x000fe20000011409 */
[----:B------:R-:W-:Y:S01]  /*c720*/  IMAD.WIDE.U32 R6, R6, UR20, RZ ;  /* 0x0000001406067c25 */ /* 0x000fe2000f8e00ff */
[----:B------:R2:W-:Y:S03]  /*c730*/  STL.64 [R1], R2 ;  /* 0x0000000201007387 */ /* 0x0005e60000100a00 */
[----:B------:R-:W-:Y:S01]  /*c740*/  IMAD R0, R9, R12, RZ ;  /* 0x0000000c09007224 */ /* 0x000fe200078e02ff */
[----:B------:R-:W-:-:S03]  /*c750*/  IADD3 R7, R7, R15, RZ ;  /* 0x0000000f07077210 */ /* 0x000fc60007ffe0ff */
[----:B------:R-:W-:Y:S02]  /*c760*/  IMAD R13, R13, UR21, R0 ;  /* 0x000000150d0d7c24 */ /* 0x000fe4000f8e0200 */
[----:B-1----:R-:W-:Y:S02]  /*c770*/  IMAD R0, R9, R10, RZ ;  /* 0x0000000a09007224 */ /* 0x002fe400078e02ff */
[----:B------:R-:W-:-:S04]  /*c780*/  IMAD.WIDE.U32 R6, R10, UR21, R6 ;  /* 0x000000150a067c25 */ /* 0x000fc8000f8e0006 */
[----:B------:R-:W-:Y:S02]  /*c790*/  IMAD R11, R11, UR21, R0 ;  /* 0x000000150b0b7c24 */ /* 0x000fe4000f8e0200 */
[----:B------:R-:W-:Y:S01]  /*c7a0*/  IMAD.MOV.U32 R0, RZ, RZ, RZ ;  /* 0x000000ffff007224 */ /* 0x000fe200078e00ff */
[----:B--2---:R-:W-:Y:S06]  /*c7b0*/  @!P0 BRA `(.L_x_2519) ;  /* 0x0000001400bc8947 */ /* 0x004fec0003800000 */
        /* <DEDUP_REMOVED lines=10> */
.L_x_2548:
[----:B------:R-:W2:Y:S01]  /*c860*/  LDL.64 R14, [R1] ;  /* 0x00000000010e7983 */ /* 0x000ea20000100a00 */
[----:B------:R-:W-:Y:S01]  /*c870*/  IMAD.IADD R21, R7, 0x1, R11 ;  /* 0x0000000107157824 */ /* 0x000fe200078e020b */
[----:B------:R-:W-:Y:S01]  /*c880*/  MOV R8, 0x1 ;  /* 0x0000000100087802 */ /* 0x000fe20000000f00 */
[----:B--2---:R-:W-:-:S05]  /*c890*/  IMAD.IADD R10, R15, 0x1, R13 ;  /* 0x000000010f0a7824 */ /* 0x004fca00078e020d */
[----:B------:R2:W-:Y:S01]  /*c8a0*/  STL [R1+0x8], R10 ;  /* 0x0000080a01007387 */ /* 0x0005e20000100800 */
[----:B------:R-:W-:Y:S05]  /*c8b0*/  @P0 BRA `(.L_x_2521) ;  /* 0x0000000000180947 */ /* 0x000fea0003800000 */
[----:B------:R-:W3:Y:S01]  /*c8c0*/  S2R R2, SR_TID.X ;  /* 0x0000000000027919 */ /* 0x000ee20000002100 */
[----:B-1----:R-:W-:-:S04]  /*c8d0*/  IMAD.MOV.U32 R3, RZ, RZ, 0x3180 ;  /* 0x00003180ff037424 */ /* 0x002fc800078e00ff */
[----:B------:R4:W-:Y:S01]  /*c8e0*/  SYNCS.ARRIVE.TRANS64 RZ, [R0+URZ+0x26810], R3 ;  /* 0x0268100300ff79a7 */ /* 0x0009e2000800003f */
[----:B---3--:R-:W-:-:S13]  /*c8f0*/  LOP3.LUT P1, RZ, R2, 0x1f, RZ, 0xc0, !PT ;  /* 0x0000001f02ff7812 */ /* 0x008fda000782c0ff */
[----:B----4-:R-:W-:Y:S05]  /*c900*/  @!P1 BRA `(.L_x_2521) ;  /* 0x0000000000049947 */ /* 0x010fea0003800000 */
[----:B------:R-:W-:Y:S01]  /*c910*/  BPT.TRAP 0x1 ;  /* 0x000000040000795c */ /* 0x000fe20000300000 */
.L_x_2521:
[----:B------:R-:W-:Y:S01]  /*c920*/  R2UR UR19, R5 ;  /* 0x00000000051372ca */ /* 0x000fe200000e0000 */
[----:B------:R-:W3:Y:S01]  /*c930*/  LDC.64 R12, c[0x0][0x198] ;  /* 0x00006600ff0c7b82 */ /* 0x000ee20000000a00 */
[----:B------:R-:W-:Y:S01]  /*c940*/  ULDC.64 UR4, c[0x0][0x700] ;  /* 0x0001c00000047ab9 */ /* 0x000fe20000000a00 */
[----:B------:R-:W-:Y:S01]  /*c950*/  R2UR UR8, R0 ;  /* 0x00000000000872ca */ /* 0x000fe200000e0000 */
[----:B------:R-:W-:Y:S01]  /*c960*/  UMOV UR24, 0x0 ;  /* 0x0000000000187882 */ /* 0x000fe20000000000 */
[----:B------:R-:W-:Y:S01]  /*c970*/  MOV R9, UR4 ;  /* 0x0000000400097c02 */ /* 0x000fe20008000f00 */
[----:B------:R-:W-:Y:S01]  /*c980*/  UMOV UR25, 0x14f00000 ;  /* 0x14f0000000197882 */ /* 0x000fe20000000000 */
[----:B------:R-:W-:Y:S01]  /*c990*/  UMOV UR18, URZ ;  /* 0x0000003f00127c82 */ /* 0x000fe20008000000 */
[----:B------:R-:W-:Y:S01]  /*c9a0*/  UMOV UR9, 0x18 ;  /* 0x0000001800097882 */ /* 0x000fe20000000000 */
[----:B------:R-:W-:Y:S01]  /*c9b0*/  UMOV UR13, UR21 ;  /* 0x00000015000d7c82 */ /* 0x000fe20008000000 */
[----:B------:R-:W-:Y:S01]  /*c9c0*/  UMOV UR10, UR18 ;  /* 0x00000012000a7c82 */ /* 0x000fe20008000000 */
[----:B------:R-:W-:Y:S01]  /*c9d0*/  UMOV UR28, UR12 ;  /* 0x0000000c001c7c82 */ /* 0x000fe20008000000 */
[----:B------:R-:W-:Y:S01]  /*c9e0*/  UMOV UR29, UR21 ;  /* 0x00000015001d7c82 */ /* 0x000fe20008000000 */
[----:B------:R-:W-:-:S03]  /*c9f0*/  UIMAD UR19, UR19, 0x60, URZ ;  /* 0x00000060131378a4 */ /* 0x000fc6000f8e023f */
[----:B------:R-:W-:Y:S02]  /*ca00*/  UIADD3 UR16, UR8, 0xe000, URZ ;  /* 0x0000e00008107890 */ /* 0x000fe4000fffe03f */
[----:B------:R-:W-:Y:S01]  /*ca10*/  UIADD3 UR17, UR8, 0x26810, URZ ;  /* 0x0002681008117890 */ /* 0x000fe2000fffe03f */
[----:B-1----:R-:W-:Y:S01]  /*ca20*/  IMAD.U32 R3, RZ, RZ, UR19 ;  /* 0x00000013ff037e24 */ /* 0x002fe2000f8e00ff */
[----:B------:R-:W-:Y:S01]  /*ca30*/  IADD3 R2, P1, R14, UR19, RZ ;  /* 0x000000130e027c10 */ /* 0x000fe2000ff3e0ff */
[----:B------:R-:W-:Y:S01]  /*ca40*/  UIADD3 UR26, UR8, 0x1a000, URZ ;  /* 0x0001a000081a7890 */ /* 0x000fe2000fffe03f */
[----:B------:R-:W-:Y:S02]  /*ca50*/  VIADD R14, R4, 0xffffffff ;  /* 0xffffffff040e7836 */ /* 0x000fe40000000000 */
[----:B------:R-:W-:Y:S01]  /*ca60*/  LEA.HI.X.SX32 R3, R3, R10, 0x1, P1 ;  /* 0x0000000a03037211 */ /* 0x000fe200008f0eff */
[----:B--2---:R-:W-:Y:S01]  /*ca70*/  IMAD.U32 R10, RZ, RZ, UR5 ;  /* 0x00000005ff0a7e24 */ /* 0x004fe2000f8e00ff */
[C---:B------:R-:W-:Y:S01]  /*ca80*/  LEA R11, P1, R2.reuse, R9, 0x2 ;  /* 0x00000009020b7211 */ /* 0x040fe200078210ff */
[----:B------:R-:W-:Y:S01]  /*ca90*/  UMOV UR27, UR17 ;  /* 0x00000011001b7c82 */ /* 0x000fe20008000000 */
[----:B------:R1:W-:Y:S02]  /*caa0*/  STL [R1+0x1c], R14 ;  /* 0x00001c0e01007387 */ /* 0x0003e40000100800 */
[----:B------:R-:W-:Y:S01]  /*cab0*/  R2UR UR4, R11 ;  /* 0x000000000b0472ca */ /* 0x000fe200000e0000 */
[----:B---3--:R-:W-:Y:S01]  /*cac0*/  IMAD.MOV.U32 R11, RZ, RZ, R12 ;  /* 0x000000ffff0b7224 */ /* 0x008fe200078e000c */
[----:B------:R-:W-:Y:S01]  /*cad0*/  LEA.HI.X R2, R2, R10, R3, 0x2, P1 ;  /* 0x0000000a02027211 */ /* 0x000fe200008f1403 */
[----:B------:R1:W-:Y:S01]  /*cae0*/  STL [R1+0x10], RZ ;  /* 0x000010ff01007387 */ /* 0x0003e20000100800 */
[----:B------:R-:W-:Y:S01]  /*caf0*/  MOV R12, R13 ;  /* 0x0000000d000c7202 */ /* 0x000fe20000000f00 */
[----:B------:R-:W-:Y:S01]  /*cb00*/  IMAD.MOV.U32 R13, RZ, RZ, 0x8000 ;  /* 0x00008000ff0d7424 */ /* 0x000fe200078e00ff */
[----:B------:R-:W-:-:S02]  /*cb10*/  R2UR UR5, R2 ;  /* 0x00000000020572ca */ /* 0x000fc400000e0000 */
[----:B------:R-:W-:-:S04]  /*cb20*/  IADD3 R2, P1, R11, 0xf0, RZ ;  /* 0x000000f00b027810 */ /* 0x000fc80007f3e0ff */
[----:B------:R-:W-:Y:S01]  /*cb30*/  R2UR UR22, R2 ;  /* 0x00000000021672ca */ /* 0x000fe200000e0000 */
[----:B------:R-:W-:-:S05]  /*cb40*/  IMAD.X R3, RZ, RZ, R12, P1 ;  /* 0x000000ffff037224 */ /* 0x000fca00008e060c */
[----:B------:R-:W-:-:S13]  /*cb50*/  R2UR UR23, R3 ;  /* 0x00000000031772ca */ /* 0x000fda00000e0000 */
[----:B------:R-:W-:Y:S01]  /*cb60*/  UTMALDG.4D [UR16], [UR22], desc[UR24] ;  /* 0x00001810160075b4 */ /* 0x000fe20008019000 */
[----:B------:R2:W-:Y:S01]  /*cb70*/  UBLKCP.S.G [UR26], [UR4], UR9 ;  /* 0x0000001a040073ba */ /* 0x0005e20008000209 */
[----:B------:R3:W-:Y:S02]  /*cb80*/  SYNCS.ARRIVE.TRANS64 RZ, [R0+URZ+0x26800], R13 ;  /* 0x0268000d00ff79a7 */ /* 0x0007e4000800003f */
[----:B---3--:R-:W-:-:S04]  /*cb90*/  IADD3 R13, P1, R11, 0x2f0, RZ ;  /* 0x000002f00b0d7810 */ /* 0x008fc80007f3e0ff */
[----:B------:R-:W-:Y:S01]  /*cba0*/  R2UR UR6, R13 ;  /* 0x000000000d0672ca */ /* 0x000fe200000e0000 */
[----:B--2---:R-:W-:Y:S01]  /*cbb0*/  UIADD3 UR9, UR8, 0x26800, URZ ;  /* 0x0002680008097890 */ /* 0x004fe2000fffe03f */
[----:B------:R-:W-:Y:S01]  /*cbc0*/  IADD3.X R13, RZ, R12, RZ, P1, !PT ;  /* 0x0000000cff0d7210 */ /* 0x000fe20000ffe4ff */
[----:B------:R-:W-:Y:S01]  /*cbd0*/  UIADD3 UR24, UR8, 0x4000, URZ ;  /* 0x0000400008187890 */ /* 0x000fe2000fffe03f */
[----:B------:R-:W-:Y:S02]  /*cbe0*/  UMOV UR16, 0x0 ;  /* 0x0000000000107882 */ /* 0x000fe40000000000 */
[----:B------:R-:W-:Y:S01]  /*cbf0*/  R2UR UR7, R13 ;  /* 0x000000000d0772ca */ /* 0x000fe200000e0000 */
[----:B------:R-:W-:Y:S01]  /*cc00*/  UMOV UR17, 0x10000000 ;  /* 0x1000000000117882 */ /* 0x000fe20000000000 */
[----:B------:R-:W-:Y:S01]  /*cc10*/  IADD3 R13, P1, R11, 0x3f0, RZ ;  /* 0x000003f00b0d7810 */ /* 0x000fe20007f3e0ff */
[----:B------:R-:W-:Y:S01]  /*cc20*/  UMOV UR27, UR11 ;  /* 0x0000000b001b7c82 */ /* 0x000fe20008000000 */
[----:B------:R-:W-:Y:S01]  /*cc30*/  UMOV UR26, UR18 ;  /* 0x00000012001a7c82 */ /* 0x000fe20008000000 */
[----:B------:R-:W-:Y:S01]  /*cc40*/  UMOV UR25, UR9 ;  /* 0x0000000900197c82 */ /* 0x000fe20008000000 */
[----:B------:R-:W-:Y:S01]  /*cc50*/  R2UR UR14, R13 ;  /* 0x000000000d0e72ca */ /* 0x000fe200000e0000 */
[----:B------:R-:W-:Y:S01]  /*cc60*/  IMAD.X R13, RZ, RZ, R12, P1 ;  /* 0x000000ffff0d7224 */ /* 0x000fe200008e060c */
[----:B------:R-:W-:-:S04]  /*cc70*/  ISETP.GE.AND P1, PT, R5, R14, PT ;  /* 0x0000000e0500720c */ /* 0x000fc80003f26270 */
[----:B------:R-:W-:Y:S01]  /*cc80*/  R2UR UR15, R13 ;  /* 0x000000000d0f72ca */ /* 0x000fe200000e0000 */
[----:B------:R1:W-:-:S12]  /*cc90*/  UTMALDG.4D [UR8], [UR6], desc[UR16] ;  /* 0x00001008060075b4 */ /* 0x0003d80008019000 */
[----:B------:R1:W-:Y:S02]  /*cca0*/  UTMALDG.4D [UR24], [UR14], desc[UR16] ;  /* 0x000010180e0075b4 */ /* 0x0003e40008019000 */
[----:B-1----:R-:W-:Y:S05]  /*ccb0*/  @P1 BRA `(.L_x_2522) ;  /* 0x0000000c00b01947 */ /* 0x002fea0003800000 */
[-C--:B------:R-:W-:Y:S01]  /*ccc0*/  LOP3.LUT R16, RZ, R5.reuse, RZ, 0x33, !PT ;  /* 0x00000005ff107212 */ /* 0x080fe200078e33ff */
[----:B------:R-:W-:Y:S01]  /*ccd0*/  IMAD.MOV.U32 R8, RZ, RZ, 0x1 ;  /* 0x00000001ff087424 */ /* 0x000fe200078e00ff */
[----:B------:R-:W-:Y:S02]  /*cce0*/  MOV R13, R5 ;  /* 0x00000005000d7202 */ /* 0x000fe40000000f00 */
[C---:B------:R-:W-:Y:S01]  /*ccf0*/  IADD3 R16, R4.reuse, R16, RZ ;  /* 0x0000001004107210 */ /* 0x040fe20007ffe0ff */
[----:B------:R-:W-:-:S05]  /*cd00*/  VIADD R4, R4, 0xfffffffe ;  /* 0xfffffffe04047836 */ /* 0x000fca0000000000 */
[----:B------:R-:W-:Y:S02]  /*cd10*/  ISETP.NE.AND P1, PT, R4, R5, PT ;  /* 0x000000050400720c */ /* 0x000fe40003f25270 */
[----:B------:R-:W-:-:S05]  /*cd20*/  LOP3.LUT R4, R16, 0x1, RZ, 0xc0, !PT ;  /* 0x0000000110047812 */ /* 0x000fca00078ec0ff */
[----:B------:R1:W-:Y:S06]  /*cd30*/  STL [R1+0x18], R4 ;  /* 0x0000180401007387 */ /* 0x0003ec0000100800 */
[----:B------:R-:W-:Y:S05]  /*cd40*/  @!P1 BRA `(.L_x_2523) ;  /* 0x0000000800589947 */ /* 0x000fea0003800000 */
[----:B------:R-:W-:Y:S01]  /*cd50*/  IMAD.IADD R16, R16, 0x1, -R4 ;  /* 0x0000000110107824 */ /* 0x000fe200078e0a04 */
[----:B------:R-:W-:Y:S01]  /*cd60*/  MOV R8, 0x1 ;  /* 0x0000000100087802 */ /* 0x000fe20000000f00 */
[----:B------:R-:W-:-:S07]  /*cd70*/  IMAD.MOV.U32 R13, RZ, RZ, R5 ;  /* 0x000000ffff0d7224 */ /* 0x000fce00078e0005 */
.L_x_2532:
[----:B--23--:R-:W-:-:S04]  /*cd80*/  SHF.L.U32 R17, R8, 0x1f, RZ ;  /* 0x0000001f08117819 */ /* 0x00cfc800000006ff */
[----:B------:R-:W2:Y:S02]  /*cd90*/  SYNCS.PHASECHK.TRANS64.TRYWAIT P1, [R0+URZ+0x26840], R17 ;  /* 0x02684011000075a7 */ /* 0x000ea4000802017f */
[----:B--2---:R-:W-:Y:S05]  /*cda0*/  @!P1 BRA `(.L_x_2524) ;  /* 0x0000001400749947 */ /* 0x004fea0003800000 */
.L_x_2549:
[----:B------:R-:W-:Y:S05]  /*cdb0*/  @P0 BRA `(.L_x_2525) ;  /* 0x00000000001c0947 */ /* 0x000fea0003800000 */
[----:B------:R-:W3:Y:S01]  /*cdc0*/  S2R R2, SR_TID.X ;  /* 0x0000000000027919 */ /* 0x000ee20000002100 */
[----:B------:R-:W-:-:S04]  /*cdd0*/  IMAD.MOV.U32 R3, RZ, RZ, 0x3180 ;  /* 0x00003180ff037424 */ /* 0x000fc800078e00ff */
[----:B------:R4:W-:Y:S01]  /*cde0*/  SYNCS.ARRIVE.TRANS64 RZ, [R0+URZ+0x26830], R3 ;  /* 0x0268300300ff79a7 */ /* 0x0009e2000800003f */
[----:B---3--:R-:W-:-:S04]  /*cdf0*/  LOP3.LUT R2, R2, 0x1f, RZ, 0xc0, !PT ;  /* 0x0000001f02027812 */ /* 0x008fc800078ec0ff */
[----:B------:R-:W-:-:S13]  /*ce00*/  ISETP.NE.AND P1, PT, R2, RZ, PT ;  /* 0x000000ff0200720c */ /* 0x000fda0003f25270 */
[----:B----4-:R-:W-:Y:S05]  /*ce10*/  @!P1 BRA `(.L_x_2525) ;  /* 0x0000000000049947 */ /* 0x010fea0003800000 */
[----:B------:R-:W-:Y:S01]  /*ce20*/  BPT.TRAP 0x1 ;  /* 0x000000040000795c */ /* 0x000fe20000300000 */
.L_x_2525:
[----:B------:R-:W3:Y:S01]  /*ce30*/  LDC.64 R14, c[0x0][0x728] ;  /* 0x0001ca00ff0e7b82 */ /* 0x000ee20000000a00 */
[----:B------:R-:W-:Y:S01]  /*ce40*/  IMAD R18, R13, 0x60, RZ ;  /* 0x000000600d127824 */ /* 0x000fe200078e02ff */
[----:B------:R-:W-:Y:S01]  /*ce50*/  R2UR UR4, R0 ;  /* 0x00000000000472ca */ /* 0x000fe200000e0000 */
[----:B------:R-:W-:Y:S01]  /*ce60*/  UMOV UR14, 0x0 ;  /* 0x00000000000e7882 */ /* 0x000fe20000000000 */
[----:B------:R-:W-:Y:S01]  /*ce70*/  UMOV UR15, 0x14f00000 ;  /* 0x14f00000000f7882 */ /* 0x000fe20000000000 */
[----:B------:R-:W-:Y:S01]  /*ce80*/  UMOV UR18, URZ ;  /* 0x0000003f00127c82 */ /* 0x000fe20008000000 */
[C---:B------:R-:W-:Y:S01]  /*ce90*/  IADD3 R2, P1, R18.reuse, R6, RZ ;  /* 0x0000000612027210 */ /* 0x040fe20007f3e0ff */
[----:B------:R-:W-:Y:S01]  /*cea0*/  UMOV UR10, 0x18 ;  /* 0x00000018000a7882 */ /* 0x000fe20000000000 */
[----:B-1----:R-:W1:Y:S01]  /*ceb0*/  LDC.64 R4, c[0x0][0x198] ;  /* 0x00006600ff047b82 */ /* 0x002e620000000a00 */
        /* <DEDUP_REMOVED lines=20> */
.L_x_2550:
        /* <DEDUP_REMOVED lines=8> */
.L_x_2527:
[----:B------:R-:W3:Y:S01]  /*d080*/  LDL.64 R2, [R1] ;  /* 0x0000000001027983 */ /* 0x000ee20000100a00 */
[----:B------:R-:W-:Y:S01]  /*d090*/  IADD3 R19, R18, 0x60, RZ ;  /* 0x0000006012137810 */ /* 0x000fe20007ffe0ff */
[----:B------:R-:W-:Y:S02]  /*d0a0*/  ULDC.64 UR4, c[0x0][0x700] ;  /* 0x0001c00000047ab9 */ /* 0x000fe40000000a00 */
[----:B------:R-:W-:Y:S01]  /*d0b0*/  IMAD.U32 R9, RZ, RZ, UR4 ;  /* 0x00000004ff097e24 */ /* 0x000fe2000f8e00ff */
[----:B---3--:R-:W-:-:S04]  /*d0c0*/  IADD3 R2, P1, R19, R2, RZ ;  /* 0x0000000213027210 */ /* 0x008fc80007f3e0ff */
[----:B------:R-:W-:-:S04]  /*d0d0*/  LEA R3, P2, R2, R9, 0x2 ;  /* 0x0000000902037211 */ /* 0x000fc800078410ff */
[----:B------:R-:W-:Y:S02]  /*d0e0*/  R2UR UR14, R3 ;  /* 0x00000000030e72ca */ /* 0x000fe400000e0000 */
[----:B------:R-:W3:Y:S01]  /*d0f0*/  LDL R3, [R1+0x8] ;  /* 0x0000080001037983 */ /* 0x000ee20000100800 */
[----:B------:R-:W-:Y:S01]  /*d100*/  SHF.R.S32.HI R20, RZ, 0x1f, R19 ;  /* 0x0000001fff147819 */ /* 0x000fe20000011413 */
[----:B------:R-:W-:Y:S01]  /*d110*/  UMOV UR6, 0x0 ;  /* 0x0000000000067882 */ /* 0x000fe20000000000 */
[----:B------:R-:W-:Y:S01]  /*d120*/  MOV R10, UR5 ;  /* 0x00000005000a7c02 */ /* 0x000fe20008000f00 */
[----:B------:R-:W-:Y:S01]  /*d130*/  UMOV UR7, 0x14f00000 ;  /* 0x14f0000000077882 */ /* 0x000fe20000000000 */
[----:B------:R-:W-:Y:S01]  /*d140*/  R2UR UR8, R0 ;  /* 0x00000000000872ca */ /* 0x000fe200000e0000 */
[----:B------:R-:W-:Y:S01]  /*d150*/  UMOV UR18, URZ ;  /* 0x0000003f00127c82 */ /* 0x000fe20008000000 */
[----:B------:R-:W-:Y:S01]  /*d160*/  R2UR UR19, R19 ;  /* 0x00000000131372ca */ /* 0x000fe200000e0000 */
[----:B------:R-:W-:-:S10]  /*d170*/  UMOV UR10, 0x18 ;  /* 0x00000018000a7882 */ /* 0x000fd40000000000 */
[----:B------:R-:W-:Y:S02]  /*d180*/  UIADD3 UR16, UR8, 0x11000, URZ ;  /* 0x0001100008107890 */ /* 0x000fe4000fffe03f */
[----:B------:R-:W-:Y:S02]  /*d190*/  UIADD3 UR17, UR8, 0x26818, URZ ;  /* 0x0002681808117890 */ /* 0x000fe4000fffe03f */
[----:B------:R-:W-:-:S05]  /*d1a0*/  UIADD3 UR8, UR8, 0x1a200, URZ ;  /* 0x0001a20008087890 */ /* 0x000fca000fffe03f */
[----:B------:R-:W-:Y:S01]  /*d1b0*/  UMOV UR9, UR17 ;  /* 0x0000001100097c82 */ /* 0x000fe20008000000 */
[----:B---3--:R-:W-:-:S05]  /*d1c0*/  IMAD.X R3, R20, 0x1, R3, P1 ;  /* 0x0000000114037824 */ /* 0x008fca00008e0603 */
[----:B------:R-:W-:-:S04]  /*d1d0*/  LEA.HI.X R2, R2, R10, R3, 0x2, P2 ;  /* 0x0000000a02027211 */ /* 0x000fc800010f1403 */
[----:B------:R-:W-:Y:S02]  /*d1e0*/  R2UR UR15, R2 ;  /* 0x00000000020f72ca */ /* 0x000fe400000e0000 */
[----:B------:R-:W-:-:S04]  /*d1f0*/  IADD3 R2, P1, R11, 0xf0, RZ ;  /* 0x000000f00b027810 */ /* 0x000fc80007f3e0ff */
[----:B------:R-:W-:Y:S02]  /*d200*/  IADD3.X R3, RZ, R12, RZ, P1, !PT ;  /* 0x0000000cff037210 */ /* 0x000fe40000ffe4ff */
[----:B------:R-:W-:Y:S02]  /*d210*/  R2UR UR4, R2 ;  /* 0x00000000020472ca */ /* 0x000fe400000e0000 */
[----:B------:R-:W-:-:S13]  /*d220*/  R2UR UR5, R3 ;  /* 0x00000000030572ca */ /* 0x000fda00000e0000 */
[----:B------:R3:W-:Y:S01]  /*d230*/  UTMALDG.4D [UR16], [UR4], desc[UR6] ;  /* 0x00000610040075b4 */ /* 0x0007e20008019000 */
[----:B------:R3:W-:Y:S01]  /*d240*/  UBLKCP.S.G [UR8], [UR14], UR10 ;  /* 0x000000080e0073ba */ /* 0x0007e2000800020a */
[----:B------:R-:W4:Y:S02]  /*d250*/  SYNCS.PHASECHK.TRANS64.TRYWAIT P1, [R0+URZ+0x26848], R17 ;  /* 0x02684811000075a7 */ /* 0x000f24000802017f */
[----:B---34-:R-:W-:Y:S05]  /*d260*/  @!P1 BRA `(.L_x_2528) ;  /* 0x00000010006c9947 */ /* 0x018fea0003800000 */
.L_x_2551:
        /* <DEDUP_REMOVED lines=8> */
.L_x_2529:
        /* <DEDUP_REMOVED lines=24> */
.L_x_2553:
        /* <DEDUP_REMOVED lines=8> */
.L_x_2531:
[----:B----4-:R-:W4:Y:S04]  /*d4f0*/  LDL.64 R4, [R1] ;  /* 0x0000000001047983 */ /* 0x010f280000100a00 */
[----:B------:R-:W5:Y:S01]  /*d500*/  LDL R14, [R1+0x8] ;  /* 0x00000800010e7983 */ /* 0x000f620000100800 */
        /* <DEDUP_REMOVED lines=8> */
[----:B------:R-:W-:Y:S01]  /*d590*/  UMOV UR10, 0x18 ;  /* 0x00000018000a7882 */ /* 0x000fe20000000000 */
[----:B------:R-:W-:-:S04]  /*d5a0*/  IADD3 R13, R13, 0x2, RZ ;  /* 0x000000020d0d7810 */ /* 0x000fc80007ffe0ff */
[----:B------:R-:W-:Y:S02]  /*d5b0*/  UIADD3 UR19, UR19, 0xc0, URZ ;  /* 0x000000c013137890 */ /* 0x000fe4000fffe03f */
[----:B------:R-:W-:Y:S02]  /*d5c0*/  UIADD3 UR16, UR8, 0xe000, URZ ;  /* 0x0000e00008107890 */ /* 0x000fe4000fffe03f */
[----:B------:R-:W-:Y:S02]  /*d5d0*/  UIADD3 UR17, UR8, 0x26810, URZ ;  /* 0x0002681008117890 */ /* 0x000fe4000fffe03f */
[----:B------:R-:W-:-:S05]  /*d5e0*/  UIADD3 UR8, UR8, 0x1a000, URZ ;  /* 0x0001a00008087890 */ /* 0x000fca000fffe03f */
[----:B------:R-:W-:Y:S02]  /*d5f0*/  UMOV UR9, UR17 ;  /* 0x0000001100097c82 */ /* 0x000fe40008000000 */
[----:B------:R1:W-:Y:S01]  /*d600*/  UTMALDG.4D [UR16], [UR4], desc[UR6] ;  /* 0x00000610040075b4 */ /* 0x0003e20008019000 */
[----:B----4-:R-:W-:-:S04]  /*d610*/  IADD3 R4, P1, R4, UR19, RZ ;  /* 0x0000001304047c10 */ /* 0x010fc8000ff3e0ff */
[----:B------:R-:W-:-:S04]  /*d620*/  LEA R5, P2, R4, R9, 0x2 ;  /* 0x0000000904057211 */ /* 0x000fc800078410ff */
[----:B------:R-:W-:Y:S02]  /*d630*/  R2UR UR14, R5 ;  /* 0x00000000050e72ca */ /* 0x000fe400000e0000 */
[----:B------:R-:W-:-:S04]  /*d640*/  MOV R5, UR19 ;  /* 0x0000001300057c02 */ /* 0x000fc80008000f00 */
[----:B-----5:R-:W-:Y:S02]  /*d650*/  LEA.HI.X.SX32 R5, R5, R14, 0x1, P1 ;  /* 0x0000000e05057211 */ /* 0x020fe400008f0eff */
[----:B------:R-:W-:Y:S02]  /*d660*/  ISETP.NE.AND P1, PT, R16, RZ, PT ;  /* 0x000000ff1000720c */ /* 0x000fe40003f25270 */
[----:B------:R-:W-:-:S04]  /*d670*/  LEA.HI.X R5, R4, R10, R5, 0x2, P2 ;  /* 0x0000000a04057211 */ /* 0x000fc800010f1405 */
[----:B------:R-:W-:-:S13]  /*d680*/  R2UR UR15, R5 ;  /* 0x00000000050f72ca */ /* 0x000fda00000e0000 */
[----:B------:R1:W-:Y:S02]  /*d690*/  UBLKCP.S.G [UR8], [UR14], UR10 ;  /* 0x000000080e0073ba */ /* 0x0003e4000800020a */
[----:B-1----:R-:W-:Y:S05]  /*d6a0*/  @P1 BRA `(.L_x_2532) ;  /* 0xfffffff400b41947 */ /* 0x002fea000383ffff */
.L_x_2523:
[----:B-1----:R-:W4:Y:S04]  /*d6b0*/  LDL.LU R4, [R1+0x18] ;  /* 0x0000180001047983 */ /* 0x002f280000300800 */
[----:B------:R1:W5:Y:S01]  /*d6c0*/  LDL R5, [R1+0x1c] ;  /* 0x00001c0001057983 */ /* 0x0003620000100800 */
[----:B----4-:R-:W-:-:S13]  /*d6d0*/  ISETP.NE.AND P1, PT, R4, RZ, PT ;  /* 0x000000ff0400720c */ /* 0x010fda0003f25270 */
[----:B-1----:R-:W-:Y:S05]  /*d6e0*/  @!P1 BRA `(.L_x_2522) ;  /* 0x0000000400249947 */ /* 0x002fea0003800000 */
[----:B------:R-:W-:-:S04]  /*d6f0*/  SHF.L.U32 R14, R8, 0x1f, RZ ;  /* 0x0000001f080e7819 */ /* 0x000fc800000006ff */
[----:B------:R-:W1:Y:S02]  /*d700*/  SYNCS.PHASECHK.TRANS64.TRYWAIT P1, [R0+URZ+0x26840], R14 ;  /* 0x0268400e000075a7 */ /* 0x000e64000802017f */
[----:B-1----:R-:W-:Y:S05]  /*d710*/  @!P1 BRA `(.L_x_2533) ;  /* 0x0000000c006c9947 */ /* 0x002fea0003800000 */
.L_x_2554:
[----:B------:R-:W-:Y:S05]  /*d720*/  @P0 BRA `(.L_x_2534) ;  /* 0x00000000001c0947 */ /* 0x000fea0003800000 */
[----:B------:R-:W4:Y:S02]  /*d730*/  S2R R4, SR_TID.X ;  /* 0x0000000000047919 */ /* 0x000f240000002100 */
[----:B----45:R-:W-:Y:S01]  /*d740*/  LOP3.LUT R5, R4, 0x1f, RZ, 0xc0, !PT ;  /* 0x0000001f04057812 */ /* 0x030fe200078ec0ff */
[----:B------:R-:W-:-:S03]  /*d750*/  IMAD.MOV.U32 R4, RZ, RZ, 0x3180 ;  /* 0x00003180ff047424 */ /* 0x000fc600078e00ff */
[----:B------:R-:W-:Y:S01]  /*d760*/  ISETP.NE.AND P1, PT, R5, RZ, PT ;  /* 0x000000ff0500720c */ /* 0x000fe20003f25270 */
[----:B------:R4:W-:-:S12]  /*d770*/  SYNCS.ARRIVE.TRANS64 RZ, [R0+URZ+0x26830], R4 ;  /* 0x0268300400ff79a7 */ /* 0x0009d8000800003f */
[----:B----4-:R-:W-:Y:S05]  /*d780*/  @!P1 BRA `(.L_x_2534) ;  /* 0x0000000000049947 */ /* 0x010fea0003800000 */
[----:B------:R-:W-:Y:S01]  /*d790*/  BPT.TRAP 0x1 ;  /* 0x000000040000795c */ /* 0x000fe20000300000 */
.L_x_2534:
[----:B-----5:R-:W4:Y:S01]  /*d7a0*/  LDC.64 R4, c[0x0][0x728] ;  /* 0x0001ca00ff047b82 */ /* 0x020f220000000a00 */
[----:B------:R-:W-:Y:S01]  /*d7b0*/  IMAD R13, R13, 0x60, RZ ;  /* 0x000000600d0d7824 */ /* 0x000fe200078e02ff */
        /* <DEDUP_REMOVED lines=10> */
[----:B----4-:R-:W-:-:S04]  /*d860*/  LEA R4, P2, R15, R4, 0x2 ;  /* 0x000000040f047211 */ /* 0x010fc800078410ff */
[----:B------:R-:W-:Y:S01]  /*d870*/  UMOV UR9, UR17 ;  /* 0x0000001100097c82 */ /* 0x000fe20008000000 */
[----:B------:R-:W-:Y:S02]  /*d880*/  R2UR UR14, R4 ;  /* 0x00000000040e72ca */ /* 0x000fe400000e0000 */
[----:B------:R-:W-:-:S04]  /*d890*/  LEA.HI.X.SX32 R4, R13, R21, 0x1, P1 ;  /* 0x000000150d047211 */ /* 0x000fc800008f0eff */
[----:B------:R-:W-:-:S04]  /*d8a0*/  LEA.HI.X R4, R15, R5, R4, 0x2, P2 ;  /* 0x000000050f047211 */ /* 0x000fc800010f1404 */
[----:B------:R-:W-:Y:S02]  /*d8b0*/  R2UR UR15, R4 ;  /* 0x00000000040f72ca */ /* 0x000fe400000e0000 */
[----:B------:R-:W-:-:S04]  /*d8c0*/  IADD3 R4, P1, R11, 0x1f0, RZ ;  /* 0x000001f00b047810 */ /* 0x000fc80007f3e0ff */
[----:B------:R-:W-:Y:S02]  /*d8d0*/  R2UR UR4, R4 ;  /* 0x00000000040472ca */ /* 0x000fe400000e0000 */
[----:B------:R-:W-:-:S04]  /*d8e0*/  IADD3.X R4, RZ, R12, RZ, P1, !PT ;  /* 0x0000000cff047210 */ /* 0x000fc80000ffe4ff */
[----:B------:R-:W-:-:S13]  /*d8f0*/  R2UR UR5, R4 ;  /* 0x00000000040572ca */ /* 0x000fda00000e0000 */
[----:B------:R4:W-:Y:S01]  /*d900*/  UTMALDG.4D [UR16], [UR4], desc[UR6] ;  /* 0x00000610040075b4 */ /* 0x0009e20008019000 */
[----:B------:R4:W-:Y:S01]  /*d910*/  UBLKCP.S.G [UR8], [UR14], UR10 ;  /* 0x000000080e0073ba */ /* 0x0009e2000800020a */
[----:B------:R-:W1:Y:S02]  /*d920*/  SYNCS.PHASECHK.TRANS64.TRYWAIT P1, [R0+URZ+0x26828], R14 ;  /* 0x0268280e000075a7 */ /* 0x000e64000802017f */
[----:B-1--4-:R-:W-:Y:S05]  /*d930*/  @!P1 BRA `(.L_x_2535) ;  /* 0x0000000800f89947 */ /* 0x012fea0003800000 */
.L_x_2555:
[----:B------:R-:W-:Y:S05]  /*d940*/  @P0 BRA `(.L_x_2536) ;  /* 0x00000000001c0947 */ /* 0x000fea0003800000 */
[----:B------:R-:W4:Y:S01]  /*d950*/  S2R R4, SR_TID.X ;  /* 0x0000000000047919 */ /* 0x000f220000002100 */
[----:B------:R-:W-:-:S04]  /*d960*/  IMAD.MOV.U32 R5, RZ, RZ, 0x3180 ;  /* 0x00003180ff057424 */ /* 0x000fc800078e00ff */
[----:B------:R1:W-:Y:S01]  /*d970*/  SYNCS.ARRIVE.TRANS64 RZ, [R0+URZ+0x26818], R5 ;  /* 0x0268180500ff79a7 */ /* 0x0003e2000800003f */
[----:B----4-:R-:W-:-:S04]  /*d980*/  LOP3.LUT R4, R4, 0x1f, RZ, 0xc0, !PT ;  /* 0x0000001f04047812 */ /* 0x010fc800078ec0ff */
[----:B------:R-:W-:-:S13]  /*d990*/  ISETP.NE.AND P0, PT, R4, RZ, PT ;  /* 0x000000ff0400720c */ /* 0x000fda0003f05270 */
[----:B-1----:R-:W-:Y:S05]  /*d9a0*/  @!P0 BRA `(.L_x_2536) ;  /* 0x0000000000048947 */ /* 0x002fea0003800000 */
[----:B------:R-:W-:Y:S01]  /*d9b0*/  BPT.TRAP 0x1 ;  /* 0x000000040000795c */ /* 0x000fe20000300000 */
.L_x_2536:
[----:B------:R-:W4:Y:S04]  /*d9c0*/  LDL.LU.64 R4, [R1] ;  /* 0x0000000001047983 */ /* 0x000f280000300a00 */
[----:B-1----:R-:W2:Y:S01]  /*d9d0*/  LDL.LU R14, [R1+0x8] ;  /* 0x00000800010e7983 */ /* 0x002ea20000300800 */
[----:B------:R-:W-:Y:S01]  /*d9e0*/  R2UR UR19, R13 ;  /* 0x000000000d1372ca */ /* 0x000fe200000e0000 */
[----:B------:R-:W-:Y:S01]  /*d9f0*/  UMOV UR6, 0x0 ;  /* 0x0000000000067882 */ /* 0x000fe20000000000 */
[----:B------:R-:W-:Y:S01]  /*da00*/  R2UR UR8, R0 ;  /* 0x00000000000872ca */ /* 0x000fe200000e0000 */
[----:B------:R-:W-:Y:S01]  /*da10*/  UMOV UR7, 0x14f00000 ;  /* 0x14f0000000077882 */ /* 0x000fe20000000000 */
[----:B------:R-:W-:Y:S01]  /*da20*/  R2UR UR4, R2 ;  /* 0x00000000020472ca */ /* 0x000fe200000e0000 */
[----:B------:R-:W-:Y:S01]  /*da30*/  UMOV UR18, URZ ;  /* 0x0000003f00127c82 */ /* 0x000fe20008000000 */
[----:B------:R-:W-:Y:S01]  /*da40*/  R2UR UR5, R3 ;  /* 0x00000000030572ca */ /* 0x000fe200000e0000 */
[----:B------:R-:W-:-:S06]  /*da50*/  UMOV UR10, 0x18 ;  /* 0x00000018000a7882 */ /* 0x000fcc0000000000 */
[----:B------:R-:W-:Y:S02]  /*da60*/  UIADD3 UR19, UR19, 0x60, URZ ;  /* 0x0000006013137890 */ /* 0x000fe4000fffe03f */
[----:B------:R-:W-:Y:S02]  /*da70*/  UIADD3 UR16, UR8, 0x11000, URZ ;  /* 0x0001100008107890 */ /* 0x000fe4000fffe03f */
[----:B------:R-:W-:Y:S02]  /*da80*/  UIADD3 UR17, UR8, 0x26818, URZ ;  /* 0x0002681808117890 */ /* 0x000fe4000fffe03f */
[----:B------:R-:W-:Y:S01]  /*da90*/  UIADD3 UR8, UR8, 0x1a200, URZ ;  /* 0x0001a20008087890 */ /* 0x000fe2000fffe03f */
[----:B------:R-:W-:-:S04]  /*daa0*/  IMAD.MOV.U32 R2, RZ, RZ, 0x1 ;  /* 0x00000001ff027424 */ /* 0x000fc800078e00ff */
[----:B------:R-:W-:Y:S02]  /*dab0*/  UMOV UR9, UR17 ;  /* 0x0000001100097c82 */ /* 0x000fe40008000000 */
[----:B------:R1:W-:Y:S01]  /*dac0*/  UTMALDG.4D [UR16], [UR4], desc[UR6] ;  /* 0x00000610040075b4 */ /* 0x0003e20008019000 */
[----:B----4-:R-:W-:Y:S02]  /*dad0*/  IADD3 R4, P0, R4, UR19, RZ ;  /* 0x0000001304047c10 */ /* 0x010fe4000ff1e0ff */
[----:B------:R-:W-:-:S04]  /*dae0*/  MOV R5, UR19 ;  /* 0x0000001300057c02 */ /* 0x000fc80008000f00 */
[----:B--2---:R-:W-:Y:S02]  /*daf0*/  LEA.HI.X.SX32 R5, R5, R14, 0x1, P0 ;  /* 0x0000000e05057211 */ /* 0x004fe400000f0eff */
[----:B------:R-:W-:-:S04]  /*db00*/  LEA R9, P0, R4, R9, 0x2 ;  /* 0x0000000904097211 */ /* 0x000fc800078010ff */
[----:B------:R-:W-:Y:S02]  /*db10*/  LEA.HI.X R10, R4, R10, R5, 0x2, P0 ;  /* 0x0000000a040a7211 */ /* 0x000fe400000f1405 */
[----:B------:R-:W-:Y:S01]  /*db20*/  R2UR UR14, R9 ;  /* 0x00000000090e72ca */ /* 0x000fe200000e0000 */
[----:B------:R1:W5:Y:S01]  /*db30*/  LDL.LU R5, [R1+0x1c] ;  /* 0x00001c0001057983 */ /* 0x0003620000300800 */
[----:B------:R-:W-:-:S03]  /*db40*/  R2UR UR15, R10 ;  /* 0x000000000a0f72ca */ /* 0x000fc600000e0000 */
[----:B------:R1:W-:Y:S10]  /*db50*/  STL [R1+0x10], R2 ;  /* 0x0000100201007387 */ /* 0x0003f40000100800 */
[----:B------:R1:W-:Y:S02]  /*db60*/  UBLKCP.S.G [UR8], [UR14], UR10 ;  /* 0x000000080e0073ba */ /* 0x0003e4000800020a */
[----:B-1----:R-:W-:Y:S01]  /*db70*/  NOP ;  /* 0x0000000000007918 */ /* 0x002fe20000000000 */
.L_x_2522:
[----:B------:R-:W4:Y:S01]  /*db80*/  LDL R3, [R1+0x10] ;  /* 0x0000100001037983 */ /* 0x000f220000100800 */
[----:B------:R-:W1:Y:S02]  /*db90*/  S2R R2, SR_TID.X ;  /* 0x0000000000027919 */ /* 0x000e640000002100 */
[----:B-1----:R-:W-:-:S04]  /*dba0*/  LOP3.LUT R2, R2, 0x7f, RZ, 0xc0, !PT ;  /* 0x0000007f02027812 */ /* 0x002fc800078ec0ff */
[----:B------:R-:W-:Y:S02]  /*dbb0*/  ISETP.NE.AND P1, PT, R2, RZ, PT ;  /* 0x000000ff0200720c */ /* 0x000fe40003f25270 */
[----:B----4-:R-:W-:Y:S02]  /*dbc0*/  LEA R4, R3, R0, 0x3 ;  /* 0x0000000003047211 */ /* 0x010fe400078e18ff */
[----:B------:R-:W-:-:S04]  /*dbd0*/  SHF.L.U32 R3, R8, 0x1f, RZ ;  /* 0x0000001f08037819 */ /* 0x000fc800000006ff */
[----:B------:R-:W1:Y:S02]  /*dbe0*/  SYNCS.PHASECHK.TRANS64.TRYWAIT P0, [R4+URZ+0x26840], R3 ;  /* 0x02684003040075a7 */ /* 0x000e64000800017f */
[----:B-1----:R-:W-:Y:S05]  /*dbf0*/  @!P0 BRA `(.L_x_2537) ;  /* 0x00000008005c8947 */ /* 0x002fea0003800000 */
.L_x_2556:
[----:B------:R-:W-:Y:S05]  /*dc00*/  @P1 BRA `(.L_x_2538) ;  /* 0x0000000000181947 */ /* 0x000fea0003800000 */
[----:B------:R-:W4:Y:S01]  /*dc10*/  S2R R2, SR_TID.X ;  /* 0x0000000000027919 */ /* 0x000f220000002100 */
[----:B-1----:R-:W-:-:S04]  /*dc20*/  IMAD.MOV.U32 R3, RZ, RZ, 0x3180 ;  /* 0x00003180ff037424 */ /* 0x002fc800078e00ff */
[----:B------:R1:W-:Y:S01]  /*dc30*/  SYNCS.ARRIVE.TRANS64 RZ, [R4+URZ+0x26830], R3 ;  /* 0x0268300304ff79a7 */ /* 0x0003e2000800003f */
[----:B----4-:R-:W-:-:S13]  /*dc40*/  LOP3.LUT P0, RZ, R2, 0x1f, RZ, 0xc0, !PT ;  /* 0x0000001f02ff7812 */ /* 0x010fda000780c0ff */
[----:B-1----:R-:W-:Y:S05]  /*dc50*/  @!P0 BRA `(.L_x_2538) ;  /* 0x0000000000048947 */ /* 0x002fea0003800000 */
[----:B------:R-:W-:Y:S01]  /*dc60*/  BPT.TRAP 0x1 ;  /* 0x000000040000795c */ /* 0x000fe20000300000 */
.L_x_2538:
[----:B------:R-:W4:Y:S01]  /*dc70*/  LDL.LU R9, [R1+0x10] ;  /* 0x0000100001097983 */ /* 0x000f220000300800 */
[----:B-----5:R-:W-:Y:S01]  /*dc80*/  R2UR UR19, R5 ;  /* 0x00000000051372ca */ /* 0x020fe200000e0000 */
[----:B-1----:R-:W1:Y:S01]  /*dc90*/  LDC.64 R2, c[0x0][0x728] ;  /* 0x0001ca00ff027b82 */ /* 0x002e620000000a00 */
[----:B------:R-:W-:Y:S01]  /*dca0*/  R2UR UR17, R4 ;  /* 0x00000000041172ca */ /* 0x000fe200000e0000 */
[----:B------:R-:W-:Y:S01]  /*dcb0*/  UMOV UR6, 0x0 ;  /* 0x0000000000067882 */ /* 0x000fe20000000000 */
[----:B------:R-:W-:Y:S01]  /*dcc0*/  UMOV UR7, 0x14f00000 ;  /* 0x14f0000000077882 */ /* 0x000fe20000000000 */
[----:B------:R-:W-:Y:S01]  /*dcd0*/  UMOV UR18, URZ ;  /* 0x0000003f00127c82 */ /* 0x000fe20008000000 */
[----:B------:R-:W-:-:S07]  /*dce0*/  UMOV UR10, 0x18 ;  /* 0x00000018000a7882 */ /* 0x000fce0000000000 */
[----:B------:R-:W-:Y:S02]  /*dcf0*/  UIMAD UR19, UR19, 0x60, URZ ;  /* 0x00000060131378a4 */ /* 0x000fe4000f8e023f */
[----:B------:R-:W-:-:S04]  /*dd00*/  UIADD3 UR17, UR17, 0x26830, URZ ;  /* 0x0002683011117890 */ /* 0x000fc8000fffe03f */
[----:B------:R-:W-:Y:S02]  /*dd10*/  IADD3 R6, P0, R6, UR19, RZ ;  /* 0x0000001306067c10 */ /* 0x000fe4000ff1e0ff */
[----:B------:R-:W-:Y:S01]  /*dd20*/  MOV R10, UR19 ;  /* 0x00000013000a7c02 */ /* 0x000fe20008000f00 */
[----:B------:R-:W-:-:S03]  /*dd30*/  UMOV UR9, UR17 ;  /* 0x0000001100097c82 */ /* 0x000fc60008000000 */
[----:B------:R-:W-:Y:S02]  /*dd40*/  LEA.HI.X.SX32 R21, R10, R21, 0x1, P0 ;  /* 0x000000150a157211 */ /* 0x000fe400000f0eff */
[----:B-1----:R-:W-:-:S04]  /*dd50*/  LEA R2, P0, R6, R2, 0x2 ;  /* 0x0000000206027211 */ /* 0x002fc800078010ff */
[----:B------:R-:W-:Y:S02]  /*dd60*/  LEA.HI.X R3, R6, R3, R21, 0x2, P0 ;  /* 0x0000000306037211 */ /* 0x000fe400000f1415 */
[----:B------:R-:W-:Y:S02]  /*dd70*/  IADD3 R11, P0, R11, 0x1f0, RZ ;  /* 0x000001f00b0b7810 */ /* 0x000fe40007f1e0ff */
[----:B------:R-:W-:Y:S02]  /*dd80*/  R2UR UR14, R2 ;  /* 0x00000000020e72ca */ /* 0x000fe400000e0000 */
[----:B------:R-:W-:Y:S02]  /*dd90*/  IADD3.X R12, RZ, R12, RZ, P0, !PT ;  /* 0x0000000cff0c7210 */ /* 0x000fe400007fe4ff */
[----:B------:R-:W-:Y:S02]  /*dda0*/  R2UR UR4, R11 ;  /* 0x000000000b0472ca */ /* 0x000fe400000e0000 */
[----:B------:R-:W-:-:S02]  /*ddb0*/  R2UR UR5, R12 ;  /* 0x000000000c0572ca */ /* 0x000fc400000e0000 */
[----:B------:R-:W-:Y:S01]  /*ddc0*/  R2UR UR15, R3 ;  /* 0x00000000030f72ca */ /* 0x000fe200000e0000 */
[C-C-:B----4-:R-:W-:Y:S02]  /*ddd0*/  IMAD R4, R9.reuse, 0x3000, R0.reuse ;  /* 0x0000300009047824 */ /* 0x150fe400078e0200 */
[----:B--23--:R-:W-:-:S03]  /*dde0*/  IMAD R0, R9, 0x200, R0 ;  /* 0x0000020009007824 */ /* 0x00cfc600078e0200 */
[----:B------:R-:W-:Y:S02]  /*ddf0*/  R2UR UR16, R4 ;  /* 0x00000000041072ca */ /* 0x000fe400000e0000 */
[----:B------:R-:W-:Y:S01]  /*de00*/  R2UR UR8, R0 ;  /* 0x00000000000872ca */ /* 0x000fe200000e0000 */
[----:B------:R-:W-:-:S05]  /*de10*/  VIADD R0, R9, 0x1 ;  /* 0x0000000109007836 */ /* 0x000fca0000000000 */
[----:B------:R-:W-:-:S04]  /*de20*/  ISETP.NE.AND P0, PT, R0, 0x2, PT ;  /* 0x000000020000780c */ /* 0x000fc80003f05270 */
[----:B------:R-:W-:Y:S01]  /*de30*/  SEL R3, RZ, 0x1, P0 ;  /* 0x00000001ff037807 */ /* 0x000fe20000000000 */
[----:B------:R-:W-:Y:S01]  /*de40*/  UIADD3 UR16, UR16, 0x14000, URZ ;  /* 0x0001400010107890 */ /* 0x000fe2000fffe03f */
[----:B------:R-:W-:Y:S01]  /*de50*/  SEL R0, R0, RZ, P0 ;  /* 0x000000ff00007207 */ /* 0x000fe20000000000 */
[----:B------:R-:W-:Y:S01]  /*de60*/  UIADD3 UR8, UR8, 0x1a380, URZ ;  /* 0x0001a38008087890 */ /* 0x000fe2000fffe03f */
[----:B------:R-:W-:-:S06]  /*de70*/  LOP3.LUT R8, R8, R3, RZ, 0x3c, !PT ;  /* 0x0000000308087212 */ /* 0x000fcc00078e3cff */
[----:B------:R1:W-:Y:S02]  /*de80*/  UTMALDG.4D [UR16], [UR4], desc[UR6] ;  /* 0x00000610040075b4 */ /* 0x0003e40008019000 */
[----:B------:R1:W-:Y:S02]  /*de90*/  UBLKCP.S.G [UR8], [UR14], UR10 ;  /* 0x000000080e0073ba */ /* 0x0003e4000800020a */
[----:B-1----:R-:W-:Y:S01]  /*dea0*/  NOP ;  /* 0x0000000000007918 */ /* 0x002fe20000000000 */
.L_x_2519:
[----:B------:R-:W-:Y:S05]  /*deb0*/  BSYNC B0 ;  /* 0x0000000000007941 */ /* 0x000fea0003800000 */
.L_x_2518:
[----:B------:R-:W-:-:S03]  /*dec0*/  UMOV UR4, 0xffffffff ;  /* 0xffffffff00047882 */ /* 0x000fc60000000000 */
[----:B------:R-:W-:Y:S05]  /*ded0*/  BRA.DIV UR4, `(.L_x_2539) ;  /* 0x0000000604b87947 */ /* 0x000fea000b800000 */
[----:B------:R-:W-:-:S13]  /*dee0*/  ELECT P6, URZ, PT ;  /* 0x00000000003f782f */ /* 0x000fda00038c0000 */
.L_x_2559:
[----:B------:R-:W-:Y:S05]  /*def0*/  @!P6 BRA `(.L_x_2438) ;  /* 0x000000000084e947 */ /* 0x000fea0003800000 */
[----:B------:R-:W2:Y:S02]  /*df00*/  LDL.LU R2, [R1+0xc] ;  /* 0x00000c0001027983 */ /* 0x000ea40000300800 */
[----:B--2---:R-:W-:-:S04]  /*df10*/  LOP3.LUT R2, R2, 0x2, RZ, 0xfc, !PT ;  /* 0x0000000202027812 */ /* 0x004fc800078efcff */
[----:B------:R-:W-:-:S13]  /*df20*/  ISETP.NE.AND P2, PT, R2, 0x3, PT ;  /* 0x000000030200780c */ /* 0x000fda0003f45270 */
[----:B------:R-:W-:Y:S05]  /*df30*/  @!P2 BRA `(.L_x_2540) ;  /* 0x000000000004a947 */ /* 0x000fea0003800000 */
[----:B------:R-:W-:Y:S01]  /*df40*/  BPT.TRAP 0x1 ;  /* 0x000000040000795c */ /* 0x000fe20000300000 */
.L_x_2540:
        /* <DEDUP_REMOVED lines=15> */
.L_x_2560:
[----:B------:R-:W2:Y:S02]  /*e040*/  SYNCS.PHASECHK.TRANS64.TRYWAIT P0, [R3+URZ], R2 ;  /* 0x00000002030075a7 */ /* 0x000ea4000800017f */
[----:B--2---:R-:W-:Y:S05]  /*e050*/  @!P0 BRA `(.L_x_2542) ;  /* 0x00000004008c8947 */ /* 0x004fea0003800000 */
.L_x_2561:
[----:B------:R-:W-:Y:S05]  /*e060*/  @!P2 BRA `(.L_x_2543) ;  /* 0x000000000004a947 */ /* 0x000fea0003800000 */
[----:B------:R-:W-:Y:S01]  /*e070*/  BPT.TRAP 0x1 ;  /* 0x000000040000795c */ /* 0x000fe20000300000 */
.L_x_2543:
[----:B--2---:R-:W-:-:S05]  /*e080*/  IADD3 R3, R9, 0x26840, RZ ;  /* 0x0002684009037810 */ /* 0x004fca0007ffe0ff */
[----:B------:R-:W-:-:S04]  /*e090*/  IMAD R5, R0, 0x8, R3 ;  /* 0x0000000800057824 */ /* 0x000fc800078e0203 */
[----:B------:R-:W2:Y:S02]  /*e0a0*/  SYNCS.PHASECHK.TRANS64.TRYWAIT P0, [R5+URZ], R4 ;  /* 0x00000004050075a7 */ /* 0x000ea4000800017f */
[----:B--2---:R-:W-:Y:S05]  /*e0b0*/  @!P0 BRA `(.L_x_2544) ;  /* 0x0000000400888947 */ /* 0x004fea0003800000 */
.L_x_2562:
[----:B------:R-:W-:-:S07]  /*e0c0*/  LEA R3, R6, R3, 0x3 ;  /* 0x0000000306037211 */ /* 0x000fce00078e18ff */
.L_x_2545:
[----:B---3--:R3:W4:Y:S02]  /*e0d0*/  SYNCS.PHASECHK.TRANS64.TRYWAIT P0, [R3+URZ], R2 ;  /* 0x00000002030075a7 */ /* 0x008724000800017f */
[----:B----4-:R-:W-:Y:S05]  /*e0e0*/  @!P0 NANOSLEEP.SYNCS 0x989680 ;  /* 0x009896800000895d */ /* 0x010fea0003900000 */
[----:B------:R-:W4:Y:S02]  /*e0f0*/  @!P0 SYNCS.PHASECHK.TRANS64 P0, [R3+URZ], R2 ;  /* 0x00000002030085a7 */ /* 0x000f24000800007f */
[----:B----4-:R-:W-:Y:S05]  /*e100*/  @!P0 BRA `(.L_x_2545) ;  /* 0xfffffffc00f08947 */ /* 0x010fea000383ffff */
.L_x_2438:
[----:B------:R-:W-:Y:S05]  /*e110*/  BSYNC B6 ;  /* 0x0000000000067941 */ /* 0x000fea0003800000 */
.L_x_2433:
[----:B------:R-:W-:Y:S05]  /*e120*/  EXIT ;  /* 0x000000000000794d */ /* 0x000fea0003800000 */
.L_x_2444:
[----:B------:R-:W-:Y:S01]  /*e130*/  IMAD.MOV.U32 R12, RZ, RZ, RZ ;  /* 0x000000ffff0c7224 */ /* 0x000fe200078e00ff */
[----:B------:R-:W-:Y:S01]  /*e140*/  MOV R11, 0x1f ;  /* 0x0000001f000b7802 */ /* 0x000fe20000000f00 */
[----:B------:R-:W-:-:S07]  /*e150*/  IMAD.MOV.U32 R15, RZ, RZ, -0x1 ;  /* 0xffffffffff0f7424 */ /* 0x000fce00078e00ff */
[----:B------:R-:W-:Y:S05]  /*e160*/  WARPSYNC.COLLECTIVE R15, `(.L_x_2546) ;  /* 0x000000000f087348 */ /* 0x000fea0003c00000 */
[----:B------:R1:W2:Y:S02]  /*e170*/  SHFL.IDX P6, R14, R13, R12, R11 ;  /* 0x0000000c0d0e7389 */ /* 0x0002a400000c000b */
[----:B-12---:R-:W-:Y:S01]  /*e180*/  ENDCOLLECTIVE ;  /* 0x000000000000791b */ /* 0x006fe20003800000 */
.L_x_2546:
[----:B------:R-:W-:Y:S05]  /*e190*/  BRA `(.L_x_2547) ;  /* 0xffffff2c00e07947 */ /* 0x000fea000383ffff */
.L_x_2446:
[----:B----4-:R4:W1:Y:S02]  /*e1a0*/  SYNCS.PHASECHK.TRANS64.TRYWAIT P0, [R17+URZ+0x26800], R2 ;  /* 0x02680002110075a7 */ /* 0x010864000800017f */
[----:B-1----:R-:W-:Y:S05]  /*e1b0*/  @!P0 NANOSLEEP.SYNCS 0x989680 ;  /* 0x009896800000895d */ /* 0x002fea0003900000 */
[----:B------:R-:W1:Y:S02]  /*e1c0*/  @!P0 SYNCS.PHASECHK.TRANS64 P0, [R17+URZ+0x26800], R2 ;  /* 0x02680002110085a7 */ /* 0x000e64000800007f */
[----:B-1----:R-:W-:Y:S05]  /*e1d0*/  @!P0 BRA `(.L_x_2446) ;  /* 0xfffffffc00f08947 */ /* 0x002fea000383ffff */
[----:B------:R-:W-:Y:S05]  /*e1e0*/  BRA `(.L_x_2445) ;  /* 0xffffff2c00e87947 */ /* 0x000fea000383ffff */
.L_x_2451:
[----:B--2---:R2:W3:Y:S02]  /*e1f0*/  SYNCS.PHASECHK.TRANS64.TRYWAIT P1, [R8+URZ+0x26810], R21 ;  /* 0x02681015080075a7 */ /* 0x0044e4000802017f */
[----:B---3--:R-:W-:Y:S05]  /*e200*/  @!P1 NANOSLEEP.SYNCS 0x989680 ;  /* 0x009896800000995d */ /* 0x008fea0003900000 */
[----:B------:R-:W3:Y:S02]  /*e210*/  @!P1 SYNCS.PHASECHK.TRANS64 P1, [R8+URZ+0x26810], R21 ;  /* 0x02681015080095a7 */ /* 0x000ee4000802007f */
[----:B---3--:R-:W-:Y:S05]  /*e220*/  @!P1 BRA `(.L_x_2451) ;  /* 0xfffffffc00f09947 */ /* 0x008fea000383ffff */
[----:B------:R-:W-:Y:S05]  /*e230*/  BRA `(.L_x_2450) ;  /* 0xffffff3800347947 */ /* 0x000fea000383ffff */
.L_x_2455:
[----:B------:R1:W1:Y:S02]  /*e240*/  SYNCS.PHASECHK.TRANS64.TRYWAIT P1, [R8+URZ+0x26830], R21 ;  /* 0x02683015080075a7 */ /* 0x000264000802017f */
[----:B-1----:R-:W-:Y:S05]  /*e250*/  @!P1 NANOSLEEP.SYNCS 0x989680 ;  /* 0x009896800000995d */ /* 0x002fea0003900000 */
[----:B------:R-:W1:Y:S02]  /*e260*/  @!P1 SYNCS.PHASECHK.TRANS64 P1, [R8+URZ+0x26830], R21 ;  /* 0x02683015080095a7 */ /* 0x000e64000802007f */
[----:B-1----:R-:W-:Y:S05]  /*e270*/  @!P1 BRA `(.L_x_2455) ;  /* 0xfffffffc00f09947 */ /* 0x002fea000383ffff */
[----:B------:R-:W-:Y:S05]  /*e280*/  BRA `(.L_x_2454) ;  /* 0xffffff3c00307947 */ /* 0x000fea000383ffff */
.L_x_2463:
[----:B--2---:R2:W3:Y:S02]  /*e290*/  SYNCS.PHASECHK.TRANS64.TRYWAIT P1, [R6+URZ+0x26810], R15 ;  /* 0x0268100f060075a7 */ /* 0x0044e4000802017f */
[----:B---3--:R-:W-:Y:S05]  /*e2a0*/  @!P1 NANOSLEEP.SYNCS 0x989680 ;  /* 0x009896800000995d */ /* 0x008fea0003900000 */
[----:B------:R-:W3:Y:S02]  /*e2b0*/  @!P1 SYNCS.PHASECHK.TRANS64 P1, [R6+URZ+0x26810], R15 ;  /* 0x0268100f060095a7 */ /* 0x000ee4000802007f */
[----:B---3--:R-:W-:Y:S05]  /*e2c0*/  @!P1 BRA `(.L_x_2463) ;  /* 0xfffffffc00f09947 */ /* 0x008fea000383ffff */
[----:B------:R-:W-:Y:S05]  /*e2d0*/  BRA `(.L_x_2462) ;  /* 0xffffff7c003c7947 */ /* 0x000fea000383ffff */
.L_x_2467:
[----:B------:R1:W1:Y:S02]  /*e2e0*/  SYNCS.PHASECHK.TRANS64.TRYWAIT P1, [R6+URZ+0x26830], R15 ;  /* 0x0268300f060075a7 */ /* 0x000264000802017f */
[----:B-1----:R-:W-:Y:S05]  /*e2f0*/  @!P1 NANOSLEEP.SYNCS 0x989680 ;  /* 0x009896800000995d */ /* 0x002fea0003900000 */
[----:B------:R-:W1:Y:S02]  /*e300*/  @!P1 SYNCS.PHASECHK.TRANS64 P1, [R6+URZ+0x26830], R15 ;  /* 0x0268300f060095a7 */ /* 0x000e64000802007f */
[----:B-1----:R-:W-:Y:S05]  /*e310*/  @!P1 BRA `(.L_x_2467) ;  /* 0xfffffffc00f09947 */ /* 0x002fea000383ffff */
[----:B------:R-:W-:Y:S05]  /*e320*/  BRA `(.L_x_2466) ;  /* 0xffffff80002c7947 */ /* 0x000fea000383ffff */
.L_x_2520:
[----:B-1----:R1:W2:Y:S02]  /*e330*/  SYNCS.PHASECHK.TRANS64.TRYWAIT P1, [R0+URZ+0x26820], R3 ;  /* 0x02682003000075a7 */ /* 0x0022a4000802017f */
[----:B--2---:R-:W-:Y:S05]  /*e340*/  @!P1 NANOSLEEP.SYNCS 0x989680 ;  /* 0x009896800000995d */ /* 0x004fea0003900000 */
[----:B------:R-:W2:Y:S02]  /*e350*/  @!P1 SYNCS.PHASECHK.TRANS64 P1, [R0+URZ+0x26820], R3 ;  /* 0x02682003000095a7 */ /* 0x000ea4000802007f */
[----:B--2---:R-:W-:Y:S05]  /*e360*/  @!P1 BRA `(.L_x_2520) ;  /* 0xfffffffc00f09947 */ /* 0x004fea000383ffff */
[----:B------:R-:W-:Y:S05]  /*e370*/  BRA `(.L_x_2548) ;  /* 0xffffffe400387947 */ /* 0x000fea000383ffff */
.L_x_2524:
[----:B--2---:R2:W3:Y:S02]  /*e380*/  SYNCS.PHASECHK.TRANS64.TRYWAIT P1, [R0+URZ+0x26840], R17 ;  /* 0x02684011000075a7 */ /* 0x0044e4000802017f */
[----:B---3--:R-:W-:Y:S05]  /*e390*/  @!P1 NANOSLEEP.SYNCS 0x989680 ;  /* 0x009896800000995d */ /* 0x008fea0003900000 */
[----:B------:R-:W3:Y:S02]  /*e3a0*/  @!P1 SYNCS.PHASECHK.TRANS64 P1, [R0+URZ+0x26840], R17 ;  /* 0x02684011000095a7 */ /* 0x000ee4000802007f */
[----:B---3--:R-:W-:Y:S05]  /*e3b0*/  @!P1 BRA `(.L_x_2524) ;  /* 0xfffffffc00f09947 */ /* 0x008fea000383ffff */
[----:B------:R-:W-:Y:S05]  /*e3c0*/  BRA `(.L_x_2549) ;  /* 0xffffffe800787947 */ /* 0x000fea000383ffff */
.L_x_2526:
[----:B-1----:R1:W3:Y:S02]  /*e3d0*/  SYNCS.PHASECHK.TRANS64.TRYWAIT P1, [R0+URZ+0x26828], R17 ;  /* 0x02682811000075a7 */ /* 0x0022e4000802017f */
[----:B---3--:R-:W-:Y:S05]  /*e3e0*/  @!P1 NANOSLEEP.SYNCS 0x989680 ;  /* 0x009896800000995d */ /* 0x008fea0003900000 */
[----:B------:R-:W3:Y:S02]  /*e3f0*/  @!P1 SYNCS.PHASECHK.TRANS64 P1, [R0+URZ+0x26828], R17 ;  /* 0x02682811000095a7 */ /* 0x000ee4000802007f */
[----:B---3--:R-:W-:Y:S05]  /*e400*/  @!P1 BRA `(.L_x_2526) ;  /* 0xfffffffc00f09947 */ /* 0x008fea000383ffff */
[----:B------:R-:W-:Y:S05]  /*e410*/  BRA `(.L_x_2550) ;  /* 0xffffffe800f87947 */ /* 0x000fea000383ffff */
.L_x_2528:
[----:B---3--:R3:W4:Y:S02]  /*e420*/  SYNCS.PHASECHK.TRANS64.TRYWAIT P1, [R0+URZ+0x26848], R17 ;  /* 0x02684811000075a7 */ /* 0x008724000802017f */
[----:B----4-:R-:W-:Y:S05]  /*e430*/  @!P1 NANOSLEEP.SYNCS 0x989680 ;  /* 0x009896800000995d */ /* 0x010fea0003900000 */
[----:B------:R-:W4:Y:S02]  /*e440*/  @!P1 SYNCS.PHASECHK.TRANS64 P1, [R0+URZ+0x26848], R17 ;  /* 0x02684811000095a7 */ /* 0x000f24000802007f */
[----:B----4-:R-:W-:Y:S05]  /*e450*/  @!P1 BRA `(.L_x_2528) ;  /* 0xfffffffc00f09947 */ /* 0x010fea000383ffff */
[----:B------:R-:W-:Y:S05]  /*e460*/  BRA `(.L_x_2551) ;  /* 0xffffffec00807947 */ /* 0x000fea000383ffff */
.L_x_2530:
[----:B------:R-:W-:-:S07]  /*e470*/  SHF.L.U32 R4, R8, 0x1f, RZ ;  /* 0x0000001f08047819 */ /* 0x000fce00000006ff */
.L_x_2552:
[----:B----4-:R4:W1:Y:S02]  /*e480*/  SYNCS.PHASECHK.TRANS64.TRYWAIT P1, [R0+URZ+0x26820], R4 ;  /* 0x02682004000075a7 */ /* 0x010864000802017f */
[----:B-1----:R-:W-:Y:S05]  /*e490*/  @!P1 NANOSLEEP.SYNCS 0x989680 ;  /* 0x009896800000995d */ /* 0x002fea0003900000 */
[----:B------:R-:W1:Y:S02]  /*e4a0*/  @!P1 SYNCS.PHASECHK.TRANS64 P1, [R0+URZ+0x26820], R4 ;  /* 0x02682004000095a7 */ /* 0x000e64000802007f */
[----:B-1----:R-:W-:Y:S05]  /*e4b0*/  @!P1 BRA `(.L_x_2552) ;  /* 0xfffffffc00f09947 */ /* 0x002fea000383ffff */
[----:B------:R-:W-:Y:S05]  /*e4c0*/  BRA `(.L_x_2553) ;  /* 0xffffffec00e87947 */ /* 0x000fea000383ffff */
.L_x_2533:
[----:B-1----:R1:W4:Y:S02]  /*e4d0*/  SYNCS.PHASECHK.TRANS64.TRYWAIT P1, [R0+URZ+0x26840], R14 ;  /* 0x0268400e000075a7 */ /* 0x002324000802017f */
[----:B----4-:R-:W-:Y:S05]  /*e4e0*/  @!P1 NANOSLEEP.SYNCS 0x989680 ;  /* 0x009896800000995d */ /* 0x010fea0003900000 */
[----:B------:R-:W4:Y:S02]  /*e4f0*/  @!P1 SYNCS.PHASECHK.TRANS64 P1, [R0+URZ+0x26840], R14 ;  /* 0x0268400e000095a7 */ /* 0x000f24000802007f */
[----:B----4-:R-:W-:Y:S05]  /*e500*/  @!P1 BRA `(.L_x_2533) ;  /* 0xfffffffc00f09947 */ /* 0x010fea000383ffff */
[----:B------:R-:W-:Y:S05]  /*e510*/  BRA `(.L_x_2554) ;  /* 0xfffffff000807947 */ /* 0x000fea000383ffff */
.L_x_2535:
[----:B-1----:R1:W4:Y:S02]  /*e520*/  SYNCS.PHASECHK.TRANS64.TRYWAIT P1, [R0+URZ+0x26828], R14 ;  /* 0x0268280e000075a7 */ /* 0x002324000802017f */
[----:B----4-:R-:W-:Y:S05]  /*e530*/  @!P1 NANOSLEEP.SYNCS 0x989680 ;  /* 0x009896800000995d */ /* 0x010fea0003900000 */
[----:B------:R-:W4:Y:S02]  /*e540*/  @!P1 SYNCS.PHASECHK.TRANS64 P1, [R0+URZ+0x26828], R14 ;  /* 0x0268280e000095a7 */ /* 0x000f24000802007f */
[----:B----4-:R-:W-:Y:S05]  /*e550*/  @!P1 BRA `(.L_x_2535) ;  /* 0xfffffffc00f09947 */ /* 0x010fea000383ffff */
[----:B------:R-:W-:Y:S05]  /*e560*/  BRA `(.L_x_2555) ;  /* 0xfffffff000f47947 */ /* 0x000fea000383ffff */
.L_x_2537:
[----:B-1----:R1:W4:Y:S02]  /*e570*/  SYNCS.PHASECHK.TRANS64.TRYWAIT P0, [R4+URZ+0x26840], R3 ;  /* 0x02684003040075a7 */ /* 0x002324000800017f */
[----:B----4-:R-:W-:Y:S05]  /*e580*/  @!P0 NANOSLEEP.SYNCS 0x989680 ;  /* 0x009896800000895d */ /* 0x010fea0003900000 */
[----:B------:R-:W4:Y:S02]  /*e590*/  @!P0 SYNCS.PHASECHK.TRANS64 P0, [R4+URZ+0x26840], R3 ;  /* 0x02684003040085a7 */ /* 0x000f24000800007f */
[----:B----4-:R-:W-:Y:S05]  /*e5a0*/  @!P0 BRA `(.L_x_2537) ;  /* 0xfffffffc00f08947 */ /* 0x010fea000383ffff */
[----:B------:R-:W-:Y:S05]  /*e5b0*/  BRA `(.L_x_2556) ;  /* 0xfffffff400907947 */ /* 0x000fea000383ffff */
.L_x_2539:
[----:B------:R-:W-:Y:S01]  /*e5c0*/  BSSY B0, `(.L_x_2557) ;  /* 0x0000006000007945 */ /* 0x000fe20003800000 */
[----:B------:R-:W-:-:S07]  /*e5d0*/  MOV R15, 0xffffffff ;  /* 0xffffffff000f7802 */ /* 0x000fce0000000f00 */
[----:B------:R-:W-:Y:S05]  /*e5e0*/  WARPSYNC.COLLECTIVE R15, `(.L_x_2558) ;  /* 0x000000000f0c7348 */ /* 0x000fea0003c00000 */
[----:B------:R-:W-:Y:S02]  /*e5f0*/  ELECT P6, UR62, PT ;  /* 0x00000000003e782f */ /* 0x000fe400038c0000 */
[----:B------:R-:W-:Y:S01]  /*e600*/  MOV R14, UR62 ;  /* 0x0000003e000e7c02 */ /* 0x000fe20008000f00 */
[----:B------:R-:W-:Y:S10]  /*e610*/  ENDCOLLECTIVE ;  /* 0x000000000000791b */ /* 0x000ff40003800000 */
.L_x_2558:
[----:B------:R-:W-:Y:S05]  /*e620*/  BSYNC B0 ;  /* 0x0000000000007941 */ /* 0x000fea0003800000 */
.L_x_2557:
[----:B------:R-:W-:Y:S05]  /*e630*/  BRA `(.L_x_2559) ;  /* 0xfffffff8002c7947 */ /* 0x000fea000383ffff */
.L_x_2541:
[----:B-1----:R1:W2:Y:S02]  /*e640*/  SYNCS.PHASECHK.TRANS64.TRYWAIT P0, [R7+URZ], R4 ;  /* 0x00000004070075a7 */ /* 0x0022a4000800017f */
[----:B--2---:R-:W-:Y:S05]  /*e650*/  @!P0 NANOSLEEP.SYNCS 0x989680 ;  /* 0x009896800000895d */ /* 0x004fea0003900000 */
[----:B------:R-:W2:Y:S02]  /*e660*/  @!P0 SYNCS.PHASECHK.TRANS64 P0, [R7+URZ], R4 ;  /* 0x00000004070085a7 */ /* 0x000ea4000800007f */
[----:B--2---:R-:W-:Y:S05]  /*e670*/  @!P0 BRA `(.L_x_2541) ;  /* 0xfffffffc00f08947 */ /* 0x004fea000383ffff */
[----:B------:R-:W-:Y:S05]  /*e680*/  BRA `(.L_x_2560) ;  /* 0xfffffff8006c7947 */ /* 0x000fea000383ffff */
.L_x_2542:
[----:B--2---:R2:W3:Y:S02]  /*e690*/  SYNCS.PHASECHK.TRANS64.TRYWAIT P0, [R3+URZ], R2 ;  /* 0x00000002030075a7 */ /* 0x0044e4000800017f */
[----:B---3--:R-:W-:Y:S05]  /*e6a0*/  @!P0 NANOSLEEP.SYNCS 0x989680 ;  /* 0x009896800000895d */ /* 0x008fea0003900000 */
[----:B------:R-:W3:Y:S02]  /*e6b0*/  @!P0 SYNCS.PHASECHK.TRANS64 P0, [R3+URZ], R2 ;  /* 0x00000002030085a7 */ /* 0x000ee4000800007f */
[----:B---3--:R-:W-:Y:S05]  /*e6c0*/  @!P0 BRA `(.L_x_2542) ;  /* 0xfffffffc00f08947 */ /* 0x008fea000383ffff */
[----:B------:R-:W-:Y:S05]  /*e6d0*/  BRA `(.L_x_2561) ;  /* 0xfffffff800607947 */ /* 0x000fea000383ffff */
.L_x_2544:
[----:B--2---:R2:W3:Y:S02]  /*e6e0*/  SYNCS.PHASECHK.TRANS64.TRYWAIT P0, [R5+URZ], R4 ;  /* 0x00000004050075a7 */ /* 0x0044e4000800017f */
[----:B---3--:R-:W-:Y:S05]  /*e6f0*/  @!P0 NANOSLEEP.SYNCS 0x989680 ;  /* 0x009896800000895d */ /* 0x008fea0003900000 */
[----:B------:R-:W3:Y:S02]  /*e700*/  @!P0 SYNCS.PHASECHK.TRANS64 P0, [R5+URZ], R4 ;  /* 0x00000004050085a7 */ /* 0x000ee4000800007f */
[----:B---3--:R-:W-:Y:S05]  /*e710*/  @!P0 BRA `(.L_x_2544) ;  /* 0xfffffffc00f08947 */ /* 0x008fea000383ffff */
[----:B------:R-:W-:Y:S05]  /*e720*/  BRA `(.L_x_2562) ;  /* 0xfffffff800647947 */ /* 0x000fea000383ffff */
.L_x_2563:
        /* <DEDUP_REMOVED lines=13> */
.L_x_3737:


//--------------------- .text._ZN7cutlass13device_kernelIN5flash11enable_sm90INS1_16FlashAttnBwdSm90INS1_25CollectiveMainloopBwdSm90ILi2ELi2ELi2EN4cute5tupleIJNS5_1CILi1EEES8_S8_EEENS6_IJNS7_ILi96EEENS7_ILi128EEENS7_ILi64EEEEEENS_6half_tEfNS_4arch4Sm90ELb1ELb0ELb1ELb0ELb1ELb1ELb0ELb1ELi2ELi1ELi2ELi2ELb0EEENS1_21CollectiveEpilogueBwdISD_SE_SG_Li256ELb0ELb0ELi1EEENS1_25SingleTileBwdLPTSchedulerILb0ELi128ELb1EEEEEEEEEvNT_6ParamsE --------------------------
	.section	.text._ZN7cutlass13device_kernelIN5flash11enable_sm90INS1_16FlashAttnBwdSm90INS1_25CollectiveMainloopBwdSm90ILi2ELi2ELi2EN4cute5tupleIJNS5_1CILi1EEES8_S8_EEENS6_IJNS7_ILi96EEENS7_ILi128EEENS7_ILi64EEEEEENS_6half_tEfNS_4arch4Sm90ELb1ELb0ELb1ELb0ELb1ELb1ELb0ELb1ELi2ELi1ELi2ELi2ELb0EEENS1_21CollectiveEpilogueBwdISD_SE_SG_Li256ELb0ELb0ELi1EEENS1_25SingleTileBwdLPTSchedulerILb0ELi128ELb1EEEEEEEEEvNT_6ParamsE,"ax",@progbits
	.align	128
.text._ZN7cutlass13device_kernelIN5flash11enable_sm90INS1_16FlashAttnBwdSm90INS1_25CollectiveMainloopBwdSm90ILi2ELi2ELi2EN4cute5tupleIJNS5_1CILi1EEES8_S8_EEENS6_IJNS7_ILi96EEENS7_ILi128EEENS7_ILi64EEEEEENS_6half_tEfNS_4arch4Sm90ELb1ELb0ELb1ELb0ELb1ELb1ELb0ELb1ELi2ELi1ELi2ELi2ELb0EEENS1_21CollectiveEpilogueBwdISD_SE_SG_Li256ELb0ELb0ELi1EEENS1_25SingleTileBwdLPTSchedulerILb0ELi128ELb1EEEEEEEEEvNT_6ParamsE:
        .type           _ZN7cutlass13device_kernelIN5flash11enable_sm90INS1_16FlashAttnBwdSm90INS1_25CollectiveMainloopBwdSm90ILi2ELi2ELi2EN4cute5tupleIJNS5_1CILi1EEES8_S8_EEENS6_IJNS7_ILi96EEENS7_ILi128EEENS7_ILi64EEEEEENS_6half_tEfNS_4arch4Sm90ELb1ELb0ELb1ELb0ELb1ELb1ELb0ELb1ELi2ELi1ELi2ELi2ELb0EEENS1_21CollectiveEpilogueBwdISD_SE_SG_Li256ELb0ELb0ELi1EEENS1_25SingleTileBwdLPTSchedulerILb0ELi128ELb1EEEEEEEEEvNT_6ParamsE,@function
        .size           _ZN7cutlass13device_kernelIN5flash11enable_sm90INS1_16FlashAttnBwdSm90INS1_25CollectiveMainloopBwdSm90ILi2ELi2ELi2EN4cute5tupleIJNS5_1CILi1EEES8_S8_EEENS6_IJNS7_ILi96EEENS7_ILi128EEENS7_ILi64EEEEEENS_6half_tEfNS_4arch4Sm90ELb1ELb0ELb1ELb0ELb1ELb1ELb0ELb1ELi2ELi1ELi2ELi2ELb0EEENS1_21CollectiveEpilogueBwdISD_SE_SG_Li256ELb0ELb0ELi1EEENS1_25SingleTileBwdLPTSchedulerILb0ELi128ELb1EEEEEEEEEvNT_6ParamsE,(.L_x_3738 - _ZN7cutlass13device_kernelIN5flash11enable_sm90INS1_16FlashAttnBwdSm90INS1_25CollectiveMainloopBwdSm90ILi2ELi2ELi2EN4cute5tupleIJNS5_1CILi1EEES8_S8_EEENS6_IJNS7_ILi96EEENS7_ILi128EEENS7_ILi64EEEEEENS_6half_tEfNS_4arch4Sm90ELb1ELb0ELb1ELb0ELb1ELb1ELb0ELb1ELi2ELi1ELi2ELi2ELb0EEENS1_21CollectiveEpilogueBwdISD_SE_SG_Li256ELb0ELb0ELi1EEENS1_25SingleTileBwdLPTSchedulerILb0ELi128ELb1EEEEEEEEEvNT_6ParamsE)
        .other          _ZN7cutlass13device_kernelIN5flash11enable_sm90INS1_16FlashAttnBwdSm90INS1_25CollectiveMainloopBwdSm90ILi2ELi2ELi2EN4cute5tupleIJNS5_1CILi1EEES8_S8_EEENS6_IJNS7_ILi96EEENS7_ILi128EEENS7_ILi64EEEEEENS_6half_tEfNS_4arch4Sm90ELb1ELb0ELb1ELb0ELb1ELb1ELb0ELb1ELi2ELi1ELi2ELi2ELb0EEENS1_21CollectiveEpilogueBwdISD_SE_SG_Li256ELb0ELb0ELi1EEENS1_25SingleTileBwdLPTSchedulerILb0ELi128ELb1EEEEEEEEEvNT_6ParamsE,@"STO_CUDA_ENTRY STV_DEFAULT"
_ZN7cutlass13device_kernelIN5flash11enable_sm90INS1_16FlashAttnBwdSm90INS1_25CollectiveMainloopBwdSm90ILi2ELi2ELi2EN4cute5tupleIJNS5_1CILi1EEES8_S8_EEENS6_IJNS7_ILi96EEENS7_ILi128EEENS7_ILi64EEEEEENS_6half_tEfNS_4arch4Sm90ELb1ELb0ELb1ELb0ELb1ELb1ELb0ELb1ELi2ELi1ELi2ELi2ELb0EEENS1_21CollectiveEpilogueBwdISD_SE_SG_Li256ELb0ELb0ELi1EEENS1_25SingleTileBwdLPTSchedulerILb0ELi128ELb1EEEEEEEEEvNT_6ParamsE:
        /* <DEDUP_REMOVED lines=29> */
.L_x_2565:
[----:B------:R-:W-:Y:S05]  /*01d0*/  BSYNC B0 ;  /* 0x0000000000007941 */ /* 0x000fea0003800000 */
.L_x_2564:
        /* <DEDUP_REMOVED lines=34> */
.L_x_2566:
        /* <DEDUP_REMOVED lines=22> */
.L_x_2567:
[----:B---3--:R-:W-:Y:S01]  /*0560*/  ISETP.NE.AND P0, PT, R2, RZ, PT ;  /* 0x000000ff0200720c */ /* 0x008fe20003f05270 */
[----:B------:R-:W-:Y:S01]  /*0570*/  IMAD.MOV.U32 R2, RZ, RZ, 0x1 ;  /* 0x00000001ff027424 */ /* 0x000fe200078e00ff */
[----:B------:R-:W-:Y:S01]  /*0580*/  NOP ;  /* 0x0000000000007918 */ /* 0x000fe20000000000 */
[----:B------:R-:W-:Y:S01]  /*0590*/  ULDC.64 UR36, c[0x0][0x208] ;  /* 0x0000820000247ab9 */ /* 0x000fe20000000a00 */
[----:B------:R-:W-:Y:S02]  /*05a0*/  BSSY B6, `(.L_x_2568) ;  /* 0x0000e4e000067945 */ /* 0x000fe40003800000 */
[----:B------:R-:W-:-:S05]  /*05b0*/  SEL R2, R2, 0x2, !P0 ;  /* 0x0000000202027807 */ /* 0x000fca0004000000 */
[----:B------:R3:W-:Y:S01]  /*05c0*/  STL [R1+0xc], R2 ;  /* 0x00000c0201007387 */ /* 0x0007e20000100800 */
[----:B-12-4-:R-:W-:Y:S06]  /*05d0*/  BAR.SYNC.DEFER_BLOCKING 0x0 ;  /* 0x0000000000007b1d */ /* 0x016fec0000010000 */
[----:B------:R-:W-:Y:S05]  /*05e0*/  @!P0 BRA `(.L_x_2569) ;  /* 0x000000ac00388947 */ /* 0x000fea0003800000 */
.L_x_2570:
        /* <DEDUP_REMOVED lines=32> */
.L_x_2571:
[----:B------:R-:W-:Y:S01]  /*07f0*/  ULDC UR7, c[0x0][0xb44] ;  /* 0x0002d10000077ab9 */ /* 0x000fe20000000800 */
[----:B------:R-:W-:Y:S01]  /*0800*/  UMOV UR38, UR10 ;  /* 0x0000000a00267c82 */ /* 0x000fe20008000000 */
[----:B------:R-:W-:-:S11]  /*0810*/  UISETP.NE.AND UP0, UPT, UR7, 0x1, UPT ;  /* 0x000000010700788c */ /* 0x000fd6000bf05270 */
[----:B------:R-:W-:Y:S02]  /*0820*/  @UP0 ULDC.64 UR8, c[0x0][0xb48] ;  /* 0x0002d20000080ab9 */ /* 0x000fe40000000a00 */
[----:B------:R-:W-:-:S04]  /*0830*/  UIMAD.WIDE.U32 UR4, UR10, UR8, URZ ;  /* 0x000000080a0472a5 */ /* 0x000fc8000f8e003f */
[----:B------:R-:W-:-:S04]  /*0840*/  @UP0 USHF.R.U32.HI UR38, URZ, UR9, UR5 ;  /* 0x000000093f260299 */ /* 0x000fc80008011605 */
[----:B------:R-:W-:-:S12]  /*0850*/  UIMAD UR4, UR38, UR7, URZ ;  /* 0x00000007260472a4 */ /* 0x000fd8000f8e023f */
.L_x_2572:
        /* <DEDUP_REMOVED lines=8> */
[----:B------:R-:W-:Y:S01]  /*08e0*/  UMOV UR44, UR7 ;  /* 0x00000007002c7c82 */ /* 0x000fe20008000000 */
[----:B------:R-:W-:Y:S02]  /*08f0*/  ULOP3.LUT UR4, URZ, UR38, URZ, 0x33, !UPT ;  /* 0x000000263f047292 */ /* 0x000fe4000f8e333f */
[----:B------:R-:W-:-:S03]  /*0900*/  @UP0 USHF.R.U32.HI UR44, URZ, UR6, UR5 ;  /* 0x000000063f2c0299 */ /* 0x000fc60008011605 */
[----:B------:R-:W-:Y:S01]  /*0910*/  ULDC UR6, c[0x0][0xb2c] ;  /* 0x0002cb0000067ab9 */ /* 0x000fe20000000800 */
[----:B------:R-:W-:Y:S02]  /*0920*/  UIADD3 UR5, -UR44, URZ, URZ ;  /* 0x0000003f2c057290 */ /* 0x000fe4000fffe13f */
[----:B------:R-:W-:Y:S01]  /*0930*/  ISETP.LE.AND P0, PT, RZ, UR44, PT ;  /* 0x0000002cff007c0c */ /* 0x000fe2000bf03270 */
[----:B------:R-:W-:Y:S02]  /*0940*/  UIADD3 UR4, UR4, UR6, URZ ;  /* 0x0000000604047290 */ /* 0x000fe4000fffe03f */
[----:B------:R-:W-:-:S10]  /*0950*/  UIMAD UR43, UR43, UR5, UR7 ;  /* 0x000000052b2b72a4 */ /* 0x000fd4000f8e0207 */
[----:B------:R-:W-:Y:S05]  /*0960*/  @!P0 BRA `(.L_x_2573) ;  /* 0x000000e000448947 */ /* 0x000fea0003800000 */
[----:B------:R-:W1:Y:S01]  /*0970*/  LDC R0, c[0x0][0x280] ;  /* 0x0000a000ff007b82 */ /* 0x000e620000000800 */
[----:B------:R-:W-:Y:S01]  /*0980*/  USHF.L.U32 UR42, UR4, 0x7, URZ ;  /* 0x00000007042a7899 */ /* 0x000fe2000800063f */
[----:B------:R-:W-:Y:S02]  /*0990*/  PLOP3.LUT P0, PT, PT, PT, PT, 0x80, 0x0 ;  /* 0x000000000000781c */ /* 0x000fe40003f0f070 */
[----:B------:R-:W-:Y:S01]  /*09a0*/  CS2R R150, SRZ ;  /* 0x0000000000967805 */ /* 0x000fe2000001ff00 */
[----:B------:R-:W-:Y:S01]  /*09b0*/  ULDC UR4, c[0x0][0x74c] ;  /* 0x0001d30000047ab9 */ /* 0x000fe20000000800 */
[----:B------:R-:W-:Y:S02]  /*09c0*/  CS2R R148, SRZ ;  /* 0x0000000000947805 */ /* 0x000fe4000001ff00 */
[----:B------:R-:W-:Y:S02]  /*09d0*/  CS2R R146, SRZ ;  /* 0x0000000000927805 */ /* 0x000fe4000001ff00 */
[----:B------:R-:W-:Y:S01]  /*09e0*/  CS2R R144, SRZ ;  /* 0x0000000000907805 */ /* 0x000fe2000001ff00 */
[----:B------:R-:W1:Y:S01]  /*09f0*/  LDC R3, c[0x0][0x290] ;  /* 0x0000a400ff037b82 */ /* 0x000e620000000800 */
        /* <DEDUP_REMOVED lines=23> */
[----:B-1----:R-:W-:Y:S01]  /*0b70*/  IADD3 R2, -R3, UR42, R0 ;  /* 0x0000002a03027c10 */ /* 0x002fe2000fffe100 */
[----:B------:R-:W-:Y:S01]  /*0b80*/  VIADD R0, R0, 0x5f ;  /* 0x0000005f00007836 */ /* 0x000fe20000000000 */
[----:B------:R-:W-:-:S02]  /*0b90*/  CS2R R160, SRZ ;  /* 0x0000000000a07805 */ /* 0x000fc4000001ff00 */
[----:B------:R-:W-:Y:S02]  /*0ba0*/  CS2R R158, SRZ ;  /* 0x00000000009e7805 */ /* 0x000fe4000001ff00 */
[----:B------:R-:W-:Y:S01]  /*0bb0*/  CS2R R156, SRZ ;  /* 0x00000000009c7805 */ /* 0x000fe2000001ff00 */
[----:B------:R-:W-:Y:S01]  /*0bc0*/  VIADD R2, R2, -UR4 ;  /* 0x8000000402027c36 */ /* 0x000fe20008000000 */
[----:B------:R-:W-:Y:S01]  /*0bd0*/  CS2R R154, SRZ ;  /* 0x00000000009a7805 */ /* 0x000fe2000001ff00 */
[----:B------:R-:W-:Y:S01]  /*0be0*/  IMAD.HI R0, R0, 0x2aaaaaab, RZ ;  /* 0x2aaaaaab00007827 */ /* 0x000fe200078e02ff */
[----:B------:R-:W-:-:S03]  /*0bf0*/  CS2R R152, SRZ ;  /* 0x0000000000987805 */ /* 0x000fc6000001ff00 */
[----:B------:R-:W-:Y:S01]  /*0c00*/  IMAD.HI R2, R2, 0x2aaaaaab, RZ ;  /* 0x2aaaaaab02027827 */ /* 0x000fe200078e02ff */
[----:B------:R-:W-:-:S04]  /*0c10*/  SHF.R.U32.HI R3, RZ, 0x1f, R0 ;  /* 0x0000001fff037819 */ /* 0x000fc80000011600 */
[----:B------:R-:W-:Y:S02]  /*0c20*/  SHF.R.U32.HI R5, RZ, 0x1f, R2 ;  /* 0x0000001fff057819 */ /* 0x000fe40000011602 */
[----:B------:R-:W-:Y:S02]  /*0c30*/  LEA.HI.SX32 R4, R0, R3, 0x1c ;  /* 0x0000000300047211 */ /* 0x000fe400078fe2ff */
[----:B------:R-:W-:-:S03]  /*0c40*/  LEA.HI.SX32 R5, R2, R5, 0x1c ;  /* 0x0000000502057211 */ /* 0x000fc600078fe2ff */
[----:B------:R1:W-:Y:S01]  /*0c50*/  STL [R1+0x2c], R4 ;  /* 0x00002c0401007387 */ /* 0x0003e20000100800 */
[----:B------:R-:W-:-:S04]  /*0c60*/  VIMNMX R16, RZ, R5, !PT ;  /* 0x00000005ff107248 */ /* 0x000fc80007fe0100 */
[----:B------:R-:W-:-:S13]  /*0c70*/  ISETP.GT.AND P1, PT, R4, R16, PT ;  /* 0x000000100400720c */ /* 0x000fda0003f24270 */
[----:B-1----:R-:W-:Y:S05]  /*0c80*/  @!P1 BRA `(.L_x_2574) ;  /* 0x0000009000009947 */ /* 0x002fea0003800000 */
[----:B------:R-:W1:Y:S01]  /*0c90*/  S2R R4, SR_TID.X ;  /* 0x0000000000047919 */ /* 0x000e620000002100 */
[----:B------:R-:W-:-:S04]  /*0ca0*/  MOV R0, RZ ;  /* 0x000000ff00007202 */ /* 0x000fc80000000f00 */
[----:B------:R-:W-:Y:S02]  /*0cb0*/  LOP3.LUT P0, RZ, R0, 0x3ff, RZ, 0xc0, !PT ;  /* 0x000003ff00ff7812 */ /* 0x000fe4000780c0ff */
[----:B-1----:R-:W-:-:S11]  /*0cc0*/  IADD3 R18, R4, -0x80, RZ ;  /* 0xffffff8004127810 */ /* 0x002fd60007ffe0ff */
        /* <DEDUP_REMOVED lines=17> */
.L_x_2576:
        /* <DEDUP_REMOVED lines=15> */
.L_x_2575:
        /* <DEDUP_REMOVED lines=22> */
.L_x_2578:
[----:B------:R-:W1:Y:S01]  /*1030*/  LDC.64 R2, c[0x4][R2] ;  /* 0x0100000002027b82 */ /* 0x000e620000000a00 */
[----:B------:R-:W-:Y:S01]  /*1040*/  ULDC.64 UR4, c[0x4][0x90] ;  /* 0x0100240000047ab9 */ /* 0x000fe20000000a00 */
[----:B------:R-:W-:Y:S01]  /*1050*/  ULDC.64 UR6, c[0x4][0x10] ;  /* 0x0100040000067ab9 */ /* 0x000fe20000000a00 */
[----:B------:R-:W-:Y:S01]  /*1060*/  IMAD.U32 R4, RZ, RZ, UR4 ;  /* 0x00000004ff047e24 */ /* 0x000fe2000f8e00ff */
[----:B------:R-:W-:Y:S01]  /*1070*/  MOV R5, UR5 ;  /* 0x0000000500057c02 */ /* 0x000fe20008000f00 */
[----:B------:R-:W-:Y:S01]  /*1080*/  ULDC.64 UR4, c[0x4][0x98] ;  /* 0x0100260000047ab9 */ /* 0x000fe20000000a00 */
[----:B------:R-:W-:Y:S01]  /*1090*/  MOV R10, UR6 ;  /* 0x00000006000a7c02 */ /* 0x000fe20008000f00 */
[----:B------:R-:W-:Y:S01]  /*10a0*/  IMAD.U32 R6, RZ, RZ, UR4 ;  /* 0x00000004ff067e24 */ /* 0x000fe2000f8e00ff */
[----:B------:R-:W-:Y:S01]  /*10b0*/  MOV R12, 0x1 ;  /* 0x00000001000c7802 */ /* 0x000fe20000000f00 */
[----:B------:R-:W-:Y:S02]  /*10c0*/  IMAD.U32 R7, RZ, RZ, UR5 ;  /* 0x00000005ff077e24 */ /* 0x000fe4000f8e00ff */
[----:B------:R-:W-:-:S02]  /*10d0*/  IMAD.U32 R11, RZ, RZ, UR7 ;  /* 0x00000007ff0b7e24 */ /* 0x000fc4000f8e00ff */
[----:B------:R-:W-:Y:S02]  /*10e0*/  IMAD.MOV.U32 R8, RZ, RZ, 0x70 ;  /* 0x00000070ff087424 */ /* 0x000fe400078e00ff */
[----:B------:R-:W-:-:S07]  /*10f0*/  IMAD.MOV.U32 R13, RZ, RZ, RZ ;  /* 0x000000ffff0d7224 */ /* 0x000fce00078e00ff */
[----:B------:R-:W-:-:S07]  /*1100*/  LEPC R20, `(.L_x_2577) ;  /* 0x000000001014794e */ /* 0x000fce0000000000 */
[----:B-1----:R-:W-:Y:S05]  /*1110*/  CALL.ABS.NOINC R2 ;  /* 0x0000000002007343 */ /* 0x002fea0003c00000 */
.L_x_2577:
[----:B------:R-:W-:Y:S01]  /*1120*/  SHF.R.S32.HI R7, RZ, 0x1f, R18 ;  /* 0x0000001fff077819 */ /* 0x000fe20000011412 */
[----:B------:R-:W-:-:S03]  /*1130*/  UMOV UR4, 0xffffffff ;  /* 0xffffffff00047882 */ /* 0x000fc60000000000 */
[----:B------:R-:W-:-:S04]  /*1140*/  LEA.HI R0, R7, R18, RZ, 0x7 ;  /* 0x0000001207007211 */ /* 0x000fc800078f38ff */
[----:B------:R-:W-:Y:S01]  /*1150*/  SHF.R.S32.HI R13, RZ, 0x7, R0 ;  /* 0x00000007ff0d7819 */ /* 0x000fe20000011400 */
[----:B------:R-:W-:Y:S06]  /*1160*/  BRA.DIV UR4, `(.L_x_2579) ;  /* 0x000000da044c7947 */ /* 0x000fec000b800000 */
[----:B------:R1:W2:Y:S02]  /*1170*/  SHFL.IDX PT, R14, R13, RZ, 0x1f ;  /* 0x00001fff0d0e7589 */ /* 0x0002a400000e0000 */
.L_x_2700:
[----:B------:R-:W-:Y:S01]  /*1180*/  SHF.L.U32 R2, RZ, 0x1f, RZ ;  /* 0x0000001fff027819 */ /* 0x000fe200000006ff */
[----:B------:R-:W3:Y:S01]  /*1190*/  LDC R10, c[0x0][0x280] ;  /* 0x0000a000ff0a7b82 */ /* 0x000ee20000000800 */
[----:B------:R-:W-:Y:S01]  /*11a0*/  IMAD.SHL.U32 R3, R18, 0x40, RZ ;  /* 0x0000004012037824 */ /* 0x000fe200078e00ff */
[CC--:B------:R-:W-:Y:S02]  /*11b0*/  LEA.HI R8, R7.reuse, R18.reuse, RZ, 0x5 ;  /* 0x0000001207087211 */ /* 0x0c0fe400078f28ff */
[----:B------:R-:W-:Y:S01]  /*11c0*/  LEA.HI R5, R7, R18, RZ, 0x4 ;  /* 0x0000001207057211 */ /* 0x000fe200078f20ff */
[----:B------:R-:W4:Y:S03]  /*11d0*/  SYNCS.PHASECHK.TRANS64.TRYWAIT P0, [R17+URZ+0x26800], R2 ;  /* 0x02680002110075a7 */ /* 0x000f26000800017f */
[----:B------:R-:W1:Y:S01]  /*11e0*/  LDC R11, c[0x0][0x290] ;  /* 0x0000a400ff0b7b82 */ /* 0x000e620000000800 */
[----:B----4-:R-:W-:Y:S05]  /*11f0*/  @P0 BRA `(.L_x_2580) ;  /* 0x0000000000080947 */ /* 0x010fea0003800000 */
[----:B------:R-:W4:Y:S02]  /*1200*/  SYNCS.PHASECHK.TRANS64.TRYWAIT P0, [R17+URZ+0x26800], R2 ;  /* 0x02680002110075a7 */ /* 0x000f24000800017f */
[----:B----4-:R-:W-:Y:S05]  /*1210*/  @!P0 BRA `(.L_x_2581) ;  /* 0x000000d8003c8947 */ /* 0x010fea0003800000 */
.L_x_2580:
[----:B----4-:R-:W-:Y:S01]  /*1220*/  SHF.R.S32.HI R2, RZ, 0x5, R8 ;  /* 0x00000005ff027819 */ /* 0x010fe20000011408 */
[----:B------:R-:W-:Y:S01]  /*1230*/  ULDC UR4, c[0x0][0x74c] ;  /* 0x0001d30000047ab9 */ /* 0x000fe20000000800 */
[----:B------:R-:W-:Y:S02]  /*1240*/  SHF.R.S32.HI R6, RZ, 0x4, R5 ;  /* 0x00000004ff067819 */ /* 0x000fe40000011405 */
[----:B------:R-:W-:Y:S01]  /*1250*/  LOP3.LUT R3, R3, 0x1c0, RZ, 0xc0, !PT ;  /* 0x000001c003037812 */ /* 0x000fe200078ec0ff */
[----:B------:R-:W-:Y:S01]  /*1260*/  IMAD.SHL.U32 R4, R2, 0x10, RZ ;  /* 0x0000001002047824 */ /* 0x000fe200078e00ff */
[----:B------:R-:W-:Y:S02]  /*1270*/  LEA.HI R9, R5, R6, RZ, 0x1 ;  /* 0x0000000605097211 */ /* 0x000fe400078f08ff */
[----:B------:R-:W-:Y:S02]  /*1280*/  LEA.HI R2, R7, R18, RZ, 0x3 ;  /* 0x0000001207027211 */ /* 0x000fe400078f18ff */
[----:B------:R-:W-:-:S02]  /*1290*/  LOP3.LUT R5, R3, 0x30, R4, 0xf8, !PT ;  /* 0x0000003003057812 */ /* 0x000fc400078ef804 */
[----:B------:R-:W-:Y:S02]  /*12a0*/  LOP3.LUT R9, R9, 0x7ffffe, RZ, 0xc0, !PT ;  /* 0x007ffffe09097812 */ /* 0x000fe400078ec0ff */
[----:B------:R-:W-:Y:S02]  /*12b0*/  LOP3.LUT R4, R5, 0x8, R2, 0xf8, !PT ;  /* 0x0000000805047812 */ /* 0x000fe400078ef802 */
[----:B--2---:R-:W-:Y:S02]  /*12c0*/  LEA.HI R2, R14, R14, RZ, 0x1 ;  /* 0x0000000e0e027211 */ /* 0x004fe400078f08ff */
[----:B------:R-:W-:Y:S02]  /*12d0*/  IADD3 R6, R6, -R9, RZ ;  /* 0x8000000906067210 */ /* 0x000fe40007ffe0ff */
[----:B------:R-:W-:Y:S02]  /*12e0*/  LOP3.LUT R5, R2, 0xfffffffe, RZ, 0xc0, !PT ;  /* 0xfffffffe02057812 */ /* 0x000fe400078ec0ff */
[----:B------:R-:W-:Y:S01]  /*12f0*/  SHF.R.U32.HI R3, RZ, 0x3, R3 ;  /* 0x00000003ff037819 */ /* 0x000fe20000011603 */
[----:B------:R-:W-:Y:S01]  /*1300*/  IMAD R6, R13, 0xc, R6 ;  /* 0x0000000c0d067824 */ /* 0x000fe200078e0206 */
[----:B---3--:R-:W-:Y:S01]  /*1310*/  IADD3 R10, R10, 0x7f, RZ ;  /* 0x0000007f0a0a7810 */ /* 0x008fe20007ffe0ff */
[----:B------:R-:W-:Y:S01]  /*1320*/  IMAD.IADD R5, R14, 0x1, -R5 ;  /* 0x000000010e057824 */ /* 0x000fe200078e0a05 */
[----:B------:R-:W-:Y:S01]  /*1330*/  LOP3.LUT R3, R4, R3, RZ, 0x3c, !PT ;  /* 0x0000000304037212 */ /* 0x000fe200078e3cff */
[----:B------:R-:W2:Y:S01]  /*1340*/  LDL R14, [R1+0x2c] ;  /* 0x00002c00010e7983 */ /* 0x000ea20000100800 */
[----:B-1----:R-:W-:-:S03]  /*1350*/  IADD3 R10, -R11, UR42, R10 ;  /* 0x0000002a0b0a7c10 */ /* 0x002fc6000fffe10a */
[----:B------:R-:W-:Y:S01]  /*1360*/  IMAD.U32 R2, R6, 0x200, R3 ;  /* 0x0000020006027824 */ /* 0x000fe200078e0003 */
[----:B------:R-:W-:Y:S01]  /*1370*/  LOP3.LUT R3, R0, 0xffffff80, RZ, 0xc0, !PT ;  /* 0xffffff8000037812 */ /* 0x000fe200078ec0ff */
[----:B------:R-:W-:-:S04]  /*1380*/  VIADD R10, R10, -UR4 ;  /* 0x800000040a0a7c36 */ /* 0x000fc80008000000 */
[----:B------:R-:W-:-:S04]  /*1390*/  IMAD.HI R10, R10, 0x2aaaaaab, RZ ;  /* 0x2aaaaaab0a0a7827 */ /* 0x000fc800078e02ff */
[----:B------:R-:W-:Y:S01]  /*13a0*/  IMAD.IADD R6, R18, 0x1, -R3 ;  /* 0x0000000112067824 */ /* 0x000fe200078e0a03 */
[----:B------:R-:W-:-:S04]  /*13b0*/  SHF.R.U32.HI R9, RZ, 0x1f, R10 ;  /* 0x0000001fff097819 */ /* 0x000fc8000001160a */
[--C-:B------:R-:W-:Y:S02]  /*13c0*/  SHF.R.S32.HI R12, RZ, 0x1f, R6.reuse ;  /* 0x0000001fff0c7819 */ /* 0x100fe40000011406 */
[----:B------:R-:W-:Y:S02]  /*13d0*/  LEA.HI.SX32 R9, R10, R9, 0x1c ;  /* 0x000000090a097211 */ /* 0x000fe400078fe2ff */
[----:B------:R-:W-:Y:S01]  /*13e0*/  LEA.HI R10, R12, R6, RZ, 0x2 ;  /* 0x000000060c0a7211 */ /* 0x000fe200078f10ff */
[----:B------:R1:W-:Y:S04]  /*13f0*/  STL [R1+0x18], R2 ;  /* 0x0000180201007387 */ /* 0x0003e80000100800 */
[----:B------:R3:W-:Y:S04]  /*1400*/  STL [R1+0x1c], R12 ;  /* 0x00001c0c01007387 */ /* 0x0007e80000100800 */
[----:B------:R3:W-:Y:S01]  /*1410*/  STL [R1+0x10], R10 ;  /* 0x0000100a01007387 */ /* 0x0007e20000100800 */
[----:B-1----:R-:W-:Y:S01]  /*1420*/  IMAD R2, R13, 0x300, R6 ;  /* 0x000003000d027824 */ /* 0x002fe200078e0206 */
[----:B------:R-:W-:-:S04]  /*1430*/  LOP3.LUT R3, R10, 0xfffffffc, RZ, 0xc0, !PT ;  /* 0xfffffffc0a037812 */ /* 0x000fc800078ec0ff */
[----:B------:R-:W-:Y:S01]  /*1440*/  SHF.L.U32 R2, R2, 0x2, RZ ;  /* 0x0000000202027819 */ /* 0x000fe200000006ff */
[----:B------:R-:W-:Y:S01]  /*1450*/  IMAD.MOV.U32 R4, RZ, RZ, RZ ;  /* 0x000000ffff047224 */ /* 0x000fe200078e00ff */
        /* <DEDUP_REMOVED lines=33> */
[----:B------:R-:W-:Y:S02]  /*1670*/  IMAD R2, R2, 0x4, R17 ;  /* 0x0000000402027824 */ /* 0x000fe400078e0211 */
[----:B------:R-:W-:Y:S01]  /*1680*/  IMAD.IADD R3, R6, 0x1, -R3 ;  /* 0x0000000106037824 */ /* 0x000fe200078e0a03 */
[----:B--2---:R-:W-:-:S04]  /*1690*/  VIADDMNMX R237, R9, 0x1, R14, PT ;  /* 0x0000000109ed7846 */ /* 0x004fc8000380010e */
[----:B------:R-:W-:-:S13]  /*16a0*/  ISETP.GE.AND P0, PT, R16, R237, PT ;  /* 0x000000ed1000720c */ /* 0x000fda0003f06270 */
[----:B---3--:R-:W-:Y:S05]  /*16b0*/  @P0 BRA `(.L_x_2582) ;  /* 0x0000004000740947 */ /* 0x008fea0003800000 */
[----:B------:R-:W-:Y:S01]  /*16c0*/  LOP3.LUT R9, R8, 0xffffffe0, RZ, 0xc0, !PT ;  /* 0xffffffe008097812 */ /* 0x000fe200078ec0ff */
[----:B------:R-:W-:Y:S01]  /*16d0*/  VIADD R11, R11, -UR42 ;  /* 0x8000002a0b0b7c36 */ /* 0x000fe20008000000 */
[----:B------:R-:W-:Y:S01]  /*16e0*/  LEA.HI R6, R12, R6, RZ, 0x5 ;  /* 0x000000060c067211 */ /* 0x000fe200078f28ff */
[----:B------:R-:W-:Y:S01]  /*16f0*/  IMAD.MOV.U32 R151, RZ, RZ, RZ ;  /* 0x000000ffff977224 */ /* 0x000fe200078e00ff */
[----:B------:R-:W-:Y:S02]  /*1700*/  IADD3 R9, R18, -R9, RZ ;  /* 0x8000000912097210 */ /* 0x000fe40007ffe0ff */
[----:B------:R-:W-:Y:S02]  /*1710*/  LEA.HI R4, R13, R13, RZ, 0x1 ;  /* 0x0000000d0d047211 */ /* 0x000fe400078f08ff */
        /* <DEDUP_REMOVED lines=12> */
[----:B------:R-:W-:Y:S02]  /*17e0*/  LOP3.LUT R13, R6, 0xfffffffc, RZ, 0xc0, !PT ;  /* 0xfffffffc060d7812 */ /* 0x000fe400078ec0ff */
        /* <DEDUP_REMOVED lines=38> */
.L_x_2593:
[----:B-1-3--:R-:W2:Y:S01]  /*1a50*/  LDL R8, [R1+0xc] ;  /* 0x00000c0001087983 */ /* 0x00aea20000100800 */
[----:B------:R-:W-:Y:S05]  /*1a60*/  YIELD ;  /* 0x0000000000007946 */ /* 0x000fea0003800000 */
[----:B--2---:R-:W-:-:S04]  /*1a70*/  LOP3.LUT R8, R8, 0x1, RZ, 0xfc, !PT ;  /* 0x0000000108087812 */ /* 0x004fc800078efcff */
[----:B------:R-:W-:-:S13]  /*1a80*/  ISETP.NE.AND P0, PT, R8, 0x3, PT ;  /* 0x000000030800780c */ /* 0x000fda0003f05270 */
[----:B------:R-:W-:Y:S05]  /*1a90*/  @!P0 BRA `(.L_x_2583) ;  /* 0x0000000000048947 */ /* 0x000fea0003800000 */
[----:B------:R-:W-:Y:S01]  /*1aa0*/  BPT.TRAP 0x1 ;  /* 0x000000040000795c */ /* 0x000fe20000300000 */
.L_x_2583:
[----:B------:R-:W-:Y:S02]  /*1ab0*/  LEA R8, R0, R17, 0x3 ;  /* 0x0000001100087211 */ /* 0x000fe400078e18ff */
[----:B------:R-:W-:-:S04]  /*1ac0*/  SHF.L.U32 R21, R4, 0x1f, RZ ;  /* 0x0000001f04157819 */ /* 0x000fc800000006ff */
[----:B------:R1:W2:Y:S01]  /*1ad0*/  SYNCS.PHASECHK.TRANS64.TRYWAIT P1, [R8+URZ+0x26810], R21 ;  /* 0x02681015080075a7 */ /* 0x0002a2000802017f */
[----:B------:R-:W-:Y:S05]  /*1ae0*/  @!P0 BRA `(.L_x_2584) ;  /* 0x0000000000048947 */ /* 0x000fea0003800000 */
[----:B------:R-:W-:Y:S01]  /*1af0*/  BPT.TRAP 0x1 ;  /* 0x000000040000795c */ /* 0x000fe20000300000 */
.L_x_2584:
[----:B------:R-:W-:-:S05]  /*1b00*/  VIADD R9, R17, 0xe000 ;  /* 0x0000e00011097836 */ /* 0x000fca0000000000 */
[----:B------:R-:W-:-:S04]  /*1b10*/  SHF.R.U32.HI R9, RZ, 0x4, R9 ;  /* 0x00000004ff097819 */ /* 0x000fc80000011609 */
[----:B------:R-:W-:Y:S01]  /*1b20*/  LOP3.LUT R9, R9, 0x3fff, RZ, 0xc0, !PT ;  /* 0x00003fff09097812 */ /* 0x000fe200078ec0ff */
[----:B--2---:R-:W-:Y:S06]  /*1b30*/  @P1 BRA `(.L_x_2585) ;  /* 0x0000000000081947 */ /* 0x004fec0003800000 */
[----:B------:R-:W2:Y:S02]  /*1b40*/  SYNCS.PHASECHK.TRANS64.TRYWAIT P1, [R8+URZ+0x26810], R21 ;  /* 0x02681015080075a7 */ /* 0x000ea4000802017f */
[----:B--2---:R-:W-:Y:S05]  /*1b50*/  @!P1 BRA `(.L_x_2586) ;  /* 0x000000d000009947 */ /* 0x004fea0003800000 */
.L_x_2585:
        /* <DEDUP_REMOVED lines=58> */
.L_x_2587:
[----:B------:R1:W1:Y:S01]  /*1f00*/  SYNCS.PHASECHK.TRANS64.TRYWAIT P1, [R8+URZ+0x26830], R21 ;  /* 0x02683015080075a7 */ /* 0x000262000802017f */
[----:B------:R-:W-:Y:S05]  /*1f10*/  @!P0 BRA `(.L_x_2588) ;  /* 0x0000000000048947 */ /* 0x000fea0003800000 */
[----:B------:R-:W-:Y:S01]  /*1f20*/  BPT.TRAP 0x1 ;  /* 0x000000040000795c */ /* 0x000fe20000300000 */
.L_x_2588:
[----:B------:R-:W-:-:S05]  /*1f30*/  VIADD R12, R17, 0x14000 ;  /* 0x00014000110c7836 */ /* 0x000fca0000000000 */
[----:B------:R-:W-:-:S04]  /*1f40*/  SHF.R.U32.HI R12, RZ, 0x4, R12 ;  /* 0x00000004ff0c7819 */ /* 0x000fc8000001160c */
[----:B------:R-:W-:-:S04]  /*1f50*/  LOP3.LUT R12, R12, 0x3fff, RZ, 0xc0, !PT ;  /* 0x00003fff0c0c7812 */ /* 0x000fc800078ec0ff */
[----:B------:R-:W-:Y:S01]  /*1f60*/  LOP3.LUT R19, R12, 0x10000, RZ, 0xfc, !PT ;  /* 0x000100000c137812 */ /* 0x000fe200078efcff */
[----:B-1----:R-:W-:Y:S06]  /*1f70*/  @P1 BRA `(.L_x_2589) ;  /* 0x0000000000081947 */ /* 0x002fec0003800000 */
[----:B------:R-:W1:Y:S02]  /*1f80*/  SYNCS.PHASECHK.TRANS64.TRYWAIT P1, [R8+URZ+0x26830], R21 ;  /* 0x02683015080075a7 */ /* 0x000e64000802017f */
[----:B-1----:R-:W-:Y:S05]  /*1f90*/  @!P1 BRA `(.L_x_2590) ;  /* 0x000000cc00049947 */ /* 0x002fea0003800000 */
.L_x_2589:
        /* <DEDUP_REMOVED lines=41> */
[----:B------:R-:W-:Y:S01]  /*2230*/  FMUL.FTZ R191, R113, UR10 ;  /* 0x0000000a71bf7c20 */ /* 0x000fe20008410000 */
[----:B-1----:R-:W-:Y:S01]  /*2240*/  IMAD R92, R16, -0x60, R93 ;  /* 0xffffffa0105c7824 */ /* 0x002fe200078e025d */
[----:B------:R-:W1:Y:S01]  /*2250*/  MUFU.TANH R18, R18 ;  /* 0x0000001200127308 */ /* 0x000e620000002400 */
[----:B------:R-:W-:Y:S01]  /*2260*/  FMUL.FTZ R80, R87, UR10 ;  /* 0x0000000a57507c20 */ /* 0x000fe20008410000 */
[----:B--2---:R-:W-:Y:S01]  /*2270*/  FMUL.FTZ R21, R76, UR10 ;  /* 0x0000000a4c157c20 */ /* 0x004fe20008410000 */
        /* <DEDUP_REMOVED lines=8> */
[----:B---3--:R-:W3:Y:S01]  /*2300*/  SHFL.IDX PT, R104, R15, R6, 0x1f ;  /* 0x00001f060f687589 */ /* 0x008ee200000e0000 */
[C---:B------:R-:W-:Y:S01]  /*2310*/  SEL R103, R92.reuse, 0x60, P2 ;  /* 0x000000605c677807 */ /* 0x040fe20001000000 */
[----:B------:R-:W-:Y:S01]  /*2320*/  FMUL.FTZ R84, R91, UR10 ;  /* 0x0000000a5b547c20 */ /* 0x000fe20008410000 */
[----:B------:R-:W-:Y:S01]  /*2330*/  IADD3 R193, R92, 0x8, RZ ;  /* 0x000000085cc17810 */ /* 0x000fe20007ffe0ff */
[----:B------:R-:W-:Y:S01]  /*2340*/  FMUL.FTZ R91, R98, UR10 ;  /* 0x0000000a625b7c20 */ /* 0x000fe20008410000 */
[----:B------:R-:W4:Y:S01]  /*2350*/  MUFU.TANH R74, R74 ;  /* 0x0000004a004a7308 */ /* 0x000f220000002400 */
[C---:B------:R-:W-:Y:S01]  /*2360*/  ISETP.GT.AND P6, PT, R103.reuse, RZ, PT ;  /* 0x000000ff6700720c */ /* 0x040fe20003fc4270 */
        /* <DEDUP_REMOVED lines=181> */
[----:B------:R-:W-:Y:S01]  /*2ec0*/  SHFL.IDX PT, R232, R190, R118, 0x1f ;  /* 0x00001f76bee87589 */ /* 0x000fe200000e0000 */
[----:B------:R-:W-:Y:S01]  /*2ed0*/  ISETP.GT.AND P4, PT, R193, 0x59, PT ;  /* 0x00000059c100780c */ /* 0x000fe20003f84270 */
[----:B------:R-:W-:-:S04]  /*2ee0*/  FMUL.FTZ R193, R116, UR10 ;  /* 0x0000000a74c17c20 */ /* 0x000fc80008410000 */
[----:B------:R-:W-:Y:S08]  /*2ef0*/  MUFU.TANH R196, R196 ;  /* 0x000000c400c47308 */ /* 0x000ff00000002400 */
[----:B------:R-:W-:Y:S08]  /*2f00*/  MUFU.TANH R193, R193 ;  /* 0x000000c100c17308 */ /* 0x000ff00000002400 */
[----:B------:R-:W-:Y:S08]  /*2f10*/  MUFU.TANH R194, R194 ;  /* 0x000000c200c27308 */ /* 0x000ff00000002400 */
[----:B------:R-:W-:Y:S08]  /*2f20*/  MUFU.TANH R201, R201 ;  /* 0x000000c900c97308 */ /* 0x000ff00000002400 */
[----:B------:R-:W1:Y:S01]  /*2f30*/  MUFU.EX2 R104, R104 ;  /* 0x0000006800687308 */ /* 0x000e620000000800 */
        /* <DEDUP_REMOVED lines=12> */
[----:B-1----:R-:W-:Y:S01]  /*3000*/  FMUL.FTZ R195, R104, R195 ;  /* 0x000000c368c37220 */ /* 0x002fe20000410000 */
[----:B------:R-:W-:Y:S02]  /*3010*/  MUFU.EX2 R26, R26 ;  /* 0x0000001a001a7308 */ /* 0x000fe40000000800 */
[----:B------:R-:W1:Y:S04]  /*3020*/  SHFL.IDX PT, R24, R15, R192, 0x1f ;  /* 0x00001fc00f187589 */ /* 0x000e6800000e0000 */
[----:B------:R-:W3:Y:S04]  /*3030*/  SHFL.IDX PT, R227, R15, R199, 0x1f ;  /* 0x00001fc70fe37589 */ /* 0x000ee800000e0000 */
[----:B------:R-:W4:Y:S04]  /*3040*/  SHFL.IDX PT, R234, R190, R192, 0x1f ;  /* 0x00001fc0beea7589 */ /* 0x000f2800000e0000 */
[----:B------:R-:W5:Y:S01]  /*3050*/  SHFL.IDX PT, R233, R190, R199, 0x1f ;  /* 0x00001fc7bee97589 */ /* 0x000f6200000e0000 */
[--C-:B--2---:R-:W-:Y:S01]  /*3060*/  FFMA.FTZ R92, R92, UR4, -R229.reuse ;  /* 0x000000045c5c7c23 */ /* 0x104fe200080108e5 */
[----:B------:R-:W-:Y:S01]  /*3070*/  FFMA.FTZ R207, R207, UR4, -R229 ;  /* 0x00000004cfcf7c23 */ /* 0x000fe200080108e5 */
[--C-:B------:R-:W-:Y:S01]  /*3080*/  FFMA.FTZ R229, R206, UR4, -R225.reuse ;  /* 0x00000004cee57c23 */ /* 0x100fe200080108e1 */
[----:B------:R-:W-:Y:S01]  /*3090*/  FFMA.FTZ R206, R223, UR4, -R225 ;  /* 0x00000004dfce7c23 */ /* 0x000fe200080108e1 */
[----:B------:R-:W-:Y:S01]  /*30a0*/  FMUL.FTZ R195, R19, R195 ;  /* 0x000000c313c37220 */ /* 0x000fe20000410000 */
[----:B------:R-:W-:Y:S01]  /*30b0*/  FADD.FTZ R29, R29, -R232 ;  /* 0x800000e81d1d7221 */ /* 0x000fe20000010000 */
        /* <DEDUP_REMOVED lines=9> */
[----:B------:R-:W-:Y:S02]  /*3150*/  MUFU.EX2 R19, R224 ;  /* 0x000000e000137308 */ /* 0x000fe40000000800 */
[----:B------:R-:W1:Y:S04]  /*3160*/  SHFL.IDX PT, R225, R14, R197, 0x1f ;  /* 0x00001fc50ee17589 */ /* 0x000e6800000e0000 */
[----:B------:R-:W1:Y:S02]  /*3170*/  SHFL.IDX PT, R226, R15, R198, 0x1f ;  /* 0x00001fc60fe27589 */ /* 0x000e6400000e0000 */
[----:B------:R-:W1:Y:S02]  /*3180*/  MUFU.EX2 R94, R94 ;  /* 0x0000005e005e7308 */ /* 0x000e640000000800 */
[----:B------:R-:W1:Y:S01]  /*3190*/  SHFL.IDX PT, R15, R14, R192, 0x1f ;  /* 0x00001fc00e0f7589 */ /* 0x000e6200000e0000 */
[----:B------:R-:W-:Y:S01]  /*31a0*/  FADD.FTZ R232, R31, -R232 ;  /* 0x800000e81fe87221 */ /* 0x000fe20000010000 */
[----:B----4-:R-:W-:Y:S01]  /*31b0*/  FADD.FTZ R27, R27, -R234 ;  /* 0x800000ea1b1b7221 */ /* 0x010fe20000010000 */
[--C-:B-----5:R-:W-:Y:S01]  /*31c0*/  FADD.FTZ R32, R32, -R233.reuse ;  /* 0x800000e920207221 */ /* 0x120fe20000010000 */
[----:B------:R-:W-:Y:S01]  /*31d0*/  FADD.FTZ R34, R34, -R233 ;  /* 0x800000e922227221 */ /* 0x000fe20000010000 */
[----:B------:R-:W-:Y:S01]  /*31e0*/  FFMA.FTZ R76, -R76, R76, 1 ;  /* 0x3f8000004c4c7423 */ /* 0x000fe2000001014c */
[----:B------:R-:W-:Y:S01]  /*31f0*/  FFMA.FTZ R77, -R77, R77, 1 ;  /* 0x3f8000004d4d7423 */ /* 0x000fe2000001014d */
[----:B------:R-:W-:Y:S01]  /*3200*/  MUFU.EX2 R207, R207 ;  /* 0x000000cf00cf7308 */ /* 0x000fe20000000800 */
[--C-:B--2---:R-:W-:Y:S01]  /*3210*/  FFMA.FTZ R93, R93, UR4, -R231.reuse ;  /* 0x000000045d5d7c23 */ /* 0x104fe200080108e7 */
[----:B------:R-:W-:Y:S01]  /*3220*/  FFMA.FTZ R208, R208, UR4, -R231 ;  /* 0x00000004d0d07c23 */ /* 0x000fe200080108e7 */
[----:B------:R-:W-:Y:S01]  /*3230*/  FFMA.FTZ R231, R96, UR4, -R228 ;  /* 0x0000000460e77c23 */ /* 0x000fe200080108e4 */
[--C-:B---3--:R-:W-:Y:S01]  /*3240*/  FFMA.FTZ R97, R97, UR4, -R227.reuse ;  /* 0x0000000461617c23 */ /* 0x108fe200080108e3 */
[----:B------:R-:W-:Y:S01]  /*3250*/  FFMA.FTZ R203, R203, UR4, -R227 ;  /* 0x00000004cbcb7c23 */ /* 0x000fe200080108e3 */
[----:B------:R-:W2:Y:S01]  /*3260*/  SHFL.IDX PT, R228, R13, R192, 0x1f ;  /* 0x00001fc00de47589 */ /* 0x000ea200000e0000 */
[----:B------:R-:W-:Y:S01]  /*3270*/  FFMA.FTZ R80, -R80, R80, 1 ;  /* 0x3f80000050507423 */ /* 0x000fe20000010150 */
[--C-:B-1----:R-:W-:Y:S01]  /*3280*/  FFMA.FTZ R99, R99, UR4, -R225.reuse ;  /* 0x0000000463637c23 */ /* 0x102fe200080108e1 */
[----:B------:R-:W-:Y:S01]  /*3290*/  FFMA.FTZ R217, R217, UR4, -R225 ;  /* 0x00000004d9d97c23 */ /* 0x000fe200080108e1 */
[----:B------:R-:W1:Y:S01]  /*32a0*/  SHFL.IDX PT, R227, R13, R117, 0x1f ;  /* 0x00001f750de37589 */ /* 0x000e6200000e0000 */
[----:B------:R-:W-:Y:S01]  /*32b0*/  FFMA.FTZ R81, -R81, R81, 1 ;  /* 0x3f80000051517423 */ /* 0x000fe20000010151 */
[--C-:B------:R-:W-:Y:S01]  /*32c0*/  FFMA.FTZ R95, R95, UR4, -R226.reuse ;  /* 0x000000045f5f7c23 */ /* 0x100fe200080108e2 */
[----:B------:R-:W-:Y:S01]  /*32d0*/  FFMA.FTZ R205, R205, UR4, -R226 ;  /* 0x00000004cdcd7c23 */ /* 0x000fe200080108e2 */
[----:B------:R-:W3:Y:S01]  /*32e0*/  SHFL.IDX PT, R225, R13, R199, 0x1f ;  /* 0x00001fc70de17589 */ /* 0x000ee200000e0000 */
[----:B------:R-:W-:Y:S01]  /*32f0*/  FFMA.FTZ R82, -R82, R82, 1 ;  /* 0x3f80000052527423 */ /* 0x000fe20000010152 */
[--C-:B------:R-:W-:Y:S01]  /*3300*/  FFMA.FTZ R223, R98, UR4, -R15.reuse ;  /* 0x0000000462df7c23 */ /* 0x100fe2000801080f */
[----:B------:R-:W-:Y:S01]  /*3310*/  FFMA.FTZ R202, R202, UR4, -R15 ;  /* 0x00000004caca7c23 */ /* 0x000fe2000801080f */
[----:B------:R-:W4:Y:S01]  /*3320*/  SHFL.IDX PT, R226, R14, R199, 0x1f ;  /* 0x00001fc70ee27589 */ /* 0x000f2200000e0000 */
[----:B------:R5:W-:Y:S03]  /*3330*/  MUFU.EX2 R15, R229 ;  /* 0x000000e5000f7308 */ /* 0x000be60000000800 */
[----:B------:R-:W4:Y:S05]  /*3340*/  SHFL.IDX PT, R98, R14, R198, 0x1f ;  /* 0x00001fc60e627589 */ /* 0x000f2a00000e0000 */
[----:B------:R1:W-:Y:S01]  /*3350*/  MUFU.EX2 R96, R223 ;  /* 0x000000df00607308 */ /* 0x0003e20000000800 */
[----:B-----5:R5:W5:Y:S01]  /*3360*/  SHFL.IDX PT, R229, R14, R200, 0x1f ;  /* 0x00001fc80ee57589 */ /* 0x020b6200000e0000 */
[--C-:B--2---:R-:W-:Y:S01]  /*3370*/  FFMA.FTZ R102, R102, UR4, -R228.reuse ;  /* 0x0000000466667c23 */ /* 0x104fe200080108e4 */
[----:B------:R-:W-:Y:S01]  /*3380*/  FFMA.FTZ R216, R216, UR4, -R228 ;  /* 0x00000004d8d87c23 */ /* 0x000fe200080108e4 */
[----:B------:R-:W-:Y:S01]  /*3390*/  FSEL R228, R193, -INF , !P1 ;  /* 0xff800000c1e47808 */ /* 0x000fe20004800000 */
[--C-:B-1----:R-:W-:Y:S01]  /*33a0*/  FFMA.FTZ R103, R103, UR4, -R227.reuse ;  /* 0x0000000467677c23 */ /* 0x102fe200080108e3 */
[----:B------:R-:W-:Y:S01]  /*33b0*/  FFMA.FTZ R215, R215, UR4, -R227 ;  /* 0x00000004d7d77c23 */ /* 0x000fe200080108e3 */
[----:B------:R-:W1:Y:S01]  /*33c0*/  SHFL.IDX PT, R223, R13, R6, 0x1f ;  /* 0x00001f060ddf7589 */ /* 0x000e6200000e0000 */
[----:B------:R-:W2:Y:S01]  /*33d0*/  MUFU.EX2 R31, R219 ;  /* 0x000000db001f7308 */ /* 0x000ea20000000800 */
[--C-:B---3--:R-:W-:Y:S01]  /*33e0*/  FFMA.FTZ R220, R220, UR4, -R225.reuse ;  /* 0x00000004dcdc7c23 */ /* 0x108fe200080108e1 */
[----:B------:R-:W-:Y:S01]  /*33f0*/  FFMA.FTZ R212, R212, UR4, -R225 ;  /* 0x00000004d4d47c23 */ /* 0x000fe200080108e1 */
[----:B------:R-:W3:Y:S01]  /*3400*/  SHFL.IDX PT, R227, R13, R198, 0x1f ;  /* 0x00001fc60de37589 */ /* 0x000ee200000e0000 */
[----:B------:R-:W-:Y:S01]  /*3410*/  FSEL R225, R115, -INF , !P6 ;  /* 0xff80000073e17808 */ /* 0x000fe20007000000 */
[--C-:B----4-:R-:W-:Y:S01]  /*3420*/  FFMA.FTZ R230, R230, UR4, -R226.reuse ;  /* 0x00000004e6e67c23 */ /* 0x110fe200080108e2 */
[----:B------:R-:W-:-:S02]  /*3430*/  FFMA.FTZ R218, R218, UR4, -R226 ;  /* 0x00000004dada7c23 */ /* 0x000fc400080108e2 */
[----:B------:R-:W4:Y:S01]  /*3440*/  SHFL.IDX PT, R226, R13, R118, 0x1f ;  /* 0x00001f760de27589 */ /* 0x000f2200000e0000 */
[--C-:B------:R-:W-:Y:S01]  /*3450*/  FFMA.FTZ R100, R100, UR4, -R98.reuse ;  /* 0x0000000464647c23 */ /* 0x100fe20008010862 */
[----:B------:R-:W-:Y:S01]  /*3460*/  FFMA.FTZ R213, R213, UR4, -R98 ;  /* 0x00000004d5d57c23 */ /* 0x000fe20008010862 */
[----:B-----5:R5:W-:Y:S01]  /*3470*/  MUFU.EX2 R14, R231 ;  /* 0x000000e7000e7308 */ /* 0x020be20000000800 */
[--C-:B------:R-:W-:Y:S01]  /*3480*/  FFMA.FTZ R222, R222, UR4, -R229.reuse ;  /* 0x00000004dede7c23 */ /* 0x100fe200080108e5 */
[----:B------:R-:W-:Y:S01]  /*3490*/  FFMA.FTZ R210, R210, UR4, -R229 ;  /* 0x00000004d2d27c23 */ /* 0x000fe200080108e5 */
[----:B------:R-:W-:-:S05]  /*34a0*/  FSEL R229, R201, -INF , !P4 ;  /* 0xff800000c9e57808 */ /* 0x000fca0006000000 */
[----:B------:R2:W-:Y:S01]  /*34b0*/  MUFU.EX2 R98, R230 ;  /* 0x000000e600627308 */ /* 0x0005e20000000800 */
[----:B-----5:R-:W5:Y:S01]  /*34c0*/  SHFL.IDX PT, R231, R190, R117, 0x1f ;  /* 0x00001f75bee77589 */ /* 0x020f6200000e0000 */
[--C-:B-1----:R-:W-:Y:S01]  /*34d0*/  FFMA.FTZ R101, R101, UR4, -R223.reuse ;  /* 0x0000000465657c23 */ /* 0x102fe200080108df */
[----:B------:R-:W-:Y:S02]  /*34e0*/  FFMA.FTZ R214, R214, UR4, -R223 ;  /* 0x00000004d6d67c23 */ /* 0x000fe400080108df */
[----:B------:R-:W1:Y:S01]  /*34f0*/  SHFL.IDX PT, R223, R13, R197, 0x1f ;  /* 0x00001fc50ddf7589 */ /* 0x000e6200000e0000 */
[----:B---3--:R-:W-:Y:S02]  /*3500*/  FFMA.FTZ R228, R228, UR4, -R227 ;  /* 0x00000004e4e47c23 */ /* 0x008fe400080108e3 */
[----:B------:R-:W3:Y:S01]  /*3510*/  MUFU.EX2 R209, R209 ;  /* 0x000000d100d17308 */ /* 0x000ee20000000800 */
[----:B--2---:R-:W-:Y:S01]  /*3520*/  SHFL.IDX PT, R230, R190, R197, 0x1f ;  /* 0x00001fc5bee67589 */ /* 0x004fe200000e0000 */
[--C-:B----4-:R-:W-:Y:S01]  /*3530*/  FFMA.FTZ R235, R235, UR4, -R226.reuse ;  /* 0x00000004ebeb7c23 */ /* 0x110fe200080108e2 */
[----:B------:R-:W-:-:S02]  /*3540*/  FFMA.FTZ R211, R211, UR4, -R226 ;  /* 0x00000004d3d37c23 */ /* 0x000fc400080108e2 */
[----:B------:R2:W4:Y:S03]  /*3550*/  SHFL.IDX PT, R226, R13, R200, 0x1f ;  /* 0x00001fc80de27589 */ /* 0x00052600000e0000 */
[----:B------:R2:W-:Y:S01]  /*3560*/  MUFU.EX2 R12, R235 ;  /* 0x000000eb000c7308 */ /* 0x0005e20000000800 */
[----:B------:R-:W-:Y:S01]  /*3570*/  FFMA.FTZ R219, -R18, R18, 1 ;  /* 0x3f80000012db7423 */ /* 0x000fe20000010112 */
[--C-:B-----5:R-:W-:Y:S01]  /*3580*/  FADD.FTZ R28, R28, -R231.reuse ;  /* 0x800000e71c1c7221 */ /* 0x120fe20000010000 */
[----:B--2---:R-:W2:Y:S05]  /*3590*/  LDL R235, [R1+0x18] ;  /* 0x0000180001eb7983 */ /* 0x004eaa0000100800 */
[----:B------:R5:W-:Y:S01]  /*35a0*/  MUFU.EX2 R13, R222 ;  /* 0x000000de000d7308 */ /* 0x000be20000000800 */
[----:B------:R-:W-:Y:S01]  /*35b0*/  FADD.FTZ R30, R30, -R231 ;  /* 0x800000e71e1e7221 */ /* 0x000fe20000010000 */
[----:B------:R-:W-:-:S06]  /*35c0*/  FMUL.FTZ R32, R94, R32 ;  /* 0x000000205e207220 */ /* 0x000fcc0000410000 */
[----:B------:R-:W-:Y:S01]  /*35d0*/  MUFU.EX2 R93, R93 ;  /* 0x0000005d005d7308 */ /* 0x000fe20000000800 */
[----:B-----5:R-:W-:-:S05]  /*35e0*/  FSEL R222, R191, -INF , !P5 ;  /* 0xff800000bfde7808 */ /* 0x020fca0006800000 */
[--C-:B-1----:R-:W-:Y:S01]  /*35f0*/  FFMA.FTZ R222, R222, UR4, -R223.reuse ;  /* 0x00000004dede7c23 */ /* 0x102fe200080108df */
        /* <DEDUP_REMOVED lines=10> */
[----:B------:R-:W1:Y:S07]  /*36a0*/  SHFL.IDX PT, R190, R190, R200, 0x1f ;  /* 0x00001fc8bebe7589 */ /* 0x000e6e00000e0000 */
[----:B------:R-:W4:Y:S08]  /*36b0*/  MUFU.EX2 R18, R221 ;  /* 0x000000dd00127308 */ /* 0x000f300000000800 */
[----:B------:R-:W-:Y:S08]  /*36c0*/  MUFU.EX2 R202, R202 ;  /* 0x000000ca00ca7308 */ /* 0x000ff00000000800 */
[----:B------:R-:W-:Y:S01]  /*36d0*/  MUFU.EX2 R206, R206 ;  /* 0x000000ce00ce7308 */ /* 0x000fe20000000800 */
[--C-:B-1----:R-:W-:Y:S01]  /*36e0*/  FADD.FTZ R37, R37, -R190.reuse ;  /* 0x800000be25257221 */ /* 0x102fe20000010000 */
[----:B------:R-:W-:Y:S01]  /*36f0*/  FADD.FTZ R39, R39, -R190 ;  /* 0x800000be27277221 */ /* 0x000fe20000010000 */
        /* <DEDUP_REMOVED lines=12> */
[----:B---3--:R-:W-:Y:S01]  /*37c0*/  FMUL.FTZ R73, R209, R34 ;  /* 0x00000022d1497220 */ /* 0x008fe20000410000 */
[----:B------:R-:W-:Y:S01]  /*37d0*/  FFMA.FTZ R32, -R75, R75, 1 ;  /* 0x3f8000004b207423 */ /* 0x000fe2000001014b */
[----:B------:R-:W-:Y:S01]  /*37e0*/  FMUL.FTZ R22, R22, R23 ;  /* 0x0000001716167220 */ /* 0x000fe20000410000 */
[----:B------:R-:W-:Y:S01]  /*37f0*/  FMUL.FTZ R23, R27, R28 ;  /* 0x0000001c1b177220 */ /* 0x000fe20000410000 */
[----:B----4-:R-:W-:Y:S01]  /*3800*/  FMUL.FTZ R27, R18, R232 ;  /* 0x000000e8121b7220 */ /* 0x010fe20000410000 */
[----:B------:R-:W-:Y:S01]  /*3810*/  FMUL.FTZ R32, R32, R73 ;  /* 0x0000004920207220 */ /* 0x000fe20000410000 */
[----:B------:R-:W-:Y:S01]  /*3820*/  FFMA.FTZ R30, -R72, R72, 1 ;  /* 0x3f800000481e7423 */ /* 0x000fe20000010148 */
[----:B------:R-:W1:Y:S01]  /*3830*/  SHFL.IDX PT, R73, R11, R117, 0x1f ;  /* 0x00001f750b497589 */ /* 0x000e6200000e0000 */
[----:B------:R-:W-:Y:S03]  /*3840*/  MUFU.EX2 R203, R203 ;  /* 0x000000cb00cb7308 */ /* 0x000fe60000000800 */
[----:B------:R-:W3:Y:S01]  /*3850*/  SHFL.IDX PT, R75, R11, R197, 0x1f ;  /* 0x00001fc50b4b7589 */ /* 0x000ee200000e0000 */
[----:B------:R-:W-:-:S04]  /*3860*/  FMUL.FTZ R30, R30, R27 ;  /* 0x0000001b1e1e7220 */ /* 0x000fc80000410000 */
[----:B------:R-:W4:Y:S01]  /*3870*/  MUFU.EX2 R27, R205 ;  /* 0x000000cd001b7308 */ /* 0x000f220000000800 */
[--C-:B------:R-:W-:Y:S01]  /*3880*/  FADD.FTZ R33, R33, -R230.reuse ;  /* 0x800000e621217221 */ /* 0x100fe20000010000 */
[----:B------:R-:W-:Y:S01]  /*3890*/  FADD.FTZ R35, R35, -R230 ;  /* 0x800000e623237221 */ /* 0x000fe20000010000 */
[----:B------:R-:W-:Y:S01]  /*38a0*/  FFMA.FTZ R34, -R74, R74, 1 ;  /* 0x3f8000004a227423 */ /* 0x000fe2000001014a */
[--C-:B------:R-:W-:Y:S01]  /*38b0*/  FADD.FTZ R36, R36, -R229.reuse ;  /* 0x800000e524247221 */ /* 0x100fe20000010000 */
[----:B------:R-:W-:Y:S01]  /*38c0*/  FMUL.FTZ R33, R93, R33 ;  /* 0x000000215d217220 */ /* 0x000fe20000410000 */
[----:B------:R-:W-:Y:S01]  /*38d0*/  FMUL.FTZ R35, R208, R35 ;  /* 0x00000023d0237220 */ /* 0x000fe20000410000 */
[----:B------:R-:W-:Y:S01]  /*38e0*/  FADD.FTZ R38, R38, -R229 ;  /* 0x800000e526267221 */ /* 0x000fe20000010000 */
[----:B------:R-:W-:Y:S01]  /*38f0*/  FMUL.FTZ R36, R95, R36 ;  /* 0x000000245f247220 */ /* 0x000fe20000410000 */
[----:B------:R-:W-:Y:S01]  /*3900*/  FMUL.FTZ R34, R34, R33 ;  /* 0x0000002122227220 */ /* 0x000fe20000410000 */
[----:B------:R-:W-:Y:S01]  /*3910*/  FMUL.FTZ R33, R76, R35 ;  /* 0x000000234c217220 */ /* 0x000fe20000410000 */
[----:B------:R-:W5:Y:S01]  /*3920*/  SHFL.IDX PT, R28, R11, R6, 0x1f ;  /* 0x00001f060b1c7589 */ /* 0x000f6200000e0000 */
[----:B------:R-:W-:Y:S01]  /*3930*/  FFMA.FTZ R35, -R79, R79, 1 ;  /* 0x3f8000004f237423 */ /* 0x000fe2000001014f */
[----:B------:R-:W-:Y:S01]  /*3940*/  FMUL.FTZ R36, R77, R36 ;  /* 0x000000244d247220 */ /* 0x000fe20000410000 */
[----:B------:R-:W5:Y:S01]  /*3950*/  MUFU.EX2 R204, R204 ;  /* 0x000000cc00cc7308 */ /* 0x000f620000000800 */
[----:B------:R-:W5:Y:S01]  /*3960*/  SHFL.IDX PT, R72, R11, R192, 0x1f ;  /* 0x00001fc00b487589 */ /* 0x000f6200000e0000 */
[----:B-1----:R-:W-:Y:S01]  /*3970*/  FADD.FTZ R79, R44, -R73 ;  /* 0x800000492c4f7221 */ /* 0x002fe20000010000 */
[----:B----4-:R-:W-:Y:S01]  /*3980*/  FMUL.FTZ R38, R27, R38 ;  /* 0x000000261b267220 */ /* 0x010fe20000410000 */
[----:B---3--:R-:W-:Y:S01]  /*3990*/  FADD.FTZ R44, R51, -R75 ;  /* 0x8000004b332c7221 */ /* 0x008fe20000010000 */
[----:B------:R-:W1:Y:S02]  /*39a0*/  SHFL.IDX PT, R77, R11, R200, 0x1f ;  /* 0x00001fc80b4d7589 */ /* 0x000e6400000e0000 */
[----:B------:R-:W-:Y:S01]  /*39b0*/  FMUL.FTZ R35, R35, R38 ;  /* 0x0000002623237220 */ /* 0x000fe20000410000 */
[----:B------:R-:W3:Y:S01]  /*39c0*/  MUFU.EX2 R218, R218 ;  /* 0x000000da00da7308 */ /* 0x000ee20000000800 */
[----:B------:R-:W-:Y:S04]  /*39d0*/  LDS R51, [R10+0x380] ;  /* 0x000380000a337984 */ /* 0x000fe80000000800 */
[----:B------:R-:W4:Y:S01]  /*39e0*/  SHFL.IDX PT, R38, R11, R118, 0x1f ;  /* 0x00001f760b267589 */ /* 0x000f2200000e0000 */
[----:B------:R-:W-:-:S02]  /*39f0*/  FFMA.FTZ R89, -R89, R89, 1 ;  /* 0x3f80000059597423 */ /* 0x000fc40000010159 */
[----:B------:R-:W3:Y:S01]  /*3a00*/  MUFU.EX2 R99, R99 ;  /* 0x0000006300637308 */ /* 0x000ee20000000800 */
[----:B------:R-:W3:Y:S01]  /*3a10*/  SHFL.IDX PT, R74, R11, R199, 0x1f ;  /* 0x00001fc70b4a7589 */ /* 0x000ee200000e0000 */
[----:B------:R-:W-:Y:S01]  /*3a20*/  FMUL.FTZ R39, R207, R39 ;  /* 0x00000027cf277220 */ /* 0x000fe20000410000 */
[----:B-----5:R-:W-:Y:S02]  /*3a30*/  FADD.FTZ R40, R40, -R28 ;  /* 0x8000001c28287221 */ /* 0x020fe40000010000 */
[----:B------:R5:W3:Y:S01]  /*3a40*/  SHFL.IDX PT, R76, R11, R198, 0x1f ;  /* 0x00001fc60b4c7589 */ /* 0x000ae200000e0000 */
[----:B------:R-:W-:Y:S02]  /*3a50*/  FADD.FTZ R73, R46, -R73 ;  /* 0x800000492e497221 */ /* 0x000fe40000010000 */
[----:B------:R-:W3:Y:S01]  /*3a60*/  MUFU.EX2 R217, R217 ;  /* 0x000000d900d97308 */ /* 0x000ee20000000800 */
[----:B------:R-:W-:Y:S01]  /*3a70*/  FADD.FTZ R41, R41, -R72 ;  /* 0x8000004829297221 */ /* 0x000fe20000010000 */
[----:B------:R-:W-:Y:S01]  /*3a80*/  FMUL.FTZ R40, R15, R40 ;  /* 0x000000280f287220 */ /* 0x000fe20000410000 */
[----:B-1----:R-:W-:-:S02]  /*3a90*/  FADD.FTZ R46, R53, -R77 ;  /* 0x8000004d352e7221 */ /* 0x002fc40000010000 */
[----:B------:R-:W-:Y:S01]  /*3aa0*/  FMUL.FTZ R53, R96, R41 ;  /* 0x0000002960357220 */ /* 0x000fe20000410000 */
[----:B-----5:R-:W-:Y:S01]  /*3ab0*/  FMUL.FTZ R11, R80, R39 ;  /* 0x00000027500b7220 */ /* 0x020fe20000410000 */
[----:B------:R-:W-:Y:S01]  /*3ac0*/  FADD.FTZ R39, R42, -R28 ;  /* 0x8000001c2a277221 */ /* 0x000fe20000010000 */
[----:B------:R-:W-:Y:S01]  /*3ad0*/  FMUL.FTZ R41, R81, R40 ;  /* 0x0000002851297220 */ /* 0x000fe20000410000 */
[----:B------:R-:W-:Y:S01]  /*3ae0*/  FMUL.FTZ R40, R82, R53 ;  /* 0x0000003552287220 */ /* 0x000fe20000410000 */
[----:B------:R-:W-:Y:S01]  /*3af0*/  FFMA.FTZ R84, -R84, R84, 1 ;  /* 0x3f80000054547423 */ /* 0x000fe20000010154 */
[----:B------:R-:W-:Y:S01]  /*3b00*/  FFMA.FTZ R83, -R83, R83, 1 ;  /* 0x3f80000053537423 */ /* 0x000fe20000010153 */
[----:B----4-:R-:W-:Y:S01]  /*3b10*/  FADD.FTZ R28, R45, -R38 ;  /* 0x800000262d1c7221 */ /* 0x010fe20000010000 */
[----:B------:R-:W-:Y:S01]  /*3b20*/  FFMA.FTZ R53, -R86, R86, 1 ;  /* 0x3f80000056357423 */ /* 0x000fe20000010156 */
[----:B------:R-:W1:Y:S02]  /*3b30*/  MUFU.EX2 R210, R210 ;  /* 0x000000d200d27308 */ /* 0x000e640000000800 */
[----:B------:R-:W-:Y:S01]  /*3b40*/  FMUL.FTZ R28, R97, R28 ;  /* 0x0000001c611c7220 */ /* 0x000fe20000410000 */
[----:B---3--:R-:W-:Y:S01]  /*3b50*/  FADD.FTZ R45, R48, -R74 ;  /* 0x8000004a302d7221 */ /* 0x008fe20000010000 */
[----:B------:R-:W-:Y:S01]  /*3b60*/  FADD.FTZ R38, R47, -R38 ;  /* 0x800000262f267221 */ /* 0x000fe20000010000 */
[----:B------:R-:W-:Y:S01]  /*3b70*/  FADD.FTZ R47, R50, -R74 ;  /* 0x8000004a322f7221 */ /* 0x000fe20000010000 */
[----:B------:R-:W-:Y:S01]  /*3b80*/  FMUL.FTZ R53, R53, R28 ;  /* 0x0000001c35357220 */ /* 0x000fe20000410000 */
[----:B------:R-:W-:Y:S01]  /*3b90*/  FMUL.FTZ R79, R14, R79 ;  /* 0x0000004f0e4f7220 */ /* 0x000fe20000410000 */
[----:B------:R-:W-:Y:S01]  /*3ba0*/  FMUL.FTZ R28, R98, R45 ;  /* 0x0000002d621c7220 */ /* 0x000fe20000410000 */
[----:B------:R-:W-:Y:S01]  /*3bb0*/  FFMA.FTZ R50, -R85, R85, 1 ;  /* 0x3f80000055327423 */ /* 0x000fe20000010155 */
[----:B------:R-:W-:Y:S01]  /*3bc0*/  FADD.FTZ R43, R43, -R72 ;  /* 0x800000482b2b7221 */ /* 0x000fe20000010000 */
[----:B------:R-:W3:Y:S01]  /*3bd0*/  SHFL.IDX PT, R192, R51, R192, 0x1f ;  /* 0x00001fc033c07589 */ /* 0x000ee200000e0000 */
[----:B------:R-:W-:Y:S01]  /*3be0*/  FMUL.FTZ R45, R89, R28 ;  /* 0x0000001c592d7220 */ /* 0x000fe20000410000 */
[----:B------:R-:W-:Y:S01]  /*3bf0*/  FMUL.FTZ R50, R50, R79 ;  /* 0x0000004f32327220 */ /* 0x000fe20000410000 */
[----:B------:R-:W-:Y:S01]  /*3c00*/  FADD.FTZ R42, R49, -R75 ;  /* 0x8000004b312a7221 */ /* 0x000fe20000010000 */
[----:B------:R-:W4:Y:S01]  /*3c10*/  SHFL.IDX PT, R79, R51, R6, 0x1f ;  /* 0x00001f06334f7589 */ /* 0x000f2200000e0000 */
[----:B------:R-:W-:Y:S01]  /*3c20*/  FMUL.FTZ R43, R202, R43 ;  /* 0x0000002bca2b7220 */ /* 0x000fe20000410000 */
[----:B------:R-:W5:Y:S02]  /*3c30*/  MUFU.EX2 R100, R100 ;  /* 0x0000006400647308 */ /* 0x000f640000000800 */
[----:B------:R-:W4:Y:S01]  /*3c40*/  SHFL.IDX PT, R28, R51, R197, 0x1f ;  /* 0x00001fc5331c7589 */ /* 0x000f2200000e0000 */
[----:B------:R-:W-:-:S03]  /*3c50*/  FMUL.FTZ R48, R206, R39 ;  /* 0x00000027ce307220 */ /* 0x000fc60000410000 */
[----:B------:R-:W4:Y:S01]  /*3c60*/  SHFL.IDX PT, R75, R51, R198, 0x1f ;  /* 0x00001fc6334b7589 */ /* 0x000f2200000e0000 */
[----:B------:R-:W-:Y:S01]  /*3c70*/  FFMA.FTZ R88, -R88, R88, 1 ;  /* 0x3f80000058587423 */ /* 0x000fe20000010158 */
[----:B------:R-:W4:Y:S02]  /*3c80*/  MUFU.EX2 R213, R213 ;  /* 0x000000d500d57308 */ /* 0x000f240000000800 */
[----:B------:R-:W4:Y:S01]  /*3c90*/  SHFL.IDX PT, R117, R51, R117, 0x1f ;  /* 0x00001f7533757589 */ /* 0x000f2200000e0000 */
[----:B------:R-:W-:-:S03]  /*3ca0*/  FMUL.FTZ R10, R84, R43 ;  /* 0x0000002b540a7220 */ /* 0x000fc60000410000 */
[----:B------:R-:W4:Y:S02]  /*3cb0*/  SHFL.IDX PT, R118, R51, R118, 0x1f ;  /* 0x00001f7633767589 */ /* 0x000f2400000e0000 */
[----:B------:R-:W4:Y:S02]  /*3cc0*/  MUFU.EX2 R102, R102 ;  /* 0x0000006600667308 */ /* 0x000f240000000800 */
[----:B------:R-:W4:Y:S01]  /*3cd0*/  SHFL.IDX PT, R199, R51, R199, 0x1f ;  /* 0x00001fc733c77589 */ /* 0x000f2200000e0000 */
[----:B------:R-:W-:Y:S01]  /*3ce0*/  FMUL.FTZ R39, R83, R48 ;  /* 0x0000003053277220 */ /* 0x000fe20000410000 */
[----:B------:R-:W-:Y:S01]  /*3cf0*/  FMUL.FTZ R43, R203, R38 ;  /* 0x00000026cb2b7220 */ /* 0x000fe20000410000 */
[----:B------:R-:W-:Y:S01]  /*3d00*/  FFMA.FTZ R48, -R87, R87, 1 ;  /* 0x3f80000057307423 */ /* 0x000fe20000010157 */
[----:B------:R-:W4:Y:S01]  /*3d10*/  SHFL.IDX PT, R200, R51, R200, 0x1f ;  /* 0x00001fc833c87589 */ /* 0x000f2200000e0000 */
[----:B------:R-:W-:Y:S01]  /*3d20*/  FMUL.FTZ R73, R204, R73 ;  /* 0x00000049cc497220 */ /* 0x000fe20000410000 */
[----:B------:R-:W-:Y:S01]  /*3d30*/  FMUL.FTZ R38, R218, R47 ;  /* 0x0000002fda267220 */ /* 0x000fe20000410000 */
[----:B------:R-:W-:Y:S01]  /*3d40*/  FMUL.FTZ R47, R88, R43 ;  /* 0x0000002b582f7220 */ /* 0x000fe20000410000 */
[----:B------:R-:W4:Y:S01]  /*3d50*/  MUFU.EX2 R101, R101 ;  /* 0x0000006500657308 */ /* 0x000f220000000800 */
[----:B------:R-:W-:Y:S01]  /*3d60*/  FMUL.FTZ R48, R48, R73 ;  /* 0x0000004930307220 */ /* 0x000fe20000410000 */
[----:B------:R-:W-:Y:S01]  /*3d70*/  FMUL.FTZ R43, R99, R42 ;  /* 0x0000002a632b7220 */ /* 0x000fe20000410000 */
[----:B------:R-:W-:Y:S01]  /*3d80*/  FMUL.FTZ R44, R217, R44 ;  /* 0x0000002cd92c7220 */ /* 0x000fe20000410000 */
[----:B------:R-:W-:Y:S01]  /*3d90*/  FFMA.FTZ R90, -R90, R90, 1 ;  /* 0x3f8000005a5a7423 */ /* 0x000fe2000001015a */
[----:B------:R-:W-:-:S03]  /*3da0*/  FFMA.FTZ R73, -R184, R184, 1 ;  /* 0x3f800000b8497423 */ /* 0x000fc600000101b8 */
[----:B------:R-:W4:Y:S01]  /*3db0*/  MUFU.EX2 R223, R223 ;  /* 0x000000df00df7308 */ /* 0x000f220000000800 */
[----:B------:R-:W-:Y:S01]  /*3dc0*/  FMUL.FTZ R42, R90, R43 ;  /* 0x0000002b5a2a7220 */ /* 0x000fe20000410000 */
[----:B------:R-:W-:Y:S01]  /*3dd0*/  FMUL.FTZ R73, R73, R44 ;  /* 0x0000002c49497220 */ /* 0x000fe20000410000 */
[----:B------:R-:W-:-:S05]  /*3de0*/  FADD.FTZ R55, R55, -R77 ;  /* 0x8000004d37377221 */ /* 0x000fca0000010000 */
[----:B------:R-:W2:Y:S01]  /*3df0*/  MUFU.EX2 R215, R215 ;  /* 0x000000d700d77308 */ /* 0x000ea20000000800 */
[--C-:B------:R-:W-:Y:S01]  /*3e00*/  FADD.FTZ R49, R52, -R76.reuse ;  /* 0x8000004c34317221 */ /* 0x100fe20000010000 */
[----:B------:R-:W-:-:S06]  /*3e10*/  FADD.FTZ R54, R54, -R76 ;  /* 0x8000004c36367221 */ /* 0x000fcc0000010000 */
[----:B------:R-:W2:Y:S08]  /*3e20*/  MUFU.EX2 R119, R119 ;  /* 0x0000007700777308 */ /* 0x000eb00000000800 */
[----:B------:R-:W2:Y:S01]  /*3e30*/  MUFU.EX2 R220, R220 ;  /* 0x000000dc00dc7308 */ /* 0x000ea20000000800 */
[----:B------:R-:W-:-:S07]  /*3e40*/  FFMA.FTZ R188, -R188, R188, 1 ;  /* 0x3f800000bcbc7423 */ /* 0x000fce00000101bc */
[----:B------:R-:W2:Y:S01]  /*3e50*/  MUFU.EX2 R92, R92 ;  /* 0x0000005c005c7308 */ /* 0x000ea20000000800 */
[----:B-1----:R-:W-:Y:S01]  /*3e60*/  FMUL.FTZ R55, R210, R55 ;  /* 0x00000037d2377220 */ /* 0x002fe20000410000 */
[----:B---3--:R-:W-:-:S06]  /*3e70*/  FADD.FTZ R81, R57, -R192 ;  /* 0x800000c039517221 */ /* 0x008fcc0000010000 */
[----:B------:R-:W1:Y:S01]  /*3e80*/  MUFU.EX2 R103, R103 ;  /* 0x0000006700677308 */ /* 0x000e620000000800 */
[----:B------:R-:W-:Y:S01]  /*3e90*/  FFMA.FTZ R52, -R185, R185, 1 ;  /* 0x3f800000b9347423 */ /* 0x000fe200000101b9 */
[----:B-----5:R-:W-:-:S06]  /*3ea0*/  FMUL.FTZ R49, R100, R49 ;  /* 0x0000003164317220 */ /* 0x020fcc0000410000 */
[----:B------:R-:W3:Y:S01]  /*3eb0*/  MUFU.EX2 R228, R228 ;  /* 0x000000e400e47308 */ /* 0x000ee20000000800 */
[----:B------:R-:W-:Y:S01]  /*3ec0*/  FFMA.FTZ R187, -R187, R187, 1 ;  /* 0x3f800000bbbb7423 */ /* 0x000fe200000101bb */
[----:B----4-:R-:W-:-:S06]  /*3ed0*/  FMUL.FTZ R54, R213, R54 ;  /* 0x00000036d5367220 */ /* 0x010fcc0000410000 */
[----:B------:R-:W-:Y:S01]  /*3ee0*/  MUFU.EX2 R225, R225 ;  /* 0x000000e100e17308 */ /* 0x000fe20000000800 */
[----:B------:R-:W-:Y:S01]  /*3ef0*/  FADD.FTZ R56, R56, -R79 ;  /* 0x8000004f38387221 */ /* 0x000fe20000010000 */
[----:B------:R-:W-:-:S06]  /*3f00*/  FADD.FTZ R65, R65, -R28 ;  /* 0x8000001c41417221 */ /* 0x000fcc0000010000 */
[----:B------:R-:W4:Y:S01]  /*3f10*/  MUFU.EX2 R214, R214 ;  /* 0x000000d600d67308 */ /* 0x000f220000000800 */
[----:B------:R-:W-:-:S07]  /*3f20*/  FMUL.FTZ R77, R13, R46 ;  /* 0x0000002e0d4d7220 */ /* 0x000fce0000410000 */
[----:B------:R-:W5:Y:S01]  /*3f30*/  MUFU.EX2 R43, R216 ;  /* 0x000000d8002b7308 */ /* 0x000f620000000800 */
[----:B------:R-:W-:-:S07]  /*3f40*/  FADD.FTZ R79, R58, -R79 ;  /* 0x8000004f3a4f7221 */ /* 0x000fce0000010000 */
[----:B------:R-:W5:Y:S01]  /*3f50*/  MUFU.EX2 R44, R211 ;  /* 0x000000d3002c7308 */ /* 0x000f620000000800 */
[----:B------:R-:W-:Y:S01]  /*3f60*/  FADD.FTZ R28, R67, -R28 ;  /* 0x8000001c431c7221 */ /* 0x000fe20000010000 */
[----:B------:R-:W-:-:S06]  /*3f70*/  FADD.FTZ R57, R68, -R75 ;  /* 0x8000004b44397221 */ /* 0x000fcc0000010000 */
[----:B------:R-:W-:Y:S01]  /*3f80*/  MUFU.EX2 R222, R222 ;  /* 0x000000de00de7308 */ /* 0x000fe20000000800 */
[----:B------:R-:W-:-:S07]  /*3f90*/  FADD.FTZ R70, R70, -R75 ;  /* 0x8000004b46467221 */ /* 0x000fce0000010000 */
[----:B------:R-:W5:Y:S01]  /*3fa0*/  MUFU.EX2 R212, R212 ;  /* 0x000000d400d47308 */ /* 0x000f620000000800 */
[----:B------:R-:W-:-:S07]  /*3fb0*/  FMUL.FTZ R46, R188, R55 ;  /* 0x00000037bc2e7220 */ /* 0x000fce0000410000 */
[----:B------:R-:W5:Y:S01]  /*3fc0*/  MUFU.EX2 R227, R227 ;  /* 0x000000e300e37308 */ /* 0x000f620000000800 */
[----:B------:R-:W-:-:S07]  /*3fd0*/  FADD.FTZ R62, R62, -R117 ;  /* 0x800000753e3e7221 */ /* 0x000fce0000010000 */
[----:B------:R-:W5:Y:S01]  /*3fe0*/  MUFU.EX2 R226, R226 ;  /* 0x000000e200e27308 */ /* 0x000f620000000800 */
[----:B------:R-:W-:Y:S01]  /*3ff0*/  FFMA.FTZ R75, -R105, R105, 1 ;  /* 0x3f800000694b7423 */ /* 0x000fe20000010169 */
[----:B------:R-:W-:Y:S01]  /*4000*/  FMUL.FTZ R58, R102, R81 ;  /* 0x00000051663a7220 */ /* 0x000fe20000410000 */
[----:B------:R-:W-:Y:S01]  /*4010*/  FADD.FTZ R25, R25, -R234 ;  /* 0x800000ea19197221 */ /* 0x000fe20000010000 */
[----:B------:R-:W-:Y:S01]  /*4020*/  FMUL.FTZ R52, R52, R49 ;  /* 0x0000003134347220 */ /* 0x000fe20000410000 */
[----:B------:R-:W-:Y:S01]  /*4030*/  FADD.FTZ R83, R61, -R118 ;  /* 0x800000763d537221 */ /* 0x000fe20000010000 */
[----:B------:R-:W-:Y:S01]  /*4040*/  FADD.FTZ R55, R64, -R199 ;  /* 0x800000c740377221 */ /* 0x000fe20000010000 */
[----:B------:R-:W-:Y:S01]  /*4050*/  FMUL.FTZ R49, R187, R54 ;  /* 0x00000036bb317220 */ /* 0x000fe20000410000 */
[----:B------:R-:W-:Y:S01]  /*4060*/  FADD.FTZ R192, R59, -R192 ;  /* 0x800000c03bc07221 */ /* 0x000fe20000010000 */
[----:B------:R-:W-:Y:S01]  /*4070*/  FFMA.FTZ R54, -R189, R189, 1 ;  /* 0x3f800000bd367423 */ /* 0x000fe200000101bd */
[----:B------:R-:W-:Y:S01]  /*4080*/  FMUL.FTZ R59, R101, R56 ;  /* 0x00000038653b7220 */ /* 0x000fe20000410000 */
[----:B------:R-:W-:Y:S01]  /*4090*/  FFMA.FTZ R115, -R115, R115, 1 ;  /* 0x3f80000073737423 */ /* 0x000fe20000010173 */
[----:B------:R-:W-:Y:S01]  /*40a0*/  FMUL.FTZ R28, R223, R28 ;  /* 0x0000001cdf1c7220 */ /* 0x000fe20000410000 */
[----:B------:R-:W-:Y:S01]  /*40b0*/  FFMA.FTZ R186, -R186, R186, 1 ;  /* 0x3f800000baba7423 */ /* 0x000fe200000101ba */
[----:B------:R-:W-:Y:S01]  /*40c0*/  FADD.FTZ R60, R60, -R117 ;  /* 0x800000753c3c7221 */ /* 0x000fe20000010000 */
[----:B------:R-:W-:Y:S01]  /*40d0*/  FMUL.FTZ R75, R75, R58 ;  /* 0x0000003a4b4b7220 */ /* 0x000fe20000410000 */
[----:B------:R-:W-:Y:S01]  /*40e0*/  FFMA.FTZ R76, -R110, R110, 1 ;  /* 0x3f8000006e4c7423 */ /* 0x000fe2000001016e */
[----:B--2---:R-:W-:Y:S01]  /*40f0*/  FMUL.FTZ R61, R215, R62 ;  /* 0x0000003ed73d7220 */ /* 0x004fe20000410000 */
[----:B------:R-:W-:Y:S01]  /*4100*/  FMUL.FTZ R25, R119, R25 ;  /* 0x0000001977197220 */ /* 0x000fe20000410000 */
[----:B------:R-:W-:Y:S01]  /*4110*/  FADD.FTZ R63, R63, -R118 ;  /* 0x800000763f3f7221 */ /* 0x000fe20000010000 */
[--C-:B------:R-:W-:Y:S01]  /*4120*/  FADD.FTZ R56, R69, -R200.reuse ;  /* 0x800000c845387221 */ /* 0x100fe20000010000 */
[----:B------:R-:W-:Y:S01]  /*4130*/  FFMA.FTZ R109, -R109, R109, 1 ;  /* 0x3f8000006d6d7423 */ /* 0x000fe2000001016d */
        /* <DEDUP_REMOVED lines=10> */
[----:B------:R-:W-:Y:S01]  /*41e0*/  FMUL.FTZ R51, R186, R77 ;  /* 0x0000004dba337220 */ /* 0x000fe20000410000 */
[----:B-1----:R-:W-:Y:S01]  /*41f0*/  FMUL.FTZ R59, R103, R60 ;  /* 0x0000003c673b7220 */ /* 0x002fe20000410000 */
[----:B------:R-:W-:Y:S01]  /*4200*/  FMUL.FTZ R76, R76, R61 ;  /* 0x0000003d4c4c7220 */ /* 0x000fe20000410000 */
[----:B---3--:R-:W-:Y:S01]  /*4210*/  FMUL.FTZ R28, R228, R57 ;  /* 0x00000039e41c7220 */ /* 0x008fe20000410000 */
[----:B------:R-:W-:Y:S01]  /*4220*/  FMUL.FTZ R25, R219, R25 ;  /* 0x00000019db197220 */ /* 0x000fe20000410000 */
[----:B------:R-:W-:Y:S01]  /*4230*/  FFMA.FTZ R72, -R106, R106, 1 ;  /* 0x3f8000006a487423 */ /* 0x000fe2000001016a */
[----:B------:R-:W-:Y:S01]  /*4240*/  FFMA.FTZ R77, -R107, R107, 1 ;  /* 0x3f8000006b4d7423 */ /* 0x000fe2000001016b */
[----:B----4-:R-:W-:Y:S01]  /*4250*/  FMUL.FTZ R79, R214, R79 ;  /* 0x0000004fd64f7220 */ /* 0x010fe20000410000 */
[----:B-----5:R-:W-:Y:S01]  /*4260*/  FMUL.FTZ R192, R43, R192 ;  /* 0x000000c02bc07220 */ /* 0x020fe20000410000 */
[----:B------:R-:W-:Y:S01]  /*4270*/  FFMA.FTZ R74, -R108, R108, 1 ;  /* 0x3f8000006c4a7423 */ /* 0x000fe2000001016c */
[----:B------:R-:W-:Y:S01]  /*4280*/  FFMA.FTZ R111, -R111, R111, 1 ;  /* 0x3f8000006f6f7423 */ /* 0x000fe2000001016f */
[----:B------:R-:W-:Y:S01]  /*4290*/  FMUL.FTZ R60, R44, R63 ;  /* 0x0000003f2c3c7220 */ /* 0x000fe20000410000 */
[----:B------:R-:W-:Y:S01]  /*42a0*/  FMUL.FTZ R109, R109, R58 ;  /* 0x0000003a6d6d7220 */ /* 0x000fe20000410000 */
        /* <DEDUP_REMOVED lines=8> */
[----:B------:R-:W-:Y:S01]  /*4330*/  FFMA.FTZ R193, -R193, R193, 1 ;  /* 0x3f800000c1c17423 */ /* 0x000fe200000101c1 */
[----:B------:R-:W-:Y:S01]  /*4340*/  FFMA.FTZ R194, -R194, R194, 1 ;  /* 0x3f800000c2c27423 */ /* 0x000fe200000101c2 */
[----:B------:R-:W-:Y:S01]  /*4350*/  FFMA.FTZ R196, -R196, R196, 1 ;  /* 0x3f800000c4c47423 */ /* 0x000fe200000101c4 */
[----:B------:R-:W-:Y:S01]  /*4360*/  FFMA.FTZ R201, -R201, R201, 1 ;  /* 0x3f800000c9c97423 */ /* 0x000fe200000101c9 */
[----:B------:R-:W-:Y:S01]  /*4370*/  FMUL.FTZ R55, R227, R70 ;  /* 0x00000046e3377220 */ /* 0x000fe20000410000 */
        /* <DEDUP_REMOVED lines=270> */
.L_x_2591:
        /* <DEDUP_REMOVED lines=56> */
.L_x_2592:
        /* <DEDUP_REMOVED lines=11> */
.L_x_2582:
[----:B-1----:R-:W2:Y:S02]  /*5890*/  LDL R8, [R1+0x2c] ;  /* 0x00002c0001087983 */ /* 0x002ea40000100800 */
[----:B--2---:R-:W-:-:S13]  /*58a0*/  ISETP.GE.AND P0, PT, R16, R8, PT ;  /* 0x000000081000720c */ /* 0x004fda0003f06270 */
[----:B------:R-:W-:Y:S05]  /*58b0*/  @P0 BRA `(.L_x_2594) ;  /* 0x00000040006c0947 */ /* 0x000fea0003800000 */
[----:B------:R-:W2:Y:S01]  /*58c0*/  LDL.LU R14, [R1+0x1c] ;  /* 0x00001c00010e7983 */ /* 0x000ea20000300800 */
[----:B------:R-:W1:Y:S03]  /*58d0*/  LDC R24, c[0x0][0x290] ;  /* 0x0000a400ff187b82 */ /* 0x000e660000000800 */
[----:B------:R-:W3:Y:S04]  /*58e0*/  LDL.LU R21, [R1+0x10] ;  /* 0x0000100001157983 */ /* 0x000ee80000300800 */
[----:B------:R-:W4:Y:S01]  /*58f0*/  LDL.LU R25, [R1+0xc] ;  /* 0x00000c0001197983 */ /* 0x000f220000300800 */
[----:B------:R-:W5:Y:S02]  /*5900*/  S2R R6, SR_TID.X ;  /* 0x0000000000067919 */ /* 0x000f640000002100 */
[----:B-----5:R-:W-:-:S05]  /*5910*/  VIADD R6, R6, 0xffffff80 ;  /* 0xffffff8006067836 */ /* 0x020fca0000000000 */
[----:B------:R-:W-:-:S04]  /*5920*/  SHF.R.S32.HI R7, RZ, 0x1f, R6 ;  /* 0x0000001fff077819 */ /* 0x000fc80000011406 */
[CC--:B------:R-:W-:Y:S02]  /*5930*/  LEA.HI R8, R7.reuse, R6.reuse, RZ, 0x5 ;  /* 0x0000000607087211 */ /* 0x0c0fe400078f28ff */
[CC--:B------:R-:W-:Y:S02]  /*5940*/  LEA.HI R12, R7.reuse, R6.reuse, RZ, 0x2 ;  /* 0x00000006070c7211 */ /* 0x0c0fe400078f10ff */
[----:B------:R-:W-:Y:S02]  /*5950*/  LOP3.LUT R9, R8, 0xffffffe0, RZ, 0xc0, !PT ;  /* 0xffffffe008097812 */ /* 0x000fe400078ec0ff */
[----:B------:R-:W-:Y:S02]  /*5960*/  LEA.HI R8, R7, R6, RZ, 0x7 ;  /* 0x0000000607087211 */ /* 0x000fe400078f38ff */
[----:B------:R-:W-:Y:S02]  /*5970*/  IADD3 R9, R6, -R9, RZ ;  /* 0x8000000906097210 */ /* 0x000fe40007ffe0ff */
[----:B------:R-:W-:-:S02]  /*5980*/  LOP3.LUT R7, R8, 0xffffff80, RZ, 0xc0, !PT ;  /* 0xffffff8008077812 */ /* 0x000fc400078ec0ff */
[----:B------:R-:W-:Y:S02]  /*5990*/  SHF.R.S32.HI R10, RZ, 0x1f, R9 ;  /* 0x0000001fff0a7819 */ /* 0x000fe40000011409 */
[----:B------:R-:W-:Y:S01]  /*59a0*/  SHF.R.S32.HI R8, RZ, 0x7, R8 ;  /* 0x00000007ff087819 */ /* 0x000fe20000011408 */
[----:B------:R-:W-:Y:S01]  /*59b0*/  IMAD.IADD R7, R6, 0x1, -R7 ;  /* 0x0000000106077824 */ /* 0x000fe200078e0a07 */
[CC--:B------:R-:W-:Y:S02]  /*59c0*/  LEA.HI R11, R10.reuse, R9.reuse, RZ, 0x3 ;  /* 0x000000090a0b7211 */ /* 0x0c0fe400078f18ff */
[----:B------:R-:W-:Y:S02]  /*59d0*/  LEA.HI R10, R10, R9, RZ, 0x2 ;  /* 0x000000090a0a7211 */ /* 0x000fe400078f10ff */
[----:B------:R-:W-:Y:S02]  /*59e0*/  LOP3.LUT R9, R12, 0xfffffffc, RZ, 0xc0, !PT ;  /* 0xfffffffc0c097812 */ /* 0x000fe400078ec0ff */
[----:B------:R-:W-:-:S02]  /*59f0*/  SHF.R.S32.HI R11, RZ, 0x3, R11 ;  /* 0x00000003ff0b7819 */ /* 0x000fc4000001140b */
[----:B------:R-:W-:Y:S01]  /*5a00*/  SHF.R.S32.HI R13, RZ, 0x2, R10 ;  /* 0x00000002ff0d7819 */ /* 0x000fe2000001140a */
[----:B------:R-:W-:Y:S01]  /*5a10*/  IMAD.IADD R9, R6, 0x1, -R9 ;  /* 0x0000000106097824 */ /* 0x000fe200078e0a09 */
[----:B------:R-:W-:Y:S02]  /*5a20*/  LEA.HI R6, R8, R8, RZ, 0x1 ;  /* 0x0000000808067211 */ /* 0x000fe400078f08ff */
[C---:B------:R-:W-:Y:S01]  /*5a30*/  IADD3 R12, R13.reuse, 0x8, RZ ;  /* 0x000000080d0c7810 */ /* 0x040fe20007ffe0ff */
[----:B------:R-:W-:Y:S01]  /*5a40*/  VIADD R18, R13, 0x10 ;  /* 0x000000100d127836 */ /* 0x000fe20000000000 */
[----:B------:R-:W-:Y:S01]  /*5a50*/  LEA.HI R10, R10, R13, RZ, 0x1 ;  /* 0x0000000d0a0a7211 */ /* 0x000fe200078f08ff */
[----:B-1----:R-:W-:-:S03]  /*5a60*/  VIADD R24, R24, -UR42 ;  /* 0x8000002a18187c36 */ /* 0x002fc60008000000 */
[----:B------:R-:W-:Y:S02]  /*5a70*/  LEA.HI R19, R18, R18, RZ, 0x1 ;  /* 0x0000001212137211 */ /* 0x000fe400078f08ff */
[----:B------:R-:W-:Y:S02]  /*5a80*/  LOP3.LUT R10, R10, 0xfffffffe, RZ, 0xc0, !PT ;  /* 0xfffffffe0a0a7812 */ /* 0x000fe400078ec0ff */
[----:B------:R-:W-:Y:S02]  /*5a90*/  SHF.R.S32.HI R20, RZ, 0x1, R19 ;  /* 0x00000001ff147819 */ /* 0x000fe40000011413 */
[----:B------:R-:W-:Y:S02]  /*5aa0*/  IADD3 R10, R13, -R10, RZ ;  /* 0x8000000a0d0a7210 */ /* 0x000fe40007ffe0ff */
[----:B------:R-:W-:-:S04]  /*5ab0*/  LOP3.LUT R19, R19, 0xfffffffe, RZ, 0xc0, !PT ;  /* 0xfffffffe13137812 */ /* 0x000fc800078ec0ff */
[----:B------:R-:W-:Y:S01]  /*5ac0*/  IADD3 R19, R18, -R19, RZ ;  /* 0x8000001312137210 */ /* 0x000fe20007ffe0ff */
[----:B------:R-:W-:Y:S01]  /*5ad0*/  IMAD.MOV.U32 R185, RZ, RZ, 0x40000040 ;  /* 0x40000040ffb97424 */ /* 0x000fe200078e00ff */
[----:B------:R-:W-:Y:S01]  /*5ae0*/  MOV R189, 0x40000040 ;  /* 0x4000004000bd7802 */ /* 0x000fe20000000f00 */
[----:B------:R-:W-:Y:S02]  /*5af0*/  IMAD.MOV.U32 R187, RZ, RZ, 0x40000040 ;  /* 0x40000040ffbb7424 */ /* 0x000fe400078e00ff */
[----:B------:R-:W-:Y:S02]  /*5b00*/  IMAD.MOV.U32 R191, RZ, RZ, 0x40000040 ;  /* 0x40000040ffbf7424 */ /* 0x000fe400078e00ff */
[----:B------:R-:W-:Y:S01]  /*5b10*/  IMAD.MOV.U32 R193, RZ, RZ, 0x40000040 ;  /* 0x40000040ffc17424 */ /* 0x000fe200078e00ff */
[----:B--2---:R-:W-:Y:S02]  /*5b20*/  LEA.HI R23, R14, R7, RZ, 0x5 ;  /* 0x000000070e177211 */ /* 0x004fe400078f28ff */
[----:B------:R-:W-:Y:S01]  /*5b30*/  LOP3.LUT R7, R6, 0xfffffffe, RZ, 0xc0, !PT ;  /* 0xfffffffe06077812 */ /* 0x000fe200078ec0ff */
[----:B------:R-:W-:-:S04]  /*5b40*/  IMAD.HI R6, R11, 0x2aaaaaab, RZ ;  /* 0x2aaaaaab0b067827 */ /* 0x000fc800078e02ff */
[----:B------:R-:W-:Y:S01]  /*5b50*/  IMAD.IADD R22, R8, 0x1, -R7 ;  /* 0x0000000108167824 */ /* 0x000fe200078e0a07 */
[----:B------:R-:W-:Y:S02]  /*5b60*/  SHF.R.U32.HI R7, RZ, 0x1, R6 ;  /* 0x00000001ff077819 */ /* 0x000fe40000011606 */
[----:B------:R-:W-:Y:S02]  /*5b70*/  LEA.HI R14, R12, R12, RZ, 0x1 ;  /* 0x0000000c0c0e7211 */ /* 0x000fe400078f08ff */
[----:B------:R-:W-:Y:S02]  /*5b80*/  LEA.HI R6, R6, R7, RZ, 0x1 ;  /* 0x0000000706067211 */ /* 0x000fe400078f08ff */
[----:B------:R-:W-:-:S03]  /*5b90*/  SHF.R.S32.HI R15, RZ, 0x1, R14 ;  /* 0x00000001ff0f7819 */ /* 0x000fc6000001140e */
[----:B------:R-:W-:Y:S01]  /*5ba0*/  IMAD R11, R6, -0xc, R11 ;  /* 0xfffffff4060b7824 */ /* 0x000fe200078e020b */
[--C-:B---3--:R-:W-:Y:S02]  /*5bb0*/  SHF.R.S32.HI R6, RZ, 0x2, R21.reuse ;  /* 0x00000002ff067819 */ /* 0x108fe40000011415 */
[----:B------:R-:W-:Y:S02]  /*5bc0*/  SHF.R.S32.HI R21, RZ, 0x1f, R21 ;  /* 0x0000001fff157819 */ /* 0x000fe40000011415 */
[----:B------:R-:W-:Y:S01]  /*5bd0*/  SHF.R.S32.HI R23, RZ, 0x5, R23 ;  /* 0x00000005ff177819 */ /* 0x000fe20000011417 */
[----:B------:R-:W-:Y:S01]  /*5be0*/  IMAD.HI R8, R15, 0x2aaaaaab, RZ ;  /* 0x2aaaaaab0f087827 */ /* 0x000fe200078e02ff */
[----:B------:R-:W-:-:S03]  /*5bf0*/  LEA.HI R21, R21, R6, RZ, 0x3 ;  /* 0x0000000615157211 */ /* 0x000fc600078f18ff */
[----:B------:R-:W-:Y:S01]  /*5c00*/  IMAD R23, R23, -0x10, R24 ;  /* 0xfffffff017177824 */ /* 0x000fe200078e0218 */
[----:B------:R-:W-:Y:S02]  /*5c10*/  LOP3.LUT R21, R21, 0xfffffff8, RZ, 0xc0, !PT ;  /* 0xfffffff815157812 */ /* 0x000fe400078ec0ff */
[----:B------:R-:W-:Y:S01]  /*5c20*/  LOP3.LUT R7, R14, 0xfffffffe, RZ, 0xc0, !PT ;  /* 0xfffffffe0e077812 */ /* 0x000fe200078ec0ff */
[----:B------:R-:W-:Y:S01]  /*5c30*/  IMAD.HI R14, R20, 0x2aaaaaab, RZ ;  /* 0x2aaaaaab140e7827 */ /* 0x000fe200078e02ff */
[----:B------:R-:W-:Y:S02]  /*5c40*/  SHF.R.U32.HI R13, RZ, 0x1, R8 ;  /* 0x00000001ff0d7819 */ /* 0x000fe40000011608 */
[----:B------:R-:W-:Y:S01]  /*5c50*/  IADD3 R21, R23, R21, -R6 ;  /* 0x0000001517157210 */ /* 0x000fe20007ffe806 */
[----:B------:R-:W-:Y:S01]  /*5c60*/  IMAD R10, R11, 0x8, R10 ;  /* 0x000000080b0a7824 */ /* 0x000fe200078e020a */
[----:B------:R-:W-:Y:S02]  /*5c70*/  LEA.HI R8, R8, R13, RZ, 0x1 ;  /* 0x0000000d08087211 */ /* 0x000fe400078f08ff */
[C---:B------:R-:W-:Y:S01]  /*5c80*/  LEA R6, R5.reuse, R17, 0xb ;  /* 0x0000001105067211 */ /* 0x040fe200078e58ff */
[----:B------:R-:W-:Y:S01]  /*5c90*/  IMAD R5, R5, 0x2000, R17 ;  /* 0x0000200005057824 */ /* 0x000fe200078e0211 */
[----:B------:R-:W-:Y:S01]  /*5ca0*/  SHF.R.U32.HI R13, RZ, 0x1, R14 ;  /* 0x00000001ff0d7819 */ /* 0x000fe2000001160e */
[----:B------:R1:W-:Y:S01]  /*5cb0*/  STL [R1+0x28], R10 ;  /* 0x0000280a01007387 */ /* 0x0003e20000100800 */
[----:B------:R-:W-:Y:S01]  /*5cc0*/  IMAD.IADD R7, R12, 0x1, -R7 ;  /* 0x000000010c077824 */ /* 0x000fe200078e0a07 */
[----:B------:R-:W-:Y:S01]  /*5cd0*/  IADD3 R6, R6, 0x1a800, RZ ;  /* 0x0001a80006067810 */ /* 0x000fe20007ffe0ff */
[----:B------:R-:W-:Y:S01]  /*5ce0*/  IMAD R8, R8, -0xc, R15 ;  /* 0xfffffff408087824 */ /* 0x000fe200078e020f */
[----:B------:R-:W-:-:S02]  /*5cf0*/  LEA.HI R13, R14, R13, RZ, 0x1 ;  /* 0x0000000d0e0d7211 */ /* 0x000fc400078f08ff */
[----:B------:R-:W-:Y:S01]  /*5d00*/  SHF.R.U32.HI R6, RZ, 0x4, R6 ;  /* 0x00000004ff067819 */ /* 0x000fe20000011606 */
[----:B-1----:R-:W-:Y:S01]  /*5d10*/  VIADD R10, R5, 0x4000 ;  /* 0x00004000050a7836 */ /* 0x002fe20000000000 */
[----:B------:R-:W-:Y:S01]  /*5d20*/  SHF.R.U32.HI R5, RZ, 0x4, R5 ;  /* 0x00000004ff057819 */ /* 0x000fe20000011605 */
[----:B------:R-:W-:Y:S02]  /*5d30*/  IMAD R7, R8, 0x8, R7 ;  /* 0x0000000808077824 */ /* 0x000fe400078e0207 */
[----:B------:R-:W-:Y:S01]  /*5d40*/  IMAD R20, R13, -0xc, R20 ;  /* 0xfffffff40d147824 */ /* 0x000fe200078e0214 */
[----:B------:R-:W-:Y:S02]  /*5d50*/  SHF.R.U32.HI R10, RZ, 0x4, R10 ;  /* 0x00000004ff0a7819 */ /* 0x000fe4000001160a */
[----:B------:R-:W-:Y:S01]  /*5d60*/  LOP3.LUT R5, R5, 0x3fff, RZ, 0xc0, !PT ;  /* 0x00003fff05057812 */ /* 0x000fe200078ec0ff */
[----:B------:R1:W-:Y:S01]  /*5d70*/  STL [R1+0x24], R7 ;  /* 0x0000240701007387 */ /* 0x0003e20000100800 */
[----:B------:R-:W-:-:S02]  /*5d80*/  LOP3.LUT R6, R6, 0x3fff, RZ, 0xc0, !PT ;  /* 0x00003fff06067812 */ /* 0x000fc400078ec0ff */
[----:B------:R-:W-:Y:S02]  /*5d90*/  LOP3.LUT R10, R10, 0x3fff, RZ, 0xc0, !PT ;  /* 0x00003fff0a0a7812 */ /* 0x000fe400078ec0ff */
[----:B------:R-:W-:Y:S02]  /*5da0*/  LOP3.LUT R11, R5, 0x10000, RZ, 0xfc, !PT ;  /* 0x00010000050b7812 */ /* 0x000fe400078efcff */
[----:B------:R-:W-:Y:S01]  /*5db0*/  LOP3.LUT R6, R6, 0x10000, RZ, 0xfc, !PT ;  /* 0x0001000006067812 */ /* 0x000fe200078efcff */
[----:B-1----:R-:W-:Y:S01]  /*5dc0*/  IMAD R7, R20, 0x8, R19 ;  /* 0x0000000814077824 */ /* 0x002fe200078e0213 */
[----:B------:R-:W-:-:S04]  /*5dd0*/  LOP3.LUT R5, R10, 0x10000, RZ, 0xfc, !PT ;  /* 0x000100000a057812 */ /* 0x000fc800078efcff */
[----:B------:R4:W-:Y:S01]  /*5de0*/  STL [R1+0x1c], R7 ;  /* 0x00001c0701007387 */ /* 0x0009e20000100800 */
[C---:B------:R-:W-:Y:S01]  /*5df0*/  VIADD R188, R5.reuse, 0x2 ;  /* 0x0000000205bc7836 */ /* 0x040fe20000000000 */
[C---:B------:R-:W-:Y:S02]  /*5e00*/  IADD3 R190, R5.reuse, 0x4, RZ ;  /* 0x0000000405be7810 */ /* 0x040fe40007ffe0ff */
[----:B------:R-:W-:Y:S01]  /*5e10*/  STL [R1+0x14], R11 ;  /* 0x0000140b01007387 */ /* 0x000fe20000100800 */
[----:B------:R-:W-:-:S03]  /*5e20*/  VIADD R192, R5, 0x6 ;  /* 0x0000000605c07836 */ /* 0x000fc60000000000 */
[----:B------:R1:W-:Y:S01]  /*5e30*/  STL [R1+0x20], R6 ;  /* 0x0000200601007387 */ /* 0x0003e20000100800 */
[----:B------:R-:W-:Y:S01]  /*5e40*/  IMAD R8, R22, -0x40, R21 ;  /* 0xffffffc016087824 */ /* 0x000fe200078e0215 */
[----:B------:R-:W-:Y:S02]  /*5e50*/  IADD3 R10, R9, 0x8, RZ ;  /* 0x00000008090a7810 */ /* 0x000fe40007ffe0ff */
[----:B------:R2:W-:Y:S01]  /*5e60*/  STL [R1+0x10], R5 ;  /* 0x0000100501007387 */ /* 0x0005e20000100800 */
[----:B----4-:R-:W-:Y:S01]  /*5e70*/  LOP3.LUT R7, R25, 0x1, RZ, 0xfc, !PT ;  /* 0x0000000119077812 */ /* 0x010fe200078efcff */
[C---:B------:R-:W-:Y:S01]  /*5e80*/  VIADD R22, R11.reuse, 0x2 ;  /* 0x000000020b167836 */ /* 0x040fe20000000000 */
[C---:B------:R-:W-:Y:S01]  /*5e90*/  IADD3 R184, R11.reuse, 0x4, RZ ;  /* 0x000000040bb87810 */ /* 0x040fe20007ffe0ff */
[----:B------:R-:W-:Y:S01]  /*5ea0*/  VIADD R186, R11, 0x6 ;  /* 0x000000060bba7836 */ /* 0x000fe20000000000 */
[C---:B------:R-:W-:Y:S01]  /*5eb0*/  IADD3 R10, R9.reuse, 0x14, RZ ;  /* 0x00000014090a7810 */ /* 0x040fe20007ffe0ff */
[C---:B-1----:R-:W-:Y:S01]  /*5ec0*/  VIADD R6, R9.reuse, 0xc ;  /* 0x0000000c09067836 */ /* 0x042fe20000000000 */
[----:B------:R-:W-:Y:S01]  /*5ed0*/  MOV R23, 0x40000040 ;  /* 0x4000004000177802 */ /* 0x000fe20000000f00 */
[----:B------:R-:W-:-:S02]  /*5ee0*/  VIADD R6, R9, 0x18 ;  /* 0x0000001809067836 */ /* 0x000fc40000000000 */
[C---:B--2---:R-:W-:Y:S02]  /*5ef0*/  VIADD R5, R9.reuse, 0x4 ;  /* 0x0000000409057836 */ /* 0x044fe40000000000 */
[C---:B------:R-:W-:Y:S02]  /*5f00*/  VIADD R5, R9.reuse, 0x10 ;  /* 0x0000001009057836 */ /* 0x040fe40000000000 */
[----:B------:R-:W-:-:S07]  /*5f10*/  VIADD R5, R9, 0x1c ;  /* 0x0000001c09057836 */ /* 0x000fce0000000000 */
.L_x_2605:
[----:B------:R-:W-:Y:S01]  /*5f20*/  ISETP.NE.AND P0, PT, R7, 0x3, PT ;  /* 0x000000030700780c */ /* 0x000fe20003f05270 */
[----:B------:R-:W-:-:S12]  /*5f30*/  YIELD ;  /* 0x0000000000007946 */ /* 0x000fd80003800000 */
[----:B------:R-:W-:Y:S05]  /*5f40*/  @!P0 BRA `(.L_x_2595) ;  /* 0x0000000000048947 */ /* 0x000fea0003800000 */
[----:B------:R-:W-:Y:S01]  /*5f50*/  BPT.TRAP 0x1 ;  /* 0x000000040000795c */ /* 0x000fe20000300000 */
.L_x_2595:
[----:B------:R-:W-:Y:S02]  /*5f60*/  LEA R6, R0, R17, 0x3 ;  /* 0x0000001100067211 */ /* 0x000fe400078e18ff */
[----:B------:R-:W-:-:S04]  /*5f70*/  SHF.L.U32 R15, R4, 0x1f, RZ ;  /* 0x0000001f040f7819 */ /* 0x000fc800000006ff */
[----:B------:R1:W2:Y:S01]  /*5f80*/  SYNCS.PHASECHK.TRANS64.TRYWAIT P1, [R6+URZ+0x26810], R15 ;  /* 0x0268100f060075a7 */ /* 0x0002a2000802017f */
[----:B------:R-:W-:Y:S05]  /*5f90*/  @!P0 BRA `(.L_x_2596) ;  /* 0x0000000000048947 */ /* 0x000fea0003800000 */
[----:B------:R-:W-:Y:S01]  /*5fa0*/  BPT.TRAP 0x1 ;  /* 0x000000040000795c */ /* 0x000fe20000300000 */
.L_x_2596:
[----:B------:R-:W-:-:S05]  /*5fb0*/  VIADD R5, R17, 0xe000 ;  /* 0x0000e00011057836 */ /* 0x000fca0000000000 */
[----:B------:R-:W-:-:S04]  /*5fc0*/  SHF.R.U32.HI R5, RZ, 0x4, R5 ;  /* 0x00000004ff057819 */ /* 0x000fc80000011605 */
[----:B------:R-:W-:-:S04]  /*5fd0*/  LOP3.LUT R5, R5, 0x3fff, RZ, 0xc0, !PT ;  /* 0x00003fff05057812 */ /* 0x000fc800078ec0ff */
[----:B------:R-:W-:Y:S01]  /*5fe0*/  LOP3.LUT R11, R5, 0x10000, RZ, 0xfc, !PT ;  /* 0x00010000050b7812 */ /* 0x000fe200078efcff */
[----:B--2---:R-:W-:Y:S06]  /*5ff0*/  @P1 BRA `(.L_x_2597) ;  /* 0x0000000000081947 */ /* 0x004fec0003800000 */
[----:B------:R-:W2:Y:S02]  /*6000*/  SYNCS.PHASECHK.TRANS64.TRYWAIT P1, [R6+URZ+0x26810], R15 ;  /* 0x0268100f060075a7 */ /* 0x000ea4000802017f */
[----:B--2---:R-:W-:Y:S05]  /*6010*/  @!P1 BRA `(.L_x_2598) ;  /* 0x0000008800f89947 */ /* 0x004fea0003800000 */
.L_x_2597:
        /* <DEDUP_REMOVED lines=54> */
.L_x_2599:
[----:B------:R1:W1:Y:S01]  /*6380*/  SYNCS.PHASECHK.TRANS64.TRYWAIT P1, [R6+URZ+0x26830], R15 ;  /* 0x0268300f060075a7 */ /* 0x000262000802017f */
[----:B------:R-:W-:Y:S05]  /*6390*/  @!P0 BRA `(.L_x_2600) ;  /* 0x0000000000048947 */ /* 0x000fea0003800000 */
[----:B------:R-:W-:Y:S01]  /*63a0*/  BPT.TRAP 0x1 ;  /* 0x000000040000795c */ /* 0x000fe20000300000 */
.L_x_2600:
        /* <DEDUP_REMOVED lines=8> */
.L_x_2601:
        /* <DEDUP_REMOVED lines=290> */
[----:B------:R-:W-:-:S02]  /*7650*/  FADD.FTZ R30, R30, -R233 ;  /* 0x800000e91e1e7221 */ /* 0x000fc40000010000 */
        /* <DEDUP_REMOVED lines=27> */
[C---:B------:R-:W-:Y:S01]  /*7810*/  VIADD R229, R9.reuse, 0x14 ;  /* 0x0000001409e57836 */ /* 0x040fe20000000000 */
[----:B------:R-:W-:Y:S01]  /*7820*/  IADD3 R233, R9, 0x18, RZ ;  /* 0x0000001809e97810 */ /* 0x000fe20007ffe0ff */
[----:B------:R-:W4:Y:S01]  /*7830*/  SHFL.IDX PT, R227, R227, R12, 0x1f ;  /* 0x00001f0ce3e37589 */ /* 0x000f2200000e0000 */
[----:B------:R-:W-:Y:S01]  /*7840*/  FFMA.FTZ R77, -R77, R77, 1 ;  /* 0x3f8000004d4d7423 */ /* 0x000fe2000001014d */
[----:B------:R-:W-:Y:S01]  /*7850*/  FFMA.FTZ R80, -R80, R80, 1 ;  /* 0x3f80000050507423 */ /* 0x000fe20000010150 */
[----:B------:R-:W-:Y:S01]  /*7860*/  FFMA.FTZ R76, -R76, R76, 1 ;  /* 0x3f8000004c4c7423 */ /* 0x000fe2000001014c */
[----:B------:R-:W-:Y:S01]  /*7870*/  FFMA.FTZ R79, -R79, R79, 1 ;  /* 0x3f8000004f4f7423 */ /* 0x000fe2000001014f */
[----:B-1----:R-:W-:Y:S01]  /*7880*/  FMUL.FTZ R35, R92, R35 ;  /* 0x000000235c237220 */ /* 0x002fe20000410000 */
[----:B------:R-:W-:Y:S01]  /*7890*/  FFMA.FTZ R72, -R72, R72, 1 ;  /* 0x3f80000048487423 */ /* 0x000fe20000010148 */
[----:B------:R-:W-:Y:S01]  /*78a0*/  FFMA.FTZ R99, -R99, R99, 1 ;  /* 0x3f80000063637423 */ /* 0x000fe20000010163 */
[----:B------:R-:W-:Y:S01]  /*78b0*/  MUFU.EX2 R201, R201 ;  /* 0x000000c900c97308 */ /* 0x000fe20000000800 */
[----:B------:R-:W-:Y:S01]  /*78c0*/  FFMA.FTZ R81, -R81, R81, 1 ;  /* 0x3f80000051517423 */ /* 0x000fe20000010151 */
[----:B------:R-:W-:Y:S01]  /*78d0*/  FFMA.FTZ R100, -R100, R100, 1 ;  /* 0x3f80000064647423 */ /* 0x000fe20000010164 */
[----:B------:R-:W-:-:S05]  /*78e0*/  FFMA.FTZ R82, -R82, R82, 1 ;  /* 0x3f80000052527423 */ /* 0x000fca0000010152 */
[----:B------:R-:W-:Y:S08]  /*78f0*/  MUFU.EX2 R199, R199 ;  /* 0x000000c700c77308 */ /* 0x000ff00000000800 */
[----:B------:R-:W-:Y:S01]  /*7900*/  MUFU.EX2 R200, R200 ;  /* 0x000000c800c87308 */ /* 0x000fe20000000800 */
[----:B--2---:R-:W-:Y:S01]  /*7910*/  FADD.FTZ R34, R34, -R228 ;  /* 0x800000e422227221 */ /* 0x004fe20000010000 */
[--C-:B----4-:R-:W-:Y:S01]  /*7920*/  FADD.FTZ R37, R37, -R227.reuse ;  /* 0x800000e325257221 */ /* 0x110fe20000010000 */
[----:B------:R-:W-:-:S05]  /*7930*/  FADD.FTZ R39, R39, -R227 ;  /* 0x800000e327277221 */ /* 0x000fca0000010000 */
[----:B------:R-:W-:Y:S08]  /*7940*/  MUFU.EX2 R202, R202 ;  /* 0x000000ca00ca7308 */ /* 0x000ff00000000800 */
[----:B------:R-:W-:Y:S08]  /*7950*/  MUFU.EX2 R203, R203 ;  /* 0x000000cb00cb7308 */ /* 0x000ff00000000800 */
[----:B------:R-:W-:Y:S08]  /*7960*/  MUFU.EX2 R204, R204 ;  /* 0x000000cc00cc7308 */ /* 0x000ff00000000800 */
[----:B------:R-:W-:Y:S08]  /*7970*/  MUFU.EX2 R205, R205 ;  /* 0x000000cd00cd7308 */ /* 0x000ff00000000800 */
[----:B------:R-:W-:Y:S08]  /*7980*/  MUFU.EX2 R209, R209 ;  /* 0x000000d100d17308 */ /* 0x000ff00000000800 */
[----:B------:R-:W-:Y:S08]  /*7990*/  MUFU.EX2 R207, R207 ;  /* 0x000000cf00cf7308 */ /* 0x000ff00000000800 */
[----:B------:R-:W-:Y:S01]  /*79a0*/  MUFU.EX2 R210, R210 ;  /* 0x000000d200d27308 */ /* 0x000fe20000000800 */
[----:B------:R-:W-:-:S07]  /*79b0*/  FFMA.FTZ R101, -R101, R101, 1 ;  /* 0x3f80000065657423 */ /* 0x000fce0000010165 */
[----:B------:R-:W-:Y:S01]  /*79c0*/  MUFU.EX2 R208, R208 ;  /* 0x000000d000d07308 */ /* 0x000fe20000000800 */
[----:B------:R-:W-:-:S07]  /*79d0*/  FFMA.FTZ R103, -R103, R103, 1 ;  /* 0x3f80000067677423 */ /* 0x000fce0000010167 */
[----:B------:R-:W-:Y:S01]  /*79e0*/  MUFU.EX2 R211, R211 ;  /* 0x000000d300d37308 */ /* 0x000fe20000000800 */
[----:B------:R-:W-:-:S07]  /*79f0*/  FFMA.FTZ R237, -R237, R237, 1 ;  /* 0x3f800000eded7423 */ /* 0x000fce00000101ed */
[----:B------:R-:W-:Y:S01]  /*7a00*/  MUFU.EX2 R212, R212 ;  /* 0x000000d400d47308 */ /* 0x000fe20000000800 */
[----:B---3--:R-:W-:Y:S01]  /*7a10*/  FMUL.FTZ R30, R85, R30 ;  /* 0x0000001e551e7220 */ /* 0x008fe20000410000 */
        /* <DEDUP_REMOVED lines=68> */
[----:B------:R-:W-:Y:S01]  /*7e60*/  FMUL.FTZ R36, R97, R39 ;  /* 0x0000002761247220 */ /* 0x000fe20000410000 */
[----:B------:R-:W-:Y:S01]  /*7e70*/  FFMA.FTZ R21, -R20, R20, 1 ;  /* 0x3f80000014157423 */ /* 0x000fe20000010114 */
[----:B------:R-:W-:Y:S01]  /*7e80*/  FMUL.FTZ R39, R74, R37 ;  /* 0x000000254a277220 */ /* 0x000fe20000410000 */
[----:B------:R1:W3:Y:S01]  /*7e90*/  MUFU.EX2 R20, R221 ;  /* 0x000000dd00147308 */ /* 0x0002e20000000800 */
[----:B------:R-:W-:Y:S01]  /*7ea0*/  LDS R74, [R11+0x380] ;  /* 0x000380000b4a7984 */ /* 0x000fe20000000800 */
[----:B------:R-:W-:Y:S02]  /*7eb0*/  VIADD R232, R9, 0x8 ;  /* 0x0000000809e87836 */ /* 0x000fe40000000000 */
[----:B-1----:R-:W-:-:S04]  /*7ec0*/  FMUL.FTZ R221, R93, R228 ;  /* 0x000000e45ddd7220 */ /* 0x002fc80000410000 */
[----:B------:R-:W-:Y:S02]  /*7ed0*/  FMUL.FTZ R221, R21, R221 ;  /* 0x000000dd15dd7220 */ /* 0x000fe40000410000 */
[----:B------:R1:W-:Y:S01]  /*7ee0*/  MUFU.EX2 R21, R218 ;  /* 0x000000da00157308 */ /* 0x0003e20000000800 */
[----:B------:R-:W4:Y:S04]  /*7ef0*/  SHFL.IDX PT, R227, R226, R229, 0x1f ;  /* 0x00001fe5e2e37589 */ /* 0x000f2800000e0000 */
[----:B-1----:R-:W1:Y:S01]  /*7f00*/  SHFL.IDX PT, R218, R226, R232, 0x1f ;  /* 0x00001fe8e2da7589 */ /* 0x002e6200000e0000 */
[----:B------:R-:W-:Y:S02]  /*7f10*/  VIADD R234, R9, 0x1c ;  /* 0x0000001c09ea7836 */ /* 0x000fe40000000000 */
[----:B------:R-:W-:Y:S01]  /*7f20*/  FMUL.FTZ R40, R95, R40 ;  /* 0x000000285f287220 */ /* 0x000fe20000410000 */
[----:B------:R-:W-:Y:S01]  /*7f30*/  FMUL.FTZ R43, R94, R43 ;  /* 0x0000002b5e2b7220 */ /* 0x000fe20000410000 */
[----:B------:R-:W3:Y:S02]  /*7f40*/  SHFL.IDX PT, R228, R226, R233, 0x1f ;  /* 0x00001fe9e2e47589 */ /* 0x000ee400000e0000 */
[----:B------:R-:W-:Y:S01]  /*7f50*/  FMUL.FTZ R41, R77, R40 ;  /* 0x000000284d297220 */ /* 0x000fe20000410000 */
[----:B------:R-:W-:Y:S01]  /*7f60*/  FMUL.FTZ R40, R80, R43 ;  /* 0x0000002b50287220 */ /* 0x000fe20000410000 */
[----:B------:R-:W3:Y:S01]  /*7f70*/  SHFL.IDX PT, R226, R226, R234, 0x1f ;  /* 0x00001feae2e27589 */ /* 0x000ee200000e0000 */
[----:B------:R-:W-:Y:S01]  /*7f80*/  FADD.FTZ R50, R50, -R225 ;  /* 0x800000e132327221 */ /* 0x000fe20000010000 */
[----:B------:R-:W-:Y:S01]  /*7f90*/  FFMA.FTZ R43, -R83, R83, 1 ;  /* 0x3f800000532b7423 */ /* 0x000fe20000010153 */
[----:B------:R-:W-:-:S02]  /*7fa0*/  FMUL.FTZ R28, R13, R28 ;  /* 0x0000001c0d1c7220 */ /* 0x000fc40000410000 */
[----:B------:R-:W-:Y:S01]  /*7fb0*/  FMUL.FTZ R77, R10, R50 ;  /* 0x000000320a4d7220 */ /* 0x000fe20000410000 */
[----:B----4-:R-:W-:Y:S01]  /*7fc0*/  FADD.FTZ R49, R49, -R227 ;  /* 0x800000e331317221 */ /* 0x010fe20000010000 */
[----:B-1----:R-:W-:-:S04]  /*7fd0*/  FADD.FTZ R46, R46, -R218 ;  /* 0x800000da2e2e7221 */ /* 0x002fc80000010000 */
[----:B------:R-:W-:Y:S01]  /*7fe0*/  FMUL.FTZ R46, R18, R46 ;  /* 0x0000002e122e7220 */ /* 0x000fe20000410000 */
[----:B------:R-:W-:Y:S01]  /*7ff0*/  FADD.FTZ R51, R51, -R227 ;  /* 0x800000e333337221 */ /* 0x000fe20000010000 */
[----:B------:R-:W1:Y:S02]  /*8000*/  SHFL.IDX PT, R83, R74, R9, 0x1f ;  /* 0x00001f094a537589 */ /* 0x000e6400000e0000 */
[----:B------:R-:W-:Y:S01]  /*8010*/  FMUL.FTZ R43, R43, R46 ;  /* 0x0000002e2b2b7220 */ /* 0x000fe20000410000 */
[----:B------:R-:W-:Y:S01]  /*8020*/  FFMA.FTZ R46, -R98, R98, 1 ;  /* 0x3f800000622e7423 */ /* 0x000fe20000010162 */
        /* <DEDUP_REMOVED lines=8> */
[----:B------:R-:W4:Y:S01]  /*80b0*/  SHFL.IDX PT, R76, R74, R231, 0x1f ;  /* 0x00001fe74a4c7589 */ /* 0x000f2200000e0000 */
[----:B------:R-:W-:Y:S01]  /*80c0*/  FMUL.FTZ R72, R72, R35 ;  /* 0x0000002348487220 */ /* 0x000fe20000410000 */
[----:B------:R-:W-:-:S02]  /*80d0*/  FMUL.FTZ R50, R50, R49 ;  /* 0x0000003132327220 */ /* 0x000fc40000410000 */
[----:B------:R-:W4:Y:S01]  /*80e0*/  SHFL.IDX PT, R77, R74, R233, 0x1f ;  /* 0x00001fe94a4d7589 */ /* 0x000f2200000e0000 */
[----:B------:R-:W1:Y:S01]  /*80f0*/  MUFU.EX2 R35, R216 ;  /* 0x000000d800237308 */ /* 0x000e620000000800 */
[----:B------:R-:W-:Y:S01]  /*8100*/  FMUL.FTZ R49, R99, R28 ;  /* 0x0000001c63317220 */ /* 0x000fe20000410000 */
[----:B------:R-:W-:Y:S01]  /*8110*/  FADD.FTZ R44, R44, -R218 ;  /* 0x800000da2c2c7221 */ /* 0x000fe20000010000 */
[----:B------:R-:W4:Y:S04]  /*8120*/  SHFL.IDX PT, R28, R74, R229, 0x1f ;  /* 0x00001fe54a1c7589 */ /* 0x000f2800000e0000 */
[----:B------:R-:W4:Y:S01]  /*8130*/  SHFL.IDX PT, R78, R74, R234, 0x1f ;  /* 0x00001fea4a4e7589 */ /* 0x000f2200000e0000 */
[----:B------:R-:W4:Y:S01]  /*8140*/  MUFU.EX2 R36, R206 ;  /* 0x000000ce00247308 */ /* 0x000f220000000800 */
[----:B------:R-:W-:-:S02]  /*8150*/  FMUL.FTZ R44, R12, R44 ;  /* 0x0000002c0c2c7220 */ /* 0x000fc40000410000 */
[----:B------:R4:W4:Y:S01]  /*8160*/  SHFL.IDX PT, R79, R74, R230, 0x1f ;  /* 0x00001fe64a4f7589 */ /* 0x00092200000e0000 */
[----:B---3--:R-:W-:Y:S01]  /*8170*/  FADD.FTZ R52, R52, -R228 ;  /* 0x800000e434347221 */ /* 0x008fe20000010000 */
[----:B------:R-:W-:Y:S01]  /*8180*/  FADD.FTZ R45, R45, -R219 ;  /* 0x800000db2d2d7221 */ /* 0x000fe20000010000 */
[--C-:B------:R-:W-:Y:S01]  /*8190*/  FADD.FTZ R53, R53, -R226.reuse ;  /* 0x800000e235357221 */ /* 0x100fe20000010000 */
[----:B------:R-:W-:Y:S01]  /*81a0*/  FMUL.FTZ R44, R81, R44 ;  /* 0x0000002c512c7220 */ /* 0x000fe20000410000 */
[----:B------:R-:W-:Y:S01]  /*81b0*/  FMUL.FTZ R81, R20, R52 ;  /* 0x0000003414517220 */ /* 0x000fe20000410000 */
[----:B------:R-:W-:Y:S01]  /*81c0*/  FMUL.FTZ R45, R25, R45 ;  /* 0x0000002d192d7220 */ /* 0x000fe20000410000 */
[----:B------:R-:W-:Y:S01]  /*81d0*/  FADD.FTZ R55, R55, -R226 ;  /* 0x800000e237377221 */ /* 0x000fe20000010000 */
[----:B------:R-:W-:Y:S01]  /*81e0*/  FMUL.FTZ R52, R34, R53 ;  /* 0x0000003522347220 */ /* 0x000fe20000410000 */
[----:B------:R-:W-:Y:S01]  /*81f0*/  FMUL.FTZ R53, R100, R81 ;  /* 0x0000005164357220 */ /* 0x000fe20000410000 */
[----:B------:R-:W-:Y:S01]  /*8200*/  FMUL.FTZ R45, R82, R45 ;  /* 0x0000002d522d7220 */ /* 0x000fe20000410000 */
[----:B-1----:R-:W-:Y:S01]  /*8210*/  FADD.FTZ R81, R56, -R83 ;  /* 0x8000005338517221 */ /* 0x002fe20000010000 */
[----:B------:R-:W-:Y:S01]  /*8220*/  FMUL.FTZ R82, R35, R55 ;  /* 0x0000003723527220 */ /* 0x000fe20000410000 */
[--C-:B----4-:R-:W-:Y:S01]  /*8230*/  FADD.FTZ R57, R57, -R80.reuse ;  /* 0x8000005039397221 */ /* 0x110fe20000010000 */
[----:B------:R-:W-:Y:S01]  /*8240*/  FADD.FTZ R80, R59, -R80 ;  /* 0x800000503b507221 */ /* 0x000fe20000010000 */
[----:B------:R-:W-:Y:S01]  /*8250*/  FADD.FTZ R55, R60, -R75 ;  /* 0x8000004b3c377221 */ /* 0x000fe20000010000 */
[--C-:B------:R-:W-:Y:S01]  /*8260*/  FADD.FTZ R61, R61, -R76.reuse ;  /* 0x8000004c3d3d7221 */ /* 0x100fe20000010000 */
[----:B------:R-:W-:Y:S01]  /*8270*/  FADD.FTZ R60, R63, -R76 ;  /* 0x8000004c3f3c7221 */ /* 0x000fe20000010000 */
[----:B------:R-:W-:Y:S01]  /*8280*/  FADD.FTZ R54, R54, -R228 ;  /* 0x800000e436367221 */ /* 0x000fe20000010000 */
[----:B------:R-:W-:Y:S01]  /*8290*/  FADD.FTZ R58, R58, -R83 ;  /* 0x800000533a3a7221 */ /* 0x000fe20000010000 */
[----:B------:R-:W-:Y:S01]  /*82a0*/  FADD.FTZ R62, R62, -R75 ;  /* 0x8000004b3e3e7221 */ /* 0x000fe20000010000 */
[----:B------:R-:W-:Y:S01]  /*82b0*/  FFMA.FTZ R76, -R104, R104, 1 ;  /* 0x3f800000684c7423 */ /* 0x000fe20000010168 */
[----:B------:R-:W-:Y:S01]  /*82c0*/  FMUL.FTZ R81, R36, R81 ;  /* 0x0000005124517220 */ /* 0x000fe20000410000 */
[----:B------:R-:W1:Y:S01]  /*82d0*/  MUFU.EX2 R74, R213 ;  /* 0x000000d5004a7308 */ /* 0x000e620000000800 */
[--C-:B------:R-:W-:Y:S01]  /*82e0*/  FADD.FTZ R68, R68, -R77.reuse ;  /* 0x8000004d44447221 */ /* 0x100fe20000010000 */
[----:B------:R-:W-:Y:S01]  /*82f0*/  FADD.FTZ R59, R70, -R77 ;  /* 0x8000004d463b7221 */ /* 0x000fe20000010000 */
[----:B------:R-:W-:Y:S01]  /*8300*/  FFMA.FTZ R77, -R107, R107, 1 ;  /* 0x3f8000006b4d7423 */ /* 0x000fe2000001016b */
[----:B------:R-:W-:Y:S01]  /*8310*/  FMUL.FTZ R80, R201, R80 ;  /* 0x00000050c9507220 */ /* 0x000fe20000410000 */
[----:B------:R-:W-:-:S03]  /*8320*/  FFMA.FTZ R51, -R102, R102, 1 ;  /* 0x3f80000066337423 */ /* 0x000fc60000010166 */
[----:B------:R-:W3:Y:S01]  /*8330*/  MUFU.EX2 R75, R214 ;  /* 0x000000d6004b7308 */ /* 0x000ee20000000800 */
[----:B------:R-:W-:Y:S01]  /*8340*/  FMUL.FTZ R54, R21, R54 ;  /* 0x0000003615367220 */ /* 0x000fe20000410000 */
[----:B------:R-:W-:Y:S01]  /*8350*/  FMUL.FTZ R76, R76, R81 ;  /* 0x000000514c4c7220 */ /* 0x000fe20000410000 */
[----:B------:R-:W-:Y:S01]  /*8360*/  FMUL.FTZ R63, R199, R58 ;  /* 0x0000003ac73f7220 */ /* 0x000fe20000410000 */
[--C-:B------:R-:W-:Y:S01]  /*8370*/  FADD.FTZ R56, R65, -R28.reuse ;  /* 0x8000001c41387221 */ /* 0x100fe20000010000 */
[----:B------:R-:W-:Y:S01]  /*8380*/  FADD.FTZ R67, R67, -R28 ;  /* 0x8000001c43437221 */ /* 0x000fe20000010000 */
[----:B------:R-:W-:Y:S01]  /*8390*/  FFMA.FTZ R81, -R105, R105, 1 ;  /* 0x3f80000069517423 */ /* 0x000fe20000010169 */
[----:B------:R-:W-:Y:S01]  /*83a0*/  FMUL.FTZ R58, R200, R57 ;  /* 0x00000039c83a7220 */ /* 0x000fe20000410000 */
[--C-:B------:R-:W-:Y:S01]  /*83b0*/  FADD.FTZ R69, R69, -R78.reuse ;  /* 0x8000004e45457221 */ /* 0x100fe20000010000 */
[----:B------:R-:W-:Y:S01]  /*83c0*/  FADD.FTZ R28, R71, -R78 ;  /* 0x8000004e471c7221 */ /* 0x000fe20000010000 */
[----:B------:R-:W-:Y:S01]  /*83d0*/  FMUL.FTZ R77, R77, R80 ;  /* 0x000000504d4d7220 */ /* 0x000fe20000410000 */
[----:B------:R-:W-:Y:S01]  /*83e0*/  FFMA.FTZ R78, -R106, R106, 1 ;  /* 0x3f8000006a4e7423 */ /* 0x000fe2000001016a */
[----:B------:R-:W-:Y:S01]  /*83f0*/  FFMA.FTZ R80, -R108, R108, 1 ;  /* 0x3f8000006c507423 */ /* 0x000fe2000001016c */
[----:B------:R-:W-:Y:S01]  /*8400*/  FMUL.FTZ R55, R202, R55 ;  /* 0x00000037ca377220 */ /* 0x000fe20000410000 */
[----:B------:R-:W-:Y:S01]  /*8410*/  FMUL.FTZ R51, R51, R54 ;  /* 0x0000003633337220 */ /* 0x000fe20000410000 */
[----:B------:R-:W-:Y:S01]  /*8420*/  FMUL.FTZ R57, R203, R62 ;  /* 0x0000003ecb397220 */ /* 0x000fe20000410000 */
[----:B------:R-:W-:Y:S01]  /*8430*/  FMUL.FTZ R54, R101, R52 ;  /* 0x0000003465367220 */ /* 0x000fe20000410000 */
[--C-:B------:R-:W-:Y:S01]  /*8440*/  FADD.FTZ R64, R64, -R79.reuse ;  /* 0x8000004f40407221 */ /* 0x100fe20000010000 */
        /* <DEDUP_REMOVED lines=14> */
[----:B------:R-:W-:Y:S01]  /*8530*/  FMUL.FTZ R82, R82, R61 ;  /* 0x0000003d52527220 */ /* 0x000fe20000410000 */
[----:B------:R-:W-:Y:S01]  /*8540*/  FFMA.FTZ R84, -R114, R114, 1 ;  /* 0x3f80000072547423 */ /* 0x000fe20000010172 */
[----:B------:R-:W-:Y:S01]  /*8550*/  FMUL.FTZ R61, R208, R79 ;  /* 0x0000004fd03d7220 */ /* 0x000fe20000410000 */
[----:B------:R-:W-:Y:S01]  /*8560*/  FFMA.FTZ R83, -R109, R109, 1 ;  /* 0x3f8000006d537423 */ /* 0x000fe2000001016d */
[----:B------:R-:W-:Y:S01]  /*8570*/  FMUL.FTZ R79, R112, R57 ;  /* 0x00000039704f7220 */ /* 0x000fe20000410000 */
[----:B------:R-:W-:Y:S01]  /*8580*/  FMUL.FTZ R99, R99, R56 ;  /* 0x0000003863637220 */ /* 0x000fe20000410000 */
[----:B-1----:R-:W-:Y:S01]  /*8590*/  FMUL.FTZ R69, R74, R69 ;  /* 0x000000454a457220 */ /* 0x002fe20000410000 */
[----:B------:R-:W-:Y:S01]  /*85a0*/  F2FP.F16.F32.PACK_AB R71, R29, R30 ;  /* 0x0000001e1d47723e */ /* 0x000fe200000000ff */
[----:B------:R-:W-:Y:S01]  /*85b0*/  FFMA.FTZ R98, -R113, R113, 1 ;  /* 0x3f80000071627423 */ /* 0x000fe20000010171 */
[----:B------:R-:W-:Y:S01]  /*85c0*/  FMUL.FTZ R57, R211, R68 ;  /* 0x00000044d3397220 */ /* 0x000fe20000410000 */
[----:B------:R-:W-:Y:S01]  /*85d0*/  FMUL.FTZ R56, R212, R59 ;  /* 0x0000003bd4387220 */ /* 0x000fe20000410000 */
[----:B---3--:R-:W-:Y:S01]  /*85e0*/  FMUL.FTZ R28, R75, R28 ;  /* 0x0000001c4b1c7220 */ /* 0x008fe20000410000 */
        /* <DEDUP_REMOVED lines=258> */
.L_x_2603:
        /* <DEDUP_REMOVED lines=58> */
.L_x_2604:
[----:B--2---:R-:W2:Y:S01]  /*99b0*/  LDL R5, [R1+0x2c] ;  /* 0x00002c0001057983 */ /* 0x004ea20000100800 */
        /* <DEDUP_REMOVED lines=10> */
[----:B-1----:R-:W-:Y:S05]  /*9a60*/  @!P1 BRA `(.L_x_2605) ;  /* 0xffffffc4002c9947 */ /* 0x002fea000383ffff */
.L_x_2594:
        /* <DEDUP_REMOVED lines=34> */
.L_x_2574:
[----:B------:R-:W-:Y:S05]  /*9c90*/  @P0 BRA `(.L_x_2606) ;  /* 0x0000000800c40947 */ /* 0x000fea0003800000 */
[----:B------:R-:W1:Y:S01]  /*9ca0*/  S2R R3, SR_CgaCtaId ;  /* 0x0000000000037919 */ /* 0x000e620000008800 */
[----:B------:R-:W-:-:S04]  /*9cb0*/  MOV R0, 0x400 ;  /* 0x0000040000007802 */ /* 0x000fc80000000f00 */
[----:B-1----:R-:W-:-:S04]  /*9cc0*/  LEA R17, R3, R0, 0x18 ;  /* 0x0000000003117211 */ /* 0x002fc800078ec0ff */
        /* <DEDUP_REMOVED lines=18> */
.L_x_2607:
        /* <DEDUP_REMOVED lines=19> */
.L_x_2608:
        /* <DEDUP_REMOVED lines=9> */
[----:B------:R-:W-:Y:S01]  /*9fb0*/  MOV R6, UR6 ;  /* 0x0000000600067c02 */ /* 0x000fe20008000f00 */
[----:B------:R-:W-:Y:S01]  /*9fc0*/  IMAD.U32 R7, RZ, RZ, UR7 ;  /* 0x00000007ff077e24 */ /* 0x000fe2000f8e00ff */
[----:B------:R-:W-:Y:S01]  /*9fd0*/  MOV R11, UR5 ;  /* 0x00000005000b7c02 */ /* 0x000fe20008000f00 */
[----:B------:R-:W-:Y:S01]  /*9fe0*/  IMAD.U32 R10, RZ, RZ, UR4 ;  /* 0x00000004ff0a7e24 */ /* 0x000fe2000f8e00ff */
[----:B------:R-:W-:Y:S01]  /*9ff0*/  MOV R13, RZ ;  /* 0x000000ff000d7202 */ /* 0x000fe20000000f00 */
[----:B------:R-:W-:-:S02]  /*a000*/  IMAD.MOV.U32 R8, RZ, RZ, 0x70 ;  /* 0x00000070ff087424 */ /* 0x000fc400078e00ff */
[----:B-1----:R-:W-:-:S07]  /*a010*/  IMAD.MOV.U32 R12, RZ, RZ, 0x1 ;  /* 0x00000001ff0c7424 */ /* 0x002fce00078e00ff */
[----:B------:R-:W-:-:S07]  /*a020*/  LEPC R20, `(.L_x_2609) ;  /* 0x000000001014794e */ /* 0x000fce0000000000 */
[----:B--2---:R-:W-:Y:S05]  /*a030*/  CALL.ABS.NOINC R2 ;  /* 0x0000000002007343 */ /* 0x004fea0003c00000 */
.L_x_2609:
        /* <DEDUP_REMOVED lines=18> */
.L_x_2610:
[----:B------:R-:W1:Y:S01]  /*a160*/  S2R R0, SR_TID.X ;  /* 0x0000000000007919 */ /* 0x000e620000002100 */
        /* <DEDUP_REMOVED lines=17> */
[----:B-1----:R-:W-:Y:S01]  /*a280*/  VIADD R7, R0, 0xffffff80 ;  /* 0xffffff8000077836 */ /* 0x002fe20000000000 */
        /* <DEDUP_REMOVED lines=45> */
[----:B------:R-:W1:Y:S01]  /*a560*/  SHFL.IDX PT, R5, R6, RZ, 0x1f ;  /* 0x00001fff06057589 */ /* 0x000e6200000e0000 */
        /* <DEDUP_REMOVED lines=8> */
[----:B-1----:R-:W-:-:S03]  /*a5f0*/  ISETP.NE.AND P0, PT, R5, 0x7, PT ;  /* 0x000000070500780c */ /* 0x002fc60003f05270 */
        /* <DEDUP_REMOVED lines=12> */
[----:B------:R-:W-:Y:S01]  /*a6c0*/  R2UR UR6, R17 ;  /* 0x00000000110672ca */ /* 0x000fe200000e0000 */
[----:B------:R-:W-:Y:S01]  /*a6d0*/  ULDC.64 UR8, c[0x0][0x198] ;  /* 0x0000660000087ab9 */ /* 0x000fe20000000a00 */
[----:B------:R-:W-:Y:S01]  /*a6e0*/  UMOV UR41, URZ ;  /* 0x0000003f00297c82 */ /* 0x000fe20008000000 */
[----:B------:R-:W-:Y:S02]  /*a6f0*/  UIADD3 UR4, UP0, UR8, 0x770, URZ ;  /* 0x0000077008047890 */ /* 0x000fe4000ff1e03f */
[----:B------:R-:W-:Y:S02]  /*a700*/  UIADD3 UR8, UP1, UR8, 0x670, URZ ;  /* 0x0000067008087890 */ /* 0x000fe4000ff3e03f */
[----:B------:R-:W-:Y:S02]  /*a710*/  UIADD3.X UR5, URZ, UR9, URZ, UP0, !UPT ;  /* 0x000000093f057290 */ /* 0x000fe400087fe43f */
[----:B------:R-:W-:-:S04]  /*a720*/  UIADD3.X UR9, URZ, UR9, URZ, UP1, !UPT ;  /* 0x000000093f097290 */ /* 0x000fc80008ffe43f */
[----:B------:R-:W-:-:S09]  /*a730*/  UIADD3 UR40, UR6, 0x4000, URZ ;  /* 0x0000400006287890 */ /* 0x000fd2000fffe03f */
[----:B------:R1:W-:Y:S02]  /*a740*/  UTMASTG.4D [UR40], [UR4] ;  /* 0x00000028040073b5 */ /* 0x0003e40008018000 */
[----:B-1----:R-:W-:Y:S02]  /*a750*/  UMOV UR40, UR6 ;  /* 0x0000000600287c82 */ /* 0x002fe40008000000 */
[----:B------:R1:W-:Y:S02]  /*a760*/  UTMASTG.4D [UR40], [UR8] ;  /* 0x00000028080073b5 */ /* 0x0003e40008018000 */
[----:B-1----:R0:W-:Y:S02]  /*a770*/  UTMACMDFLUSH ;  /* 0x00000000000079b7 */ /* 0x0021e40000000000 */
.L_x_2612:
[----:B------:R-:W-:Y:S05]  /*a780*/  BSYNC B0 ;  /* 0x0000000000007941 */ /* 0x000fea0003800000 */
.L_x_2611:
[----:B------:R-:W-:-:S04]  /*a790*/  DEPBAR.LE SB0, 0x0 ;  /* 0x000080000000791a */ /* 0x000fc80000000000 */
[----:B------:R-:W-:Y:S05]  /*a7a0*/  BRA `(.L_x_2573) ;  /* 0x0000004000b47947 */ /* 0x000fea0003800000 */
.L_x_2606:
[----:B------:R-:W1:Y:S01]  /*a7b0*/  S2R R0, SR_TID.X ;  /* 0x0000000000007919 */ /* 0x000e620000002100 */
[----:B------:R-:W2:Y:S01]  /*a7c0*/  LDC.64 R6, c[0x0][0x820] ;  /* 0x00020800ff067b82 */ /* 0x000ea20000000a00 */
[----:B------:R-:W-:Y:S01]  /*a7d0*/  IMAD.U32 R9, RZ, RZ, UR43 ;  /* 0x0000002bff097e24 */ /* 0x000fe2000f8e00ff */
[----:B------:R-:W-:Y:S01]  /*a7e0*/  ULOP3.LUT UR4, URZ, UR38, URZ, 0x33, !UPT ;  /* 0x000000263f047292 */ /* 0x000fe2000f8e333f */
[----:B------:R-:W-:Y:S01]  /*a7f0*/  IMAD.U32 R25, RZ, RZ, UR44 ;  /* 0x0000002cff197e24 */ /* 0x000fe2000f8e00ff */
[----:B------:R-:W-:Y:S02]  /*a800*/  BSSY B0, `(.L_x_2613) ;  /* 0x0000036000007945 */ /* 0x000fe40003800000 */
[----:B------:R-:W-:Y:S02]  /*a810*/  SHF.R.S32.HI R9, RZ, 0x1f, R9 ;  /* 0x0000001fff097819 */ /* 0x000fe40000011409 */
[----:B------:R-:W3:Y:S01]  /*a820*/  LDC.64 R18, c[0x0][0x808] ;  /* 0x00020200ff127b82 */ /* 0x000ee20000000a00 */
[----:B------:R-:W-:-:S07]  /*a830*/  SHF.R.S32.HI R25, RZ, 0x1f, R25 ;  /* 0x0000001fff197819 */ /* 0x000fce0000011419 */
[----:B------:R-:W4:Y:S08]  /*a840*/  LDC.64 R14, c[0x0][0x828] ;  /* 0x00020a00ff0e7b82 */ /* 0x000f300000000a00 */
[----:B------:R-:W5:Y:S01]  /*a850*/  LDC R10, c[0x0][0xb2c] ;  /* 0x0002cb00ff0a7b82 */ /* 0x000f620000000800 */
[----:B-1----:R-:W-:-:S07]  /*a860*/  VIADD R3, R0, 0xffffff80 ;  /* 0xffffff8000037836 */ /* 0x002fce0000000000 */
[----:B------:R-:W1:Y:S01]  /*a870*/  LDC.64 R16, c[0x0][0x850] ;  /* 0x00021400ff107b82 */ /* 0x000e620000000a00 */
[----:B---3--:R-:W-:Y:S01]  /*a880*/  VIADD R11, R18, -UR42 ;  /* 0x8000002a120b7c36 */ /* 0x008fe20008000000 */
[----:B------:R-:W-:-:S04]  /*a890*/  SHF.R.S32.HI R0, RZ, 0x1f, R3 ;  /* 0x0000001fff007819 */ /* 0x000fc80000011403 */
[----:B------:R-:W-:Y:S02]  /*a8a0*/  LEA.HI R8, R0, R3, RZ, 0x3 ;  /* 0x0000000300087211 */ /* 0x000fe400078f18ff */
[----:B------:R-:W3:Y:S02]  /*a8b0*/  LDC R23, c[0x0][0x83c] ;  /* 0x00020f00ff177b82 */ /* 0x000ee40000000800 */
[----:B------:R-:W-:-:S04]  /*a8c0*/  LOP3.LUT R0, R8, 0x1ffffff8, RZ, 0xc0, !PT ;  /* 0x1ffffff808007812 */ /* 0x000fc800078ec0ff */
[----:B------:R-:W-:Y:S02]  /*a8d0*/  IADD3 R0, R3, -R0, RZ ;  /* 0x8000000003007210 */ /* 0x000fe40007ffe0ff */
[----:B------:R-:W3:Y:S03]  /*a8e0*/  LDC.64 R20, c[0x0][0x858] ;  /* 0x00021600ff147b82 */ /* 0x000ee60000000a00 */
[----:B------:R-:W-:Y:S02]  /*a8f0*/  IMAD.SHL.U32 R4, R0, 0x8, RZ ;  /* 0x0000000800047824 */ /* 0x000fe400078e00ff */
[----:B--2---:R-:W-:-:S03]  /*a900*/  IMAD R0, R9, R6, RZ ;  /* 0x0000000609007224 */ /* 0x004fc600078e02ff */
[----:B------:R-:W-:Y:S01]  /*a910*/  SHF.R.S32.HI R5, RZ, 0x1f, R4 ;  /* 0x0000001fff057819 */ /* 0x000fe20000011404 */
[----:B------:R-:W-:Y:S02]  /*a920*/  IMAD R7, R7, UR43, R0 ;  /* 0x0000002b07077c24 */ /* 0x000fe4000f8e0200 */
[----:B----4-:R-:W-:Y:S02]  /*a930*/  IMAD R0, R25, R14, RZ ;  /* 0x0000000e19007224 */ /* 0x010fe400078e02ff */
[----:B------:R-:W-:-:S04]  /*a940*/  IMAD.WIDE.U32 R2, R6, UR43, R4 ;  /* 0x0000002b06027c25 */ /* 0x000fc8000f8e0004 */
[----:B------:R-:W-:Y:S01]  /*a950*/  IMAD.MOV.U32 R6, RZ, RZ, R2 ;  /* 0x000000ffff067224 */ /* 0x000fe200078e0002 */
[----:B------:R-:W-:Y:S01]  /*a960*/  SHF.R.S32.HI R2, RZ, 0x3, R8 ;  /* 0x00000003ff027819 */ /* 0x000fe20000011408 */
[----:B------:R-:W-:Y:S01]  /*a970*/  IMAD R15, R15, UR44, R0 ;  /* 0x0000002c0f0f7c24 */ /* 0x000fe2000f8e0200 */
[----:B------:R-:W-:Y:S02]  /*a980*/  IADD3 R7, R3, R7, RZ ;  /* 0x0000000703077210 */ /* 0x000fe40007ffe0ff */
[C---:B------:R-:W-:Y:S01]  /*a990*/  ISETP.GE.AND P2, PT, R2.reuse, R11, PT ;  /* 0x0000000b0200720c */ /* 0x040fe20003f46270 */
[C---:B------:R-:W-:Y:S01]  /*a9a0*/  VIADD R3, R2.reuse, 0x40 ;  /* 0x0000004002037836 */ /* 0x040fe20000000000 */
[C---:B------:R-:W-:Y:S01]  /*a9b0*/  IADD3 R0, R2.reuse, 0x20, RZ ;  /* 0x0000002002007810 */ /* 0x040fe20007ffe0ff */
[----:B------:R-:W-:Y:S01]  /*a9c0*/  VIADD R8, R2, 0x60 ;  /* 0x0000006002087836 */ /* 0x000fe20000000000 */
[----:B------:R-:W-:Y:S01]  /*a9d0*/  ISETP.GE.OR P6, PT, R4, R19, P2 ;  /* 0x000000130400720c */ /* 0x000fe200017c6670 */
[----:B------:R-:W-:Y:S01]  /*a9e0*/  IMAD.WIDE.U32 R12, R14, UR44, R6 ;  /* 0x0000002c0e0c7c25 */ /* 0x000fe2000f8e0006 */
[----:B------:R-:W-:-:S02]  /*a9f0*/  ISETP.GE.AND P3, PT, R0, R11, PT ;  /* 0x0000000b0000720c */ /* 0x000fc40003f66270 */
[-C--:B------:R-:W-:Y:S01]  /*aa00*/  ISETP.GE.AND P0, PT, R3, R11.reuse, PT ;  /* 0x0000000b0300720c */ /* 0x080fe20003f06270 */
[----:B-1----:R-:W-:Y:S01]  /*aa10*/  IMAD R0, R9, R16, RZ ;  /* 0x0000001009007224 */ /* 0x002fe200078e02ff */
[----:B------:R-:W-:Y:S01]  /*aa20*/  ISETP.GE.AND P1, PT, R8, R11, PT ;  /* 0x0000000b0800720c */ /* 0x000fe20003f26270 */
[----:B------:R-:W-:Y:S01]  /*aa30*/  IMAD.WIDE.U32 R8, R16, UR43, R4 ;  /* 0x0000002b10087c25 */ /* 0x000fe2000f8e0004 */
[----:B-----5:R-:W-:Y:S02]  /*aa40*/  IADD3 R11, R10, UR4, RZ ;  /* 0x000000040a0b7c10 */ /* 0x020fe4000fffe0ff */
[----:B------:R-:W-:Y:S01]  /*aa50*/  SHF.R.S32.HI R3, RZ, 0x1f, R2 ;  /* 0x0000001fff037819 */ /* 0x000fe20000011402 */
[----:B------:R-:W-:Y:S01]  /*aa60*/  IMAD R17, R17, UR43, R0 ;  /* 0x0000002b11117c24 */ /* 0x000fe2000f8e0200 */
[CC--:B------:R-:W-:Y:S01]  /*aa70*/  ISETP.GE.OR P4, PT, R4.reuse, R19.reuse, P3 ;  /* 0x000000130400720c */ /* 0x0c0fe20001f86670 */
[----:B------:R-:W-:Y:S01]  /*aa80*/  IMAD.IADD R7, R13, 0x1, R15 ;  /* 0x000000010d077824 */ /* 0x000fe200078e020f */
[----:B------:R-:W-:Y:S01]  /*aa90*/  ISETP.GE.OR P5, PT, R4, R19, P0 ;  /* 0x000000130400720c */ /* 0x000fe200007a6670 */
[----:B------:R-:W-:Y:S01]  /*aaa0*/  IMAD.WIDE R10, R11, 0x80, R2 ;  /* 0x000000800b0a7825 */ /* 0x000fe200078e0202 */
[----:B------:R-:W-:Y:S11]  /*aab0*/  @P6 BRA `(.L_x_2614) ;  /* 0x0000000000286947 */ /* 0x000ff60003800000 */
        /* <DEDUP_REMOVED lines=10> */
.L_x_2614:
[----:B------:R-:W-:Y:S05]  /*ab60*/  BSYNC B0 ;  /* 0x0000000000007941 */ /* 0x000fea0003800000 */
.L_x_2613:
[----:B------:R-:W-:Y:S01]  /*ab70*/  IMAD.IADD R9, R9, 0x1, R17 ;  /* 0x0000000109097824 */ /* 0x000fe200078e0211 */
[----:B------:R-:W-:Y:S01]  /*ab80*/  BSSY B0, `(.L_x_2615) ;  /* 0x0000017000007945 */ /* 0x000fe20003800000 */
[----:B---3--:R-:W-:Y:S01]  /*ab90*/  IMAD R0, R25, R20, RZ ;  /* 0x0000001419007224 */ /* 0x008fe200078e02ff */
        /* <DEDUP_REMOVED lines=21> */
.L_x_2616:
[----:B------:R-:W-:Y:S05]  /*acf0*/  BSYNC B0 ;  /* 0x0000000000007941 */ /* 0x000fea0003800000 */
.L_x_2615:
        /* <DEDUP_REMOVED lines=15> */
.L_x_2618:
[----:B------:R-:W-:Y:S05]  /*adf0*/  BSYNC B0 ;  /* 0x0000000000007941 */ /* 0x000fea0003800000 */
.L_x_2617:
        /* <DEDUP_REMOVED lines=15> */
.L_x_2620:
[----:B------:R-:W-:Y:S05]  /*aef0*/  BSYNC B0 ;  /* 0x0000000000007941 */ /* 0x000fea0003800000 */
.L_x_2619:
[----:B------:R-:W-:Y:S01]  /*af00*/  BSSY B0, `(.L_x_2621) ;  /* 0x000000d000007945 */ /* 0x000fe20003800000 */
[----:B-123--:R-:W-:-:S03]  /*af10*/  IMAD.IADD R5, R9, 0x1, R15 ;  /* 0x0000000109057824 */ /* 0x00efc600078e020f */
[----:B------:R-:W-:Y:S05]  /*af20*/  @P2 BRA `(.L_x_2622) ;  /* 0x0000000000282947 */ /* 0x000fea0003800000 */
        /* <DEDUP_REMOVED lines=10> */
.L_x_2622:
[----:B------:R-:W-:Y:S05]  /*afd0*/  BSYNC B0 ;  /* 0x0000000000007941 */ /* 0x000fea0003800000 */
.L_x_2621:
        /* <DEDUP_REMOVED lines=15> */
.L_x_2624:
[----:B------:R-:W-:Y:S05]  /*b0d0*/  BSYNC B0 ;  /* 0x0000000000007941 */ /* 0x000fea0003800000 */
.L_x_2623:
[----:B------:R-:W-:Y:S04]  /*b0e0*/  BSSY B0, `(.L_x_2625) ;  /* 0x000000f000007945 */ /* 0x000fe80003800000 */
[----:B------:R-:W-:Y:S05]  /*b0f0*/  @P0 BRA `(.L_x_2626) ;  /* 0x0000000000340947 */ /* 0x000fea0003800000 */
[----:B-12---:R-:W-:Y:S01]  /*b100*/  IADD3 R7, P0, R10, 0x40, RZ ;  /* 0x000000400a077810 */ /* 0x006fe20007f1e0ff */
        /* <DEDUP_REMOVED lines=12> */
.L_x_2626:
[----:B------:R-:W-:Y:S05]  /*b1d0*/  BSYNC B0 ;  /* 0x0000000000007941 */ /* 0x000fea0003800000 */
.L_x_2625:
[----:B------:R-:W-:Y:S05]  /*b1e0*/  @P1 BRA `(.L_x_2573) ;  /* 0x0000003800241947 */ /* 0x000fea0003800000 */
[----:B-123--:R-:W-:Y:S01]  /*b1f0*/  IADD3 R7, P0, R10, 0x60, RZ ;  /* 0x000000600a077810 */ /* 0x00efe20007f1e0ff */
        /* <DEDUP_REMOVED lines=13> */
.L_x_2569:
        /* <DEDUP_REMOVED lines=29> */
.L_x_2628:
[----:B------:R-:W-:Y:S01]  /*b4a0*/  ULDC UR9, c[0x0][0xb44] ;  /* 0x0002d10000097ab9 */ /* 0x000fe20000000800 */
[----:B------:R-:W-:Y:S01]  /*b4b0*/  UMOV UR7, UR8 ;  /* 0x0000000800077c82 */ /* 0x000fe20008000000 */
[----:B------:R-:W-:-:S11]  /*b4c0*/  UISETP.NE.AND UP0, UPT, UR9, 0x1, UPT ;  /* 0x000000010900788c */ /* 0x000fd6000bf05270 */
[----:B------:R-:W-:Y:S02]  /*b4d0*/  @UP0 ULDC.64 UR10, c[0x0][0xb48] ;  /* 0x0002d200000a0ab9 */ /* 0x000fe40000000a00 */
[----:B------:R-:W-:-:S04]  /*b4e0*/  UIMAD.WIDE.U32 UR4, UR8, UR10, URZ ;  /* 0x0000000a080472a5 */ /* 0x000fc8000f8e003f */
[----:B------:R-:W-:-:S04]  /*b4f0*/  @UP0 USHF.R.U32.HI UR7, URZ, UR11, UR5 ;  /* 0x0000000b3f070299 */ /* 0x000fc80008011605 */
[----:B------:R-:W-:-:S12]  /*b500*/  UIMAD UR4, UR7, UR9, URZ ;  /* 0x00000009070472a4 */ /* 0x000fd8000f8e023f */
.L_x_2629:
[----:B------:R-:W-:Y:S01]  /*b510*/  ULDC UR17, c[0x0][0xb38] ;  /* 0x0002ce0000117ab9 */ /* 0x000fe20000000800 */
[----:B------:R-:W-:Y:S02]  /*b520*/  UIADD3 UR4, UR8, -UR4, URZ ;  /* 0x8000000408047290 */ /* 0x000fe4000fffe03f */
[----:B------:R-:W-:Y:S01]  /*b530*/  UISETP.NE.AND UP0, UPT, UR17, 0x1, UPT ;  /* 0x000000011100788c */ /* 0x000fe2000bf05270 */
[----:B------:R-:W-:Y:S01]  /*b540*/  ULDC UR5, c[0x0][0xb44] ;  /* 0x0002d10000057ab9 */ /* 0x000fe20000000800 */
[----:B------:R-:W-:Y:S02]  /*b550*/  ULOP3.LUT UR7, URZ, UR7, URZ, 0x33, !UPT ;  /* 0x000000073f077292 */ /* 0x000fe4000f8e333f */
[----:B------:R-:W-:Y:S01]  /*b560*/  UIMAD UR6, UR6, UR5, UR4 ;  /* 0x00000005060672a4 */ /* 0x000fe2000f8e0204 */
[----:B------:R-:W-:Y:S02]  /*b570*/  ULDC UR18, c[0x0][0xb2c] ;  /* 0x0002cb0000127ab9 */ /* 0x000fe40000000800 */
[----:B------:R-:W-:-:S04]  /*b580*/  UIADD3 UR18, UR7, UR18, URZ ;  /* 0x0000001207127290 */ /* 0x000fc8000fffe03f */
        /* <DEDUP_REMOVED lines=12> */
[----:B------:R-:W-:-:S03]  /*b650*/  ULDC UR5, c[0x0][0x74c] ;  /* 0x0001d30000057ab9 */ /* 0x000fc60000000800 */
[----:B------:R-:W-:-:S04]  /*b660*/  UIADD3 UR4, -UR5, UR4, -UR16 ;  /* 0x0000000405047290 */ /* 0x000fc8000fffe910 */
[----:B------:R-:W-:Y:S02]  /*b670*/  UIMAD.WIDE UR6, UR4, 0x2aaaaaab, URZ ;  /* 0x2aaaaaab040678a5 */ /* 0x000fe4000f8e023f */
[----:B------:R-:W-:Y:S02]  /*b680*/  UIADD3 UR4, UR14, 0x5f, URZ ;  /* 0x0000005f0e047890 */ /* 0x000fe4000fffe03f */
[----:B------:R-:W-:Y:S02]  /*b690*/  USHF.R.U32.HI UR6, URZ, 0x1f, UR7 ;  /* 0x0000001f3f067899 */ /* 0x000fe40008011607 */
[----:B------:R-:W-:Y:S02]  /*b6a0*/  UIMAD.WIDE UR4, UR4, 0x2aaaaaab, URZ ;  /* 0x2aaaaaab040478a5 */ /* 0x000fe4000f8e023f */
[----:B------:R-:W-:Y:S02]  /*b6b0*/  ULEA.HI.SX32 UR6, UR7, UR6, 0x1c ;  /* 0x0000000607067291 */ /* 0x000fe4000f8fe23f */
[----:B------:R-:W-:-:S02]  /*b6c0*/  USHF.R.U32.HI UR4, URZ, 0x1f, UR5 ;  /* 0x0000001f3f047899 */ /* 0x000fc40008011605 */
[----:B------:R-:W-:Y:S02]  /*b6d0*/  UISETP.LT.AND UP0, UPT, URZ, UR6, UPT ;  /* 0x000000063f00728c */ /* 0x000fe4000bf01270 */
[----:B------:R-:W-:Y:S02]  /*b6e0*/  ULEA.HI.SX32 UR5, UR5, UR4, 0x1c ;  /* 0x0000000405057291 */ /* 0x000fe4000f8fe23f */
[----:B------:R-:W-:-:S04]  /*b6f0*/  USEL UR8, URZ, UR6, !UP0 ;  /* 0x000000063f087287 */ /* 0x000fc8000c000000 */
[----:B------:R-:W-:-:S06]  /*b700*/  UISETP.GT.AND UP0, UPT, UR5, UR8, UPT ;  /* 0x000000080500728c */ /* 0x000fcc000bf04270 */
[----:B------:R-:W-:-:S13]  /*b710*/  PLOP3.LUT P0, PT, PT, PT, UP0, 0x80, 0x0 ;  /* 0x000000000000781c */ /* 0x000fda0003f0f008 */
[----:B------:R-:W-:Y:S05]  /*b720*/  @!P0 BRA `(.L_x_2573) ;  /* 0x0000003000d48947 */ /* 0x000fea0003800000 */
[----:B------:R-:W-:Y:S01]  /*b730*/  USHF.R.S32.HI UR19, URZ, 0x1f, UR17 ;  /* 0x0000001f3f137899 */ /* 0x000fe20008011411 */
[----:B------:R-:W1:Y:S01]  /*b740*/  S2R R0, SR_TID.X ;  /* 0x0000000000007919 */ /* 0x000e620000002100 */
[----:B------:R-:W-:Y:S01]  /*b750*/  ULDC.64 UR12, c[0x0][0x2d8] ;  /* 0x0000b600000c7ab9 */ /* 0x000fe20000000a00 */
[----:B------:R-:W-:Y:S01]  /*b760*/  USHF.R.S32.HI UR9, URZ, 0x1f, UR10 ;  /* 0x0000001f3f097899 */ /* 0x000fe2000801140a */
[----:B------:R-:W-:Y:S01]  /*b770*/  LOP3.LUT R8, RZ, UR18, RZ, 0x33, !PT ;  /* 0x00000012ff087c12 */ /* 0x000fe2000f8e33ff */
[----:B------:R-:W-:Y:S02]  /*b780*/  UIMAD UR4, UR19, UR12, URZ ;  /* 0x0000000c130472a4 */ /* 0x000fe4000f8e023f */
[----:B------:R-:W-:Y:S02]  /*b790*/  UIMAD.WIDE.U32 UR6, UR17, UR12, URZ ;  /* 0x0000000c110672a5 */ /* 0x000fe4000f8e003f */
[----:B------:R-:W-:Y:S02]  /*b7a0*/  UIMAD UR4, UR17, UR13, UR4 ;  /* 0x0000000d110472a4 */ /* 0x000fe4000f8e0204 */
[----:B------:R-:W-:-:S02]  /*b7b0*/  UIADD3 UR11, UR5, -UR8, URZ ;  /* 0x80000008050b7290 */ /* 0x000fc4000fffe03f */
[----:B------:R-:W-:Y:S01]  /*b7c0*/  UIADD3 UR7, UR7, UR4, URZ ;  /* 0x0000000407077290 */ /* 0x000fe2000fffe03f */
[----:B------:R-:W-:Y:S01]  /*b7d0*/  ULDC.64 UR12, c[0x0][0x2e0] ;  /* 0x0000b800000c7ab9 */ /* 0x000fe20000000a00 */
[----:B------:R-:W-:Y:S02]  /*b7e0*/  UIADD3 UR4, UR16, 0x7f, URZ ;  /* 0x0000007f10047890 */ /* 0x000fe4000fffe03f */
[----:B------:R-:W-:Y:S02]  /*b7f0*/  UIMAD UR9, UR9, UR12, URZ ;  /* 0x0000000c090972a4 */ /* 0x000fe4000f8e023f */
[----:B------:R-:W-:Y:S02]  /*b800*/  UIMAD.WIDE.U32 UR6, UR10, UR12, UR6 ;  /* 0x0000000c0a0672a5 */ /* 0x000fe4000f8e0006 */
[----:B------:R-:W-:Y:S02]  /*b810*/  UIADD3 UR12, UR16, 0xdf, -UR14 ;  /* 0x000000df100c7890 */ /* 0x000fe4000fffe80e */
[----:B------:R-:W-:Y:S01]  /*b820*/  ULOP3.LUT UR14, UR11, 0x1, URZ, 0xc0, !UPT ;  /* 0x000000010b0e7892 */ /* 0x000fe2000f8ec03f */
[----:B------:R-:W-:Y:S01]  /*b830*/  ULDC UR15, c[0x0][0x288] ;  /* 0x0000a200000f7ab9 */ /* 0x000fe20000000800 */
[----:B------:R-:W-:-:S02]  /*b840*/  UIMAD UR9, UR10, UR13, UR9 ;  /* 0x0000000d0a0972a4 */ /* 0x000fc4000f8e0209 */
[----:B------:R-:W-:Y:S02]  /*b850*/  UISETP.NE.U32.AND UP0, UPT, UR14, 0x1, UPT ;  /* 0x000000010e00788c */ /* 0x000fe4000bf05070 */
[----:B------:R-:W-:Y:S02]  /*b860*/  UIMAD UR10, UR10, UR15, URZ ;  /* 0x0000000f0a0a72a4 */ /* 0x000fe4000f8e023f */
[----:B------:R-:W-:Y:S01]  /*b870*/  USHF.R.S32.HI UR11, URZ, 0x1f, UR4 ;  /* 0x0000001f3f0b7899 */ /* 0x000fe20008011404 */
[----:B-1----:R-:W-:Y:S01]  /*b880*/  LOP3.LUT R0, R0, 0x1f, RZ, 0xc0, !PT ;  /* 0x0000001f00007812 */ /* 0x002fe200078ec0ff */
[----:B------:R-:W-:Y:S01]  /*b890*/  UIADD3 UR13, UP1, UR17, UR10, URZ ;  /* 0x0000000a110d7290 */ /* 0x000fe2000ff3e03f */
[----:B------:R-:W-:Y:S01]  /*b8a0*/  PLOP3.LUT P1, PT, PT, PT, UP0, 0x80, 0x0 ;  /* 0x000000000000781c */ /* 0x000fe20003f2f008 */
[----:B------:R-:W-:Y:S01]  /*b8b0*/  ULEA.HI UR11, UR11, UR4, URZ, 0x7 ;  /* 0x000000040b0b7291 */ /* 0x000fe2000f8f383f */
[----:B------:R-:W-:Y:S01]  /*b8c0*/  ULDC UR16, c[0x0][0x760] ;  /* 0x0001d80000107ab9 */ /* 0x000fe20000000800 */
[----:B------:R-:W-:Y:S01]  /*b8d0*/  ELECT P0, URZ, PT ;  /* 0x00000000003f782f */ /* 0x000fe20003800000 */
[----:B------:R-:W-:-:S02]  /*b8e0*/  UIMAD UR14, UR15, UR16, URZ ;  /* 0x000000100f0e72a4 */ /* 0x000fc4000f8e023f */
[----:B------:R-:W-:Y:S02]  /*b8f0*/  ULEA.HI.X.SX32 UR15, UR10, UR19, 0x1, UP1 ;  /* 0x000000130a0f7291 */ /* 0x000fe400088f0e3f */
[----:B------:R-:W-:Y:S02]  /*b900*/  USHF.R.S32.HI UR16, URZ, 0x7, UR11 ;  /* 0x000000073f107899 */ /* 0x000fe4000801140b */
[----:B------:R-:W-:-:S03]  /*b910*/  UIADD3 UR25, UR7, UR9, URZ ;  /* 0x0000000907197290 */ /* 0x000fc6000fffe03f */
[----:B------:R-:W-:Y:S09]  /*b920*/  @P1 BRA `(.L_x_2630) ;  /* 0x0000000400881947 */ /* 0x000ff20003800000 */
        /* <DEDUP_REMOVED lines=8> */
[----:B------:R-:W-:-:S04]  /*b9b0*/  IMAD.U32 R2, RZ, RZ, UR11 ;  /* 0x0000000bff027e24 */ /* 0x000fc8000f8e00ff */
[----:B------:R-:W-:Y:S01]  /*b9c0*/  MOV R3, UR4 ;  /* 0x0000000400037c02 */ /* 0x000fe20008000f00 */
[----:B------:R-:W-:Y:S06]  /*b9d0*/  @P2 BRA `(.L_x_2632) ;  /* 0x0000000000302947 */ /* 0x000fec0003800000 */
[----:B------:R-:W-:-:S04]  /*b9e0*/  UIMAD UR4, UR8, 0x60, UR12 ;  /* 0x00000060080478a4 */ /* 0x000fc8000f8e020c */
[----:B------:R-:W-:-:S04]  /*b9f0*/  USHF.R.S32.HI UR10, URZ, 0x1f, UR4 ;  /* 0x0000001f3f0a7899 */ /* 0x000fc80008011404 */
[----:B------:R-:W-:-:S04]  /*ba00*/  ULEA.HI UR10, UR10, UR4, URZ, 0x7 ;  /* 0x000000040a0a7291 */ /* 0x000fc8000f8f383f */
[----:B------:R-:W-:-:S04]  /*ba10*/  USHF.R.S32.HI UR10, URZ, 0x7, UR10 ;  /* 0x000000073f0a7899 */ /* 0x000fc8000801140a */
[----:B------:R-:W-:-:S04]  /*ba20*/  UISETP.LT.AND UP0, UPT, UR16, UR10, UPT ;  /* 0x0000000a1000728c */ /* 0x000fc8000bf01270 */
[----:B------:R-:W-:-:S06]  /*ba30*/  USEL UR10, UR16, UR10, UP0 ;  /* 0x0000000a100a7287 */ /* 0x000fcc0008000000 */
[----:B------:R-:W-:-:S07]  /*ba40*/  VIADD R5, R8, UR10 ;  /* 0x0000000a08057c36 */ /* 0x000fce0008000000 */
.L_x_2633:
[----:B------:R-:W2:Y:S04]  /*ba50*/  LDG.E.STRONG.GPU R4, desc[UR36][R2.64] ;  /* 0x0000002402047981 */ /* 0x000ea8000c1ef900 */
[----:B--2---:R-:W-:Y:S01]  /*ba60*/  CCTL.IVALL ;  /* 0x00000000ff00798f */ /* 0x004fe20002000000 */
[----:B------:R-:W-:Y:S05]  /*ba70*/  YIELD ;  /* 0x0000000000007946 */ /* 0x000fea0003800000 */
[----:B------:R-:W-:-:S13]  /*ba80*/  ISETP.NE.AND P1, PT, R4, R5, PT ;  /* 0x000000050400720c */ /* 0x000fda0003f25270 */
[----:B------:R-:W-:Y:S05]  /*ba90*/  @P1 BRA `(.L_x_2633) ;  /* 0xfffffffc00ec1947 */ /* 0x000fea000383ffff */
.L_x_2632:
[----:B------:R-:W-:Y:S05]  /*baa0*/  BSYNC B0 ;  /* 0x0000000000007941 */ /* 0x000fea0003800000 */
.L_x_2631:
[----:B------:R-:W-:-:S03]  /*bab0*/  UMOV UR4, 0xffffffff ;  /* 0xffffffff00047882 */ /* 0x000fc60000000000 */
[----:B------:R-:W-:Y:S05]  /*bac0*/  BRA.DIV UR4, `(.L_x_2634) ;  /* 0x0000003204747947 */ /* 0x000fea000b800000 */
[----:B------:R-:W-:Y:S01]  /*bad0*/  NOP ;  /* 0x0000000000007918 */ /* 0x000fe20000000000 */
.L_x_2703:
[----:B------:R-:W-:Y:S01]  /*bae0*/  IMAD.U32 R9, RZ, RZ, UR8 ;  /* 0x00000008ff097e24 */ /* 0x000fe2000f8e00ff */
[----:B------:R-:W-:Y:S05]  /*baf0*/  WARPSYNC.ALL ;  /* 0x0000000000007948 */ /* 0x000fea0003800000 */
[----:B------:R-:W-:Y:S01]  /*bb00*/  BAR.SYNC.DEFER_BLOCKING 0xd, 0xa0 ;  /* 0x0342800000007b1d */ /* 0x000fe20000010000 */
[----:B------:R-:W-:-:S05]  /*bb10*/  IMAD R9, R9, 0x1800, RZ ;  /* 0x0000180009097824 */ /* 0x000fca00078e02ff */
[----:B------:R-:W-:Y:S04]  /*bb20*/  BSSY B0, `(.L_x_2635) ;  /* 0x0000012000007945 */ /* 0x000fe80003800000 */
[----:B------:R-:W-:Y:S05]  /*bb30*/  @!P0 BRA `(.L_x_2636) ;  /* 0x0000000000408947 */ /* 0x000fea0003800000 */
[----:B------:R-:W1:Y:S01]  /*bb40*/  LDC.64 R6, c[0x0][0x2c0] ;  /* 0x0000b000ff067b82 */ /* 0x000e620000000a00 */
[----:B------:R-:W-:Y:S01]  /*bb50*/  IADD3 R5, P1, R9, UR6, RZ ;  /* 0x0000000609057c10 */ /* 0x000fe2000ff3e0ff */
[----:B------:R-:W-:Y:S01]  /*bb60*/  UMOV UR4, 0x400 ;  /* 0x0000040000047882 */ /* 0x000fe20000000000 */
[----:B------:R-:W-:Y:S01]  /*bb70*/  UMOV UR20, 0x0 ;  /* 0x0000000000147882 */ /* 0x000fe20000000000 */
[----:B------:R-:W-:-:S04]  /*bb80*/  UMOV UR21, 0x14f00000 ;  /* 0x14f0000000157882 */ /* 0x000fc80000000000 */
[----:B------:R-:W2:Y:S01]  /*bb90*/  S2UR UR10, SR_CgaCtaId ;  /* 0x00000000000a79c3 */ /* 0x000ea20000008800 */
[----:B-1----:R-:W-:Y:S02]  /*bba0*/  LEA R4, P3, R5, R6, 0x2 ;  /* 0x0000000605047211 */ /* 0x002fe400078610ff */
[----:B------:R-:W-:Y:S02]  /*bbb0*/  LEA.HI.X.SX32 R6, R9, UR25, 0x1, P1 ;  /* 0x0000001909067c11 */ /* 0x000fe400088f0eff */
[----:B------:R-:W-:Y:S02]  /*bbc0*/  R2UR UR18, R4 ;  /* 0x00000000041272ca */ /* 0x000fe400000e0000 */
[----:B------:R-:W-:Y:S01]  /*bbd0*/  LEA.HI.X R5, R5, R7, R6, 0x2, P3 ;  /* 0x0000000705057211 */ /* 0x000fe200018f1406 */
[----:B--2---:R-:W-:-:S03]  /*bbe0*/  ULEA UR4, UR10, UR4, 0x18 ;  /* 0x000000040a047291 */ /* 0x004fc6000f8ec03f */
[----:B------:R-:W-:Y:S01]  /*bbf0*/  R2UR UR19, R5 ;  /* 0x00000000051372ca */ /* 0x000fe200000e0000 */
[----:B------:R-:W-:Y:S01]  /*bc00*/  UMOV UR10, 0x300 ;  /* 0x00000300000a7882 */ /* 0x000fe20000000000 */
[----:B------:R-:W-:-:S11]  /*bc10*/  UIADD3 UR4, UR4, 0x8000, URZ ;  /* 0x0000800004047890 */ /* 0x000fd6000fffe03f */
[----:B------:R1:W-:Y:S02]  /*bc20*/  UBLKRED.G.S.ADD.F32.RN [UR18], [UR4], UR10, desc[UR20] ;  /* 0x00001412040073bb */ /* 0x0003e400080a140a */
[----:B-1----:R0:W-:Y:S02]  /*bc30*/  UTMACMDFLUSH ;  /* 0x00000000000079b7 */ /* 0x0021e40000000000 */
.L_x_2636:
[----:B------:R-:W-:Y:S05]  /*bc40*/  BSYNC B0 ;  /* 0x0000000000007941 */ /* 0x000fea0003800000 */
.L_x_2635:
        /* <DEDUP_REMOVED lines=20> */
.L_x_2638:
[----:B------:R-:W-:Y:S05]  /*bd90*/  BSYNC B0 ;  /* 0x0000000000007941 */ /* 0x000fea0003800000 */
.L_x_2637:
[----:B------:R-:W-:Y:S06]  /*bda0*/  BAR.ARV 0xa, 0xa0 ;  /* 0x0282800000007b1d */ /* 0x000fec0000002000 */
[----:B------:R-:W-:Y:S04]  /*bdb0*/  BSSY B0, `(.L_x_2639) ;  /* 0x0000003000007945 */ /* 0x000fe80003800000 */
[----:B------:R-:W-:Y:S05]  /*bdc0*/  @!P0 BRA `(.L_x_2640) ;  /* 0x0000000000048947 */ /* 0x000fea0003800000 */
[----:B------:R-:W-:-:S04]  /*bdd0*/  DEPBAR.LE SB0, 0x0 ;  /* 0x000080000000791a */ /* 0x000fc80000000000 */
.L_x_2640:
[----:B------:R-:W-:Y:S05]  /*bde0*/  BSYNC B0 ;  /* 0x0000000000007941 */ /* 0x000fea0003800000 */
.L_x_2639:
        /* <DEDUP_REMOVED lines=19> */
.L_x_2642:
[----:B------:R-:W-:Y:S05]  /*bf20*/  BSYNC B0 ;  /* 0x0000000000007941 */ /* 0x000fea0003800000 */
.L_x_2641:
[----:B------:R-:W-:Y:S01]  /*bf30*/  UIADD3 UR17, UR8, 0x1, URZ ;  /* 0x0000000108117890 */ /* 0x000fe2000fffe03f */
[----:B------:R-:W-:Y:S11]  /*bf40*/  BRA `(.L_x_2643) ;  /* 0x0000000000047947 */ /* 0x000ff60003800000 */
.L_x_2630:
[----:B------:R-:W-:-:S05]  /*bf50*/  UMOV UR17, UR8 ;  /* 0x0000000800117c82 */ /* 0x000fca0008000000 */
.L_x_2643:
[----:B------:R-:W-:-:S04]  /*bf60*/  UIADD3 UR4, UR8, 0x1, URZ ;  /* 0x0000000108047890 */ /* 0x000fc8000fffe03f */
[----:B------:R-:W-:-:S06]  /*bf70*/  UISETP.NE.AND UP0, UPT, UR5, UR4, UPT ;  /* 0x000000040500728c */ /* 0x000fcc000bf05270 */
[----:B------:R-:W-:-:S13]  /*bf80*/  PLOP3.LUT P1, PT, PT, PT, UP0, 0x80, 0x0 ;  /* 0x000000000000781c */ /* 0x000fda0003f2f008 */
[----:B------:R-:W-:Y:S05]  /*bf90*/  @!P1 BRA `(.L_x_2573) ;  /* 0x0000002800b89947 */ /* 0x000fea0003800000 */
[----:B------:R-:W-:Y:S01]  /*bfa0*/  ULDC.64 UR10, c[0x0][0x2c0] ;  /* 0x0000b000000a7ab9 */ /* 0x000fe20000000a00 */
[----:B------:R-:W-:Y:S02]  /*bfb0*/  UIADD3 UR21, UR9, UR7, URZ ;  /* 0x0000000709157290 */ /* 0x000fe4000fffe03f */
[----:B------:R-:W-:Y:S01]  /*bfc0*/  ULEA UR20, UP0, UR6, UR10, 0x2 ;  /* 0x0000000a06147291 */ /* 0x000fe2000f80103f */
[----:B------:R-:W-:Y:S01]  /*bfd0*/  UMOV UR22, UR17 ;  /* 0x0000001100167c82 */ /* 0x000fe20008000000 */
[----:B------:R-:W-:Y:S02]  /*bfe0*/  UMOV UR4, URZ ;  /* 0x0000003f00047c82 */ /* 0x000fe40008000000 */
[----:B------:R-:W-:Y:S02]  /*bff0*/  ULEA.HI.X UR21, UR6, UR11, UR21, 0x2, UP0 ;  /* 0x0000000b06157291 */ /* 0x000fe400080f1415 */
[----:B------:R-:W-:-:S04]  /*c000*/  UIADD3 UR20, UP0, UR20, 0x3000, URZ ;  /* 0x0000300014147890 */ /* 0x000fc8000ff1e03f */
[----:B------:R-:W-:-:S12]  /*c010*/  UIADD3.X UR21, URZ, UR21, URZ, UP0, !UPT ;  /* 0x000000153f157290 */ /* 0x000fd800087fe43f */
.L_x_2668:
[----:B------:R-:W-:Y:S01]  /*c020*/  UIMAD UR23, UR14, UR17, URZ ;  /* 0x000000110e1772a4 */ /* 0x000fe2000f8e023f */
[----:B------:R-:W-:Y:S01]  /*c030*/  ISETP.NE.AND P2, PT, R0, RZ, PT ;  /* 0x000000ff0000720c */ /* 0x000fe20003f45270 */
[----:B------:R-:W-:Y:S01]  /*c040*/  ULDC.64 UR10, c[0x0][0x768] ;  /* 0x0001da00000a7ab9 */ /* 0x000fe20000000a00 */
[----:B------:R-:W-:Y:S01]  /*c050*/  UIMAD UR28, UR17, 0x60, UR12 ;  /* 0x00000060111c78a4 */ /* 0x000fe2000f8e020c */
        /* <DEDUP_REMOVED lines=8> */
[----:B------:R-:W-:-:S04]  /*c0e0*/  USHF.R.S32.HI UR18, URZ, 0x1f, UR28 ;  /* 0x0000001f3f127899 */ /* 0x000fc8000801141c */
[----:B------:R-:W-:-:S04]  /*c0f0*/  ULEA.HI UR18, UR18, UR28, URZ, 0x7 ;  /* 0x0000001c12127291 */ /* 0x000fc8000f8f383f */
[----:B------:R-:W-:-:S04]  /*c100*/  USHF.R.S32.HI UR18, URZ, 0x7, UR18 ;  /* 0x000000073f127899 */ /* 0x000fc80008011412 */
[----:B------:R-:W-:-:S04]  /*c110*/  UISETP.LT.AND UP0, UPT, UR16, UR18, UPT ;  /* 0x000000121000728c */ /* 0x000fc8000bf01270 */
[----:B------:R-:W-:-:S06]  /*c120*/  USEL UR18, UR16, UR18, UP0 ;  /* 0x0000001210127287 */ /* 0x000fcc0008000000 */
[----:B------:R-:W-:-:S07]  /*c130*/  VIADD R5, R8, UR18 ;  /* 0x0000001208057c36 */ /* 0x000fce0008000000 */
.L_x_2646:
[----:B------:R-:W2:Y:S04]  /*c140*/  LDG.E.STRONG.GPU R4, desc[UR36][R2.64] ;  /* 0x0000002402047981 */ /* 0x000ea8000c1ef900 */
[----:B--2---:R-:W-:Y:S01]  /*c150*/  CCTL.IVALL ;  /* 0x00000000ff00798f */ /* 0x004fe20002000000 */
[----:B------:R-:W-:Y:S05]  /*c160*/  YIELD ;  /* 0x0000000000007946 */ /* 0x000fea0003800000 */
[----:B------:R-:W-:-:S13]  /*c170*/  ISETP.NE.AND P1, PT, R4, R5, PT ;  /* 0x000000050400720c */ /* 0x000fda0003f25270 */
[----:B------:R-:W-:Y:S05]  /*c180*/  @P1 BRA `(.L_x_2646) ;  /* 0xfffffffc00ec1947 */ /* 0x000fea000383ffff */
.L_x_2645:
[----:B------:R-:W-:Y:S05]  /*c190*/  BSYNC B0 ;  /* 0x0000000000007941 */ /* 0x000fea0003800000 */
.L_x_2644:
[----:B------:R-:W-:-:S03]  /*c1a0*/  UMOV UR18, 0xffffffff ;  /* 0xffffffff00127882 */ /* 0x000fc60000000000 */
[----:B------:R-:W-:Y:S05]  /*c1b0*/  BRA.DIV UR18, `(.L_x_2647) ;  /* 0x0000002a12d47947 */ /* 0x000fea000b800000 */
[----:B------:R-:W-:Y:S01]  /*c1c0*/  NOP ;  /* 0x0000000000007918 */ /* 0x000fe20000000000 */
.L_x_2706:
[----:B------:R-:W-:Y:S05]  /*c1d0*/  WARPSYNC.ALL ;  /* 0x0000000000007948 */ /* 0x000fea0003800000 */
[----:B------:R-:W-:Y:S06]  /*c1e0*/  BAR.SYNC.DEFER_BLOCKING 0xd, 0xa0 ;  /* 0x0342800000007b1d */ /* 0x000fec0000010000 */
[----:B------:R-:W-:Y:S04]  /*c1f0*/  BSSY B0, `(.L_x_2648) ;  /* 0x0000011000007945 */ /* 0x000fe80003800000 */
[----:B------:R-:W-:Y:S05]  /*c200*/  @!P0 BRA `(.L_x_2649) ;  /* 0x00000000003c8947 */ /* 0x000fea0003800000 */
[----:B------:R-:W1:Y:S01]  /*c210*/  S2UR UR24, SR_CgaCtaId ;  /* 0x00000000001879c3 */ /* 0x000e620000008800 */
[----:B------:R-:W-:Y:S01]  /*c220*/  UIMAD UR18, UR17, 0x1800, URZ ;  /* 0x00001800111278a4 */ /* 0x000fe2000f8e023f */
        /* <DEDUP_REMOVED lines=13> */
.L_x_2649:
[----:B------:R-:W-:Y:S05]  /*c300*/  BSYNC B0 ;  /* 0x0000000000007941 */ /* 0x000fea0003800000 */
.L_x_2648:
[----:B------:R-:W-:Y:S01]  /*c310*/  UIMAD UR18, UR22, 0x1800, UR4 ;  /* 0x00001800161278a4 */ /* 0x000fe2000f8e0204 */
        /* <DEDUP_REMOVED lines=14> */
.L_x_2651:
[----:B------:R-:W-:Y:S05]  /*c400*/  BSYNC B0 ;  /* 0x0000000000007941 */ /* 0x000fea0003800000 */
.L_x_2650:
[----:B------:R-:W-:Y:S06]  /*c410*/  BAR.ARV 0xa, 0xa0 ;  /* 0x0282800000007b1d */ /* 0x000fec0000002000 */
[----:B------:R-:W-:Y:S04]  /*c420*/  BSSY B0, `(.L_x_2652) ;  /* 0x0000003000007945 */ /* 0x000fe80003800000 */
[----:B------:R-:W-:Y:S05]  /*c430*/  @!P0 BRA `(.L_x_2653) ;  /* 0x0000000000048947 */ /* 0x000fea0003800000 */
[----:B------:R-:W-:-:S04]  /*c440*/  DEPBAR.LE SB0, 0x0 ;  /* 0x000080000000791a */ /* 0x000fc80000000000 */
.L_x_2653:
[----:B------:R-:W-:Y:S05]  /*c450*/  BSYNC B0 ;  /* 0x0000000000007941 */ /* 0x000fea0003800000 */
.L_x_2652:
        /* <DEDUP_REMOVED lines=19> */
.L_x_2655:
[----:B------:R-:W-:Y:S05]  /*c590*/  BSYNC B0 ;  /* 0x0000000000007941 */ /* 0x000fea0003800000 */
.L_x_2654:
        /* <DEDUP_REMOVED lines=9> */
[----:B------:R-:W-:-:S04]  /*c630*/  UIADD3 UR10, UR28, 0x60, URZ ;  /* 0x000000601c0a7890 */ /* 0x000fc8000fffe03f */
[----:B------:R-:W-:-:S04]  /*c640*/  USHF.R.S32.HI UR11, URZ, 0x1f, UR10 ;  /* 0x0000001f3f0b7899 */ /* 0x000fc8000801140a */
[----:B------:R-:W-:-:S04]  /*c650*/  ULEA.HI UR11, UR11, UR10, URZ, 0x7 ;  /* 0x0000000a0b0b7291 */ /* 0x000fc8000f8f383f */
[----:B------:R-:W-:-:S04]  /*c660*/  USHF.R.S32.HI UR11, URZ, 0x7, UR11 ;  /* 0x000000073f0b7899 */ /* 0x000fc8000801140b */
[----:B------:R-:W-:-:S04]  /*c670*/  UISETP.LT.AND UP0, UPT, UR16, UR11, UPT ;  /* 0x0000000b1000728c */ /* 0x000fc8000bf01270 */
[----:B------:R-:W-:-:S06]  /*c680*/  USEL UR11, UR16, UR11, UP0 ;  /* 0x0000000b100b7287 */ /* 0x000fcc0008000000 */
[----:B------:R-:W-:-:S07]  /*c690*/  VIADD R5, R8, UR11 ;  /* 0x0000000b08057c36 */ /* 0x000fce0008000000 */
.L_x_2658:
[----:B------:R-:W2:Y:S04]  /*c6a0*/  LDG.E.STRONG.GPU R4, desc[UR36][R2.64] ;  /* 0x0000002402047981 */ /* 0x000ea8000c1ef900 */
[----:B--2---:R-:W-:Y:S01]  /*c6b0*/  CCTL.IVALL ;  /* 0x00000000ff00798f */ /* 0x004fe20002000000 */
[----:B------:R-:W-:Y:S05]  /*c6c0*/  YIELD ;  /* 0x0000000000007946 */ /* 0x000fea0003800000 */
[----:B------:R-:W-:-:S13]  /*c6d0*/  ISETP.NE.AND P1, PT, R4, R5, PT ;  /* 0x000000050400720c */ /* 0x000fda0003f25270 */
[----:B------:R-:W-:Y:S05]  /*c6e0*/  @P1 BRA `(.L_x_2658) ;  /* 0xfffffffc00ec1947 */ /* 0x000fea000383ffff */
.L_x_2657:
[----:B------:R-:W-:Y:S05]  /*c6f0*/  BSYNC B0 ;  /* 0x0000000000007941 */ /* 0x000fea0003800000 */
.L_x_2656:
[----:B------:R-:W-:-:S03]  /*c700*/  UMOV UR10, 0xffffffff ;  /* 0xffffffff000a7882 */ /* 0x000fc60000000000 */
[----:B------:R-:W-:Y:S05]  /*c710*/  BRA.DIV UR10, `(.L_x_2659) ;  /* 0x000000260a987947 */ /* 0x000fea000b800000 */
[----:B------:R-:W-:Y:S01]  /*c720*/  NOP ;  /* 0x0000000000007918 */ /* 0x000fe20000000000 */
.L_x_2709:
        /* <DEDUP_REMOVED lines=15> */
.L_x_2661:
[----:B------:R-:W-:Y:S05]  /*c820*/  BSYNC B0 ;  /* 0x0000000000007941 */ /* 0x000fea0003800000 */
.L_x_2660:
        /* <DEDUP_REMOVED lines=15> */
.L_x_2663:
[----:B------:R-:W-:Y:S05]  /*c920*/  BSYNC B0 ;  /* 0x0000000000007941 */ /* 0x000fea0003800000 */
.L_x_2662:
[----:B------:R-:W-:Y:S06]  /*c930*/  BAR.ARV 0xa, 0xa0 ;  /* 0x0282800000007b1d */ /* 0x000fec0000002000 */
[----:B------:R-:W-:Y:S04]  /*c940*/  BSSY B0, `(.L_x_2664) ;  /* 0x0000003000007945 */ /* 0x000fe80003800000 */
[----:B------:R-:W-:Y:S05]  /*c950*/  @!P0 BRA `(.L_x_2665) ;  /* 0x0000000000048947 */ /* 0x000fea0003800000 */
[----:B------:R-:W-:-:S04]  /*c960*/  DEPBAR.LE SB0, 0x0 ;  /* 0x000080000000791a */ /* 0x000fc80000000000 */
.L_x_2665:
[----:B------:R-:W-:Y:S05]  /*c970*/  BSYNC B0 ;  /* 0x0000000000007941 */ /* 0x000fea0003800000 */
.L_x_2664:
        /* <DEDUP_REMOVED lines=19> */
.L_x_2667:
[----:B------:R-:W-:Y:S05]  /*cab0*/  BSYNC B0 ;  /* 0x0000000000007941 */ /* 0x000fea0003800000 */
.L_x_2666:
[----:B------:R-:W-:Y:S02]  /*cac0*/  UIADD3 UR17, UR17, 0x2, URZ ;  /* 0x0000000211117890 */ /* 0x000fe4000fffe03f */
[----:B------:R-:W-:Y:S02]  /*cad0*/  UIADD3 UR4, UR4, 0x3000, URZ ;  /* 0x0000300004047890 */ /* 0x000fe4000fffe03f */
[----:B------:R-:W-:-:S06]  /*cae0*/  UISETP.GE.AND UP0, UPT, UR17, UR5, UPT ;  /* 0x000000051100728c */ /* 0x000fcc000bf06270 */
[----:B------:R-:W-:-:S13]  /*caf0*/  PLOP3.LUT P1, PT, PT, PT, UP0, 0x80, 0x0 ;  /* 0x000000000000781c */ /* 0x000fda0003f2f008 */
[----:B------:R-:W-:Y:S05]  /*cb00*/  @!P1 BRA `(.L_x_2668) ;  /* 0xfffffff400449947 */ /* 0x000fea000383ffff */
[----:B------:R-:W-:Y:S05]  /*cb10*/  BRA `(.L_x_2573) ;  /* 0x0000001c00d87947 */ /* 0x000fea0003800000 */
.L_x_2627:
        /* <DEDUP_REMOVED lines=21> */
.L_x_2669:
[----:B------:R-:W-:Y:S01]  /*cc70*/  ULDC UR9, c[0x0][0xb44] ;  /* 0x0002d10000097ab9 */ /* 0x000fe20000000800 */
[----:B------:R-:W-:Y:S01]  /*cc80*/  UMOV UR7, UR8 ;  /* 0x0000000800077c82 */ /* 0x000fe20008000000 */
[----:B------:R-:W-:-:S11]  /*cc90*/  UISETP.NE.AND UP0, UPT, UR9, 0x1, UPT ;  /* 0x000000010900788c */ /* 0x000fd6000bf05270 */
[----:B------:R-:W-:Y:S02]  /*cca0*/  @UP0 ULDC.64 UR10, c[0x0][0xb48] ;  /* 0x0002d200000a0ab9 */ /* 0x000fe40000000a00 */
[----:B------:R-:W-:-:S04]  /*ccb0*/  UIMAD.WIDE.U32 UR4, UR8, UR10, URZ ;  /* 0x0000000a080472a5 */ /* 0x000fc8000f8e003f */
[----:B------:R-:W-:-:S04]  /*ccc0*/  @UP0 USHF.R.U32.HI UR7, URZ, UR11, UR5 ;  /* 0x0000000b3f070299 */ /* 0x000fc80008011605 */
[----:B------:R-:W-:-:S12]  /*ccd0*/  UIMAD UR4, UR7, UR9, URZ ;  /* 0x00000009070472a4 */ /* 0x000fd8000f8e023f */
.L_x_2670:
        /* <DEDUP_REMOVED lines=17> */
[----:B------:R-:W-:Y:S01]  /*cdf0*/  ULOP3.LUT UR7, URZ, UR7, URZ, 0x33, !UPT ;  /* 0x000000073f077292 */ /* 0x000fe2000f8e333f */
[----:B------:R-:W-:-:S03]  /*ce00*/  ULDC UR4, c[0x0][0xb2c] ;  /* 0x0002cb0000047ab9 */ /* 0x000fc60000000800 */
[----:B------:R-:W-:-:S03]  /*ce10*/  UIADD3 UR7, UR7, UR4, URZ ;  /* 0x0000000407077290 */ /* 0x000fc6000fffe03f */
[----:B------:R-:W1:Y:S01]  /*ce20*/  LDC R2, c[0x0][0x290] ;  /* 0x0000a400ff027b82 */ /* 0x000e620000000800 */
[----:B------:R-:W-:Y:S01]  /*ce30*/  USHF.L.U32 UR11, UR7, 0x7, URZ ;  /* 0x00000007070b7899 */ /* 0x000fe2000800063f */
[----:B------:R-:W-:-:S05]  /*ce40*/  ULDC UR4, c[0x0][0x74c] ;  /* 0x0001d30000047ab9 */ /* 0x000fca0000000800 */
        /* <DEDUP_REMOVED lines=56> */
.L_x_2710:
        /* <DEDUP_REMOVED lines=12> */
.L_x_2674:
        /* <DEDUP_REMOVED lines=68> */
[----:B------:R-:W-:Y:S01]  /*d6d0*/  MOV R13, R5 ;  /* 0x00000005000d7202 */ /* 0x000fe20000000f00 */
[----:B------:R-:W-:-:S07]  /*d6e0*/  IMAD.MOV.U32 R8, RZ, RZ, 0x1 ;  /* 0x00000001ff087424 */ /* 0x000fce00078e00ff */
.L_x_2685:
[----:B--23--:R-:W-:-:S04]  /*d6f0*/  SHF.L.U32 R17, R8, 0x1f, RZ ;  /* 0x0000001f08117819 */ /* 0x00cfc800000006ff */
[----:B------:R-:W2:Y:S02]  /*d700*/  SYNCS.PHASECHK.TRANS64.TRYWAIT P1, [R0+URZ+0x26840], R17 ;  /* 0x02684011000075a7 */ /* 0x000ea4000802017f */
[----:B--2---:R-:W-:Y:S05]  /*d710*/  @!P1 BRA `(.L_x_2677) ;  /* 0x0000001400c89947 */ /* 0x004fea0003800000 */
.L_x_2711:
[----:B------:R-:W-:Y:S05]  /*d720*/  @P0 BRA `(.L_x_2678) ;  /* 0x00000000001c0947 */ /* 0x000fea0003800000 */
[----:B------:R-:W3:Y:S01]  /*d730*/  S2R R2, SR_TID.X ;  /* 0x0000000000027919 */ /* 0x000ee20000002100 */
[----:B------:R-:W-:-:S04]  /*d740*/  MOV R3, 0x3180 ;  /* 0x0000318000037802 */ /* 0x000fc80000000f00 */
[----:B------:R4:W-:Y:S01]  /*d750*/  SYNCS.ARRIVE.TRANS64 RZ, [R0+URZ+0x26830], R3 ;  /* 0x0268300300ff79a7 */ /* 0x0009e2000800003f */
[----:B---3--:R-:W-:-:S04]  /*d760*/  LOP3.LUT R2, R2, 0x1f, RZ, 0xc0, !PT ;  /* 0x0000001f02027812 */ /* 0x008fc800078ec0ff */
[----:B------:R-:W-:-:S13]  /*d770*/  ISETP.NE.AND P1, PT, R2, RZ, PT ;  /* 0x000000ff0200720c */ /* 0x000fda0003f25270 */
[----:B----4-:R-:W-:Y:S05]  /*d780*/  @!P1 BRA `(.L_x_2678) ;  /* 0x0000000000049947 */ /* 0x010fea0003800000 */
[----:B------:R-:W-:Y:S01]  /*d790*/  BPT.TRAP 0x1 ;  /* 0x000000040000795c */ /* 0x000fe20000300000 */
.L_x_2678:
        /* <DEDUP_REMOVED lines=29> */
.L_x_2712:
        /* <DEDUP_REMOVED lines=8> */
.L_x_2680:
[----:B------:R-:W3:Y:S01]  /*d9f0*/  LDL.64 R2, [R1] ;  /* 0x0000000001027983 */ /* 0x000ee20000100a00 */
[----:B------:R-:W-:Y:S01]  /*da00*/  VIADD R19, R18, 0x60 ;  /* 0x0000006012137836 */ /* 0x000fe20000000000 */
[----:B------:R-:W-:Y:S02]  /*da10*/  ULDC.64 UR4, c[0x0][0x700] ;  /* 0x0001c00000047ab9 */ /* 0x000fe40000000a00 */
[----:B------:R-:W-:Y:S02]  /*da20*/  MOV R9, UR4 ;  /* 0x0000000400097c02 */ /* 0x000fe40008000f00 */
[----:B---3--:R-:W-:-:S04]  /*da30*/  IADD3 R2, P1, R19, R2, RZ ;  /* 0x0000000213027210 */ /* 0x008fc80007f3e0ff */
[----:B------:R-:W-:-:S04]  /*da40*/  LEA R3, P2, R2, R9, 0x2 ;  /* 0x0000000902037211 */ /* 0x000fc800078410ff */
[----:B------:R-:W-:Y:S02]  /*da50*/  R2UR UR14, R3 ;  /* 0x00000000030e72ca */ /* 0x000fe400000e0000 */
[----:B------:R-:W3:Y:S01]  /*da60*/  LDL R3, [R1+0x8] ;  /* 0x0000080001037983 */ /* 0x000ee20000100800 */
[----:B------:R-:W-:Y:S01]  /*da70*/  SHF.R.S32.HI R20, RZ, 0x1f, R19 ;  /* 0x0000001fff147819 */ /* 0x000fe20000011413 */
[----:B------:R-:W-:Y:S01]  /*da80*/  IMAD.U32 R10, RZ, RZ, UR5 ;  /* 0x00000005ff0a7e24 */ /* 0x000fe2000f8e00ff */
[----:B------:R-:W-:Y:S01]  /*da90*/  R2UR UR8, R0 ;  /* 0x00000000000872ca */ /* 0x000fe200000e0000 */
[----:B------:R-:W-:Y:S01]  /*daa0*/  UMOV UR6, 0x0 ;  /* 0x0000000000067882 */ /* 0x000fe20000000000 */
[----:B------:R-:W-:Y:S01]  /*dab0*/  R2UR UR19, R19 ;  /* 0x00000000131372ca */ /* 0x000fe200000e0000 */
[----:B------:R-:W-:Y:S01]  /*dac0*/  UMOV UR7, 0x14f00000 ;  /* 0x14f0000000077882 */ /* 0x000fe20000000000 */
[----:B------:R-:W-:Y:S01]  /*dad0*/  UMOV UR18, URZ ;  /* 0x0000003f00127c82 */ /* 0x000fe20008000000 */
[----:B------:R-:W-:-:S08]  /*dae0*/  UMOV UR10, 0x18 ;  /* 0x00000018000a7882 */ /* 0x000fd00000000000 */
[----:B------:R-:W-:Y:S02]  /*daf0*/  UIADD3 UR16, UR8, 0x11000, URZ ;  /* 0x0001100008107890 */ /* 0x000fe4000fffe03f */
[----:B------:R-:W-:Y:S02]  /*db00*/  UIADD3 UR17, UR8, 0x26818, URZ ;  /* 0x0002681808117890 */ /* 0x000fe4000fffe03f */
[----:B------:R-:W-:-:S05]  /*db10*/  UIADD3 UR8, UR8, 0x1a200, URZ ;  /* 0x0001a20008087890 */ /* 0x000fca000fffe03f */
[----:B------:R-:W-:Y:S01]  /*db20*/  UMOV UR9, UR17 ;  /* 0x0000001100097c82 */ /* 0x000fe20008000000 */
[----:B---3--:R-:W-:-:S04]  /*db30*/  IADD3.X R3, R20, R3, RZ, P1, !PT ;  /* 0x0000000314037210 */ /* 0x008fc80000ffe4ff */
[----:B------:R-:W-:-:S04]  /*db40*/  LEA.HI.X R2, R2, R10, R3, 0x2, P2 ;  /* 0x0000000a02027211 */ /* 0x000fc800010f1403 */
[----:B------:R-:W-:Y:S02]  /*db50*/  R2UR UR15, R2 ;  /* 0x00000000020f72ca */ /* 0x000fe400000e0000 */
[----:B------:R-:W-:-:S04]  /*db60*/  IADD3 R2, P1, R11, 0xf0, RZ ;  /* 0x000000f00b027810 */ /* 0x000fc80007f3e0ff */
[----:B------:R-:W-:Y:S01]  /*db70*/  R2UR UR4, R2 ;  /* 0x00000000020472ca */ /* 0x000fe200000e0000 */
[----:B------:R-:W-:-:S05]  /*db80*/  IMAD.X R3, RZ, RZ, R12, P1 ;  /* 0x000000ffff037224 */ /* 0x000fca00008e060c */
[----:B------:R-:W-:-:S13]  /*db90*/  R2UR UR5, R3 ;  /* 0x00000000030572ca */ /* 0x000fda00000e0000 */
[----:B------:R3:W-:Y:S01]  /*dba0*/  UTMALDG.4D [UR16], [UR4], desc[UR6] ;  /* 0x00000610040075b4 */ /* 0x0007e20008019000 */
[----:B------:R3:W-:Y:S01]  /*dbb0*/  UBLKCP.S.G [UR8], [UR14], UR10 ;  /* 0x000000080e0073ba */ /* 0x0007e2000800020a */
[----:B------:R-:W4:Y:S02]  /*dbc0*/  SYNCS.PHASECHK.TRANS64.TRYWAIT P1, [R0+URZ+0x26848], R17 ;  /* 0x02684811000075a7 */ /* 0x000f24000802017f */
[----:B---34-:R-:W-:Y:S05]  /*dbd0*/  @!P1 BRA `(.L_x_2681) ;  /* 0x0000001000c09947 */ /* 0x018fea0003800000 */
.L_x_2713:
        /* <DEDUP_REMOVED lines=8> */
.L_x_2682:
        /* <DEDUP_REMOVED lines=23> */
[----:B----45:R-:W-:Y:S05]  /*ddd0*/  @!P1 BRA `(.L_x_2683) ;  /* 0x0000001000549947 */ /* 0x030fea0003800000 */
.L_x_2715:
        /* <DEDUP_REMOVED lines=8> */
.L_x_2684:
[----:B----4-:R-:W4:Y:S04]  /*de60*/  LDL.64 R4, [R1] ;  /* 0x0000000001047983 */ /* 0x010f280000100a00 */
[----:B------:R-:W5:Y:S01]  /*de70*/  LDL R14, [R1+0x8] ;  /* 0x00000800010e7983 */ /* 0x000f620000100800 */
        /* <DEDUP_REMOVED lines=8> */
[----:B------:R-:W-:Y:S01]  /*df00*/  R2UR UR5, R3 ;  /* 0x00000000030572ca */ /* 0x000fe200000e0000 */
[----:B------:R-:W-:-:S04]  /*df10*/  VIADD R13, R13, 0x2 ;  /* 0x000000020d0d7836 */ /* 0x000fc80000000000 */
        /* <DEDUP_REMOVED lines=8> */
[----:B------:R-:W-:Y:S01]  /*dfa0*/  R2UR UR14, R5 ;  /* 0x00000000050e72ca */ /* 0x000fe200000e0000 */
[----:B------:R-:W-:-:S05]  /*dfb0*/  IMAD.U32 R5, RZ, RZ, UR19 ;  /* 0x00000013ff057e24 */ /* 0x000fca000f8e00ff */
[----:B-----5:R-:W-:Y:S02]  /*dfc0*/  LEA.HI.X.SX32 R5, R5, R14, 0x1, P1 ;  /* 0x0000000e05057211 */ /* 0x020fe400008f0eff */
[----:B------:R-:W-:Y:S02]  /*dfd0*/  ISETP.NE.AND P1, PT, R16, RZ, PT ;  /* 0x000000ff1000720c */ /* 0x000fe40003f25270 */
[----:B------:R-:W-:-:S04]  /*dfe0*/  LEA.HI.X R5, R4, R10, R5, 0x2, P2 ;  /* 0x0000000a04057211 */ /* 0x000fc800010f1405 */
[----:B------:R-:W-:-:S13]  /*dff0*/  R2UR UR15, R5 ;  /* 0x00000000050f72ca */ /* 0x000fda00000e0000 */
[----:B------:R1:W-:Y:S02]  /*e000*/  UBLKCP.S.G [UR8], [UR14], UR10 ;  /* 0x000000080e0073ba */ /* 0x0003e4000800020a */
[----:B-1----:R-:W-:Y:S05]  /*e010*/  @P1 BRA `(.L_x_2685) ;  /* 0xfffffff400b41947 */ /* 0x002fea000383ffff */
.L_x_2676:
[----:B-1----:R-:W4:Y:S04]  /*e020*/  LDL.LU R4, [R1+0x18] ;  /* 0x0000180001047983 */ /* 0x002f280000300800 */
[----:B------:R1:W5:Y:S01]  /*e030*/  LDL R5, [R1+0x1c] ;  /* 0x00001c0001057983 */ /* 0x0003620000100800 */
[----:B----4-:R-:W-:-:S13]  /*e040*/  ISETP.NE.AND P1, PT, R4, RZ, PT ;  /* 0x000000ff0400720c */ /* 0x010fda0003f25270 */
[----:B-1----:R-:W-:Y:S05]  /*e050*/  @!P1 BRA `(.L_x_2675) ;  /* 0x0000000400249947 */ /* 0x002fea0003800000 */
[----:B------:R-:W-:-:S04]  /*e060*/  SHF.L.U32 R14, R8, 0x1f, RZ ;  /* 0x0000001f080e7819 */ /* 0x000fc800000006ff */
[----:B------:R-:W1:Y:S02]  /*e070*/  SYNCS.PHASECHK.TRANS64.TRYWAIT P1, [R0+URZ+0x26840], R14 ;  /* 0x0268400e000075a7 */ /* 0x000e64000802017f */
[----:B-1----:R-:W-:Y:S05]  /*e080*/  @!P1 BRA `(.L_x_2686) ;  /* 0x0000000c00c09947 */ /* 0x002fea0003800000 */
.L_x_2716:
[----:B------:R-:W-:Y:S05]  /*e090*/  @P0 BRA `(.L_x_2687) ;  /* 0x00000000001c0947 */ /* 0x000fea0003800000 */
[----:B------:R-:W4:Y:S02]  /*e0a0*/  S2R R4, SR_TID.X ;  /* 0x0000000000047919 */ /* 0x000f240000002100 */
[----:B----45:R-:W-:Y:S02]  /*e0b0*/  LOP3.LUT R5, R4, 0x1f, RZ, 0xc0, !PT ;  /* 0x0000001f04057812 */ /* 0x030fe400078ec0ff */
[----:B------:R-:W-:Y:S02]  /*e0c0*/  MOV R4, 0x3180 ;  /* 0x0000318000047802 */ /* 0x000fe40000000f00 */
[----:B------:R-:W-:Y:S02]  /*e0d0*/  ISETP.NE.AND P1, PT, R5, RZ, PT ;  /* 0x000000ff0500720c */ /* 0x000fe40003f25270 */
[----:B------:R4:W-:Y:S11]  /*e0e0*/  SYNCS.ARRIVE.TRANS64 RZ, [R0+URZ+0x26830], R4 ;  /* 0x0268300400ff79a7 */ /* 0x0009f6000800003f */
[----:B----4-:R-:W-:Y:S05]  /*e0f0*/  @!P1 BRA `(.L_x_2687) ;  /* 0x0000000000049947 */ /* 0x010fea0003800000 */
[----:B------:R-:W-:Y:S01]  /*e100*/  BPT.TRAP 0x1 ;  /* 0x000000040000795c */ /* 0x000fe20000300000 */
.L_x_2687:
        /* <DEDUP_REMOVED lines=24> */
[----:B------:R-:W1:Y:S02]  /*e290*/  SYNCS.PHASECHK.TRANS64.TRYWAIT P1, [R0+URZ+0x26828], R14 ;  /* 0x0268280e000075a7 */ /* 0x000e64000802017f */
[----:B-1--4-:R-:W-:Y:S05]  /*e2a0*/  @!P1 BRA `(.L_x_2688) ;  /* 0x0000000c004c9947 */ /* 0x012fea0003800000 */
.L_x_2717:
[----:B------:R-:W-:Y:S05]  /*e2b0*/  @P0 BRA `(.L_x_2689) ;  /* 0x00000000001c0947 */ /* 0x000fea0003800000 */
[----:B------:R-:W4:Y:S01]  /*e2c0*/  S2R R4, SR_TID.X ;  /* 0x0000000000047919 */ /* 0x000f220000002100 */
[----:B------:R-:W-:-:S04]  /*e2d0*/  MOV R5, 0x3180 ;  /* 0x0000318000057802 */ /* 0x000fc80000000f00 */
[----:B------:R1:W-:Y:S01]  /*e2e0*/  SYNCS.ARRIVE.TRANS64 RZ, [R0+URZ+0x26818], R5 ;  /* 0x0268180500ff79a7 */ /* 0x0003e2000800003f */
[----:B----4-:R-:W-:-:S04]  /*e2f0*/  LOP3.LUT R4, R4, 0x1f, RZ, 0xc0, !PT ;  /* 0x0000001f04047812 */ /* 0x010fc800078ec0ff */
[----:B------:R-:W-:-:S13]  /*e300*/  ISETP.NE.AND P0, PT, R4, RZ, PT ;  /* 0x000000ff0400720c */ /* 0x000fda0003f05270 */
[----:B-1----:R-:W-:Y:S05]  /*e310*/  @!P0 BRA `(.L_x_2689) ;  /* 0x0000000000048947 */ /* 0x002fea0003800000 */
[----:B------:R-:W-:Y:S01]  /*e320*/  BPT.TRAP 0x1 ;  /* 0x000000040000795c */ /* 0x000fe20000300000 */
.L_x_2689:
        /* <DEDUP_REMOVED lines=14> */
[----:B------:R-:W-:-:S04]  /*e410*/  MOV R2, 0x1 ;  /* 0x0000000100027802 */ /* 0x000fc80000000f00 */
[----:B------:R-:W-:Y:S02]  /*e420*/  UMOV UR9, UR17 ;  /* 0x0000001100097c82 */ /* 0x000fe40008000000 */
[----:B------:R1:W-:Y:S01]  /*e430*/  UTMALDG.4D [UR16], [UR4], desc[UR6] ;  /* 0x00000610040075b4 */ /* 0x0003e20008019000 */
[----:B----4-:R-:W-:Y:S01]  /*e440*/  IMAD.U32 R5, RZ, RZ, UR19 ;  /* 0x00000013ff057e24 */ /* 0x010fe2000f8e00ff */
[----:B------:R-:W-:-:S04]  /*e450*/  IADD3 R4, P0, R4, UR19, RZ ;  /* 0x0000001304047c10 */ /* 0x000fc8000ff1e0ff */
        /* <DEDUP_REMOVED lines=9> */
.L_x_2675:
[----:B------:R-:W4:Y:S01]  /*e4f0*/  LDL R3, [R1+0x10] ;  /* 0x0000100001037983 */ /* 0x000f220000100800 */
[----:B------:R-:W1:Y:S02]  /*e500*/  S2R R2, SR_TID.X ;  /* 0x0000000000027919 */ /* 0x000e640000002100 */
[----:B-1----:R-:W-:-:S04]  /*e510*/  LOP3.LUT R2, R2, 0x7f, RZ, 0xc0, !PT ;  /* 0x0000007f02027812 */ /* 0x002fc800078ec0ff */
[----:B------:R-:W-:Y:S01]  /*e520*/  ISETP.NE.AND P1, PT, R2, RZ, PT ;  /* 0x000000ff0200720c */ /* 0x000fe20003f25270 */
[----:B----4-:R-:W-:Y:S01]  /*e530*/  IMAD R4, R3, 0x8, R0 ;  /* 0x0000000803047824 */ /* 0x010fe200078e0200 */
[----:B------:R-:W-:-:S04]  /*e540*/  SHF.L.U32 R3, R8, 0x1f, RZ ;  /* 0x0000001f08037819 */ /* 0x000fc800000006ff */
[----:B------:R-:W1:Y:S02]  /*e550*/  SYNCS.PHASECHK.TRANS64.TRYWAIT P0, [R4+URZ+0x26840], R3 ;  /* 0x02684003040075a7 */ /* 0x000e64000800017f */
[----:B-1----:R-:W-:Y:S05]  /*e560*/  @!P0 BRA `(.L_x_2690) ;  /* 0x0000000800b08947 */ /* 0x002fea0003800000 */
.L_x_2718:
[----:B------:R-:W-:Y:S05]  /*e570*/  @P1 BRA `(.L_x_2691) ;  /* 0x0000000000181947 */ /* 0x000fea0003800000 */
[----:B------:R-:W4:Y:S01]  /*e580*/  S2R R2, SR_TID.X ;  /* 0x0000000000027919 */ /* 0x000f220000002100 */
[----:B-1----:R-:W-:-:S04]  /*e590*/  MOV R3, 0x3180 ;  /* 0x0000318000037802 */ /* 0x002fc80000000f00 */
[----:B------:R1:W-:Y:S01]  /*e5a0*/  SYNCS.ARRIVE.TRANS64 RZ, [R4+URZ+0x26830], R3 ;  /* 0x0268300304ff79a7 */ /* 0x0003e2000800003f */
[----:B----4-:R-:W-:-:S13]  /*e5b0*/  LOP3.LUT P0, RZ, R2, 0x1f, RZ, 0xc0, !PT ;  /* 0x0000001f02ff7812 */ /* 0x010fda000780c0ff */
[----:B-1----:R-:W-:Y:S05]  /*e5c0*/  @!P0 BRA `(.L_x_2691) ;  /* 0x0000000000048947 */ /* 0x002fea0003800000 */
[----:B------:R-:W-:Y:S01]  /*e5d0*/  BPT.TRAP 0x1 ;  /* 0x000000040000795c */ /* 0x000fe20000300000 */
.L_x_2691:
        /* <DEDUP_REMOVED lines=10> */
[----:B------:R-:W-:Y:S01]  /*e680*/  IMAD.U32 R10, RZ, RZ, UR19 ;  /* 0x00000013ff0a7e24 */ /* 0x000fe2000f8e00ff */
[----:B------:R-:W-:Y:S02]  /*e690*/  IADD3 R6, P0, R6, UR19, RZ ;  /* 0x0000001306067c10 */ /* 0x000fe4000ff1e0ff */
[----:B------:R-:W-:Y:S02]  /*e6a0*/  UMOV UR9, UR17 ;  /* 0x0000001100097c82 */ /* 0x000fe40008000000 */
[----:B------:R-:W-:Y:S02]  /*e6b0*/  LEA.HI.X.SX32 R21, R10, R21, 0x1, P0 ;  /* 0x000000150a157211 */ /* 0x000fe400000f0eff */
[----:B-1----:R-:W-:-:S04]  /*e6c0*/  LEA R2, P0, R6, R2, 0x2 ;  /* 0x0000000206027211 */ /* 0x002fc800078010ff */
[----:B------:R-:W-:Y:S02]  /*e6d0*/  LEA.HI.X R3, R6, R3, R21, 0x2, P0 ;  /* 0x0000000306037211 */ /* 0x000fe400000f1415 */
[----:B------:R-:W-:Y:S02]  /*e6e0*/  IADD3 R11, P0, R11, 0x1f0, RZ ;  /* 0x000001f00b0b7810 */ /* 0x000fe40007f1e0ff */
[----:B------:R-:W-:Y:S02]  /*e6f0*/  R2UR UR14, R2 ;  /* 0x00000000020e72ca */ /* 0x000fe400000e0000 */
[----:B------:R-:W-:Y:S01]  /*e700*/  R2UR UR4, R11 ;  /* 0x000000000b0472ca */ /* 0x000fe200000e0000 */
[----:B------:R-:W-:Y:S01]  /*e710*/  IMAD.X R12, RZ, RZ, R12, P0 ;  /* 0x000000ffff0c7224 */ /* 0x000fe200000e060c */
[----:B------:R-:W-:-:S04]  /*e720*/  R2UR UR15, R3 ;  /* 0x00000000030f72ca */ /* 0x000fc800000e0000 */
[----:B------:R-:W-:Y:S01]  /*e730*/  R2UR UR5, R12 ;  /* 0x000000000c0572ca */ /* 0x000fe200000e0000 */
[C---:B----4-:R-:W-:Y:S01]  /*e740*/  IMAD R4, R9.reuse, 0x3000, R0 ;  /* 0x0000300009047824 */ /* 0x050fe200078e0200 */
[----:B--23--:R-:W-:-:S04]  /*e750*/  LEA R0, R9, R0, 0x9 ;  /* 0x0000000009007211 */ /* 0x00cfc800078e48ff */
[----:B------:R-:W-:Y:S02]  /*e760*/  R2UR UR16, R4 ;  /* 0x00000000041072ca */ /* 0x000fe400000e0000 */
[----:B------:R-:W-:Y:S02]  /*e770*/  R2UR UR8, R0 ;  /* 0x00000000000872ca */ /* 0x000fe400000e0000 */
[----:B------:R-:W-:-:S04]  /*e780*/  IADD3 R0, R9, 0x1, RZ ;  /* 0x0000000109007810 */ /* 0x000fc80007ffe0ff */
        /* <DEDUP_REMOVED lines=9> */
.L_x_2672:
[----:B------:R-:W-:Y:S05]  /*e820*/  BSYNC B0 ;  /* 0x0000000000007941 */ /* 0x000fea0003800000 */
.L_x_2671:
[----:B------:R-:W-:-:S03]  /*e830*/  UMOV UR4, 0xffffffff ;  /* 0xffffffff00047882 */ /* 0x000fc60000000000 */
[----:B------:R-:W-:Y:S05]  /*e840*/  BRA.DIV UR4, `(.L_x_2692) ;  /* 0x0000000a040c7947 */ /* 0x000fea000b800000 */
[----:B------:R-:W-:-:S13]  /*e850*/  ELECT P6, URZ, PT ;  /* 0x00000000003f782f */ /* 0x000fda00038c0000 */
.L_x_2721:
[----:B------:R-:W-:Y:S05]  /*e860*/  @!P6 BRA `(.L_x_2573) ;  /* 0x000000000084e947 */ /* 0x000fea0003800000 */
[----:B------:R-:W2:Y:S02]  /*e870*/  LDL.LU R2, [R1+0xc] ;  /* 0x00000c0001027983 */ /* 0x000ea40000300800 */
[----:B--2---:R-:W-:-:S04]  /*e880*/  LOP3.LUT R2, R2, 0x2, RZ, 0xfc, !PT ;  /* 0x0000000202027812 */ /* 0x004fc800078efcff */
[----:B------:R-:W-:-:S13]  /*e890*/  ISETP.NE.AND P2, PT, R2, 0x3, PT ;  /* 0x000000030200780c */ /* 0x000fda0003f45270 */
[----:B------:R-:W-:Y:S05]  /*e8a0*/  @!P2 BRA `(.L_x_2693) ;  /* 0x000000000004a947 */ /* 0x000fea0003800000 */
[----:B------:R-:W-:Y:S01]  /*e8b0*/  BPT.TRAP 0x1 ;  /* 0x000000040000795c */ /* 0x000fe20000300000 */
.L_x_2693:
        /* <DEDUP_REMOVED lines=15> */
.L_x_2722:
[----:B------:R-:W2:Y:S02]  /*e9b0*/  SYNCS.PHASECHK.TRANS64.TRYWAIT P0, [R3+URZ], R2 ;  /* 0x00000002030075a7 */ /* 0x000ea4000800017f */
[----:B--2---:R-:W-:Y:S05]  /*e9c0*/  @!P0 BRA `(.L_x_2695) ;  /* 0x0000000400e08947 */ /* 0x004fea0003800000 */
.L_x_2723:
[----:B------:R-:W-:Y:S05]  /*e9d0*/  @!P2 BRA `(.L_x_2696) ;  /* 0x000000000004a947 */ /* 0x000fea0003800000 */
[----:B------:R-:W-:Y:S01]  /*e9e0*/  BPT.TRAP 0x1 ;  /* 0x000000040000795c */ /* 0x000fe20000300000 */
.L_x_2696:
[----:B--2---:R-:W-:-:S05]  /*e9f0*/  VIADD R3, R9, 0x26840 ;  /* 0x0002684009037836 */ /* 0x004fca0000000000 */
[----:B------:R-:W-:-:S04]  /*ea00*/  LEA R5, R0, R3, 0x3 ;  /* 0x0000000300057211 */ /* 0x000fc800078e18ff */
[----:B------:R-:W2:Y:S02]  /*ea10*/  SYNCS.PHASECHK.TRANS64.TRYWAIT P0, [R5+URZ], R4 ;  /* 0x00000004050075a7 */ /* 0x000ea4000800017f */
[----:B--2---:R-:W-:Y:S05]  /*ea20*/  @!P0 BRA `(.L_x_2697) ;  /* 0x0000000400dc8947 */ /* 0x004fea0003800000 */
.L_x_2724:
[----:B------:R-:W-:-:S07]  /*ea30*/  IMAD R3, R6, 0x8, R3 ;  /* 0x0000000806037824 */ /* 0x000fce00078e0203 */
.L_x_2698:
[----:B---3--:R3:W4:Y:S02]  /*ea40*/  SYNCS.PHASECHK.TRANS64.TRYWAIT P0, [R3+URZ], R2 ;  /* 0x00000002030075a7 */ /* 0x008724000800017f */
[----:B----4-:R-:W-:Y:S05]  /*ea50*/  @!P0 NANOSLEEP.SYNCS 0x989680 ;  /* 0x009896800000895d */ /* 0x010fea0003900000 */
[----:B------:R-:W4:Y:S02]  /*ea60*/  @!P0 SYNCS.PHASECHK.TRANS64 P0, [R3+URZ], R2 ;  /* 0x00000002030085a7 */ /* 0x000f24000800007f */
[----:B----4-:R-:W-:Y:S05]  /*ea70*/  @!P0 BRA `(.L_x_2698) ;  /* 0xfffffffc00f08947 */ /* 0x010fea000383ffff */
.L_x_2573:
[----:B------:R-:W-:Y:S05]  /*ea80*/  BSYNC B6 ;  /* 0x0000000000067941 */ /* 0x000fea0003800000 */
.L_x_2568:
[----:B------:R-:W-:Y:S05]  /*ea90*/  EXIT ;  /* 0x000000000000794d */ /* 0x000fea0003800000 */
.L_x_2579:
[----:B------:R-:W-:Y:S01]  /*eaa0*/  MOV R12, RZ ;  /* 0x000000ff000c7202 */ /* 0x000fe20000000f00 */
[----:B------:R-:W-:Y:S01]  /*eab0*/  IMAD.MOV.U32 R11, RZ, RZ, 0x1f ;  /* 0x0000001fff0b7424 */ /* 0x000fe200078e00ff */
[----:B------:R-:W-:-:S07]  /*eac0*/  MOV R15, 0xffffffff ;  /* 0xffffffff000f7802 */ /* 0x000fce0000000f00 */
[----:B------:R-:W-:Y:S05]  /*ead0*/  WARPSYNC.COLLECTIVE R15, `(.L_x_2699) ;  /* 0x000000000f087348 */ /* 0x000fea0003c00000 */
[----:B------:R1:W2:Y:S02]  /*eae0*/  SHFL.IDX P6, R14, R13, R12, R11 ;  /* 0x0000000c0d0e7389 */ /* 0x0002a400000c000b */
[----:B-12---:R-:W-:Y:S01]  /*eaf0*/  ENDCOLLECTIVE ;  /* 0x000000000000791b */ /* 0x006fe20003800000 */
.L_x_2699:
[----:B------:R-:W-:Y:S05]  /*eb00*/  BRA `(.L_x_2700) ;  /* 0xffffff24009c7947 */ /* 0x000fea000383ffff */
.L_x_2581:
[----:B----4-:R4:W1:Y:S02]  /*eb10*/  SYNCS.PHASECHK.TRANS64.TRYWAIT P0, [R17+URZ+0x26800], R2 ;  /* 0x02680002110075a7 */ /* 0x010864000800017f */
[----:B-1----:R-:W-:Y:S05]  /*eb20*/  @!P0 NANOSLEEP.SYNCS 0x989680 ;  /* 0x009896800000895d */ /* 0x002fea0003900000 */
[----:B------:R-:W1:Y:S02]  /*eb30*/  @!P0 SYNCS.PHASECHK.TRANS64 P0, [R17+URZ+0x26800], R2 ;  /* 0x02680002110085a7 */ /* 0x000e64000800007f */
[----:B-1----:R-:W-:Y:S05]  /*eb40*/  @!P0 BRA `(.L_x_2581) ;  /* 0xfffffffc00f08947 */ /* 0x002fea000383ffff */
[----:B------:R-:W-:Y:S05]  /*eb50*/  BRA `(.L_x_2580) ;  /* 0xffffff2400b07947 */ /* 0x000fea000383ffff */
.L_x_2586:
[----:B--2---:R2:W3:Y:S02]  /*eb60*/  SYNCS.PHASECHK.TRANS64.TRYWAIT P1, [R8+URZ+0x26810], R21 ;  /* 0x02681015080075a7 */ /* 0x0044e4000802017f */
[----:B---3--:R-:W-:Y:S05]  /*eb70*/  @!P1 NANOSLEEP.SYNCS 0x989680 ;  /* 0x009896800000995d */ /* 0x008fea0003900000 */
[----:B------:R-:W3:Y:S02]  /*eb80*/  @!P1 SYNCS.PHASECHK.TRANS64 P1, [R8+URZ+0x26810], R21 ;  /* 0x02681015080095a7 */ /* 0x000ee4000802007f */
[----:B---3--:R-:W-:Y:S05]  /*eb90*/  @!P1 BRA `(.L_x_2586) ;  /* 0xfffffffc00f09947 */ /* 0x008fea000383ffff */
[----:B------:R-:W-:Y:S05]  /*eba0*/  BRA `(.L_x_2585) ;  /* 0xffffff2c00ec7947 */ /* 0x000fea000383ffff */
.L_x_2590:
[----:B------:R1:W1:Y:S02]  /*ebb0*/  SYNCS.PHASECHK.TRANS64.TRYWAIT P1, [R8+URZ+0x26830], R21 ;  /* 0x02683015080075a7 */ /* 0x000264000802017f */
[----:B-1----:R-:W-:Y:S05]  /*ebc0*/  @!P1 NANOSLEEP.SYNCS 0x989680 ;  /* 0x009896800000995d */ /* 0x002fea0003900000 */
[----:B------:R-:W1:Y:S02]  /*ebd0*/  @!P1 SYNCS.PHASECHK.TRANS64 P1, [R8+URZ+0x26830], R21 ;  /* 0x02683015080095a7 */ /* 0x000e64000802007f */
[----:B-1----:R-:W-:Y:S05]  /*ebe0*/  @!P1 BRA `(.L_x_2590) ;  /* 0xfffffffc00f09947 */ /* 0x002fea000383ffff */
[----:B------:R-:W-:Y:S05]  /*ebf0*/  BRA `(.L_x_2589) ;  /* 0xffffff3000e87947 */ /* 0x000fea000383ffff */
.L_x_2598:
[----:B--2---:R2:W3:Y:S02]  /*ec00*/  SYNCS.PHASECHK.TRANS64.TRYWAIT P1, [R6+URZ+0x26810], R15 ;  /* 0x0268100f060075a7 */ /* 0x0044e4000802017f */
[----:B---3--:R-:W-:Y:S05]  /*ec10*/  @!P1 NANOSLEEP.SYNCS 0x989680 ;  /* 0x009896800000995d */ /* 0x008fea0003900000 */
[----:B------:R-:W3:Y:S02]  /*ec20*/  @!P1 SYNCS.PHASECHK.TRANS64 P1, [R6+URZ+0x26810], R15 ;  /* 0x0268100f060095a7 */ /* 0x000ee4000802007f */
[----:B---3--:R-:W-:Y:S05]  /*ec30*/  @!P1 BRA `(.L_x_2598) ;  /* 0xfffffffc00f09947 */ /* 0x008fea000383ffff */
[----:B------:R-:W-:Y:S05]  /*ec40*/  BRA `(.L_x_2597) ;  /* 0xffffff7000f47947 */ /* 0x000fea000383ffff */
.L_x_2602:
[----:B------:R1:W1:Y:S02]  /*ec50*/  SYNCS.PHASECHK.TRANS64.TRYWAIT P1, [R6+URZ+0x26830], R15 ;  /* 0x0268300f060075a7 */ /* 0x000264000802017f */
[----:B-1----:R-:W-:Y:S05]  /*ec60*/  @!P1 NANOSLEEP.SYNCS 0x989680 ;  /* 0x009896800000995d */ /* 0x002fea0003900000 */
[----:B------:R-:W1:Y:S02]  /*ec70*/  @!P1 SYNCS.PHASECHK.TRANS64 P1, [R6+URZ+0x26830], R15 ;  /* 0x0268300f060095a7 */ /* 0x000e64000802007f */
[----:B-1----:R-:W-:Y:S05]  /*ec80*/  @!P1 BRA `(.L_x_2602) ;  /* 0xfffffffc00f09947 */ /* 0x002fea000383ffff */
[----:B------:R-:W-:Y:S05]  /*ec90*/  BRA `(.L_x_2601) ;  /* 0xffffff7400e47947 */ /* 0x000fea000383ffff */
.L_x_2634:
[----:B------:R-:W-:Y:S01]  /*eca0*/  BSSY B0, `(.L_x_2701) ;  /* 0x0000005000007945 */ /* 0x000fe20003800000 */
[----:B------:R-:W-:-:S07]  /*ecb0*/  IMAD.MOV.U32 R15, RZ, RZ, -0x1 ;  /* 0xffffffffff0f7424 */ /* 0x000fce00078e00ff */
[----:B------:R-:W-:Y:S05]  /*ecc0*/  WARPSYNC.COLLECTIVE R15, `(.L_x_2702) ;  /* 0x000000000f087348 */ /* 0x000fea0003c00000 */
[----:B------:R-:W-:Y:S01]  /*ecd0*/  NOP ;  /* 0x0000000000007918 */ /* 0x000fe20000000000 */
[----:B------:R-:W-:Y:S01]  /*ece0*/  ENDCOLLECTIVE ;  /* 0x000000000000791b */ /* 0x000fe20003800000 */
.L_x_2702:
[----:B------:R-:W-:Y:S05]  /*ecf0*/  BSYNC B0 ;  /* 0x0000000000007941 */ /* 0x000fea0003800000 */
.L_x_2701:
[----:B------:R-:W-:Y:S05]  /*ed00*/  BRA `(.L_x_2703) ;  /* 0xffffffcc00747947 */ /* 0x000fea000383ffff */
.L_x_2647:
[----:B------:R-:W-:Y:S01]  /*ed10*/  BSSY B0, `(.L_x_2704) ;  /* 0x0000005000007945 */ /* 0x000fe20003800000 */
[----:B------:R-:W-:-:S07]  /*ed20*/  MOV R15, 0xffffffff ;  /* 0xffffffff000f7802 */ /* 0x000fce0000000f00 */
[----:B------:R-:W-:Y:S05]  /*ed30*/  WARPSYNC.COLLECTIVE R15, `(.L_x_2705) ;  /* 0x000000000f087348 */ /* 0x000fea0003c00000 */
[----:B------:R-:W-:Y:S01]  /*ed40*/  NOP ;  /* 0x0000000000007918 */ /* 0x000fe20000000000 */
[----:B------:R-:W-:Y:S01]  /*ed50*/  ENDCOLLECTIVE ;  /* 0x000000000000791b */ /* 0x000fe20003800000 */
.L_x_2705:
[----:B------:R-:W-:Y:S05]  /*ed60*/  BSYNC B0 ;  /* 0x0000000000007941 */ /* 0x000fea0003800000 */
.L_x_2704:
[----:B------:R-:W-:Y:S05]  /*ed70*/  BRA `(.L_x_2706) ;  /* 0xffffffd400147947 */ /* 0x000fea000383ffff */
.L_x_2659:
[----:B------:R-:W-:Y:S01]  /*ed80*/  BSSY B0, `(.L_x_2707) ;  /* 0x0000005000007945 */ /* 0x000fe20003800000 */
[----:B------:R-:W-:-:S07]  /*ed90*/  IMAD.MOV.U32 R15, RZ, RZ, -0x1 ;  /* 0xffffffffff0f7424 */ /* 0x000fce00078e00ff */
[----:B------:R-:W-:Y:S05]  /*eda0*/  WARPSYNC.COLLECTIVE R15, `(.L_x_2708) ;  /* 0x000000000f087348 */ /* 0x000fea0003c00000 */
[----:B------:R-:W-:Y:S01]  /*edb0*/  NOP ;  /* 0x0000000000007918 */ /* 0x000fe20000000000 */
[----:B------:R-:W-:Y:S01]  /*edc0*/  ENDCOLLECTIVE ;  /* 0x000000000000791b */ /* 0x000fe20003800000 */
.L_x_2708:
[----:B------:R-:W-:Y:S05]  /*edd0*/  BSYNC B0 ;  /* 0x0000000000007941 */ /* 0x000fea0003800000 */
.L_x_2707:
[----:B------:R-:W-:Y:S05]  /*ede0*/  BRA `(.L_x_2709) ;  /* 0xffffffd800507947 */ /* 0x000fea000383ffff */
.L_x_2673:
[----:B-1----:R1:W2:Y:S02]  /*edf0*/  SYNCS.PHASECHK.TRANS64.TRYWAIT P1, [R0+URZ+0x26820], R3 ;  /* 0x02682003000075a7 */ /* 0x0022a4000802017f */
[----:B--2---:R-:W-:Y:S05]  /*ee00*/  @!P1 NANOSLEEP.SYNCS 0x989680 ;  /* 0x009896800000995d */ /* 0x004fea0003900000 */
[----:B------:R-:W2:Y:S02]  /*ee10*/  @!P1 SYNCS.PHASECHK.TRANS64 P1, [R0+URZ+0x26820], R3 ;  /* 0x02682003000095a7 */ /* 0x000ea4000802007f */
[----:B--2---:R-:W-:Y:S05]  /*ee20*/  @!P1 BRA `(.L_x_2673) ;  /* 0xfffffffc00f09947 */ /* 0x004fea000383ffff */
[----:B------:R-:W-:Y:S05]  /*ee30*/  BRA `(.L_x_2710) ;  /* 0xffffffe000e47947 */ /* 0x000fea000383ffff */
.L_x_2677:
[----:B--2---:R2:W3:Y:S02]  /*ee40*/  SYNCS.PHASECHK.TRANS64.TRYWAIT P1, [R0+URZ+0x26840], R17 ;  /* 0x02684011000075a7 */ /* 0x0044e4000802017f */
[----:B---3--:R-:W-:Y:S05]  /*ee50*/  @!P1 NANOSLEEP.SYNCS 0x989680 ;  /* 0x009896800000995d */ /* 0x008fea0003900000 */
[----:B------:R-:W3:Y:S02]  /*ee60*/  @!P1 SYNCS.PHASECHK.TRANS64 P1, [R0+URZ+0x26840], R17 ;  /* 0x02684011000095a7 */ /* 0x000ee4000802007f */
[----:B---3--:R-:W-:Y:S05]  /*ee70*/  @!P1 BRA `(.L_x_2677) ;  /* 0xfffffffc00f09947 */ /* 0x008fea000383ffff */
[----:B------:R-:W-:Y:S05]  /*ee80*/  BRA `(.L_x_2711) ;  /* 0xffffffe800247947 */ /* 0x000fea000383ffff */
.L_x_2679:
[----:B-1----:R1:W3:Y:S02]  /*ee90*/  SYNCS.PHASECHK.TRANS64.TRYWAIT P1, [R0+URZ+0x26828], R17 ;  /* 0x02682811000075a7 */ /* 0x0022e4000802017f */
[----:B---3--:R-:W-:Y:S05]  /*eea0*/  @!P1 NANOSLEEP.SYNCS 0x989680 ;  /* 0x009896800000995d */ /* 0x008fea0003900000 */
[----:B------:R-:W3:Y:S02]  /*eeb0*/  @!P1 SYNCS.PHASECHK.TRANS64 P1, [R0+URZ+0x26828], R17 ;  /* 0x02682811000095a7 */ /* 0x000ee4000802007f */
[----:B---3--:R-:W-:Y:S05]  /*eec0*/  @!P1 BRA `(.L_x_2679) ;  /* 0xfffffffc00f09947 */ /* 0x008fea000383ffff */
[----:B------:R-:W-:Y:S05]  /*eed0*/  BRA `(.L_x_2712) ;  /* 0xffffffe800a47947 */ /* 0x000fea000383ffff */
.L_x_2681:
[----:B---3--:R3:W4:Y:S02]  /*eee0*/  SYNCS.PHASECHK.TRANS64.TRYWAIT P1, [R0+URZ+0x26848], R17 ;  /* 0x02684811000075a7 */ /* 0x008724000802017f */
[----:B----4-:R-:W-:Y:S05]  /*eef0*/  @!P1 NANOSLEEP.SYNCS 0x989680 ;  /* 0x009896800000995d */ /* 0x010fea0003900000 */
[----:B------:R-:W4:Y:S02]  /*ef00*/  @!P1 SYNCS.PHASECHK.TRANS64 P1, [R0+URZ+0x26848], R17 ;  /* 0x02684811000095a7 */ /* 0x000f24000802007f */
[----:B----4-:R-:W-:Y:S05]  /*ef10*/  @!P1 BRA `(.L_x_2681) ;  /* 0xfffffffc00f09947 */ /* 0x010fea000383ffff */
[----:B------:R-:W-:Y:S05]  /*ef20*/  BRA `(.L_x_2713) ;  /* 0xffffffec002c7947 */ /* 0x000fea000383ffff */
.L_x_2683:
[----:B------:R-:W-:-:S07]  /*ef30*/  SHF.L.U32 R4, R8, 0x1f, RZ ;  /* 0x0000001f08047819 */ /* 0x000fce00000006ff */
.L_x_2714:
[----:B----4-:R4:W1:Y:S02]  /*ef40*/  SYNCS.PHASECHK.TRANS64.TRYWAIT P1, [R0+URZ+0x26820], R4 ;  /* 0x02682004000075a7 */ /* 0x010864000802017f */
[----:B-1----:R-:W-:Y:S05]  /*ef50*/  @!P1 NANOSLEEP.SYNCS 0x989680 ;  /* 0x009896800000995d */ /* 0x002fea0003900000 */
[----:B------:R-:W1:Y:S02]  /*ef60*/  @!P1 SYNCS.PHASECHK.TRANS64 P1, [R0+URZ+0x26820], R4 ;  /* 0x02682004000095a7 */ /* 0x000e64000802007f */
[----:B-1----:R-:W-:Y:S05]  /*ef70*/  @!P1 BRA `(.L_x_2714) ;  /* 0xfffffffc00f09947 */ /* 0x002fea000383ffff */
[----:B------:R-:W-:Y:S05]  /*ef80*/  BRA `(.L_x_2715) ;  /* 0xffffffec00947947 */ /* 0x000fea000383ffff */
.L_x_2686:
[----:B-1----:R1:W4:Y:S02]  /*ef90*/  SYNCS.PHASECHK.TRANS64.TRYWAIT P1, [R0+URZ+0x26840], R14 ;  /* 0x0268400e000075a7 */ /* 0x002324000802017f */
[----:B----4-:R-:W-:Y:S05]  /*efa0*/  @!P1 NANOSLEEP.SYNCS 0x989680 ;  /* 0x009896800000995d */ /* 0x010fea0003900000 */
[----:B------:R-:W4:Y:S02]  /*efb0*/  @!P1 SYNCS.PHASECHK.TRANS64 P1, [R0+URZ+0x26840], R14 ;  /* 0x0268400e000095a7 */ /* 0x000f24000802007f */
[----:B----4-:R-:W-:Y:S05]  /*efc0*/  @!P1 BRA `(.L_x_2686) ;  /* 0xfffffffc00f09947 */ /* 0x010fea000383ffff */
[----:B------:R-:W-:Y:S05]  /*efd0*/  BRA `(.L_x_2716) ;  /* 0xfffffff0002c7947 */ /* 0x000fea000383ffff */
.L_x_2688:
[----:B-1----:R1:W4:Y:S02]  /*efe0*/  SYNCS.PHASECHK.TRANS64.TRYWAIT P1, [R0+URZ+0x26828], R14 ;  /* 0x0268280e000075a7 */ /* 0x002324000802017f */
[----:B----4-:R-:W-:Y:S05]  /*eff0*/  @!P1 NANOSLEEP.SYNCS 0x989680 ;  /* 0x009896800000995d */ /* 0x010fea0003900000 */
[----:B------:R-:W4:Y:S02]  /*f000*/  @!P1 SYNCS.PHASECHK.TRANS64 P1, [R0+URZ+0x26828], R14 ;  /* 0x0268280e000095a7 */ /* 0x000f24000802007f */
[----:B----4-:R-:W-:Y:S05]  /*f010*/  @!P1 BRA `(.L_x_2688) ;  /* 0xfffffffc00f09947 */ /* 0x010fea000383ffff */
[----:B------:R-:W-:Y:S05]  /*f020*/  BRA `(.L_x_2717) ;  /* 0xfffffff000a07947 */ /* 0x000fea000383ffff */
.L_x_2690:
[----:B-1----:R1:W4:Y:S02]  /*f030*/  SYNCS.PHASECHK.TRANS64.TRYWAIT P0, [R4+URZ+0x26840], R3 ;  /* 0x02684003040075a7 */ /* 0x002324000800017f */
[----:B----4-:R-:W-:Y:S05]  /*f040*/  @!P0 NANOSLEEP.SYNCS 0x989680 ;  /* 0x009896800000895d */ /* 0x010fea0003900000 */
[----:B------:R-:W4:Y:S02]  /*f050*/  @!P0 SYNCS.PHASECHK.TRANS64 P0, [R4+URZ+0x26840], R3 ;  /* 0x02684003040085a7 */ /* 0x000f24000800007f */
[----:B----4-:R-:W-:Y:S05]  /*f060*/  @!P0 BRA `(.L_x_2690) ;  /* 0xfffffffc00f08947 */ /* 0x010fea000383ffff */
[----:B------:R-:W-:Y:S05]  /*f070*/  BRA `(.L_x_2718) ;  /* 0xfffffff4003c7947 */ /* 0x000fea000383ffff */
.L_x_2692:
[----:B------:R-:W-:Y:S01]  /*f080*/  BSSY B0, `(.L_x_2719) ;  /* 0x0000006000007945 */ /* 0x000fe20003800000 */
[----:B------:R-:W-:-:S07]  /*f090*/  MOV R15, 0xffffffff ;  /* 0xffffffff000f7802 */ /* 0x000fce0000000f00 */
[----:B------:R-:W-:Y:S05]  /*f0a0*/  WARPSYNC.COLLECTIVE R15, `(.L_x_2720) ;  /* 0x000000000f0c7348 */ /* 0x000fea0003c00000 */
[----:B------:R-:W-:Y:S02]  /*f0b0*/  ELECT P6, UR62, PT ;  /* 0x00000000003e782f */ /* 0x000fe400038c0000 */
[----:B------:R-:W-:Y:S01]  /*f0c0*/  MOV R14, UR62 ;  /* 0x0000003e000e7c02 */ /* 0x000fe20008000f00 */
[----:B------:R-:W-:Y:S10]  /*f0d0*/  ENDCOLLECTIVE ;  /* 0x000000000000791b */ /* 0x000ff40003800000 */
.L_x_2720:
[----:B------:R-:W-:Y:S05]  /*f0e0*/  BSYNC B0 ;  /* 0x0000000000007941 */ /* 0x000fea0003800000 */
.L_x_2719:
[----:B------:R-:W-:Y:S05]  /*f0f0*/  BRA `(.L_x_2721) ;  /* 0xfffffff400d87947 */ /* 0x000fea000383ffff */
.L_x_2694:
[----:B-1----:R1:W2:Y:S02]  /*f100*/  SYNCS.PHASECHK.TRANS64.TRYWAIT P0, [R7+URZ], R4 ;  /* 0x00000004070075a7 */ /* 0x0022a4000800017f */
[----:B--2---:R-:W-:Y:S05]  /*f110*/  @!P0 NANOSLEEP.SYNCS 0x989680 ;  /* 0x009896800000895d */ /* 0x004fea0003900000 */
[----:B------:R-:W2:Y:S02]  /*f120*/  @!P0 SYNCS.PHASECHK.TRANS64 P0, [R7+URZ], R4 ;  /* 0x00000004070085a7 */ /* 0x000ea4000800007f */
[----:B--2---:R-:W-:Y:S05]  /*f130*/  @!P0 BRA `(.L_x_2694) ;  /* 0xfffffffc00f08947 */ /* 0x004fea000383ffff */
[----:B------:R-:W-:Y:S05]  /*f140*/  BRA `(.L_x_2722) ;  /* 0xfffffff800187947 */ /* 0x000fea000383ffff */
.L_x_2695:
[----:B--2---:R2:W3:Y:S02]  /*f150*/  SYNCS.PHASECHK.TRANS64.TRYWAIT P0, [R3+URZ], R2 ;  /* 0x00000002030075a7 */ /* 0x0044e4000800017f */
[----:B---3--:R-:W-:Y:S05]  /*f160*/  @!P0 NANOSLEEP.SYNCS 0x989680 ;  /* 0x009896800000895d */ /* 0x008fea0003900000 */
[----:B------:R-:W3:Y:S02]  /*f170*/  @!P0 SYNCS.PHASECHK.TRANS64 P0, [R3+URZ], R2 ;  /* 0x00000002030085a7 */ /* 0x000ee4000800007f */
[----:B---3--:R-:W-:Y:S05]  /*f180*/  @!P0 BRA `(.L_x_2695) ;  /* 0xfffffffc00f08947 */ /* 0x008fea000383ffff */
[----:B------:R-:W-:Y:S05]  /*f190*/  BRA `(.L_x_2723) ;  /* 0xfffffff8000c7947 */ /* 0x000fea000383ffff */
.L_x_2697:
[----:B--2---:R2:W3:Y:S02]  /*f1a0*/  SYNCS.PHASECHK.TRANS64.TRYWAIT P0, [R5+URZ], R4 ;  /* 0x00000004050075a7 */ /* 0x0044e4000800017f */
[----:B---3--:R-:W-:Y:S05]  /*f1b0*/  @!P0 NANOSLEEP.SYNCS 0x989680 ;  /* 0x009896800000895d */ /* 0x008fea0003900000 */
[----:B------:R-:W3:Y:S02]  /*f1c0*/  @!P0 SYNCS.PHASECHK.TRANS64 P0, [R5+URZ], R4 ;  /* 0x00000004050085a7 */ /* 0x000ee4000800007f */
[----:B---3--:R-:W-:Y:S05]  /*f1d0*/  @!P0 BRA `(.L_x_2697) ;  /* 0xfffffffc00f08947 */ /* 0x008fea000383ffff */
[----:B------:R-:W-:Y:S05]  /*f1e0*/  BRA `(.L_x_2724) ;  /* 0xfffffff800107947 */ /* 0x000fea000383ffff */
.L_x_2725:
        /* <DEDUP_REMOVED lines=9> */
.L_x_3738:


//--------------------- .text._ZN7cutlass13device_kernelIN5flash11enable_sm90INS1_16FlashAttnBwdSm90INS1_25CollectiveMainloopBwdSm90ILi2ELi2ELi2EN4cute5tupleIJNS5_1CILi1EEES8_S8_EEENS6_IJNS7_ILi96EEENS7_ILi128EEENS7_ILi64EEEEEENS_6half_tEfNS_4arch4Sm90ELb1ELb0ELb1ELb0ELb0ELb1ELb0ELb1ELi2ELi1ELi2ELi2ELb0EEENS1_24CollectiveEpilogueBwdGQAISD_fSG_Li256ELb0ELb0EEENS1_25SingleTileBwdLPTSchedulerILb0ELi128ELb0EEEEEEEEEvNT_6ParamsE --------------------------
	.section	.text._ZN7cutlass13device_kernelIN5flash11enable_sm90INS1_16FlashAttnBwdSm90INS1_25CollectiveMainloopBwdSm90ILi2ELi2ELi2EN4cute5tupleIJNS5_1CILi1EEES8_S8_EEENS6_IJNS7_ILi96EEENS7_ILi128EEENS7_ILi64EEEEEENS_6half_tEfNS_4arch4Sm90ELb1ELb0ELb1ELb0ELb0ELb1ELb0ELb1ELi2ELi1ELi2ELi2ELb0EEENS1_24CollectiveEpilogueBwdGQAISD_fSG_Li256ELb0ELb0EEENS1_25SingleTileBwdLPTSchedulerILb0ELi128ELb0EEEEEEEEEvNT_6ParamsE,"ax",@progbits
	.align	128
.text._ZN7cutlass13device_kernelIN5flash11enable_sm90INS1_16FlashAttnBwdSm90INS1_25CollectiveMainloopBwdSm90ILi2ELi2ELi2EN4cute5tupleIJNS5_1CILi1EEES8_S8_EEENS6_IJNS7_ILi96EEENS7_ILi128EEENS7_ILi64EEEEEENS_6half_tEfNS_4arch4Sm90ELb1ELb0ELb1ELb0ELb0ELb1ELb0ELb1ELi2ELi1ELi2ELi2ELb0EEENS1_24CollectiveEpilogueBwdGQAISD_fSG_Li256ELb0ELb0EEENS1_25SingleTileBwdLPTSchedulerILb0ELi128ELb0EEEEEEEEEvNT_6ParamsE:
        .type           _ZN7cutlass13device_kernelIN5flash11enable_sm90INS1_16FlashAttnBwdSm90INS1_25CollectiveMainloopBwdSm90ILi2ELi2ELi2EN4cute5tupleIJNS5_1CILi1EEES8_S8_EEENS6_IJNS7_ILi96EEENS7_ILi128EEENS7_ILi64EEEEEENS_6half_tEfNS_4arch4Sm90ELb1ELb0ELb1ELb0ELb0ELb1ELb0ELb1ELi2ELi1ELi2ELi2ELb0EEENS1_24CollectiveEpilogueBwdGQAISD_fSG_Li256ELb0ELb0EEENS1_25SingleTileBwdLPTSchedulerILb0ELi128ELb0EEEEEEEEEvNT_6ParamsE,@function
        .size           _ZN7cutlass13device_kernelIN5flash11enable_sm90INS1_16FlashAttnBwdSm90INS1_25CollectiveMainloopBwdSm90ILi2ELi2ELi2EN4cute5tupleIJNS5_1CILi1EEES8_S8_EEENS6_IJNS7_ILi96EEENS7_ILi128EEENS7_ILi64EEEEEENS_6half_tEfNS_4arch4Sm90ELb1ELb0ELb1ELb0ELb0ELb1ELb0ELb1ELi2ELi1ELi2ELi2ELb0EEENS1_24CollectiveEpilogueBwdGQAISD_fSG_Li256ELb0ELb0EEENS1_25SingleTileBwdLPTSchedulerILb0ELi128ELb0EEEEEEEEEvNT_6ParamsE,(.L_x_3739 - _ZN7cutlass13device_kernelIN5flash11enable_sm90INS1_16FlashAttnBwdSm90INS1_25CollectiveMainloopBwdSm90ILi2ELi2ELi2EN4cute5tupleIJNS5_1CILi1EEES8_S8_EEENS6_IJNS7_ILi96EEENS7_ILi128EEENS7_ILi64EEEEEENS_6half_tEfNS_4arch4Sm90ELb1ELb0ELb1ELb0ELb0ELb1ELb0ELb1ELi2ELi1ELi2ELi2ELb0EEENS1_24CollectiveEpilogueBwdGQAISD_fSG_Li256ELb0ELb0EEENS1_25SingleTileBwdLPTSchedulerILb0ELi128ELb0EEEEEEEEEvNT_6ParamsE)
        .other          _ZN7cutlass13device_kernelIN5flash11enable_sm90INS1_16FlashAttnBwdSm90INS1_25CollectiveMainloopBwdSm90ILi2ELi2ELi2EN4cute5tupleIJNS5_1CILi1EEES8_S8_EEENS6_IJNS7_ILi96EEENS7_ILi128EEENS7_ILi64EEEEEENS_6half_tEfNS_4arch4Sm90ELb1ELb0ELb1ELb0ELb0ELb1ELb0ELb1ELi2ELi1ELi2ELi2ELb0EEENS1_24CollectiveEpilogueBwdGQAISD_fSG_Li256ELb0ELb0EEENS1_25SingleTileBwdLPTSchedulerILb0ELi128ELb0EEEEEEEEEvNT_6ParamsE,@"STO_CUDA_ENTRY STV_DEFAULT"
_ZN7cutlass13device_kernelIN5flash11enable_sm90INS1_16FlashAttnBwdSm90INS1_25CollectiveMainloopBwdSm90ILi2ELi2ELi2EN4cute5tupleIJNS5_1CILi1EEES8_S8_EEENS6_IJNS7_ILi96EEENS7_ILi128EEENS7_ILi64EEEEEENS_6half_tEfNS_4arch4Sm90ELb1ELb0ELb1ELb0ELb0ELb1ELb0ELb1ELi2ELi1ELi2ELi2ELb0EEENS1_24CollectiveEpilogueBwdGQAISD_fSG_Li256ELb0ELb0EEENS1_25SingleTileBwdLPTSchedulerILb0ELi128ELb0EEEEEEEEEvNT_6ParamsE:
        /* <DEDUP_REMOVED lines=23> */
.L_x_2727:
[----:B------:R-:W-:Y:S05]  /*0170*/  BSYNC B0 ;  /* 0x0000000000007941 */ /* 0x000fea0003800000 */
.L_x_2726:
        /* <DEDUP_REMOVED lines=34> */
.L_x_2728:
        /* <DEDUP_REMOVED lines=22> */
.L_x_2729:
        /* <DEDUP_REMOVED lines=8> */
.L_x_2732:
        /* <DEDUP_REMOVED lines=24> */
[----:B------:R-:W1:Y:S01]  /*0700*/  LDC R2, c[0x0][0x8e4] ;  /* 0x00023900ff027b82 */ /* 0x000e620000000800 */
[----:B------:R-:W-:Y:S01]  /*0710*/  IMAD.U32 R3, RZ, RZ, UR4 ;  /* 0x00000004ff037e24 */ /* 0x000fe2000f8e00ff */
[----:B-1----:R-:W-:-:S13]  /*0720*/  ISETP.NE.AND P0, PT, R2, 0x1, PT ;  /* 0x000000010200780c */ /* 0x002fda0003f05270 */
[----:B------:R-:W1:Y:S02]  /*0730*/  @P0 LDC.64 R4, c[0x0][0x8e8] ;  /* 0x00023a00ff040b82 */ /* 0x000e640000000a00 */
[----:B-1----:R-:W-:-:S05]  /*0740*/  @P0 IMAD.HI.U32 R0, R4, UR4, RZ ;  /* 0x0000000404000c27 */ /* 0x002fca000f8e00ff */
[----:B------:R-:W-:-:S05]  /*0750*/  @P0 SHF.R.U32.HI R3, RZ, R5, R0 ;  /* 0x00000005ff030219 */ /* 0x000fca0000011600 */
[----:B------:R1:W-:Y:S01]  /*0760*/  STL [R1+0x30], R3 ;  /* 0x0000300301007387 */ /* 0x0003e20000100800 */
[----:B------:R-:W-:Y:S01]  /*0770*/  IMAD R0, R3, R2, RZ ;  /* 0x0000000203007224 */ /* 0x000fe200078e02ff */
[----:B------:R-:W-:Y:S06]  /*0780*/  BRA `(.L_x_2734) ;  /* 0x0000000000207947 */ /* 0x000fec0003800000 */
.L_x_2733:
[----:B------:R-:W1:Y:S01]  /*0790*/  LDC R2, c[0x0][0x8cc] ;  /* 0x00023300ff027b82 */ /* 0x000e620000000800 */
[----:B------:R-:W-:Y:S01]  /*07a0*/  IMAD.U32 R3, RZ, RZ, UR4 ;  /* 0x00000004ff037e24 */ /* 0x000fe2000f8e00ff */
[----:B-1----:R-:W-:-:S13]  /*07b0*/  ISETP.NE.AND P0, PT, R2, 0x1, PT ;  /* 0x000000010200780c */ /* 0x002fda0003f05270 */
[----:B------:R-:W1:Y:S02]  /*07c0*/  @P0 LDC.64 R4, c[0x0][0x8d0] ;  /* 0x00023400ff040b82 */ /* 0x000e640000000a00 */
[----:B-1----:R-:W-:-:S05]  /*07d0*/  @P0 IMAD.HI.U32 R0, R4, UR4, RZ ;  /* 0x0000000404000c27 */ /* 0x002fca000f8e00ff */
[----:B------:R-:W-:-:S05]  /*07e0*/  @P0 SHF.R.U32.HI R3, RZ, R5, R0 ;  /* 0x00000005ff030219 */ /* 0x000fca0000011600 */
[----:B------:R2:W-:Y:S01]  /*07f0*/  STL [R1+0x30], R3 ;  /* 0x0000300301007387 */ /* 0x0005e20000100800 */
[----:B------:R-:W-:-:S07]  /*0800*/  IMAD R0, R3, R2, RZ ;  /* 0x0000000203007224 */ /* 0x000fce00078e02ff */
.L_x_2734:
[----:B------:R-:W3:Y:S01]  /*0810*/  LDC R2, c[0x0][0x8c0] ;  /* 0x00023000ff027b82 */ /* 0x000ee20000000800 */
[----:B------:R-:W-:-:S07]  /*0820*/  IADD3 R0, -R0, UR4, RZ ;  /* 0x0000000400007c10 */ /* 0x000fce000fffe1ff */
[----:B------:R-:W4:Y:S01]  /*0830*/  LDC R7, c[0x0][0x8cc] ;  /* 0x00023300ff077b82 */ /* 0x000f220000000800 */
[----:B---3--:R-:W-:Y:S01]  /*0840*/  ISETP.NE.AND P0, PT, R2, 0x1, PT ;  /* 0x000000010200780c */ /* 0x008fe20003f05270 */
[----:B----4-:R-:W-:-:S12]  /*0850*/  IMAD R4, R7, UR6, R0 ;  /* 0x0000000607047c24 */ /* 0x010fd8000f8e0200 */
[----:B-12---:R-:W1:Y:S01]  /*0860*/  @P0 LDC R3, c[0x0][0x8c4] ;  /* 0x00023100ff030b82 */ /* 0x006e620000000800 */
[----:B------:R-:W-:-:S07]  /*0870*/  MOV R6, R4 ;  /* 0x0000000400067202 */ /* 0x000fce0000000f00 */
[----:B------:R-:W2:Y:S01]  /*0880*/  @P0 LDC R5, c[0x0][0x8c8] ;  /* 0x00023200ff050b82 */ /* 0x000ea20000000800 */
[----:B-1----:R-:W-:-:S05]  /*0890*/  @P0 IMAD.HI.U32 R0, R4, R3, RZ ;  /* 0x0000000304000227 */ /* 0x002fca00078e00ff */
[----:B--2---:R-:W-:-:S04]  /*08a0*/  @P0 SHF.R.U32.HI R6, RZ, R5, R0 ;  /* 0x00000005ff060219 */ /* 0x004fc80000011600 */
[----:B------:R-:W-:Y:S01]  /*08b0*/  ISETP.GE.AND P0, PT, R6, RZ, PT ;  /* 0x000000ff0600720c */ /* 0x000fe20003f06270 */
[----:B------:R1:W-:Y:S01]  /*08c0*/  STL [R1+0x34], R6 ;  /* 0x0000340601007387 */ /* 0x0003e20000100800 */
[----:B------:R-:W-:-:S04]  /*08d0*/  IMAD.MOV R3, RZ, RZ, -R6 ;  /* 0x000000ffff037224 */ /* 0x000fc800078e0a06 */
[----:B------:R-:W-:-:S07]  /*08e0*/  IMAD R0, R2, R3, R4 ;  /* 0x0000000302007224 */ /* 0x000fce00078e0204 */
[----:B-1----:R-:W-:Y:S05]  /*08f0*/  @!P0 BRA `(.L_x_2735) ;  /* 0x000000c8009c8947 */ /* 0x002fea0003800000 */
[----:B------:R-:W2:Y:S01]  /*0900*/  LDL R6, [R1+0x30] ;  /* 0x0000300001067983 */ /* 0x000ea20000100800 */
[----:B------:R-:W2:Y:S01]  /*0910*/  LDC R2, c[0x0][0x280] ;  /* 0x0000a000ff027b82 */ /* 0x000ea20000000800 */
[----:B------:R-:W-:Y:S01]  /*0920*/  ULDC UR4, c[0x0][0x290] ;  /* 0x0000a40000047ab9 */ /* 0x000fe20000000800 */
[----:B------:R-:W-:Y:S01]  /*0930*/  PLOP3.LUT P0, PT, PT, PT, PT, 0x80, 0x0 ;  /* 0x000000000000781c */ /* 0x000fe20003f0f070 */
[----:B------:R1:W-:Y:S01]  /*0940*/  STL [R1+0x38], R0 ;  /* 0x0000380001007387 */ /* 0x0003e20000100800 */
[----:B------:R-:W-:Y:S02]  /*0950*/  CS2R R120, SRZ ;  /* 0x0000000000787805 */ /* 0x000fe4000001ff00 */
[----:B------:R-:W-:Y:S02]  /*0960*/  CS2R R152, SRZ ;  /* 0x0000000000987805 */ /* 0x000fe4000001ff00 */
[----:B------:R-:W-:Y:S02]  /*0970*/  CS2R R122, SRZ ;  /* 0x00000000007a7805 */ /* 0x000fe4000001ff00 */
[----:B------:R-:W-:Y:S01]  /*0980*/  CS2R R124, SRZ ;  /* 0x00000000007c7805 */ /* 0x000fe2000001ff00 */
[----:B------:R-:W3:Y:S01]  /*0990*/  LDC R4, c[0x0][0x74c] ;  /* 0x0001d300ff047b82 */ /* 0x000ee20000000800 */
        /* <DEDUP_REMOVED lines=28> */
[----:B--2---:R-:W-:Y:S01]  /*0b60*/  IMAD R3, R6, 0x80, R2 ;  /* 0x0000008006037824 */ /* 0x004fe200078e0202 */
[----:B------:R-:W-:-:S04]  /*0b70*/  IADD3 R2, R2, 0x5f, RZ ;  /* 0x0000005f02027810 */ /* 0x000fc80007ffe0ff */
[----:B---3--:R-:W-:Y:S01]  /*0b80*/  IADD3 R3, R3, -UR4, -R4 ;  /* 0x8000000403037c10 */ /* 0x008fe2000fffe804 */
[----:B------:R-:W-:-:S04]  /*0b90*/  IMAD.HI R2, R2, 0x2aaaaaab, RZ ;  /* 0x2aaaaaab02027827 */ /* 0x000fc800078e02ff */
        /* <DEDUP_REMOVED lines=30> */
.L_x_2738:
        /* <DEDUP_REMOVED lines=15> */
.L_x_2737:
        /* <DEDUP_REMOVED lines=22> */
.L_x_2740:
        /* <DEDUP_REMOVED lines=15> */
.L_x_2739:
[----:B------:R-:W-:Y:S01]  /*10c0*/  SHF.R.S32.HI R7, RZ, 0x1f, R18 ;  /* 0x0000001fff077819 */ /* 0x000fe20000011412 */
[----:B------:R-:W-:-:S03]  /*10d0*/  UMOV UR4, 0xffffffff ;  /* 0xffffffff00047882 */ /* 0x000fc60000000000 */
[----:B------:R-:W-:-:S04]  /*10e0*/  LEA.HI R0, R7, R18, RZ, 0x7 ;  /* 0x0000001207007211 */ /* 0x000fc800078f38ff */
[----:B------:R-:W-:Y:S01]  /*10f0*/  SHF.R.S32.HI R13, RZ, 0x7, R0 ;  /* 0x00000007ff0d7819 */ /* 0x000fe20000011400 */
[----:B------:R-:W-:Y:S06]  /*1100*/  BRA.DIV UR4, `(.L_x_2741) ;  /* 0x000000c204a07947 */ /* 0x000fec000b800000 */
[----:B------:R1:W2:Y:S02]  /*1110*/  SHFL.IDX PT, R14, R13, RZ, 0x1f ;  /* 0x00001fff0d0e7589 */ /* 0x0002a400000e0000 */
.L_x_2827:
[----:B------:R-:W-:Y:S01]  /*1120*/  SHF.L.U32 R2, RZ, 0x1f, RZ ;  /* 0x0000001fff027819 */ /* 0x000fe200000006ff */
[----:B------:R-:W3:Y:S01]  /*1130*/  LDC R10, c[0x0][0x280] ;  /* 0x0000a000ff0a7b82 */ /* 0x000ee20000000800 */
[----:B------:R-:W-:Y:S02]  /*1140*/  SHF.L.U32 R3, R18, 0x6, RZ ;  /* 0x0000000612037819 */ /* 0x000fe400000006ff */
[CC--:B------:R-:W-:Y:S02]  /*1150*/  LEA.HI R8, R7.reuse, R18.reuse, RZ, 0x5 ;  /* 0x0000001207087211 */ /* 0x0c0fe400078f28ff */
[----:B------:R-:W-:Y:S01]  /*1160*/  LEA.HI R5, R7, R18, RZ, 0x4 ;  /* 0x0000001207057211 */ /* 0x000fe200078f20ff */
[----:B------:R-:W4:Y:S02]  /*1170*/  SYNCS.PHASECHK.TRANS64.TRYWAIT P0, [R17+URZ+0x26800], R2 ;  /* 0x02680002110075a7 */ /* 0x000f24000800017f */
[----:B------:R-:W1:Y:S01]  /*1180*/  LDC R11, c[0x0][0x290] ;  /* 0x0000a400ff0b7b82 */ /* 0x000e620000000800 */
[----:B----4-:R-:W-:Y:S05]  /*1190*/  @P0 BRA `(.L_x_2742) ;  /* 0x0000000000080947 */ /* 0x010fea0003800000 */
[----:B------:R-:W4:Y:S02]  /*11a0*/  SYNCS.PHASECHK.TRANS64.TRYWAIT P0, [R17+URZ+0x26800], R2 ;  /* 0x02680002110075a7 */ /* 0x000f24000800017f */
[----:B----4-:R-:W-:Y:S05]  /*11b0*/  @!P0 BRA `(.L_x_2743) ;  /* 0x000000c000908947 */ /* 0x010fea0003800000 */
.L_x_2742:
[----:B------:R-:W5:Y:S01]  /*11c0*/  LDL R12, [R1+0x30] ;  /* 0x00003000010c7983 */ /* 0x000f620000100800 */
[----:B----4-:R-:W-:Y:S01]  /*11d0*/  SHF.R.S32.HI R2, RZ, 0x5, R8 ;  /* 0x00000005ff027819 */ /* 0x010fe20000011408 */
[----:B------:R-:W-:Y:S01]  /*11e0*/  ULDC UR4, c[0x0][0x74c] ;  /* 0x0001d30000047ab9 */ /* 0x000fe20000000800 */
[----:B------:R-:W-:Y:S01]  /*11f0*/  SHF.R.S32.HI R6, RZ, 0x4, R5 ;  /* 0x00000004ff067819 */ /* 0x000fe20000011405 */
[----:B------:R-:W4:Y:S01]  /*1200*/  LDL R15, [R1+0x2c] ;  /* 0x00002c00010f7983 */ /* 0x000f220000100800 */
[----:B------:R-:W-:Y:S01]  /*1210*/  LOP3.LUT R3, R3, 0x1c0, RZ, 0xc0, !PT ;  /* 0x000001c003037812 */ /* 0x000fe200078ec0ff */
[----:B------:R-:W-:Y:S01]  /*1220*/  IMAD.SHL.U32 R4, R2, 0x10, RZ ;  /* 0x0000001002047824 */ /* 0x000fe200078e00ff */
[----:B------:R-:W-:Y:S02]  /*1230*/  LEA.HI R9, R5, R6, RZ, 0x1 ;  /* 0x0000000605097211 */ /* 0x000fe400078f08ff */
[----:B-1-3--:R-:W-:Y:S02]  /*1240*/  IADD3 R10, -R11, 0x7f, R10 ;  /* 0x0000007f0b0a7810 */ /* 0x00afe40007ffe10a */
[----:B------:R-:W-:-:S02]  /*1250*/  LOP3.LUT R9, R9, 0x7ffffe, RZ, 0xc0, !PT ;  /* 0x007ffffe09097812 */ /* 0x000fc400078ec0ff */
[----:B------:R-:W-:Y:S02]  /*1260*/  LEA.HI R2, R7, R18, RZ, 0x3 ;  /* 0x0000001207027211 */ /* 0x000fe400078f18ff */
[----:B------:R-:W-:Y:S01]  /*1270*/  LOP3.LUT R5, R3, 0x30, R4, 0xf8, !PT ;  /* 0x0000003003057812 */ /* 0x000fe200078ef804 */
[----:B------:R-:W-:Y:S01]  /*1280*/  IMAD.IADD R6, R6, 0x1, -R9 ;  /* 0x0000000106067824 */ /* 0x000fe200078e0a09 */
[----:B------:R-:W-:Y:S02]  /*1290*/  SHF.R.U32.HI R3, RZ, 0x3, R3 ;  /* 0x00000003ff037819 */ /* 0x000fe40000011603 */
[----:B------:R-:W-:Y:S01]  /*12a0*/  LOP3.LUT R4, R5, 0x8, R2, 0xf8, !PT ;  /* 0x0000000805047812 */ /* 0x000fe200078ef802 */
[----:B------:R-:W-:Y:S01]  /*12b0*/  IMAD R6, R13, 0xc, R6 ;  /* 0x0000000c0d067824 */ /* 0x000fe200078e0206 */
[----:B--2---:R-:W-:Y:S02]  /*12c0*/  LEA.HI R2, R14, R14, RZ, 0x1 ;  /* 0x0000000e0e027211 */ /* 0x004fe400078f08ff */
[----:B------:R-:W-:-:S02]  /*12d0*/  LOP3.LUT R3, R4, R3, RZ, 0x3c, !PT ;  /* 0x0000000304037212 */ /* 0x000fc400078e3cff */
[----:B------:R-:W-:Y:S02]  /*12e0*/  LOP3.LUT R5, R2, 0xfffffffe, RZ, 0xc0, !PT ;  /* 0xfffffffe02057812 */ /* 0x000fe400078ec0ff */
[----:B------:R-:W-:Y:S02]  /*12f0*/  LEA R2, R6, R3, 0x9 ;  /* 0x0000000306027211 */ /* 0x000fe400078e48ff */
[----:B------:R-:W-:Y:S01]  /*1300*/  LOP3.LUT R3, R0, 0xffffff80, RZ, 0xc0, !PT ;  /* 0xffffff8000037812 */ /* 0x000fe200078ec0ff */
[----:B------:R-:W-:-:S03]  /*1310*/  IMAD.IADD R5, R14, 0x1, -R5 ;  /* 0x000000010e057824 */ /* 0x000fc600078e0a05 */
[----:B------:R-:W-:-:S04]  /*1320*/  IADD3 R6, R18, -R3, RZ ;  /* 0x8000000312067210 */ /* 0x000fc80007ffe0ff */
[--C-:B------:R-:W-:Y:S01]  /*1330*/  SHF.R.S32.HI R14, RZ, 0x1f, R6.reuse ;  /* 0x0000001fff0e7819 */ /* 0x100fe20000011406 */
[----:B------:R1:W-:Y:S04]  /*1340*/  STL [R1+0x18], R2 ;  /* 0x0000180201007387 */ /* 0x0003e80000100800 */
[----:B------:R2:W-:Y:S01]  /*1350*/  STL [R1+0x1c], R14 ;  /* 0x00001c0e01007387 */ /* 0x0005e20000100800 */
[----:B-1----:R-:W-:-:S04]  /*1360*/  IMAD R2, R13, 0x300, R6 ;  /* 0x000003000d027824 */ /* 0x002fc800078e0206 */
[----:B------:R-:W-:Y:S01]  /*1370*/  IMAD.SHL.U32 R2, R2, 0x4, RZ ;  /* 0x0000000402027824 */ /* 0x000fe200078e00ff */
[----:B------:R-:W-:Y:S01]  /*1380*/  CS2R R120, SRZ ;  /* 0x0000000000787805 */ /* 0x000fe2000001ff00 */
[----:B------:R-:W-:Y:S01]  /*1390*/  IMAD.MOV.U32 R0, RZ, RZ, RZ ;  /* 0x000000ffff007224 */ /* 0x000fe200078e00ff */
[----:B------:R-:W-:Y:S01]  /*13a0*/  CS2R R122, SRZ ;  /* 0x00000000007a7805 */ /* 0x000fe2000001ff00 */
[----:B------:R-:W-:Y:S01]  /*13b0*/  IMAD.MOV.U32 R4, RZ, RZ, RZ ;  /* 0x000000ffff047224 */ /* 0x000fe200078e00ff */
        /* <DEDUP_REMOVED lines=29> */
[----:B------:R-:W-:Y:S01]  /*1590*/  CS2R R182, SRZ ;  /* 0x0000000000b67805 */ /* 0x000fe2000001ff00 */
[----:B------:R-:W-:Y:S02]  /*15a0*/  IMAD R2, R2, 0x4, R17 ;  /* 0x0000000402027824 */ /* 0x000fe400078e0211 */
[----:B-----5:R-:W-:-:S05]  /*15b0*/  IMAD R10, R12, 0x80, R10 ;  /* 0x000000800c0a7824 */ /* 0x020fca00078e020a */
[----:B------:R-:W-:-:S05]  /*15c0*/  IADD3 R10, R10, -UR4, RZ ;  /* 0x800000040a0a7c10 */ /* 0x000fca000fffe0ff */
[----:B------:R-:W-:-:S05]  /*15d0*/  IMAD.HI R10, R10, 0x2aaaaaab, RZ ;  /* 0x2aaaaaab0a0a7827 */ /* 0x000fca00078e02ff */
[----:B------:R-:W-:-:S04]  /*15e0*/  SHF.R.U32.HI R9, RZ, 0x1f, R10 ;  /* 0x0000001fff097819 */ /* 0x000fc8000001160a */
[----:B------:R-:W-:Y:S02]  /*15f0*/  LEA.HI.SX32 R9, R10, R9, 0x1c ;  /* 0x000000090a097211 */ /* 0x000fe400078fe2ff */
[----:B------:R-:W-:Y:S02]  /*1600*/  LEA.HI R10, R14, R6, RZ, 0x2 ;  /* 0x000000060e0a7211 */ /* 0x000fe400078f10ff */
[----:B----4-:R-:W-:-:S03]  /*1610*/  VIADDMNMX R237, R9, 0x1, R15, PT ;  /* 0x0000000109ed7846 */ /* 0x010fc6000380010f */
[----:B------:R2:W-:Y:S01]  /*1620*/  STL [R1+0x10], R10 ;  /* 0x0000100a01007387 */ /* 0x0005e20000100800 */
[----:B------:R-:W-:Y:S02]  /*1630*/  ISETP.GE.AND P0, PT, R16, R237, PT ;  /* 0x000000ed1000720c */ /* 0x000fe40003f06270 */
[----:B------:R-:W-:-:S04]  /*1640*/  LOP3.LUT R3, R10, 0xfffffffc, RZ, 0xc0, !PT ;  /* 0xfffffffc0a037812 */ /* 0x000fc800078ec0ff */
[----:B------:R-:W-:-:S07]  /*1650*/  IADD3 R3, R6, -R3, RZ ;  /* 0x8000000306037210 */ /* 0x000fce0007ffe0ff */
[----:B--2---:R-:W-:Y:S05]  /*1660*/  @P0 BRA `(.L_x_2744) ;  /* 0x0000004000ec0947 */ /* 0x004fea0003800000 */
[----:B------:R-:W-:Y:S01]  /*1670*/  LOP3.LUT R9, R8, 0xffffffe0, RZ, 0xc0, !PT ;  /* 0xffffffe008097812 */ /* 0x000fe200078ec0ff */
[----:B------:R-:W-:Y:S01]  /*1680*/  IMAD R11, R12, -0x80, R11 ;  /* 0xffffff800c0b7824 */ /* 0x000fe200078e020b */
[----:B------:R-:W-:Y:S02]  /*1690*/  LEA.HI R6, R14, R6, RZ, 0x5 ;  /* 0x000000060e067211 */ /* 0x000fe400078f28ff */
[----:B------:R-:W-:Y:S02]  /*16a0*/  CS2R R150, SRZ ;  /* 0x0000000000967805 */ /* 0x000fe4000001ff00 */
[----:B------:R-:W-:Y:S01]  /*16b0*/  LEA.HI R4, R13, R13, RZ, 0x1 ;  /* 0x0000000d0d047211 */ /* 0x000fe200078f08ff */
[----:B------:R-:W-:Y:S01]  /*16c0*/  IMAD.IADD R9, R18, 0x1, -R9 ;  /* 0x0000000112097824 */ /* 0x000fe200078e0a09 */
[----:B------:R-:W-:Y:S02]  /*16d0*/  SHF.R.S32.HI R8, RZ, 0x5, R6 ;  /* 0x00000005ff087819 */ /* 0x000fe40000011406 */
[----:B------:R-:W-:-:S02]  /*16e0*/  CS2R R148, SRZ ;  /* 0x0000000000947805 */ /* 0x000fc4000001ff00 */
[----:B------:R-:W-:Y:S02]  /*16f0*/  LOP3.LUT R6, R4, 0xfffffffe, RZ, 0xc0, !PT ;  /* 0xfffffffe04067812 */ /* 0x000fe400078ec0ff */
[----:B------:R-:W-:Y:S02]  /*1700*/  CS2R R146, SRZ ;  /* 0x0000000000927805 */ /* 0x000fe4000001ff00 */
[----:B------:R-:W-:Y:S01]  /*1710*/  SHF.R.S32.HI R0, RZ, 0x1f, R9 ;  /* 0x0000001fff007819 */ /* 0x000fe20000011409 */
[----:B------:R-:W-:Y:S01]  /*1720*/  IMAD R23, R8, -0x10, R11 ;  /* 0xfffffff008177824 */ /* 0x000fe200078e020b */
[----:B------:R-:W-:Y:S01]  /*1730*/  SHF.R.S32.HI R14, RZ, 0x2, R10 ;  /* 0x00000002ff0e7819 */ /* 0x000fe2000001140a */
[----:B------:R-:W-:Y:S01]  /*1740*/  IMAD.IADD R22, R13, 0x1, -R6 ;  /* 0x000000010d167824 */ /* 0x000fe200078e0a06 */
[----:B------:R-:W-:Y:S02]  /*1750*/  LEA.HI R4, R0, R9, RZ, 0x2 ;  /* 0x0000000900047211 */ /* 0x000fe400078f10ff */
[----:B------:R-:W-:-:S02]  /*1760*/  CS2R R144, SRZ ;  /* 0x0000000000907805 */ /* 0x000fc4000001ff00 */
[----:B------:R-:W-:Y:S02]  /*1770*/  LEA.HI R6, R7, R18, RZ, 0x2 ;  /* 0x0000001207067211 */ /* 0x000fe400078f10ff */
[----:B------:R-:W-:Y:S02]  /*1780*/  CS2R R142, SRZ ;  /* 0x00000000008e7805 */ /* 0x000fe4000001ff00 */
[----:B------:R-:W-:Y:S02]  /*1790*/  SHF.R.S32.HI R11, RZ, 0x2, R4 ;  /* 0x00000002ff0b7819 */ /* 0x000fe40000011404 */
[----:B------:R-:W-:Y:S02]  /*17a0*/  CS2R R140, SRZ ;  /* 0x00000000008c7805 */ /* 0x000fe4000001ff00 */
[----:B------:R-:W-:Y:S02]  /*17b0*/  LEA.HI R0, R0, R9, RZ, 0x3 ;  /* 0x0000000900007211 */ /* 0x000fe400078f18ff */
[----:B------:R-:W-:-:S02]  /*17c0*/  CS2R R138, SRZ ;  /* 0x00000000008a7805 */ /* 0x000fc4000001ff00 */
[----:B------:R-:W-:Y:S01]  /*17d0*/  LOP3.LUT R9, R6, 0xfffffffc, RZ, 0xc0, !PT ;  /* 0xfffffffc06097812 */ /* 0x000fe200078ec0ff */
[C---:B------:R-:W-:Y:S01]  /*17e0*/  VIADD R15, R11.reuse, 0x10 ;  /* 0x000000100b0f7836 */ /* 0x040fe20000000000 */
[----:B------:R-:W-:Y:S02]  /*17f0*/  IADD3 R8, R11, 0x8, RZ ;  /* 0x000000080b087810 */ /* 0x000fe40007ffe0ff */
[----:B------:R-:W-:Y:S02]  /*1800*/  CS2R R136, SRZ ;  /* 0x0000000000887805 */ /* 0x000fe4000001ff00 */
        /* <DEDUP_REMOVED lines=8> */
[----:B------:R-:W-:Y:S02]  /*1890*/  SHF.R.S32.HI R12, RZ, 0x1, R10 ;  /* 0x00000001ff0c7819 */ /* 0x000fe4000001140a */
[----:B------:R-:W-:-:S02]  /*18a0*/  CS2R R128, SRZ ;  /* 0x0000000000807805 */ /* 0x000fc4000001ff00 */
[----:B------:R-:W-:Y:S01]  /*18b0*/  LEA.HI R7, R7, R14, RZ, 0x3 ;  /* 0x0000000e07077211 */ /* 0x000fe200078f18ff */
[----:B------:R-:W-:Y:S01]  /*18c0*/  IMAD.HI R6, R0, 0x2aaaaaab, RZ ;  /* 0x2aaaaaab00067827 */ /* 0x000fe200078e02ff */
[----:B------:R-:W-:Y:S02]  /*18d0*/  SHF.R.S32.HI R19, RZ, 0x1, R18 ;  /* 0x00000001ff137819 */ /* 0x000fe40000011412 */
[----:B------:R-:W-:Y:S02]  /*18e0*/  CS2R R126, SRZ ;  /* 0x00000000007e7805 */ /* 0x000fe4000001ff00 */
[----:B------:R-:W-:Y:S01]  /*18f0*/  LOP3.LUT R21, R7, 0xfffffff8, RZ, 0xc0, !PT ;  /* 0xfffffff807157812 */ /* 0x000fe200078ec0ff */
[----:B------:R-:W-:Y:S01]  /*1900*/  IMAD.HI R13, R12, 0x2aaaaaab, RZ ;  /* 0x2aaaaaab0c0d7827 */ /* 0x000fe200078e02ff */
[----:B------:R-:W-:Y:S02]  /*1910*/  LEA.HI R4, R4, R11, RZ, 0x1 ;  /* 0x0000000b04047211 */ /* 0x000fe400078f08ff */
[----:B------:R-:W-:-:S02]  /*1920*/  CS2R R124, SRZ ;  /* 0x00000000007c7805 */ /* 0x000fc4000001ff00 */
[----:B------:R-:W-:Y:S01]  /*1930*/  SHF.R.U32.HI R7, RZ, 0x1, R6 ;  /* 0x00000001ff077819 */ /* 0x000fe20000011606 */
[----:B------:R-:W-:Y:S01]  /*1940*/  IMAD.HI R20, R19, 0x2aaaaaab, RZ ;  /* 0x2aaaaaab13147827 */ /* 0x000fe200078e02ff */
[----:B------:R-:W-:Y:S02]  /*1950*/  IADD3 R23, R23, R21, -R14 ;  /* 0x0000001517177210 */ /* 0x000fe40007ffe80e */
[----:B------:R-:W-:Y:S02]  /*1960*/  CS2R R122, SRZ ;  /* 0x00000000007a7805 */ /* 0x000fe4000001ff00 */
[----:B------:R-:W-:Y:S02]  /*1970*/  LOP3.LUT R4, R4, 0xfffffffe, RZ, 0xc0, !PT ;  /* 0xfffffffe04047812 */ /* 0x000fe400078ec0ff */
[----:B------:R-:W-:Y:S02]  /*1980*/  CS2R R120, SRZ ;  /* 0x0000000000787805 */ /* 0x000fe4000001ff00 */
[----:B------:R-:W-:-:S02]  /*1990*/  SHF.R.U32.HI R14, RZ, 0x1, R13 ;  /* 0x00000001ff0e7819 */ /* 0x000fc4000001160d */
[----:B------:R-:W-:Y:S02]  /*19a0*/  CS2R R182, SRZ ;  /* 0x0000000000b67805 */ /* 0x000fe4000001ff00 */
[----:B------:R-:W-:Y:S02]  /*19b0*/  SHF.R.U32.HI R21, RZ, 0x1, R20 ;  /* 0x00000001ff157819 */ /* 0x000fe40000011614 */
[----:B------:R-:W-:Y:S02]  /*19c0*/  CS2R R180, SRZ ;  /* 0x0000000000b47805 */ /* 0x000fe4000001ff00 */
[----:B------:R-:W-:Y:S02]  /*19d0*/  LEA.HI R7, R6, R7, RZ, 0x1 ;  /* 0x0000000706077211 */ /* 0x000fe400078f08ff */
[----:B------:R-:W-:Y:S02]  /*19e0*/  CS2R R178, SRZ ;  /* 0x0000000000b27805 */ /* 0x000fe4000001ff00 */
[----:B------:R-:W-:-:S02]  /*19f0*/  IADD3 R4, R11, -R4, RZ ;  /* 0x800000040b047210 */ /* 0x000fc40007ffe0ff */
[----:B------:R-:W-:Y:S02]  /*1a00*/  CS2R R176, SRZ ;  /* 0x0000000000b07805 */ /* 0x000fe4000001ff00 */
[----:B------:R-:W-:Y:S01]  /*1a10*/  LEA.HI R13, R13, R14, RZ, 0x1 ;  /* 0x0000000e0d0d7211 */ /* 0x000fe200078f08ff */
[----:B------:R-:W-:Y:S01]  /*1a20*/  IMAD R7, R7, -0xc, R0 ;  /* 0xfffffff407077824 */ /* 0x000fe200078e0200 */
[----:B------:R-:W-:Y:S02]  /*1a30*/  LOP3.LUT R11, R10, 0xfffffffe, RZ, 0xc0, !PT ;  /* 0xfffffffe0a0b7812 */ /* 0x000fe400078ec0ff */
[----:B------:R-:W-:Y:S02]  /*1a40*/  CS2R R174, SRZ ;  /* 0x0000000000ae7805 */ /* 0x000fe4000001ff00 */
[----:B------:R-:W-:Y:S01]  /*1a50*/  LEA.HI R20, R20, R21, RZ, 0x1 ;  /* 0x0000001514147211 */ /* 0x000fe200078f08ff */
[----:B------:R-:W-:Y:S01]  /*1a60*/  IMAD R12, R13, -0xc, R12 ;  /* 0xfffffff40d0c7824 */ /* 0x000fe200078e020c */
[----:B------:R-:W-:Y:S01]  /*1a70*/  LOP3.LUT R18, R18, 0xfffffffe, RZ, 0xc0, !PT ;  /* 0xfffffffe12127812 */ /* 0x000fe200078ec0ff */
[----:B------:R-:W-:Y:S01]  /*1a80*/  IMAD.IADD R11, R8, 0x1, -R11 ;  /* 0x00000001080b7824 */ /* 0x000fe200078e0a0b */
[----:B------:R-:W-:Y:S01]  /*1a90*/  LEA R4, R7, R4, 0x3 ;  /* 0x0000000407047211 */ /* 0x000fe200078e18ff */
[----:B------:R-:W-:Y:S01]  /*1aa0*/  IMAD R19, R20, -0xc, R19 ;  /* 0xfffffff414137824 */ /* 0x000fe200078e0213 */
[----:B------:R-:W-:Y:S01]  /*1ab0*/  CS2R R172, SRZ ;  /* 0x0000000000ac7805 */ /* 0x000fe2000001ff00 */
[----:B------:R-:W-:Y:S01]  /*1ac0*/  IMAD.IADD R18, R15, 0x1, -R18 ;  /* 0x000000010f127824 */ /* 0x000fe200078e0a12 */
[----:B------:R-:W-:Y:S01]  /*1ad0*/  CS2R R170, SRZ ;  /* 0x0000000000aa7805 */ /* 0x000fe2000001ff00 */
[----:B------:R-:W-:Y:S01]  /*1ae0*/  IMAD R0, R12, 0x8, R11 ;  /* 0x000000080c007824 */ /* 0x000fe200078e020b */
[----:B------:R1:W-:Y:S01]  /*1af0*/  STL [R1+0x8], R4 ;  /* 0x0000080401007387 */ /* 0x0003e20000100800 */
[----:B------:R-:W-:Y:S01]  /*1b00*/  IMAD R6, R19, 0x8, R18 ;  /* 0x0000000813067824 */ /* 0x000fe200078e0212 */
[----:B------:R-:W-:Y:S01]  /*1b10*/  CS2R R168, SRZ ;  /* 0x0000000000a87805 */ /* 0x000fe2000001ff00 */
[----:B------:R-:W-:Y:S01]  /*1b20*/  IMAD R8, R22, -0x40, R23 ;  /* 0xffffffc016087824 */ /* 0x000fe200078e0217 */
[----:B------:R2:W-:Y:S01]  /*1b30*/  STL [R1+0x4], R0 ;  /* 0x0000040001007387 */ /* 0x0005e20000100800 */
[----:B------:R-:W-:-:S02]  /*1b40*/  CS2R R166, SRZ ;  /* 0x0000000000a67805 */ /* 0x000fc4000001ff00 */
[----:B------:R-:W-:Y:S02]  /*1b50*/  CS2R R164, SRZ ;  /* 0x0000000000a47805 */ /* 0x000fe4000001ff00 */
[----:B------:R-:W-:Y:S01]  /*1b60*/  CS2R R162, SRZ ;  /* 0x0000000000a27805 */ /* 0x000fe2000001ff00 */
[----:B------:R3:W-:Y:S01]  /*1b70*/  STL [R1], R6 ;  /* 0x0000000601007387 */ /* 0x0007e20000100800 */
[----:B------:R-:W-:Y:S02]  /*1b80*/  CS2R R160, SRZ ;  /* 0x0000000000a07805 */ /* 0x000fe4000001ff00 */
[----:B-1----:R-:W-:Y:S02]  /*1b90*/  MOV R4, RZ ;  /* 0x000000ff00047202 */ /* 0x002fe40000000f00 */
[----:B------:R-:W-:Y:S02]  /*1ba0*/  CS2R R158, SRZ ;  /* 0x00000000009e7805 */ /* 0x000fe4000001ff00 */
[----:B------:R-:W-:-:S02]  /*1bb0*/  CS2R R156, SRZ ;  /* 0x00000000009c7805 */ /* 0x000fc4000001ff00 */
[----:B------:R-:W-:Y:S01]  /*1bc0*/  CS2R R154, SRZ ;  /* 0x00000000009a7805 */ /* 0x000fe2000001ff00 */
[----:B--2---:R-:W-:Y:S01]  /*1bd0*/  IMAD.MOV.U32 R0, RZ, RZ, RZ ;  /* 0x000000ffff007224 */ /* 0x004fe200078e00ff */
[----:B---3--:R-:W-:-:S07]  /*1be0*/  CS2R R152, SRZ ;  /* 0x0000000000987805 */ /* 0x008fce000001ff00 */
.L_x_2755:
[----:B-1----:R-:W2:Y:S02]  /*1bf0*/  LDL R6, [R1+0xc] ;  /* 0x00000c0001067983 */ /* 0x002ea40000100800 */
[----:B--2---:R-:W-:-:S04]  /*1c00*/  LOP3.LUT R6, R6, 0x1, RZ, 0xfc, !PT ;  /* 0x0000000106067812 */ /* 0x004fc800078efcff */
[----:B------:R-:W-:-:S13]  /*1c10*/  ISETP.NE.AND P0, PT, R6, 0x3, PT ;  /* 0x000000030600780c */ /* 0x000fda0003f05270 */
[----:B------:R-:W-:Y:S05]  /*1c20*/  @!P0 BRA `(.L_x_2745) ;  /* 0x0000000000048947 */ /* 0x000fea0003800000 */
[----:B------:R-:W-:Y:S01]  /*1c30*/  BPT.TRAP 0x1 ;  /* 0x000000040000795c */ /* 0x000fe20000300000 */
.L_x_2745:
[----:B------:R-:W-:Y:S01]  /*1c40*/  IMAD R6, R0, 0x8, R17 ;  /* 0x0000000800067824 */ /* 0x000fe200078e0211 */
[----:B------:R-:W-:-:S04]  /*1c50*/  SHF.L.U32 R21, R4, 0x1f, RZ ;  /* 0x0000001f04157819 */ /* 0x000fc800000006ff */
[----:B------:R1:W2:Y:S01]  /*1c60*/  SYNCS.PHASECHK.TRANS64.TRYWAIT P1, [R6+URZ+0x26810], R21 ;  /* 0x02681015060075a7 */ /* 0x0002a2000802017f */
[----:B------:R-:W-:Y:S05]  /*1c70*/  @!P0 BRA `(.L_x_2746) ;  /* 0x0000000000048947 */ /* 0x000fea0003800000 */
[----:B------:R-:W-:Y:S01]  /*1c80*/  BPT.TRAP 0x1 ;  /* 0x000000040000795c */ /* 0x000fe20000300000 */
.L_x_2746:
[----:B------:R-:W-:-:S04]  /*1c90*/  IADD3 R7, R17, 0xe000, RZ ;  /* 0x0000e00011077810 */ /* 0x000fc80007ffe0ff */
[----:B------:R-:W-:-:S04]  /*1ca0*/  SHF.R.U32.HI R7, RZ, 0x4, R7 ;  /* 0x00000004ff077819 */ /* 0x000fc80000011607 */
[----:B------:R-:W-:Y:S01]  /*1cb0*/  LOP3.LUT R7, R7, 0x3fff, RZ, 0xc0, !PT ;  /* 0x00003fff07077812 */ /* 0x000fe200078ec0ff */
[----:B--2---:R-:W-:Y:S06]  /*1cc0*/  @P1 BRA `(.L_x_2747) ;  /* 0x0000000000081947 */ /* 0x004fec0003800000 */
[----:B------:R-:W2:Y:S02]  /*1cd0*/  SYNCS.PHASECHK.TRANS64.TRYWAIT P1, [R6+URZ+0x26810], R21 ;  /* 0x02681015060075a7 */ /* 0x000ea4000802017f */
[----:B--2---:R-:W-:Y:S05]  /*1ce0*/  @!P1 BRA `(.L_x_2748) ;  /* 0x000000b400d89947 */ /* 0x004fea0003800000 */
.L_x_2747:
        /* <DEDUP_REMOVED lines=12> */
[----:B------:R-:W-:-:S02]  /*1db0*/  VIADD R19, R17, 0x1a000 ;  /* 0x0001a00011137836 */ /* 0x000fc40000000000 */
        /* <DEDUP_REMOVED lines=24> */
[----:B---3--:R-:W-:-:S04]  /*1f40*/  IMAD R10, R0, 0x80, R14 ;  /* 0x00000080000a7824 */ /* 0x008fc800078e020e */
[----:B------:R-:W-:Y:S01]  /*1f50*/  IMAD R10, R3, 0x2, R10 ;  /* 0x00000002030a7824 */ /* 0x000fe200078e020a */
[----:B----4-:R-:W-:-:S03]  /*1f60*/  LEA R12, R0, R12, 0x7 ;  /* 0x0000000c000c7211 */ /* 0x010fc600078e38ff */
[C---:B------:R-:W-:Y:S01]  /*1f70*/  IMAD R15, R10.reuse, 0x4, R17 ;  /* 0x000000040a0f7824 */ /* 0x040fe200078e0211 */
[----:B------:R-:W-:Y:S01]  /*1f80*/  LEA R190, R10, R19, 0x2 ;  /* 0x000000130abe7211 */ /* 0x000fe200078e10ff */
[----:B-----5:R-:W-:Y:S01]  /*1f90*/  IMAD R14, R0, 0x80, R13 ;  /* 0x00000080000e7824 */ /* 0x020fe200078e020d */
[----:B------:R-:W-:-:S03]  /*1fa0*/  LEA R12, R3, R12, 0x1 ;  /* 0x0000000c030c7211 */ /* 0x000fc600078e08ff */
[----:B------:R-:W-:Y:S01]  /*1fb0*/  IMAD R18, R3, 0x2, R14 ;  /* 0x0000000203127824 */ /* 0x000fe200078e020e */
[C---:B------:R-:W-:Y:S01]  /*1fc0*/  LEA R14, R12.reuse, R17, 0x2 ;  /* 0x000000110c0e7211 */ /* 0x040fe200078e10ff */
[----:B------:R-:W-:Y:S02]  /*1fd0*/  IMAD R11, R12, 0x4, R19 ;  /* 0x000000040c0b7824 */ /* 0x000fe400078e0213 */
[C---:B------:R-:W-:Y:S02]  /*1fe0*/  IMAD R13, R18.reuse, 0x4, R17 ;  /* 0x00000004120d7824 */ /* 0x040fe400078e0211 */
[----:B------:R-:W-:Y:S01]  /*1ff0*/  IMAD R10, R18, 0x4, R19 ;  /* 0x00000004120a7824 */ /* 0x000fe200078e0213 */
[----:B------:R-:W-:Y:S02]  /*2000*/  WARPGROUP.DEPBAR.LE gsb0, 0x0 ;  /* 0x00008000000079c5 */ /* 0x000fe40000010000 */
        /* <DEDUP_REMOVED lines=8> */
.L_x_2749:
[----:B------:R1:W1:Y:S01]  /*2090*/  SYNCS.PHASECHK.TRANS64.TRYWAIT P1, [R6+URZ+0x26830], R21 ;  /* 0x02683015060075a7 */ /* 0x000262000802017f */
[----:B------:R-:W-:Y:S05]  /*20a0*/  @!P0 BRA `(.L_x_2750) ;  /* 0x0000000000048947 */ /* 0x000fea0003800000 */
[----:B------:R-:W-:Y:S01]  /*20b0*/  BPT.TRAP 0x1 ;  /* 0x000000040000795c */ /* 0x000fe20000300000 */
.L_x_2750:
[----:B------:R-:W-:-:S04]  /*20c0*/  IADD3 R12, R17, 0x14000, RZ ;  /* 0x00014000110c7810 */ /* 0x000fc80007ffe0ff */
[----:B------:R-:W-:-:S04]  /*20d0*/  SHF.R.U32.HI R12, RZ, 0x4, R12 ;  /* 0x00000004ff0c7819 */ /* 0x000fc8000001160c */
[----:B------:R-:W-:-:S04]  /*20e0*/  LOP3.LUT R12, R12, 0x3fff, RZ, 0xc0, !PT ;  /* 0x00003fff0c0c7812 */ /* 0x000fc800078ec0ff */
[----:B------:R-:W-:Y:S01]  /*20f0*/  LOP3.LUT R19, R12, 0x10000, RZ, 0xfc, !PT ;  /* 0x000100000c137812 */ /* 0x000fe200078efcff */
[----:B-1----:R-:W-:Y:S06]  /*2100*/  @P1 BRA `(.L_x_2751) ;  /* 0x0000000000081947 */ /* 0x002fec0003800000 */
[----:B------:R-:W1:Y:S02]  /*2110*/  SYNCS.PHASECHK.TRANS64.TRYWAIT P1, [R6+URZ+0x26830], R21 ;  /* 0x02683015060075a7 */ /* 0x000e64000802017f */
[----:B-1----:R-:W-:Y:S05]  /*2120*/  @!P1 BRA `(.L_x_2752) ;  /* 0x000000b000dc9947 */ /* 0x002fea0003800000 */
.L_x_2751:
[----:B------:R-:W-:Y:S01]  /*2130*/  UIADD3 UR9, UR9, 0x4000, URZ ;  /* 0x0000400009097890 */ /* 0x000fe2000fffe03f */
[----:B------:R-:W-:Y:S01]  /*2140*/  IMAD R19, R0, 0x300, R19 ;  /* 0x0000030000137824 */ /* 0x000fe200078e0213 */
[----:B------:R-:W-:Y:S01]  /*2150*/  WARPGROUP.ARRIVE ;  /* 0x00000000000079c5 */ /* 0x000fe20000000000 */
[----:B------:R-:W-:Y:S01]  /*2160*/  UMOV UR7, 0x40000040 ;  /* 0x4000004000077882 */ /* 0x000fe20000000000 */
[----:B------:R-:W-:Y:S01]  /*2170*/  USHF.R.U32.HI UR9, URZ, 0x4, UR9 ;  /* 0x000000043f097899 */ /* 0x000fe20008011609 */
[C---:B------:R-:W-:Y:S01]  /*2180*/  ISETP.GT.AND P2, PT, R8.reuse, RZ, PT ;  /* 0x000000ff0800720c */ /* 0x040fe20003f44270 */
[----:B------:R-:W-:Y:S01]  /*2190*/  UMOV UR5, 0x40000040 ;  /* 0x4000004000057882 */ /* 0x000fe20000000000 */
[----:B------:R-:W-:Y:S01]  /*21a0*/  R2UR UR8, R19 ;  /* 0x00000000130872ca */ /* 0x000fe200000e0000 */
[----:B------:R-:W-:Y:S01]  /*21b0*/  ULOP3.LUT UR9, UR9, 0x3fff, URZ, 0xc0, !UPT ;  /* 0x00003fff09097892 */ /* 0x000fe2000f8ec03f */
[----:B------:R-:W-:Y:S01]  /*21c0*/  ISETP.GT.AND P1, PT, R8, 0x8, PT ;  /* 0x000000080800780c */ /* 0x000fe20003f24270 */
[----:B------:R-:W-:Y:S01]  /*21d0*/  ULDC UR10, c[0x0][0x75c] ;  /* 0x0001d700000a7ab9 */ /* 0x000fe20000000800 */
[----:B------:R-:W-:Y:S01]  /*21e0*/  IADD3 R199, R9, 0x10, RZ ;  /* 0x0000001009c77810 */ /* 0x000fe20007ffe0ff */
        /* <DEDUP_REMOVED lines=42> */
[C---:B------:R-:W-:Y:S01]  /*2490*/  VIADD R193, R93.reuse, 0x8 ;  /* 0x000000085dc17836 */ /* 0x040fe20000000000 */
[----:B------:R-:W-:Y:S01]  /*24a0*/  SEL R103, R93, 0x60, P2 ;  /* 0x000000605d677807 */ /* 0x000fe20001000000 */
[----:B------:R-:W-:Y:S01]  /*24b0*/  FMUL.FTZ R91, R98, UR10 ;  /* 0x0000000a625b7c20 */ /* 0x000fe20008410000 */
[----:B------:R-:W-:Y:S01]  /*24c0*/  FMUL.FTZ R189, R104, UR10 ;  /* 0x0000000a68bd7c20 */ /* 0x000fe20008410000 */
[----:B------:R-:W-:Y:S01]  /*24d0*/  FMUL.FTZ R83, R90, UR10 ;  /* 0x0000000a5a537c20 */ /* 0x000fe20008410000 */
[----:B------:R-:W4:Y:S01]  /*24e0*/  MUFU.TANH R74, R74 ;  /* 0x0000004a004a7308 */ /* 0x000f220000002400 */
[C---:B------:R-:W-:Y:S01]  /*24f0*/  ISETP.GT.AND P6, PT, R103.reuse, RZ, PT ;  /* 0x000000ff6700720c */ /* 0x040fe20003fc4270 */
[----:B---3--:R-:W3:Y:S01]  /*2500*/  SHFL.IDX PT, R104, R15, R9, 0x1f ;  /* 0x00001f090f687589 */ /* 0x008ee200000e0000 */
        /* <DEDUP_REMOVED lines=35> */
[----:B------:R-:W-:Y:S01]  /*2740*/  FMUL.FTZ R194, R117, UR10 ;  /* 0x0000000a75c27c20 */ /* 0x000fe20008410000 */
[----:B------:R-:W-:Y:S01]  /*2750*/  VIADD R117, R9, 0x8 ;  /* 0x0000000809757836 */ /* 0x000fe20000000000 */
[----:B------:R-:W1:Y:S01]  /*2760*/  MUFU.TANH R185, R185 ;  /* 0x000000b900b97308 */ /* 0x000e620000002400 */
[----:B--2---:R-:W-:Y:S01]  /*2770*/  FSEL R96, R85, -INF , !P6 ;  /* 0xff80000055607808 */ /* 0x004fe20007000000 */
[----:B------:R-:W-:Y:S01]  /*2780*/  FMUL.FTZ R201, R119, UR10 ;  /* 0x0000000a77c97c20 */ /* 0x000fe20008410000 */
[----:B------:R-:W-:Y:S01]  /*2790*/  ISETP.GT.AND P6, PT, R103, 0x39, PT ;  /* 0x000000396700780c */ /* 0x000fe20003fc4270 */
[----:B------:R-:W2:Y:S01]  /*27a0*/  SHFL.IDX PT, R228, R15, R117, 0x1f ;  /* 0x00001f750fe47589 */ /* 0x000ea200000e0000 */
[----:B------:R-:W-:Y:S01]  /*27b0*/  FMUL.FTZ R196, R118, UR10 ;  /* 0x0000000a76c47c20 */ /* 0x000fe20008410000 */
[----:B------:R-:W-:-:S02]  /*27c0*/  VIADD R118, R9, 0xc ;  /* 0x0000000c09767836 */ /* 0x000fc40000000000 */
[----:B------:R-:W-:Y:S01]  /*27d0*/  FMUL.FTZ R115, R115, UR10 ;  /* 0x0000000a73737c20 */ /* 0x000fe20008410000 */
[----:B------:R-:W5:Y:S01]  /*27e0*/  MUFU.TANH R19, R19 ;  /* 0x0000001300137308 */ /* 0x000f620000002400 */
[----:B----4-:R-:W-:Y:S01]  /*27f0*/  FSEL R97, R86, -INF , !P5 ;  /* 0xff80000056617808 */ /* 0x010fe20006800000 */
[----:B------:R-:W-:Y:S01]  /*2800*/  IMAD R236, R0, 0x300, R12 ;  /* 0x0000030000ec7824 */ /* 0x000fe200078e020c */
[----:B------:R-:W-:Y:S01]  /*2810*/  ISETP.GT.AND P5, PT, R193, RZ, PT ;  /* 0x000000ffc100720c */ /* 0x000fe20003fa4270 */
[----:B------:R-:W4:Y:S04]  /*2820*/  SHFL.IDX PT, R225, R15, R118, 0x1f ;  /* 0x00001f760fe17589 */ /* 0x000f2800000e0000 */
[----:B------:R-:W3:Y:S01]  /*2830*/  MUFU.TANH R186, R186 ;  /* 0x000000ba00ba7308 */ /* 0x000ee20000002400 */
[----:B-1----:R-:W-:Y:S01]  /*2840*/  FSEL R100, R185, -INF , !P4 ;  /* 0xff800000b9647808 */ /* 0x002fe20006000000 */
[----:B------:R-:W1:Y:S01]  /*2850*/  SHFL.IDX PT, R227, R15, R199, 0x1f ;  /* 0x00001fc70fe37589 */ /* 0x000e6200000e0000 */
[----:B------:R-:W-:-:S05]  /*2860*/  ISETP.GT.AND P4, PT, R193, 0x1, PT ;  /* 0x00000001c100780c */ /* 0x000fca0003f84270 */
[----:B------:R-:W2:Y:S01]  /*2870*/  MUFU.TANH R20, R20 ;  /* 0x0000001400147308 */ /* 0x000ea20000002400 */
        /* <DEDUP_REMOVED lines=14> */
[----:B--2---:R-:W-:-:S02]  /*2960*/  FSEL R224, R20, -INF , !P4 ;  /* 0xff80000014e07808 */ /* 0x004fc40006000000 */
[----:B------:R-:W-:-:S05]  /*2970*/  ISETP.GT.AND P4, PT, R193, 0x10, PT ;  /* 0x00000010c100780c */ /* 0x000fca0003f84270 */
[----:B------:R-:W2:Y:S01]  /*2980*/  MUFU.TANH R75, R75 ;  /* 0x0000004b004b7308 */ /* 0x000ea20000002400 */
[----:B-----5:R-:W-:Y:S02]  /*2990*/  FSEL R219, R23, -INF , !P6 ;  /* 0xff80000017db7808 */ /* 0x020fe40007000000 */
[----:B------:R-:W-:-:S05]  /*29a0*/  ISETP.GT.AND P6, PT, R193, 0x11, PT ;  /* 0x00000011c100780c */ /* 0x000fca0003fc4270 */
[----:B------:R-:W5:Y:S01]  /*29b0*/  MUFU.TANH R21, R21 ;  /* 0x0000001500157308 */ /* 0x000f620000002400 */
[----:B---3--:R-:W-:Y:S02]  /*29c0*/  FSEL R221, R72, -INF , !P5 ;  /* 0xff80000048dd7808 */ /* 0x008fe40006800000 */
[----:B------:R-:W-:-:S05]  /*29d0*/  ISETP.GT.AND P5, PT, R193, 0x18, PT ;  /* 0x00000018c100780c */ /* 0x000fca0003fa4270 */
[----:B------:R-:W3:Y:S01]  /*29e0*/  MUFU.TANH R76, R76 ;  /* 0x0000004c004c7308 */ /* 0x000ee20000002400 */
[----:B--2---:R-:W-:Y:S02]  /*29f0*/  FSEL R209, R75, -INF , !P4 ;  /* 0xff8000004bd17808 */ /* 0x004fe40006000000 */
        /* <DEDUP_REMOVED lines=28> */
[----:B--2---:R-:W-:Y:S02]  /*2bc0*/  FSEL R206, R81, -INF , !P2 ;  /* 0xff80000051ce7808 */ /* 0x004fe40005000000 */
[----:B------:R-:W-:Y:S01]  /*2bd0*/  ISETP.GT.AND P2, PT, R103, 0x31, PT ;  /* 0x000000316700780c */ /* 0x000fe20003f44270 */
[----:B------:R-:W-:Y:S01]  /*2be0*/  HGMMA.64x96x16.F32 R24, gdesc[UR4], R24, gsb0 ;  /* 0x01600000041879f0 */ /* 0x000fe20008000818 */
[----:B------:R-:W-:Y:S01]  /*2bf0*/  UIADD3 UR6, UR8, 0x6, URZ ;  /* 0x0000000608067890 */ /* 0x000fe2000fffe03f */
[----:B-----5:R-:W-:Y:S01]  /*2c00*/  FSEL R204, R87, -INF , !P4 ;  /* 0xff80000057cc7808 */ /* 0x020fe20006000000 */
[----:B------:R-:W-:Y:S01]  /*2c10*/  UIADD3 UR4, UR9, 0x6, URZ ;  /* 0x0000000609047890 */ /* 0x000fe2000fffe03f */
[----:B------:R-:W2:Y:S01]  /*2c20*/  MUFU.TANH R89, R89 ;  /* 0x0000005900597308 */ /* 0x000ea20000002400 */
[----:B------:R-:W-:Y:S01]  /*2c30*/  UMOV UR7, 0x40000040 ;  /* 0x4000004000077882 */ /* 0x000fe20000000000 */
[----:B------:R-:W-:Y:S01]  /*2c40*/  UMOV UR5, 0x40000040 ;  /* 0x4000004000057882 */ /* 0x000fe20000000000 */
        /* <DEDUP_REMOVED lines=35> */
[----:B-----5:R-:W-:Y:S01]  /*2e80*/  FSEL R214, R106, -INF , !P2 ;  /* 0xff8000006ad67808 */ /* 0x020fe20005000000 */
[----:B------:R-:W-:Y:S02]  /*2e90*/  WARPGROUP.DEPBAR.LE gsb0, 0x0 ;  /* 0x00008000000079c5 */ /* 0x000fe40000010000 */
[----:B------:R-:W5:Y:S01]  /*2ea0*/  LDS R190, [R190+0x380] ;  /* 0x00038000bebe7984 */ /* 0x000f620000000800 */
[----:B------:R-:W-:Y:S01]  /*2eb0*/  WARPGROUP.ARRIVE ;  /* 0x00000000000079c5 */ /* 0x000fe20000000000 */
[----:B------:R-:W-:Y:S02]  /*2ec0*/  ISETP.GT.AND P2, PT, R193, 0x49, PT ;  /* 0x00000049c100780c */ /* 0x000fe40003f44270 */
[----:B------:R-:W1:Y:S01]  /*2ed0*/  MUFU.TANH R110, R110 ;  /* 0x0000006e006e7308 */ /* 0x000e620000002400 */
[----:B---3--:R-:W-:Y:S02]  /*2ee0*/  FSEL R216, R107, -INF , !P4 ;  /* 0xff8000006bd87808 */ /* 0x008fe40006000000 */
[----:B------:R-:W-:Y:S01]  /*2ef0*/  HGMMA.64x96x16.F32 R24, gdesc[UR4], R24, gsb0 ;  /* 0x01600000041879f0 */ /* 0x000fe20008000818 */
[----:B------:R-:W-:Y:S01]  /*2f00*/  ULDC UR4, c[0x0][0x744] ;  /* 0x0001d10000047ab9 */ /* 0x000fe20000000800 */
[----:B------:R-:W-:Y:S01]  /*2f10*/  ISETP.GT.AND P4, PT, R193, 0x50, PT ;  /* 0x00000050c100780c */ /* 0x000fe20003f84270 */
[----:B------:R-:W-:Y:S01]  /*2f20*/  FFMA.FTZ R113, R113, UR4, -R104 ;  /* 0x0000000471717c23 */ /* 0x000fe20008010868 */
[----:B------:R-:W-:Y:S01]  /*2f30*/  FFMA.FTZ R198, R198, UR4, -R228 ;  /* 0x00000004c6c67c23 */ /* 0x000fe200080108e4 */
[----:B------:R-:W3:Y:S01]  /*2f40*/  MUFU.TANH R111, R111 ;  /* 0x0000006f006f7308 */ /* 0x000ee20000002400 */
[----:B--2---:R-:W-:Y:S01]  /*2f50*/  FSEL R220, R112, -INF , !P6 ;  /* 0xff80000070dc7808 */ /* 0x004fe20007000000 */
[----:B------:R-:W-:Y:S01]  /*2f60*/  FFMA.FTZ R104, R226, UR4, -R104 ;  /* 0x00000004e2687c23 */ /* 0x000fe20008010868 */
[----:B------:R-:W-:Y:S01]  /*2f70*/  ISETP.GT.AND P6, PT, R193, 0x48, PT ;  /* 0x00000048c100780c */ /* 0x000fe20003fc4270 */
[----:B----4-:R-:W-:Y:S01]  /*2f80*/  FFMA.FTZ R221, R221, UR4, -R225 ;  /* 0x00000004dddd7c23 */ /* 0x010fe200080108e1 */
[----:B------:R-:W-:Y:S01]  /*2f90*/  FFMA.FTZ R219, R219, UR4, -R228 ;  /* 0x00000004dbdb7c23 */ /* 0x000fe200080108e4 */
[--C-:B-1----:R-:W-:Y:S01]  /*2fa0*/  FFMA.FTZ R94, R94, UR4, -R227.reuse ;  /* 0x000000045e5e7c23 */ /* 0x102fe200080108e3 */
[----:B------:R-:W1:Y:S01]  /*2fb0*/  SHFL.IDX PT, R228, R14, R117, 0x1f ;  /* 0x00001f750ee47589 */ /* 0x000e6200000e0000 */
[----:B------:R-:W2:Y:S01]  /*2fc0*/  MUFU.TANH R114, R114 ;  /* 0x0000007200727308 */ /* 0x000ea20000002400 */
[----:B------:R-:W-:Y:S01]  /*2fd0*/  FSEL R215, R110, -INF , !P6 ;  /* 0xff8000006ed77808 */ /* 0x000fe20007000000 */
[----:B------:R-:W-:Y:S01]  /*2fe0*/  FFMA.FTZ R209, R209, UR4, -R227 ;  /* 0x00000004d1d17c23 */ /* 0x000fe200080108e3 */
[----:B------:R-:W-:Y:S01]  /*2ff0*/  ISETP.GT.AND P6, PT, R193, 0x51, PT ;  /* 0x00000051c100780c */ /* 0x000fe20003fc4270 */
[----:B------:R-:W4:Y:S04]  /*3000*/  SHFL.IDX PT, R227, R14, R118, 0x1f ;  /* 0x00001f760ee37589 */ /* 0x000f2800000e0000 */
[----:B------:R-:W4:Y:S01]  /*3010*/  MUFU.EX2 R113, R113 ;  /* 0x0000007100717308 */ /* 0x000f220000000800 */
[----:B---3--:R-:W-:-:S02]  /*3020*/  FSEL R210, R111, -INF , !P2 ;  /* 0xff8000006fd27808 */ /* 0x008fc40005000000 */
[----:B------:R-:W-:-:S05]  /*3030*/  ISETP.GT.AND P2, PT, R193, 0x58, PT ;  /* 0x00000058c100780c */ /* 0x000fca0003f44270 */
[----:B------:R-:W-:Y:S01]  /*3040*/  MUFU.TANH R191, R191 ;  /* 0x000000bf00bf7308 */ /* 0x000fe20000002400 */
[----:B--2---:R-:W-:Y:S02]  /*3050*/  FSEL R212, R114, -INF , !P4 ;  /* 0xff80000072d47808 */ /* 0x004fe40006000000 */
[----:B------:R-:W-:Y:S01]  /*3060*/  ISETP.GT.AND P4, PT, R193, 0x59, PT ;  /* 0x00000059c100780c */ /* 0x000fe20003f84270 */
[----:B-----5:R-:W-:Y:S01]  /*3070*/  SHFL.IDX PT, R195, R190, R9, 0x1f ;  /* 0x00001f09bec37589 */ /* 0x020fe200000e0000 */
[----:B-1----:R-:W-:-:S03]  /*3080*/  FFMA.FTZ R204, R204, UR4, -R228 ;  /* 0x00000004cccc7c23 */ /* 0x002fc600080108e4 */
[----:B------:R-:W-:Y:S01]  /*3090*/  MUFU.TANH R115, R115 ;  /* 0x0000007300737308 */ /* 0x000fe20000002400 */
[----:B------:R-:W-:Y:S01]  /*30a0*/  SHFL.IDX PT, R232, R190, R118, 0x1f ;  /* 0x00001f76bee87589 */ /* 0x000fe200000e0000 */
[--C-:B----4-:R-:W-:Y:S01]  /*30b0*/  FFMA.FTZ R97, R97, UR4, -R227.reuse ;  /* 0x0000000461617c23 */ /* 0x110fe200080108e3 */
[----:B------:R-:W-:Y:S02]  /*30c0*/  FFMA.FTZ R202, R202, UR4, -R227 ;  /* 0x00000004caca7c23 */ /* 0x000fe400080108e3 */
[----:B------:R-:W-:Y:S03]  /*30d0*/  SHFL.IDX PT, R233, R190, R199, 0x1f ;  /* 0x00001fc7bee97589 */ /* 0x000fe600000e0000 */
[----:B------:R-:W-:Y:S01]  /*30e0*/  MUFU.TANH R196, R196 ;  /* 0x000000c400c47308 */ /* 0x000fe20000002400 */
[----:B------:R-:W1:Y:S07]  /*30f0*/  SHFL.IDX PT, R227, R13, R117, 0x1f ;  /* 0x00001f750de37589 */ /* 0x000e6e00000e0000 */
[----:B------:R-:W-:Y:S08]  /*3100*/  MUFU.TANH R194, R194 ;  /* 0x000000c200c27308 */ /* 0x000ff00000002400 */
[----:B------:R-:W-:Y:S08]  /*3110*/  MUFU.TANH R201, R201 ;  /* 0x000000c900c97308 */ /* 0x000ff00000002400 */
[----:B------:R-:W2:Y:S01]  /*3120*/  MUFU.EX2 R104, R104 ;  /* 0x0000006800687308 */ /* 0x000ea20000000800 */
[--C-:B-1----:R-:W-:Y:S01]  /*3130*/  FFMA.FTZ R103, R103, UR4, -R227.reuse ;  /* 0x0000000467677c23 */ /* 0x102fe200080108e3 */
[----:B------:R-:W-:Y:S01]  /*3140*/  FFMA.FTZ R215, R215, UR4, -R227 ;  /* 0x00000004d7d77c23 */ /* 0x000fe200080108e3 */
[----:B------:R-:W-:-:S02]  /*3150*/  WARPGROUP.DEPBAR.LE gsb0, 0x0 ;  /* 0x00008000000079c5 */ /* 0x000fc40000010000 */
[--C-:B------:R-:W-:Y:S01]  /*3160*/  FADD.FTZ R24, R24, -R195.reuse ;  /* 0x800000c318187221 */ /* 0x100fe20000010000 */
[----:B------:R-:W-:Y:S01]  /*3170*/  FADD.FTZ R195, R26, -R195 ;  /* 0x800000c31ac37221 */ /* 0x000fe20000010000 */
[----:B------:R-:W-:Y:S01]  /*3180*/  FFMA.FTZ R26, -R192, R192, 1 ;  /* 0x3f800000c01a7423 */ /* 0x000fe200000101c0 */
[----:B------:R-:W-:Y:S01]  /*3190*/  FMUL.FTZ R192, R116, UR10 ;  /* 0x0000000a74c07c20 */ /* 0x000fe20008410000 */
[----:B------:R-:W-:Y:S01]  /*31a0*/  FMUL.FTZ R193, R113, R24 ;  /* 0x0000001871c17220 */ /* 0x000fe20000410000 */
[----:B------:R-:W-:Y:S01]  /*31b0*/  LDS R11, [R11+0x380] ;  /* 0x000380000b0b7984 */ /* 0x000fe20000000800 */
[----:B------:R-:W-:Y:S02]  /*31c0*/  MUFU.EX2 R209, R209 ;  /* 0x000000d100d17308 */ /* 0x000fe40000000800 */
[----:B------:R-:W-:Y:S01]  /*31d0*/  FMUL.FTZ R116, R26, R193 ;  /* 0x000000c11a747220 */ /* 0x000fe20000410000 */
[C---:B------:R-:W-:Y:S01]  /*31e0*/  IADD3 R193, R9.reuse, 0x4, RZ ;  /* 0x0000000409c17810 */ /* 0x040fe20007ffe0ff */
[----:B------:R-:W-:Y:S01]  /*31f0*/  FFMA.FTZ R26, R200, UR4, -R225 ;  /* 0x00000004c81a7c23 */ /* 0x000fe200080108e1 */
[----:B------:R-:W-:Y:S01]  /*3200*/  IADD3 R200, R9, 0x1c, RZ ;  /* 0x0000001c09c87810 */ /* 0x000fe20007ffe0ff */
[----:B------:R-:W-:Y:S02]  /*3210*/  SHFL.IDX PT, R225, R14, R9, 0x1f ;  /* 0x00001f090ee17589 */ /* 0x000fe400000e0000 */
[----:B------:R-:W1:Y:S02]  /*3220*/  MUFU.TANH R192, R192 ;  /* 0x000000c000c07308 */ /* 0x000e640000002400 */
[----:B------:R-:W3:Y:S04]  /*3230*/  SHFL.IDX PT, R24, R15, R193, 0x1f ;  /* 0x00001fc10f187589 */ /* 0x000ee800000e0000 */
[----:B------:R-:W4:Y:S01]  /*3240*/  SHFL.IDX PT, R229, R15, R200, 0x1f ;  /* 0x00001fc80fe57589 */ /* 0x000f2200000e0000 */
[----:B--2---:R-:W-:Y:S01]  /*3250*/  FMUL.FTZ R195, R104, R195 ;  /* 0x000000c368c37220 */ /* 0x004fe20000410000 */
[----:B------:R-:W-:Y:S01]  /*3260*/  FADD.FTZ R29, R29, -R232 ;  /* 0x800000e81d1d7221 */ /* 0x000fe20000010000 */
[----:B------:R-:W-:Y:S01]  /*3270*/  MUFU.EX2 R26, R26 ;  /* 0x0000001a001a7308 */ /* 0x000fe20000000800 */
[----:B------:R-:W2:Y:S01]  /*3280*/  SHFL.IDX PT, R234, R190, R193, 0x1f ;  /* 0x00001fc1beea7589 */ /* 0x000ea200000e0000 */
[----:B------:R-:W-:-:S06]  /*3290*/  FFMA.FTZ R76, -R76, R76, 1 ;  /* 0x3f8000004c4c7423 */ /* 0x000fcc000001014c */
[----:B------:R-:W-:Y:S01]  /*32a0*/  MUFU.EX2 R94, R94 ;  /* 0x0000005e005e7308 */ /* 0x000fe20000000800 */
[----:B------:R-:W-:Y:S01]  /*32b0*/  FFMA.FTZ R77, -R77, R77, 1 ;  /* 0x3f8000004d4d7423 */ /* 0x000fe2000001014d */
[----:B------:R-:W-:-:S06]  /*32c0*/  FFMA.FTZ R80, -R80, R80, 1 ;  /* 0x3f80000050507423 */ /* 0x000fcc0000010150 */
[----:B------:R-:W-:Y:S01]  /*32d0*/  MUFU.EX2 R204, R204 ;  /* 0x000000cc00cc7308 */ /* 0x000fe20000000800 */
[--C-:B---3--:R-:W-:Y:S01]  /*32e0*/  FFMA.FTZ R119, R197, UR4, -R24.reuse ;  /* 0x00000004c5777c23 */ /* 0x108fe20008010818 */
[----:B------:R-:W-:Y:S01]  /*32f0*/  FFMA.FTZ R224, R224, UR4, -R24 ;  /* 0x00000004e0e07c23 */ /* 0x000fe20008010818 */
[----:B------:R-:W-:Y:S02]  /*3300*/  VIADD R197, R9, 0x14 ;  /* 0x0000001409c57836 */ /* 0x000fe40000000000 */
[--C-:B----4-:R-:W-:Y:S01]  /*3310*/  FFMA.FTZ R92, R92, UR4, -R229.reuse ;  /* 0x000000045c5c7c23 */ /* 0x110fe200080108e5 */
[----:B------:R-:W-:Y:S01]  /*3320*/  FFMA.FTZ R207, R207, UR4, -R229 ;  /* 0x00000004cfcf7c23 */ /* 0x000fe200080108e5 */
[--C-:B------:R-:W-:Y:S01]  /*3330*/  FFMA.FTZ R229, R206, UR4, -R225.reuse ;  /* 0x00000004cee57c23 */ /* 0x100fe200080108e1 */
[----:B------:R3:W-:Y:S01]  /*3340*/  MUFU.EX2 R24, R198 ;  /* 0x000000c600187308 */ /* 0x0007e20000000800 */
[----:B------:R-:W4:Y:S01]  /*3350*/  SHFL.IDX PT, R231, R15, R197, 0x1f ;  /* 0x00001fc50fe77589 */ /* 0x000f2200000e0000 */
[----:B------:R-:W-:-:S03]  /*3360*/  FFMA.FTZ R206, R222, UR4, -R225 ;  /* 0x00000004dece7c23 */ /* 0x000fc600080108e1 */
[----:B------:R-:W5:Y:S01]  /*3370*/  SHFL.IDX PT, R225, R14, R197, 0x1f ;  /* 0x00001fc50ee17589 */ /* 0x000f6200000e0000 */
[----:B------:R-:W-:Y:S01]  /*3380*/  FMUL.FTZ R195, R19, R195 ;  /* 0x000000c313c37220 */ /* 0x000fe20000410000 */
[----:B------:R-:W-:Y:S01]  /*3390*/  FADD.FTZ R232, R31, -R232 ;  /* 0x800000e81fe87221 */ /* 0x000fe20000010000 */
[----:B--2---:R-:W-:Y:S01]  /*33a0*/  FADD.FTZ R27, R27, -R234 ;  /* 0x800000ea1b1b7221 */ /* 0x004fe20000010000 */
[----:B---3--:R-:W-:Y:S02]  /*33b0*/  VIADD R198, R9, 0x18 ;  /* 0x0000001809c67836 */ /* 0x008fe40000000000 */
[--C-:B------:R-:W-:Y:S01]  /*33c0*/  FADD.FTZ R34, R34, -R233.reuse ;  /* 0x800000e922227221 */ /* 0x100fe20000010000 */
[----:B------:R-:W-:Y:S01]  /*33d0*/  FADD.FTZ R32, R32, -R233 ;  /* 0x800000e920207221 */ /* 0x000fe20000010000 */
[----:B------:R-:W-:Y:S01]  /*33e0*/  MUFU.EX2 R97, R97 ;  /* 0x0000006100617308 */ /* 0x000fe20000000800 */
[----:B------:R-:W2:Y:S04]  /*33f0*/  SHFL.IDX PT, R226, R15, R198, 0x1f ;  /* 0x00001fc60fe27589 */ /* 0x000ea800000e0000 */
[----:B------:R-:W3:Y:S03]  /*3400*/  SHFL.IDX PT, R15, R14, R193, 0x1f ;  /* 0x00001fc10e0f7589 */ /* 0x000ee600000e0000 */
[----:B------:R-:W-:Y:S01]  /*3410*/  MUFU.EX2 R202, R202 ;  /* 0x000000ca00ca7308 */ /* 0x000fe20000000800 */
[----:B------:R-:W-:Y:S01]  /*3420*/  SHFL.IDX PT, R227, R13, R198, 0x1f ;  /* 0x00001fc60de37589 */ /* 0x000fe200000e0000 */
[--C-:B----4-:R-:W-:Y:S01]  /*3430*/  FFMA.FTZ R93, R93, UR4, -R231.reuse ;  /* 0x000000045d5d7c23 */ /* 0x110fe200080108e7 */
[----:B------:R-:W-:Y:S01]  /*3440*/  FFMA.FTZ R208, R208, UR4, -R231 ;  /* 0x00000004d0d07c23 */ /* 0x000fe200080108e7 */
[----:B------:R-:W-:Y:S01]  /*3450*/  FFMA.FTZ R231, R96, UR4, -R228 ;  /* 0x0000000460e77c23 */ /* 0x000fe200080108e4 */
[----:B------:R-:W-:Y:S01]  /*3460*/  FFMA.FTZ R91, -R91, R91, 1 ;  /* 0x3f8000005b5b7423 */ /* 0x000fe2000001015b */
[--C-:B-----5:R-:W-:Y:S01]  /*3470*/  FFMA.FTZ R99, R99, UR4, -R225.reuse ;  /* 0x0000000463637c23 */ /* 0x120fe200080108e1 */
[----:B------:R-:W-:Y:S01]  /*3480*/  FFMA.FTZ R217, R217, UR4, -R225 ;  /* 0x00000004d9d97c23 */ /* 0x000fe200080108e1 */
[----:B------:R-:W4:Y:S01]  /*3490*/  SHFL.IDX PT, R228, R13, R193, 0x1f ;  /* 0x00001fc10de47589 */ /* 0x000f2200000e0000 */
[----:B------:R-:W5:Y:S03]  /*34a0*/  MUFU.EX2 R19, R224 ;  /* 0x000000e000137308 */ /* 0x000f660000000800 */
[----:B------:R-:W1:Y:S01]  /*34b0*/  SHFL.IDX PT, R225, R13, R199, 0x1f ;  /* 0x00001fc70de17589 */ /* 0x000e6200000e0000 */
[--C-:B--2---:R-:W-:Y:S01]  /*34c0*/  FFMA.FTZ R95, R95, UR4, -R226.reuse ;  /* 0x000000045f5f7c23 */ /* 0x104fe200080108e2 */
[----:B------:R-:W-:-:S03]  /*34d0*/  FFMA.FTZ R205, R205, UR4, -R226 ;  /* 0x00000004cdcd7c23 */ /* 0x000fc600080108e2 */
[----:B------:R-:W2:Y:S01]  /*34e0*/  MUFU.EX2 R31, R219 ;  /* 0x000000db001f7308 */ /* 0x000ea20000000800 */
[----:B------:R-:W2:Y:S01]  /*34f0*/  SHFL.IDX PT, R226, R14, R199, 0x1f ;  /* 0x00001fc70ee27589 */ /* 0x000ea200000e0000 */
[--C-:B---3--:R-:W-:Y:S01]  /*3500*/  FFMA.FTZ R222, R98, UR4, -R15.reuse ;  /* 0x0000000462de7c23 */ /* 0x108fe2000801080f */
[----:B------:R-:W-:Y:S02]  /*3510*/  FFMA.FTZ R203, R203, UR4, -R15 ;  /* 0x00000004cbcb7c23 */ /* 0x000fe4000801080f */
[----:B------:R-:W3:Y:S03]  /*3520*/  SHFL.IDX PT, R98, R14, R198, 0x1f ;  /* 0x00001fc60e627589 */ /* 0x000ee600000e0000 */
[----:B------:R5:W-:Y:S01]  /*3530*/  MUFU.EX2 R96, R222 ;  /* 0x000000de00607308 */ /* 0x000be20000000800 */
[----:B----4-:R-:W-:-:S07]  /*3540*/  FFMA.FTZ R102, R102, UR4, -R228 ;  /* 0x0000000466667c23 */ /* 0x010fce00080108e4 */
[----:B------:R4:W-:Y:S01]  /*3550*/  MUFU.EX2 R15, R229 ;  /* 0x000000e5000f7308 */ /* 0x0009e20000000800 */
[----:B-----5:R-:W5:Y:S01]  /*3560*/  SHFL.IDX PT, R222, R13, R9, 0x1f ;  /* 0x00001f090dde7589 */ /* 0x020f6200000e0000 */
[----:B------:R-:W-:Y:S01]  /*3570*/  FFMA.FTZ R216, R216, UR4, -R228 ;  /* 0x00000004d8d87c23 */ /* 0x000fe200080108e4 */
[--C-:B-1----:R-:W-:Y:S01]  /*3580*/  FFMA.FTZ R220, R220, UR4, -R225.reuse ;  /* 0x00000004dcdc7c23 */ /* 0x102fe200080108e1 */
[----:B------:R-:W-:Y:S01]  /*3590*/  FFMA.FTZ R212, R212, UR4, -R225 ;  /* 0x00000004d4d47c23 */ /* 0x000fe200080108e1 */
[----:B------:R-:W-:Y:S02]  /*35a0*/  FSEL R225, R115, -INF , !P6 ;  /* 0xff80000073e17808 */ /* 0x000fe40007000000 */
[----:B------:R-:W-:Y:S01]  /*35b0*/  FSEL R228, R192, -INF , !P1 ;  /* 0xff800000c0e47808 */ /* 0x000fe20004800000 */
[----:B------:R-:W-:Y:S01]  /*35c0*/  FMUL.FTZ R27, R19, R27 ;  /* 0x0000001b131b7220 */ /* 0x000fe20000410000 */
[--C-:B--2---:R-:W-:Y:S01]  /*35d0*/  FFMA.FTZ R230, R230, UR4, -R226.reuse ;  /* 0x00000004e6e67c23 */ /* 0x104fe200080108e2 */
[----:B------:R-:W-:Y:S01]  /*35e0*/  FFMA.FTZ R218, R218, UR4, -R226 ;  /* 0x00000004dada7c23 */ /* 0x000fe200080108e2 */
[----:B----4-:R1:W2:Y:S01]  /*35f0*/  SHFL.IDX PT, R229, R14, R200, 0x1f ;  /* 0x00001fc80ee57589 */ /* 0x0102a200000e0000 */
[----:B------:R-:W-:Y:S01]  /*3600*/  FFMA.FTZ R228, R228, UR4, -R227 ;  /* 0x00000004e4e47c23 */ /* 0x000fe200080108e3 */
[--C-:B---3--:R-:W-:Y:S01]  /*3610*/  FFMA.FTZ R100, R100, UR4, -R98.reuse ;  /* 0x0000000464647c23 */ /* 0x108fe20008010862 */
[----:B------:R-:W-:Y:S01]  /*3620*/  FFMA.FTZ R213, R213, UR4, -R98 ;  /* 0x00000004d5d57c23 */ /* 0x000fe20008010862 */
[----:B------:R-:W3:Y:S01]  /*3630*/  SHFL.IDX PT, R226, R13, R118, 0x1f ;  /* 0x00001f760de27589 */ /* 0x000ee200000e0000 */
[----:B------:R4:W-:Y:S08]  /*3640*/  MUFU.EX2 R98, R230 ;  /* 0x000000e600627308 */ /* 0x0009f00000000800 */
[----:B-1----:R1:W-:Y:S01]  /*3650*/  MUFU.EX2 R14, R231 ;  /* 0x000000e7000e7308 */ /* 0x0023e20000000800 */
[--C-:B-----5:R-:W-:Y:S01]  /*3660*/  FFMA.FTZ R101, R101, UR4, -R222.reuse ;  /* 0x0000000465657c23 */ /* 0x120fe200080108de */
[----:B------:R-:W-:Y:S01]  /*3670*/  FFMA.FTZ R214, R214, UR4, -R222 ;  /* 0x00000004d6d67c23 */ /* 0x000fe200080108de */
[----:B----4-:R-:W-:Y:S04]  /*3680*/  SHFL.IDX PT, R230, R190, R197, 0x1f ;  /* 0x00001fc5bee67589 */ /* 0x010fe800000e0000 */
[----:B------:R-:W4:Y:S01]  /*3690*/  SHFL.IDX PT, R222, R13, R197, 0x1f ;  /* 0x00001fc50dde7589 */ /* 0x000f2200000e0000 */
[----:B------:R-:W-:Y:S01]  /*36a0*/  FFMA.FTZ R219, -R18, R18, 1 ;  /* 0x3f80000012db7423 */ /* 0x000fe20000010112 */
[----:B------:R-:W-:Y:S01]  /*36b0*/  MUFU.EX2 R93, R93 ;  /* 0x0000005d005d7308 */ /* 0x000fe20000000800 */
[--C-:B--2---:R-:W-:Y:S01]  /*36c0*/  FFMA.FTZ R223, R223, UR4, -R229.reuse ;  /* 0x00000004dfdf7c23 */ /* 0x104fe200080108e5 */
[----:B------:R-:W-:Y:S01]  /*36d0*/  FFMA.FTZ R211, R211, UR4, -R229 ;  /* 0x00000004d3d37c23 */ /* 0x000fe200080108e5 */
[----:B------:R-:W-:Y:S01]  /*36e0*/  FSEL R229, R201, -INF , !P4 ;  /* 0xff800000c9e57808 */ /* 0x000fe20006000000 */
[----:B-1----:R-:W-:Y:S01]  /*36f0*/  SHFL.IDX PT, R231, R190, R117, 0x1f ;  /* 0x00001f75bee77589 */ /* 0x002fe200000e0000 */
[--C-:B---3--:R-:W-:Y:S01]  /*3700*/  FFMA.FTZ R235, R235, UR4, -R226.reuse ;  /* 0x00000004ebeb7c23 */ /* 0x108fe200080108e2 */
[----:B------:R-:W-:-:S02]  /*3710*/  FFMA.FTZ R210, R210, UR4, -R226 ;  /* 0x00000004d2d27c23 */ /* 0x000fc400080108e2 */
[----:B------:R-:W-:Y:S01]  /*3720*/  MUFU.EX2 R208, R208 ;  /* 0x000000d000d07308 */ /* 0x000fe20000000800 */
[----:B------:R1:W2:Y:S07]  /*3730*/  SHFL.IDX PT, R226, R13, R200, 0x1f ;  /* 0x00001fc80de27589 */ /* 0x0002ae00000e0000 */
[----:B------:R3:W-:Y:S08]  /*3740*/  MUFU.EX2 R12, R235 ;  /* 0x000000eb000c7308 */ /* 0x0007f00000000800 */
[----:B-1----:R1:W-:Y:S01]  /*3750*/  MUFU.EX2 R13, R223 ;  /* 0x000000df000d7308 */ /* 0x0023e20000000800 */
[----:B---3--:R-:W3:Y:S07]  /*3760*/  LDL R235, [R1+0x18] ;  /* 0x0000180001eb7983 */ /* 0x008eee0000100800 */
[----:B------:R-:W-:Y:S01]  /*3770*/  MUFU.EX2 R95, R95 ;  /* 0x0000005f005f7308 */ /* 0x000fe20000000800 */
[----:B-1----:R-:W-:-:S05]  /*3780*/  FSEL R223, R191, -INF , !P5 ;  /* 0xff800000bfdf7808 */ /* 0x002fca0006800000 */
[--C-:B----4-:R-:W-:Y:S01]  /*3790*/  FFMA.FTZ R223, R223, UR4, -R222.reuse ;  /* 0x00000004dfdf7c23 */ /* 0x110fe200080108de */
[----:B------:R-:W-:Y:S01]  /*37a0*/  FFMA.FTZ R222, R225, UR4, -R222 ;  /* 0x00000004e1de7c23 */ /* 0x000fe200080108de */
[----:B------:R-:W-:Y:S01]  /*37b0*/  FSEL R225, R196, -INF , !P2 ;  /* 0xff800000c4e17808 */ /* 0x000fe20005000000 */
[----:B------:R-:W-:Y:S04]  /*37c0*/  MUFU.EX2 R207, R207 ;  /* 0x000000cf00cf7308 */ /* 0x000fe80000000800 */
[----:B------:R-:W-:Y:S01]  /*37d0*/  FFMA.FTZ R227, R225, UR4, -R227 ;  /* 0x00000004e1e37c23 */ /* 0x000fe200080108e3 */
[----:B------:R-:W-:Y:S01]  /*37e0*/  FSEL R225, R194, -INF , !P3 ;  /* 0xff800000c2e17808 */ /* 0x000fe20005800000 */
[----:B------:R-:W-:Y:S02]  /*37f0*/  FMUL.FTZ R32, R94, R32 ;  /* 0x000000205e207220 */ /* 0x000fe40000410000 */
[----:B------:R-:W-:Y:S02]  /*3800*/  MUFU.EX2 R206, R206 ;  /* 0x000000ce00ce7308 */ /* 0x000fe40000000800 */
[--C-:B--2---:R-:W-:Y:S01]  /*3810*/  FFMA.FTZ R225, R225, UR4, -R226.reuse ;  /* 0x00000004e1e17c23 */ /* 0x104fe200080108e2 */
[----:B------:R-:W-:-:S02]  /*3820*/  FFMA.FTZ R226, R229, UR4, -R226 ;  /* 0x00000004e5e27c23 */ /* 0x000fc400080108e2 */
[----:B------:R-:W-:Y:S03]  /*3830*/  SHFL.IDX PT, R229, R190, R198, 0x1f ;  /* 0x00001fc6bee57589 */ /* 0x000fe600000e0000 */
[----:B------:R-:W-:Y:S01]  /*3840*/  MUFU.EX2 R203, R203 ;  /* 0x000000cb00cb7308 */ /* 0x000fe20000000800 */
[----:B------:R-:W1:Y:S07]  /*3850*/  SHFL.IDX PT, R190, R190, R200, 0x1f ;  /* 0x00001fc8bebe7589 */ /* 0x000e6e00000e0000 */
[----:B------:R-:W2:Y:S01]  /*3860*/  MUFU.EX2 R18, R221 ;  /* 0x000000dd00127308 */ /* 0x000ea20000000800 */
[----:B------:R-:W-:-:S04]  /*3870*/  FADD.FTZ R30, R30, -R231 ;  /* 0x800000e71e1e7221 */ /* 0x000fc80000010000 */
[----:B------:R-:W-:-:S03]  /*3880*/  FMUL.FTZ R30, R31, R30 ;  /* 0x0000001e1f1e7220 */ /* 0x000fc60000410000 */
[----:B------:R-:W-:Y:S08]  /*3890*/  MUFU.EX2 R218, R218 ;  /* 0x000000da00da7308 */ /* 0x000ff00000000800 */
[----:B------:R-:W-:Y:S01]  /*38a0*/  MUFU.EX2 R217, R217 ;  /* 0x000000d900d97308 */ /* 0x000fe20000000800 */
[--C-:B-1----:R-:W-:Y:S01]  /*38b0*/  FADD.FTZ R37, R37, -R190.reuse ;  /* 0x800000be25257221 */ /* 0x102fe20000010000 */
[----:B------:R-:W-:Y:S01]  /*38c0*/  FADD.FTZ R39, R39, -R190 ;  /* 0x800000be27277221 */ /* 0x000fe20000010000 */
[----:B------:R-:W-:Y:S01]  /*38d0*/  FFMA.FTZ R190, -R21, R21, 1 ;  /* 0x3f80000015be7423 */ /* 0x000fe20000010115 */
[----:B------:R-:W-:-:S04]  /*38e0*/  FFMA.FTZ R21, -R20, R20, 1 ;  /* 0x3f80000014157423 */ /* 0x000fc80000010114 */
[----:B------:R-:W-:Y:S01]  /*38f0*/  FMUL.FTZ R21, R21, R27 ;  /* 0x0000001b15157220 */ /* 0x000fe20000410000 */
[----:B------:R-:W-:Y:S01]  /*3900*/  FFMA.FTZ R27, -R22, R22, 1 ;  /* 0x3f800000161b7423 */ /* 0x000fe20000010116 */
[----:B------:R-:W-:Y:S01]  /*3910*/  FFMA.FTZ R22, -R23, R23, 1 ;  /* 0x3f80000017167423 */ /* 0x000fe20000010117 */
[----:B------:R-:W-:Y:S01]  /*3920*/  FMUL.FTZ R23, R26, R29 ;  /* 0x0000001d1a177220 */ /* 0x000fe20000410000 */
[----:B------:R-:W-:Y:S02]  /*3930*/  MUFU.EX2 R99, R99 ;  /* 0x0000006300637308 */ /* 0x000fe40000000800 */
[----:B------:R-:W-:Y:S01]  /*3940*/  FMUL.FTZ R22, R22, R30 ;  /* 0x0000001e16167220 */ /* 0x000fe20000410000 */
[----:B------:R-:W-:Y:S01]  /*3950*/  FMUL.FTZ R23, R27, R23 ;  /* 0x000000171b177220 */ /* 0x000fe20000410000 */
[----:B--2---:R-:W-:Y:S01]  /*3960*/  FMUL.FTZ R27, R18, R232 ;  /* 0x000000e8121b7220 */ /* 0x004fe20000410000 */
[----:B------:R-:W-:Y:S01]  /*3970*/  FFMA.FTZ R30, -R72, R72, 1 ;  /* 0x3f800000481e7423 */ /* 0x000fe20000010148 */
[----:B------:R-:W-:Y:S01]  /*3980*/  FFMA.FTZ R89, -R89, R89, 1 ;  /* 0x3f80000059597423 */ /* 0x000fe20000010159 */
[----:B------:R-:W-:Y:S01]  /*3990*/  FFMA.FTZ R184, -R184, R184, 1 ;  /* 0x3f800000b8b87423 */ /* 0x000fe200000101b8 */
[----:B------:R-:W-:Y:S01]  /*39a0*/  MUFU.EX2 R100, R100 ;  /* 0x0000006400647308 */ /* 0x000fe20000000800 */
[----:B------:R-:W-:-:S07]  /*39b0*/  FMUL.FTZ R30, R30, R27 ;  /* 0x0000001b1e1e7220 */ /* 0x000fce0000410000 */
[----:B------:R-:W1:Y:S01]  /*39c0*/  MUFU.EX2 R27, R205 ;  /* 0x000000cd001b7308 */ /* 0x000e620000000800 */
[--C-:B------:R-:W-:Y:S01]  /*39d0*/  FADD.FTZ R33, R33, -R230.reuse ;  /* 0x800000e621217221 */ /* 0x100fe20000010000 */
[----:B------:R-:W-:Y:S01]  /*39e0*/  FADD.FTZ R35, R35, -R230 ;  /* 0x800000e623237221 */ /* 0x000fe20000010000 */
[----:B------:R-:W-:Y:S01]  /*39f0*/  FFMA.FTZ R29, -R73, R73, 1 ;  /* 0x3f800000491d7423 */ /* 0x000fe20000010149 */
[----:B------:R-:W-:Y:S01]  /*3a00*/  FMUL.FTZ R73, R209, R34 ;  /* 0x00000022d1497220 */ /* 0x000fe20000410000 */
[----:B------:R-:W-:Y:S01]  /*3a10*/  FFMA.FTZ R34, -R74, R74, 1 ;  /* 0x3f8000004a227423 */ /* 0x000fe2000001014a */
[----:B------:R-:W-:Y:S01]  /*3a20*/  FMUL.FTZ R33, R93, R33 ;  /* 0x000000215d217220 */ /* 0x000fe20000410000 */
[----:B------:R-:W-:Y:S01]  /*3a30*/  FADD.FTZ R38, R38, -R229 ;  /* 0x800000e526267221 */ /* 0x000fe20000010000 */
[----:B------:R-:W-:Y:S01]  /*3a40*/  FMUL.FTZ R35, R208, R35 ;  /* 0x00000023d0237220 */ /* 0x000fe20000410000 */
[----:B------:R-:W-:Y:S01]  /*3a50*/  FADD.FTZ R28, R28, -R231 ;  /* 0x800000e71c1c7221 */ /* 0x000fe20000010000 */
[----:B------:R-:W-:Y:S01]  /*3a60*/  FMUL.FTZ R34, R34, R33 ;  /* 0x0000002122227220 */ /* 0x000fe20000410000 */
[----:B------:R-:W-:Y:S01]  /*3a70*/  MUFU.EX2 R213, R213 ;  /* 0x000000d500d57308 */ /* 0x000fe20000000800 */
[----:B------:R-:W-:Y:S01]  /*3a80*/  FMUL.FTZ R33, R76, R35 ;  /* 0x000000234c217220 */ /* 0x000fe20000410000 */
[----:B------:R-:W-:Y:S01]  /*3a90*/  FFMA.FTZ R35, -R79, R79, 1 ;  /* 0x3f8000004f237423 */ /* 0x000fe2000001014f */
[----:B-1----:R-:W-:Y:S01]  /*3aa0*/  FMUL.FTZ R38, R27, R38 ;  /* 0x000000261b267220 */ /* 0x002fe20000410000 */
[----:B------:R-:W-:-:S04]  /*3ab0*/  FMUL.FTZ R20, R24, R28 ;  /* 0x0000001c18147220 */ /* 0x000fc80000410000 */
[----:B------:R-:W-:Y:S01]  /*3ac0*/  MUFU.EX2 R92, R92 ;  /* 0x0000005c005c7308 */ /* 0x000fe20000000800 */
[----:B------:R-:W1:Y:S01]  /*3ad0*/  SHFL.IDX PT, R28, R11, R9, 0x1f ;  /* 0x00001f090b1c7589 */ /* 0x000e6200000e0000 */
[----:B------:R-:W-:-:S03]  /*3ae0*/  FMUL.FTZ R35, R35, R38 ;  /* 0x0000002623237220 */ /* 0x000fc60000410000 */
[----:B------:R-:W2:Y:S01]  /*3af0*/  SHFL.IDX PT, R38, R11, R118, 0x1f ;  /* 0x00001f760b267589 */ /* 0x000ea200000e0000 */
[----:B------:R-:W-:Y:S02]  /*3b00*/  FFMA.FTZ R90, -R90, R90, 1 ;  /* 0x3f8000005a5a7423 */ /* 0x000fe4000001015a */
[----:B------:R-:W-:Y:S01]  /*3b10*/  MUFU.EX2 R101, R101 ;  /* 0x0000006500657308 */ /* 0x000fe20000000800 */
[----:B------:R-:W4:Y:S01]  /*3b20*/  SHFL.IDX PT, R74, R11, R199, 0x1f ;  /* 0x00001fc70b4a7589 */ /* 0x000f2200000e0000 */
[----:B------:R-:W-:Y:S01]  /*3b30*/  FADD.FTZ R36, R36, -R229 ;  /* 0x800000e524247221 */ /* 0x000fe20000010000 */
[----:B------:R-:W-:Y:S01]  /*3b40*/  FMUL.FTZ R29, R29, R32 ;  /* 0x000000201d1d7220 */ /* 0x000fe20000410000 */
[----:B------:R-:W-:Y:S02]  /*3b50*/  FFMA.FTZ R32, -R75, R75, 1 ;  /* 0x3f8000004b207423 */ /* 0x000fe4000001014b */
[----:B------:R-:W-:Y:S01]  /*3b60*/  FMUL.FTZ R36, R95, R36 ;  /* 0x000000245f247220 */ /* 0x000fe20000410000 */
[----:B------:R-:W-:Y:S01]  /*3b70*/  FMUL.FTZ R39, R207, R39 ;  /* 0x00000027cf277220 */ /* 0x000fe20000410000 */
[----:B------:R-:W-:Y:S01]  /*3b80*/  FMUL.FTZ R32, R32, R73 ;  /* 0x0000004920207220 */ /* 0x000fe20000410000 */
[----:B------:R-:W5:Y:S01]  /*3b90*/  SHFL.IDX PT, R72, R11, R193, 0x1f ;  /* 0x00001fc10b487589 */ /* 0x000f6200000e0000 */
[----:B------:R-:W-:Y:S01]  /*3ba0*/  FMUL.FTZ R36, R77, R36 ;  /* 0x000000244d247220 */ /* 0x000fe20000410000 */
[----:B------:R-:W-:Y:S02]  /*3bb0*/  MUFU.EX2 R102, R102 ;  /* 0x0000006600667308 */ /* 0x000fe40000000800 */
[----:B------:R-:W5:Y:S04]  /*3bc0*/  SHFL.IDX PT, R73, R11, R117, 0x1f ;  /* 0x00001f750b497589 */ /* 0x000f6800000e0000 */
[----:B------:R-:W5:Y:S01]  /*3bd0*/  SHFL.IDX PT, R75, R11, R197, 0x1f ;  /* 0x00001fc50b4b7589 */ /* 0x000f6200000e0000 */
[--C-:B-1----:R-:W-:Y:S01]  /*3be0*/  FADD.FTZ R40, R40, -R28.reuse ;  /* 0x8000001c28287221 */ /* 0x102fe20000010000 */
[----:B------:R-:W-:Y:S02]  /*3bf0*/  MUFU.EX2 R119, R119 ;  /* 0x0000007700777308 */ /* 0x000fe40000000800 */
[----:B------:R-:W-:Y:S04]  /*3c00*/  SHFL.IDX PT, R76, R11, R198, 0x1f ;  /* 0x00001fc60b4c7589 */ /* 0x000fe800000e0000 */
[----:B------:R1:W5:Y:S02]  /*3c10*/  SHFL.IDX PT, R77, R11, R200, 0x1f ;  /* 0x00001fc80b4d7589 */ /* 0x00036400000e0000 */
[----:B------:R-:W-:Y:S01]  /*3c20*/  MUFU.EX2 R103, R103 ;  /* 0x0000006700677308 */ /* 0x000fe20000000800 */
[----:B-1----:R-:W-:Y:S01]  /*3c30*/  FMUL.FTZ R11, R80, R39 ;  /* 0x00000027500b7220 */ /* 0x002fe20000410000 */
[----:B------:R-:W-:Y:S01]  /*3c40*/  FADD.FTZ R39, R42, -R28 ;  /* 0x8000001c2a277221 */ /* 0x000fe20000010000 */
[----:B--2---:R-:W-:Y:S01]  /*3c50*/  FADD.FTZ R28, R45, -R38 ;  /* 0x800000262d1c7221 */ /* 0x004fe20000010000 */
[----:B----4-:R-:W-:-:S02]  /*3c60*/  FADD.FTZ R45, R48, -R74 ;  /* 0x8000004a302d7221 */ /* 0x010fc40000010000 */
[----:B------:R1:W2:Y:S01]  /*3c70*/  LDS R48, [R10+0x380] ;  /* 0x000380000a307984 */ /* 0x0002a20000000800 */
[--C-:B-----5:R-:W-:Y:S01]  /*3c80*/  FADD.FTZ R41, R41, -R72.reuse ;  /* 0x8000004829297221 */ /* 0x120fe20000010000 */
[----:B------:R-:W-:Y:S01]  /*3c90*/  FADD.FTZ R72, R43, -R72 ;  /* 0x800000482b487221 */ /* 0x000fe20000010000 */
[--C-:B------:R-:W-:Y:S01]  /*3ca0*/  FADD.FTZ R43, R44, -R73.reuse ;  /* 0x800000492c2b7221 */ /* 0x100fe20000010000 */
[----:B------:R-:W-:Y:S01]  /*3cb0*/  FADD.FTZ R73, R46, -R73 ;  /* 0x800000492e497221 */ /* 0x000fe20000010000 */
[--C-:B------:R-:W-:Y:S01]  /*3cc0*/  FADD.FTZ R42, R51, -R75.reuse ;  /* 0x8000004b332a7221 */ /* 0x100fe20000010000 */
[----:B------:R-:W-:Y:S01]  /*3cd0*/  FFMA.FTZ R46, -R81, R81, 1 ;  /* 0x3f800000512e7423 */ /* 0x000fe20000010151 */
[----:B------:R-:W-:Y:S01]  /*3ce0*/  FMUL.FTZ R51, R15, R40 ;  /* 0x000000280f337220 */ /* 0x000fe20000410000 */
[----:B------:R-:W-:Y:S01]  /*3cf0*/  FADD.FTZ R79, R50, -R74 ;  /* 0x8000004a324f7221 */ /* 0x000fe20000010000 */
[----:B-1----:R-:W-:Y:S02]  /*3d00*/  FMUL.FTZ R10, R14, R43 ;  /* 0x0000002b0e0a7220 */ /* 0x002fe40000410000 */
[----:B------:R-:W-:Y:S01]  /*3d10*/  FMUL.FTZ R46, R46, R51 ;  /* 0x000000332e2e7220 */ /* 0x000fe20000410000 */
[----:B------:R-:W-:Y:S01]  /*3d20*/  FFMA.FTZ R51, -R85, R85, 1 ;  /* 0x3f80000055337423 */ /* 0x000fe20000010155 */
[----:B------:R-:W-:Y:S01]  /*3d30*/  FADD.FTZ R47, R47, -R38 ;  /* 0x800000262f2f7221 */ /* 0x000fe20000010000 */
        /* <DEDUP_REMOVED lines=8> */
[----:B------:R-:W-:Y:S01]  /*3dc0*/  FADD.FTZ R44, R53, -R77 ;  /* 0x8000004d352c7221 */ /* 0x000fe20000010000 */
[----:B------:R-:W-:Y:S01]  /*3dd0*/  FMUL.FTZ R10, R202, R47 ;  /* 0x0000002fca0a7220 */ /* 0x000fe20000410000 */
        /* <DEDUP_REMOVED lines=10> */
[----:B------:R-:W1:Y:S01]  /*3e80*/  MUFU.EX2 R10, R211 ;  /* 0x000000d3000a7308 */ /* 0x000e620000000800 */
[----:B------:R-:W-:Y:S01]  /*3e90*/  FMUL.FTZ R43, R99, R38 ;  /* 0x00000026632b7220 */ /* 0x000fe20000410000 */
[----:B--2---:R-:W2:Y:S04]  /*3ea0*/  SHFL.IDX PT, R73, R48, R9, 0x1f ;  /* 0x00001f0930497589 */ /* 0x004ea800000e0000 */
[----:B------:R-:W4:Y:S01]  /*3eb0*/  SHFL.IDX PT, R72, R48, R193, 0x1f ;  /* 0x00001fc130487589 */ /* 0x000f2200000e0000 */
[----:B------:R-:W-:-:S03]  /*3ec0*/  FMUL.FTZ R38, R184, R75 ;  /* 0x0000004bb8267220 */ /* 0x000fc60000410000 */
[----:B------:R-:W5:Y:S04]  /*3ed0*/  SHFL.IDX PT, R118, R48, R118, 0x1f ;  /* 0x00001f7630767589 */ /* 0x000f6800000e0000 */
[----:B------:R-:W5:Y:S04]  /*3ee0*/  SHFL.IDX PT, R199, R48, R199, 0x1f ;  /* 0x00001fc730c77589 */ /* 0x000f6800000e0000 */
[----:B------:R-:W5:Y:S04]  /*3ef0*/  SHFL.IDX PT, R28, R48, R197, 0x1f ;  /* 0x00001fc5301c7589 */ /* 0x000f6800000e0000 */
[----:B------:R-:W5:Y:S04]  /*3f00*/  SHFL.IDX PT, R117, R48, R117, 0x1f ;  /* 0x00001f7530757589 */ /* 0x000f6800000e0000 */
[----:B------:R-:W5:Y:S04]  /*3f10*/  SHFL.IDX PT, R75, R48, R198, 0x1f ;  /* 0x00001fc6304b7589 */ /* 0x000f6800000e0000 */
[----:B------:R4:W3:Y:S01]  /*3f20*/  SHFL.IDX PT, R200, R48, R200, 0x1f ;  /* 0x00001fc830c87589 */ /* 0x0008e200000e0000 */
[----:B------:R-:W5:Y:S01]  /*3f30*/  MUFU.EX2 R220, R220 ;  /* 0x000000dc00dc7308 */ /* 0x000f620000000800 */
[----:B------:R-:W-:Y:S01]  /*3f40*/  FMUL.FTZ R42, R90, R43 ;  /* 0x0000002b5a2a7220 */ /* 0x000fe20000410000 */
[----:B------:R-:W-:Y:S01]  /*3f50*/  FADD.FTZ R55, R55, -R77 ;  /* 0x8000004d37377221 */ /* 0x000fe20000010000 */
[----:B------:R-:W-:Y:S01]  /*3f60*/  FADD.FTZ R54, R54, -R76 ;  /* 0x8000004c36367221 */ /* 0x000fe20000010000 */
[----:B------:R-:W-:-:S04]  /*3f70*/  FFMA.FTZ R185, -R185, R185, 1 ;  /* 0x3f800000b9b97423 */ /* 0x000fc800000101b9 */
[----:B------:R-:W5:Y:S01]  /*3f80*/  MUFU.EX2 R214, R214 ;  /* 0x000000d600d67308 */ /* 0x000f620000000800 */
[----:B------:R-:W-:Y:S01]  /*3f90*/  FMUL.FTZ R74, R100, R49 ;  /* 0x00000031644a7220 */ /* 0x000fe20000410000 */
[----:B------:R-:W-:-:S06]  /*3fa0*/  FFMA.FTZ R188, -R188, R188, 1 ;  /* 0x3f800000bcbc7423 */ /* 0x000fcc00000101bc */
[----:B------:R-:W3:Y:S01]  /*3fb0*/  MUFU.EX2 R43, R216 ;  /* 0x000000d8002b7308 */ /* 0x000ee20000000800 */
[----:B-1----:R-:W-:-:S07]  /*3fc0*/  FMUL.FTZ R79, R10, R55 ;  /* 0x000000370a4f7220 */ /* 0x002fce0000410000 */
[----:B------:R-:W1:Y:S01]  /*3fd0*/  MUFU.EX2 R221, R222 ;  /* 0x000000de00dd7308 */ /* 0x000e620000000800 */
[----:B------:R-:W-:Y:S01]  /*3fe0*/  FFMA.FTZ R186, -R186, R186, 1 ;  /* 0x3f800000baba7423 */ /* 0x000fe200000101ba */
[----:B------:R-:W-:Y:S01]  /*3ff0*/  FFMA.FTZ R187, -R187, R187, 1 ;  /* 0x3f800000bbbb7423 */ /* 0x000fe200000101bb */
[----:B------:R-:W-:Y:S01]  /*4000*/  FMUL.FTZ R54, R213, R54 ;  /* 0x00000036d5367220 */ /* 0x000fe20000410000 */
[----:B------:R-:W-:-:S04]  /*4010*/  FMUL.FTZ R77, R13, R44 ;  /* 0x0000002c0d4d7220 */ /* 0x000fc80000410000 */
[----:B------:R-:W1:Y:S01]  /*4020*/  MUFU.EX2 R227, R227 ;  /* 0x000000e300e37308 */ /* 0x000e620000000800 */
[----:B------:R-:W-:Y:S01]  /*4030*/  FMUL.FTZ R55, R185, R74 ;  /* 0x0000004ab9377220 */ /* 0x000fe20000410000 */
[----:B--2---:R-:W-:Y:S01]  /*4040*/  FADD.FTZ R74, R56, -R73 ;  /* 0x80000049384a7221 */ /* 0x004fe20000010000 */
[----:B------:R-:W-:-:S05]  /*4050*/  FMUL.FTZ R44, R188, R79 ;  /* 0x0000004fbc2c7220 */ /* 0x000fca0000410000 */
[----:B------:R-:W2:Y:S01]  /*4060*/  MUFU.EX2 R215, R215 ;  /* 0x000000d700d77308 */ /* 0x000ea20000000800 */
[----:B------:R-:W-:Y:S01]  /*4070*/  FFMA.FTZ R78, -R78, R78, 1 ;  /* 0x3f8000004e4e7423 */ /* 0x000fe2000001014e */
[----:B------:R-:W-:-:S06]  /*4080*/  FMUL.FTZ R37, R92, R37 ;  /* 0x000000255c257220 */ /* 0x000fcc0000410000 */
[----:B------:R-:W2:Y:S01]  /*4090*/  MUFU.EX2 R210, R210 ;  /* 0x000000d200d27308 */ /* 0x000ea20000000800 */
[----:B----4-:R-:W-:Y:S01]  /*40a0*/  FADD.FTZ R79, R57, -R72 ;  /* 0x80000048394f7221 */ /* 0x010fe20000010000 */
[----:B------:R-:W-:-:S06]  /*40b0*/  FMUL.FTZ R49, R187, R54 ;  /* 0x00000036bb317220 */ /* 0x000fcc0000410000 */
[----:B------:R-:W-:Y:S01]  /*40c0*/  MUFU.EX2 R223, R223 ;  /* 0x000000df00df7308 */ /* 0x000fe20000000800 */
[----:B------:R-:W-:Y:S01]  /*40d0*/  FMUL.FTZ R48, R186, R77 ;  /* 0x0000004dba307220 */ /* 0x000fe20000410000 */
[----:B-----5:R-:W-:-:S06]  /*40e0*/  FADD.FTZ R81, R61, -R118 ;  /* 0x800000763d517221 */ /* 0x020fcc0000010000 */
[----:B------:R-:W-:Y:S01]  /*40f0*/  MUFU.EX2 R228, R228 ;  /* 0x000000e400e47308 */ /* 0x000fe20000000800 */
[----:B------:R-:W-:-:S07]  /*4100*/  FADD.FTZ R57, R64, -R199 ;  /* 0x800000c740397221 */ /* 0x000fce0000010000 */
[----:B------:R-:W-:Y:S01]  /*4110*/  MUFU.EX2 R225, R225 ;  /* 0x000000e100e17308 */ /* 0x000fe20000000800 */
[----:B------:R-:W-:-:S07]  /*4120*/  FFMA.FTZ R83, -R83, R83, 1 ;  /* 0x3f80000053537423 */ /* 0x000fce0000010153 */
[----:B------:R-:W4:Y:S01]  /*4130*/  MUFU.EX2 R212, R212 ;  /* 0x000000d400d47308 */ /* 0x000f220000000800 */
[----:B------:R-:W-:-:S07]  /*4140*/  FADD.FTZ R77, R58, -R73 ;  /* 0x800000493a4d7221 */ /* 0x000fce0000010000 */
[----:B------:R-:W5:Y:S01]  /*4150*/  MUFU.EX2 R226, R226 ;  /* 0x000000e200e27308 */ /* 0x000f620000000800 */
[----:B------:R-:W-:Y:S01]  /*4160*/  FADD.FTZ R76, R59, -R72 ;  /* 0x800000483b4c7221 */ /* 0x000fe20000010000 */
[----:B------:R-:W-:Y:S01]  /*4170*/  FADD.FTZ R56, R65, -R28 ;  /* 0x8000001c41387221 */ /* 0x000fe20000010000 */
[----:B------:R-:W-:Y:S01]  /*4180*/  FFMA.FTZ R54, -R189, R189, 1 ;  /* 0x3f800000bd367423 */ /* 0x000fe200000101bd */
[----:B------:R-:W-:Y:S01]  /*4190*/  FMUL.FTZ R61, R101, R74 ;  /* 0x0000004a653d7220 */ /* 0x000fe20000410000 */
[----:B------:R-:W-:Y:S01]  /*41a0*/  FADD.FTZ R25, R25, -R234 ;  /* 0x800000ea19197221 */ /* 0x000fe20000010000 */
[--C-:B------:R-:W-:Y:S01]  /*41b0*/  FADD.FTZ R60, R60, -R117.reuse ;  /* 0x800000753c3c7221 */ /* 0x100fe20000010000 */
[----:B------:R-:W-:Y:S01]  /*41c0*/  FADD.FTZ R28, R67, -R28 ;  /* 0x8000001c431c7221 */ /* 0x000fe20000010000 */
[----:B------:R-:W-:Y:S01]  /*41d0*/  FMUL.FTZ R37, R78, R37 ;  /* 0x000000254e257220 */ /* 0x000fe20000410000 */
[----:B------:R-:W-:Y:S01]  /*41e0*/  FADD.FTZ R78, R62, -R117 ;  /* 0x800000753e4e7221 */ /* 0x000fe20000010000 */
[--C-:B------:R-:W-:Y:S01]  /*41f0*/  FADD.FTZ R59, R68, -R75.reuse ;  /* 0x8000004b443b7221 */ /* 0x100fe20000010000 */
[----:B------:R-:W-:Y:S01]  /*4200*/  FADD.FTZ R70, R70, -R75 ;  /* 0x8000004b46467221 */ /* 0x000fe20000010000 */
[----:B------:R-:W-:Y:S01]  /*4210*/  FFMA.FTZ R112, -R112, R112, 1 ;  /* 0x3f80000070707423 */ /* 0x000fe20000010170 */
[----:B------:R-:W-:Y:S01]  /*4220*/  FMUL.FTZ R57, R220, R57 ;  /* 0x00000039dc397220 */ /* 0x000fe20000410000 */
[----:B------:R-:W-:Y:S01]  /*4230*/  FMUL.FTZ R20, R190, R20 ;  /* 0x00000014be147220 */ /* 0x000fe20000410000 */
[----:B------:R-:W-:Y:S01]  /*4240*/  FMUL.FTZ R40, R83, R40 ;  /* 0x0000002853287220 */ /* 0x000fe20000410000 */
[----:B------:R-:W-:Y:S01]  /*4250*/  FMUL.FTZ R54, R54, R61 ;  /* 0x0000003d36367220 */ /* 0x000fe20000410000 */
[----:B------:R-:W-:Y:S01]  /*4260*/  FFMA.FTZ R73, -R105, R105, 1 ;  /* 0x3f80000069497423 */ /* 0x000fe20000010169 */
[----:B------:R-:W-:Y:S01]  /*4270*/  FFMA.FTZ R72, -R106, R106, 1 ;  /* 0x3f8000006a487423 */ /* 0x000fe2000001016a */
[----:B------:R-:W-:Y:S01]  /*4280*/  FFMA.FTZ R75, -R107, R107, 1 ;  /* 0x3f8000006b4b7423 */ /* 0x000fe2000001016b */
[----:B------:R-:W-:Y:S01]  /*4290*/  FMUL.FTZ R77, R214, R77 ;  /* 0x0000004dd64d7220 */ /* 0x000fe20000410000 */
[----:B------:R-:W-:Y:S01]  /*42a0*/  FMUL.FTZ R62, R102, R79 ;  /* 0x0000004f663e7220 */ /* 0x000fe20000410000 */
[----:B---3--:R-:W-:Y:S01]  /*42b0*/  FMUL.FTZ R76, R43, R76 ;  /* 0x0000004c2b4c7220 */ /* 0x008fe20000410000 */
[----:B------:R-:W-:Y:S01]  /*42c0*/  FMUL.FTZ R25, R119, R25 ;  /* 0x0000001977197220 */ /* 0x000fe20000410000 */
[----:B------:R-:W-:Y:S01]  /*42d0*/  FADD.FTZ R83, R63, -R118 ;  /* 0x800000763f537221 */ /* 0x000fe20000010000 */
[----:B------:R-:W-:Y:S01]  /*42e0*/  FFMA.FTZ R74, -R108, R108, 1 ;  /* 0x3f8000006c4a7423 */ /* 0x000fe2000001016c */
[----:B------:R-:W-:Y:S01]  /*42f0*/  FMUL.FTZ R61, R103, R60 ;  /* 0x0000003c673d7220 */ /* 0x000fe20000410000 */
[----:B------:R-:W-:Y:S01]  /*4300*/  FFMA.FTZ R115, -R115, R115, 1 ;  /* 0x3f80000073737423 */ /* 0x000fe20000010173 */
[----:B-1----:R-:W-:Y:S01]  /*4310*/  FMUL.FTZ R28, R221, R28 ;  /* 0x0000001cdd1c7220 */ /* 0x002fe20000410000 */
[----:B------:R-:W-:Y:S01]  /*4320*/  FADD.FTZ R199, R66, -R199 ;  /* 0x800000c742c77221 */ /* 0x000fe20000010000 */
[--C-:B------:R-:W-:Y:S01]  /*4330*/  FADD.FTZ R58, R69, -R200.reuse ;  /* 0x800000c8453a7221 */ /* 0x100fe20000010000 */
[----:B------:R-:W-:Y:S01]  /*4340*/  FADD.FTZ R71, R71, -R200 ;  /* 0x800000c847477221 */ /* 0x000fe20000010000 */
        /* <DEDUP_REMOVED lines=11> */
[----:B------:R-:W-:Y:S01]  /*4400*/  FFMA.FTZ R79, -R111, R111, 1 ;  /* 0x3f8000006f4f7423 */ /* 0x000fe2000001016f */
[----:B--2---:R-:W-:Y:S01]  /*4410*/  FMUL.FTZ R63, R215, R78 ;  /* 0x0000004ed73f7220 */ /* 0x004fe20000410000 */
[----:B------:R-:W-:Y:S01]  /*4420*/  FMUL.FTZ R60, R12, R81 ;  /* 0x000000510c3c7220 */ /* 0x000fe20000410000 */
[----:B------:R-:W-:Y:S01]  /*4430*/  FMUL.FTZ R62, R210, R83 ;  /* 0x00000053d23e7220 */ /* 0x000fe20000410000 */
[----:B------:R-:W-:Y:S01]  /*4440*/  FMUL.FTZ R74, R74, R61 ;  /* 0x0000003d4a4a7220 */ /* 0x000fe20000410000 */
[----:B------:R-:W-:Y:S01]  /*4450*/  FMUL.FTZ R115, R115, R28 ;  /* 0x0000001c73737220 */ /* 0x000fe20000410000 */
[----:B------:R-:W-:Y:S01]  /*4460*/  F2FP.F16.F32.PACK_AB R70, R23, R20 ;  /* 0x000000141746723e */ /* 0x000fe200000000ff */
[----:B------:R-:W-:Y:S01]  /*4470*/  FFMA.FTZ R191, -R191, R191, 1 ;  /* 0x3f800000bfbf7423 */ /* 0x000fe200000101bf */
[----:B------:R-:W-:Y:S01]  /*4480*/  FFMA.FTZ R114, -R114, R114, 1 ;  /* 0x3f80000072727423 */ /* 0x000fe20000010172 */
[----:B----4-:R-:W-:Y:S01]  /*4490*/  FMUL.FTZ R199, R212, R199 ;  /* 0x000000c7d4c77220 */ /* 0x010fe20000410000 */
[----:B------:R-:W-:Y:S01]  /*44a0*/  FMUL.FTZ R56, R223, R56 ;  /* 0x00000038df387220 */ /* 0x000fe20000410000 */
[----:B------:R-:W-:Y:S01]  /*44b0*/  FFMA.FTZ R192, -R192, R192, 1 ;  /* 0x3f800000c0c07423 */ /* 0x000fe200000101c0 */
[----:B------:R-:W-:Y:S01]  /*44c0*/  FFMA.FTZ R194, -R194, R194, 1 ;  /* 0x3f800000c2c27423 */ /* 0x000fe200000101c2 */
[----:B------:R-:W-:Y:S01]  /*44d0*/  FFMA.FTZ R196, -R196, R196, 1 ;  /* 0x3f800000c4c47423 */ /* 0x000fe200000101c4 */
[----:B------:R-:W-:Y:S01]  /*44e0*/  FFMA.FTZ R201, -R201, R201, 1 ;  /* 0x3f800000c9c97423 */ /* 0x000fe200000101c9 */
[----:B------:R-:W-:Y:S01]  /*44f0*/  FMUL.FTZ R59, R228, R59 ;  /* 0x0000003be43b7220 */ /* 0x000fe20000410000 */
[----:B------:R-:W-:Y:S01]  /*4500*/  FMUL.FTZ R61, R225, R58 ;  /* 0x0000003ae13d7220 */ /* 0x000fe20000410000 */
[----:B-----5:R-:W-:Y:S01]  /*4510*/  FMUL.FTZ R28, R226, R71 ;  /* 0x00000047e21c7220 */ /* 0x020fe20000410000 */
        /* <DEDUP_REMOVED lines=29> */
[----:B------:R1:W-:Y:S01]  /*46f0*/  STSM.16.MT88.4 [R20+0x1a800], R68 ;  /* 0x01a8004414007844 */ /* 0x0003e20000004200 */
[----:B------:R-:W-:Y:S02]  /*4700*/  R2UR UR6, R236 ;  /* 0x00000000ec0672ca */ /* 0x000fe400000e0000 */
[----:B------:R-:W-:Y:S02]  /*4710*/  F2FP.F16.F32.PACK_AB R53, R75, R72 ;  /* 0x000000484b35723e */ /* 0x000fe400000000ff */
[----:B------:R-:W-:Y:S02]  /*4720*/  F2FP.F16.F32.PACK_AB R54, R77, R74 ;  /* 0x0000004a4d36723e */ /* 0x000fe400000000ff */
[----:B------:R-:W-:Y:S01]  /*4730*/  F2FP.F16.F32.PACK_AB R55, R79, R76 ;  /* 0x0000004c4f37723e */ /* 0x000fe200000000ff */
[----:B------:R1:W-:Y:S01]  /*4740*/  STSM.16.MT88.4 [R20+0x1b000], R64 ;  /* 0x01b0004014007844 */ /* 0x0003e20000004200 */
[----:B------:R-:W-:-:S02]  /*4750*/  F2FP.F16.F32.PACK_AB R48, R191, R112 ;  /* 0x00000070bf30723e */ /* 0x000fc400000000ff */
[----:B------:R-:W-:Y:S02]  /*4760*/  F2FP.F16.F32.PACK_AB R49, R115, R114 ;  /* 0x000000727331723e */ /* 0x000fe400000000ff */
[----:B------:R-:W-:Y:S02]  /*4770*/  F2FP.F16.F32.PACK_AB R50, R81, R192 ;  /* 0x000000c05132723e */ /* 0x000fe400000000ff */
[----:B------:R-:W-:Y:S01]  /*4780*/  F2FP.F16.F32.PACK_AB R51, R201, R196 ;  /* 0x000000c4c933723e */ /* 0x000fe200000000ff */
[----:B------:R1:W-:Y:S01]  /*4790*/  STSM.16.MT88.4 [R20+0x1b800], R60 ;  /* 0x01b8003c14007844 */ /* 0x0003e20000004200 */
[----:B------:R-:W-:Y:S02]  /*47a0*/  F2FP.F16.F32.PACK_AB R28, R119, R113 ;  /* 0x00000071771c723e */ /* 0x000fe400000000ff */
[----:B------:R-:W-:Y:S01]  /*47b0*/  F2FP.F16.F32.PACK_AB R30, R26, R24 ;  /* 0x000000181a1e723e */ /* 0x000fe200000000ff */
[----:B------:R1:W-:Y:S01]  /*47c0*/  STSM.16.MT88.4 [R20+0x1c000], R56 ;  /* 0x01c0003814007844 */ /* 0x0003e20000004200 */
[----:B------:R-:W-:-:S02]  /*47d0*/  F2FP.F16.F32.PACK_AB R29, R19, R104 ;  /* 0x00000068131d723e */ /* 0x000fc400000000ff */
[----:B------:R-:W-:Y:S01]  /*47e0*/  F2FP.F16.F32.PACK_AB R31, R18, R31 ;  /* 0x0000001f121f723e */ /* 0x000fe200000000ff */
[----:B------:R1:W-:Y:S04]  /*47f0*/  STSM.16.MT88.4 [R20+0x1c800], R52 ;  /* 0x01c8003414007844 */ /* 0x0003e80000004200 */
        /* <DEDUP_REMOVED lines=54> */
[----:B------:R-:W-:-:S05]  /*4b60*/  VIADD R11, R17, 0x1a800 ;  /* 0x0001a800110b7836 */ /* 0x000fca0000000000 */
[----:B------:R-:W-:-:S04]  /*4b70*/  LEA R10, R5, R11, 0xb ;  /* 0x0000000b050a7211 */ /* 0x000fc800078e58ff */
        /* <DEDUP_REMOVED lines=167> */
.L_x_2753:
        /* <DEDUP_REMOVED lines=56> */
.L_x_2754:
[----:B------:R-:W-:Y:S01]  /*5970*/  IADD3 R16, R16, 0x1, RZ ;  /* 0x0000000110107810 */ /* 0x000fe20007ffe0ff */
[----:B------:R-:W-:Y:S02]  /*5980*/  VIADD R0, R0, 0x1 ;  /* 0x0000000100007836 */ /* 0x000fe40000000000 */
[----:B------:R-:W-:Y:S01]  /*5990*/  VIADD R6, R6, 0x26820 ;  /* 0x0002682006067836 */ /* 0x000fe20000000000 */
[----:B------:R-:W-:Y:S02]  /*59a0*/  ISETP.GE.AND P1, PT, R16, R237, PT ;  /* 0x000000ed1000720c */ /* 0x000fe40003f26270 */
[----:B------:R-:W-:Y:S02]  /*59b0*/  ISETP.NE.AND P0, PT, R0, 0x2, PT ;  /* 0x000000020000780c */ /* 0x000fe40003f05270 */
[----:B------:R-:W-:Y:S02]  /*59c0*/  PRMT R6, RZ, 0x654, R6 ;  /* 0x00000654ff067816 */ /* 0x000fe40000000006 */
[----:B-1----:R-:W-:-:S02]  /*59d0*/  SEL R7, RZ, 0x1, P0 ;  /* 0x00000001ff077807 */ /* 0x002fc40000000000 */
[----:B------:R1:W-:Y:S01]  /*59e0*/  SYNCS.ARRIVE.TRANS64.RED.A1T0 RZ, [R6+URZ], RZ ;  /* 0x000000ff06ff79a7 */ /* 0x0003e2000810043f */
[----:B------:R-:W-:Y:S02]  /*59f0*/  SEL R0, R0, RZ, P0 ;  /* 0x000000ff00007207 */ /* 0x000fe40000000000 */
[----:B------:R-:W-:Y:S02]  /*5a00*/  LOP3.LUT R4, R4, R7, RZ, 0x3c, !PT ;  /* 0x0000000704047212 */ /* 0x000fe400078e3cff */
[----:B------:R-:W-:Y:S05]  /*5a10*/  @!P1 BRA `(.L_x_2755) ;  /* 0xffffffc000749947 */ /* 0x000fea000383ffff */
.L_x_2744:
[----:B-1----:R-:W2:Y:S02]  /*5a20*/  LDL R6, [R1+0x2c] ;  /* 0x00002c0001067983 */ /* 0x002ea40000100800 */
[----:B--2---:R-:W-:-:S13]  /*5a30*/  ISETP.GE.AND P0, PT, R16, R6, PT ;  /* 0x000000061000720c */ /* 0x004fda0003f06270 */
[----:B------:R-:W-:Y:S05]  /*5a40*/  @P0 BRA `(.L_x_2756) ;  /* 0x00000040006c0947 */ /* 0x000fea0003800000 */
[----:B------:R-:W2:Y:S01]  /*5a50*/  LDL.LU R13, [R1+0x1c] ;  /* 0x00001c00010d7983 */ /* 0x000ea20000300800 */
[----:B------:R-:W1:Y:S03]  /*5a60*/  LDC R23, c[0x0][0x290] ;  /* 0x0000a400ff177b82 */ /* 0x000e660000000800 */
[----:B------:R-:W3:Y:S04]  /*5a70*/  LDL.LU R26, [R1+0x10] ;  /* 0x00001000011a7983 */ /* 0x000ee80000300800 */
[----:B------:R-:W1:Y:S04]  /*5a80*/  LDL R25, [R1+0x30] ;  /* 0x0000300001197983 */ /* 0x000e680000100800 */
[----:B------:R-:W4:Y:S01]  /*5a90*/  LDL.LU R24, [R1+0xc] ;  /* 0x00000c0001187983 */ /* 0x000f220000300800 */
[----:B------:R-:W5:Y:S02]  /*5aa0*/  S2R R6, SR_TID.X ;  /* 0x0000000000067919 */ /* 0x000f640000002100 */
[----:B-----5:R-:W-:-:S05]  /*5ab0*/  VIADD R6, R6, 0xffffff80 ;  /* 0xffffff8006067836 */ /* 0x020fca0000000000 */
[----:B------:R-:W-:-:S04]  /*5ac0*/  SHF.R.S32.HI R7, RZ, 0x1f, R6 ;  /* 0x0000001fff077819 */ /* 0x000fc80000011406 */
[----:B------:R-:W-:-:S04]  /*5ad0*/  LEA.HI R8, R7, R6, RZ, 0x5 ;  /* 0x0000000607087211 */ /* 0x000fc800078f28ff */
[----:B------:R-:W-:Y:S02]  /*5ae0*/  LOP3.LUT R9, R8, 0xffffffe0, RZ, 0xc0, !PT ;  /* 0xffffffe008097812 */ /* 0x000fe400078ec0ff */
[----:B------:R-:W-:-:S03]  /*5af0*/  LEA.HI R8, R7, R6, RZ, 0x7 ;  /* 0x0000000607087211 */ /* 0x000fc600078f38ff */
[----:B------:R-:W-:Y:S01]  /*5b00*/  IMAD.IADD R10, R6, 0x1, -R9 ;  /* 0x00000001060a7824 */ /* 0x000fe200078e0a09 */
[----:B------:R-:W-:Y:S02]  /*5b10*/  LEA.HI R9, R7, R6, RZ, 0x2 ;  /* 0x0000000607097211 */ /* 0x000fe400078f10ff */
[----:B------:R-:W-:Y:S02]  /*5b20*/  LOP3.LUT R7, R8, 0xffffff80, RZ, 0xc0, !PT ;  /* 0xffffff8008077812 */ /* 0x000fe400078ec0ff */
[----:B------:R-:W-:Y:S02]  /*5b30*/  SHF.R.S32.HI R11, RZ, 0x1f, R10 ;  /* 0x0000001fff0b7819 */ /* 0x000fe4000001140a */
[----:B------:R-:W-:Y:S02]  /*5b40*/  LOP3.LUT R9, R9, 0xfffffffc, RZ, 0xc0, !PT ;  /* 0xfffffffc09097812 */ /* 0x000fe400078ec0ff */
[CC--:B------:R-:W-:Y:S02]  /*5b50*/  LEA.HI R12, R11.reuse, R10.reuse, RZ, 0x2 ;  /* 0x0000000a0b0c7211 */ /* 0x0c0fe400078f10ff */
[----:B------:R-:W-:Y:S01]  /*5b60*/  LEA.HI R10, R11, R10, RZ, 0x3 ;  /* 0x0000000a0b0a7211 */ /* 0x000fe200078f18ff */
[C---:B------:R-:W-:Y:S01]  /*5b70*/  IMAD.IADD R9, R6.reuse, 0x1, -R9 ;  /* 0x0000000106097824 */ /* 0x040fe200078e0a09 */
[----:B------:R-:W-:-:S02]  /*5b80*/  IADD3 R7, R6, -R7, RZ ;  /* 0x8000000706077210 */ /* 0x000fc40007ffe0ff */
[----:B------:R-:W-:Y:S02]  /*5b90*/  SHF.R.S32.HI R11, RZ, 0x2, R12 ;  /* 0x00000002ff0b7819 */ /* 0x000fe4000001140c */
[----:B------:R-:W-:Y:S02]  /*5ba0*/  SHF.R.S32.HI R8, RZ, 0x7, R8 ;  /* 0x00000007ff087819 */ /* 0x000fe40000011408 */
[----:B------:R-:W-:Y:S02]  /*5bb0*/  SHF.R.S32.HI R10, RZ, 0x3, R10 ;  /* 0x00000003ff0a7819 */ /* 0x000fe4000001140a */
[----:B------:R-:W-:Y:S02]  /*5bc0*/  LEA.HI R6, R8, R8, RZ, 0x1 ;  /* 0x0000000808067211 */ /* 0x000fe400078f08ff */
[----:B------:R-:W-:Y:S02]  /*5bd0*/  IADD3 R18, R11, 0x10, RZ ;  /* 0x000000100b127810 */ /* 0x000fe40007ffe0ff */
[----:B------:R-:W-:-:S02]  /*5be0*/  LEA.HI R12, R12, R11, RZ, 0x1 ;  /* 0x0000000b0c0c7211 */ /* 0x000fc400078f08ff */
[----:B------:R-:W-:Y:S02]  /*5bf0*/  LEA.HI R19, R18, R18, RZ, 0x1 ;  /* 0x0000001212137211 */ /* 0x000fe400078f08ff */
[----:B------:R-:W-:Y:S02]  /*5c00*/  LOP3.LUT R12, R12, 0xfffffffe, RZ, 0xc0, !PT ;  /* 0xfffffffe0c0c7812 */ /* 0x000fe400078ec0ff */
[----:B------:R-:W-:-:S03]  /*5c10*/  SHF.R.S32.HI R20, RZ, 0x1, R19 ;  /* 0x00000001ff147819 */ /* 0x000fc60000011413 */
[----:B------:R-:W-:Y:S01]  /*5c20*/  IMAD.IADD R12, R11, 0x1, -R12 ;  /* 0x000000010b0c7824 */ /* 0x000fe200078e0a0c */
[----:B------:R-:W-:-:S05]  /*5c30*/  LOP3.LUT R19, R19, 0xfffffffe, RZ, 0xc0, !PT ;  /* 0xfffffffe13137812 */ /* 0x000fca00078ec0ff */
[----:B------:R-:W-:Y:S01]  /*5c40*/  IMAD.IADD R19, R18, 0x1, -R19 ;  /* 0x0000000112137824 */ /* 0x000fe200078e0a13 */
[----:B------:R-:W-:Y:S01]  /*5c50*/  MOV R187, 0x40000040 ;  /* 0x4000004000bb7802 */ /* 0x000fe20000000f00 */
[----:B------:R-:W-:Y:S01]  /*5c60*/  IMAD.MOV.U32 R185, RZ, RZ, 0x40000040 ;  /* 0x40000040ffb97424 */ /* 0x000fe200078e00ff */
[----:B------:R-:W-:Y:S01]  /*5c70*/  MOV R193, 0x40000040 ;  /* 0x4000004000c17802 */ /* 0x000fe20000000f00 */
[----:B------:R-:W-:Y:S02]  /*5c80*/  IMAD.MOV.U32 R189, RZ, RZ, 0x40000040 ;  /* 0x40000040ffbd7424 */ /* 0x000fe400078e00ff */
[----:B------:R-:W-:Y:S01]  /*5c90*/  IMAD.MOV.U32 R191, RZ, RZ, 0x40000040 ;  /* 0x40000040ffbf7424 */ /* 0x000fe200078e00ff */
[----:B--2---:R-:W-:Y:S01]  /*5ca0*/  LEA.HI R22, R13, R7, RZ, 0x5 ;  /* 0x000000070d167211 */ /* 0x004fe200078f28ff */
[----:B------:R-:W-:Y:S01]  /*5cb0*/  VIADD R13, R11, 0x8 ;  /* 0x000000080b0d7836 */ /* 0x000fe20000000000 */
[----:B------:R-:W-:Y:S01]  /*5cc0*/  LOP3.LUT R7, R6, 0xfffffffe, RZ, 0xc0, !PT ;  /* 0xfffffffe06077812 */ /* 0x000fe200078ec0ff */
[----:B------:R-:W-:-:S03]  /*5cd0*/  IMAD.HI R6, R10, 0x2aaaaaab, RZ ;  /* 0x2aaaaaab0a067827 */ /* 0x000fc600078e02ff */
[----:B------:R-:W-:Y:S01]  /*5ce0*/  LEA.HI R14, R13, R13, RZ, 0x1 ;  /* 0x0000000d0d0e7211 */ /* 0x000fe200078f08ff */
[----:B------:R-:W-:Y:S01]  /*5cf0*/  IMAD.IADD R21, R8, 0x1, -R7 ;  /* 0x0000000108157824 */ /* 0x000fe200078e0a07 */
[----:B------:R-:W-:Y:S02]  /*5d00*/  SHF.R.U32.HI R7, RZ, 0x1, R6 ;  /* 0x00000001ff077819 */ /* 0x000fe40000011606 */
[----:B------:R-:W-:Y:S02]  /*5d10*/  SHF.R.S32.HI R15, RZ, 0x1, R14 ;  /* 0x00000001ff0f7819 */ /* 0x000fe4000001140e */
[----:B------:R-:W-:Y:S01]  /*5d20*/  LEA.HI R7, R6, R7, RZ, 0x1 ;  /* 0x0000000706077211 */ /* 0x000fe200078f08ff */
[----:B------:R-:W-:Y:S01]  /*5d30*/  IMAD.HI R6, R20, 0x2aaaaaab, RZ ;  /* 0x2aaaaaab14067827 */ /* 0x000fe200078e02ff */
[----:B------:R-:W-:-:S03]  /*5d40*/  LOP3.LUT R14, R14, 0xfffffffe, RZ, 0xc0, !PT ;  /* 0xfffffffe0e0e7812 */ /* 0x000fc600078ec0ff */
[----:B------:R-:W-:Y:S01]  /*5d50*/  IMAD.HI R8, R15, 0x2aaaaaab, RZ ;  /* 0x2aaaaaab0f087827 */ /* 0x000fe200078e02ff */
[----:B------:R-:W-:Y:S02]  /*5d60*/  IADD3 R14, R13, -R14, RZ ;  /* 0x8000000e0d0e7210 */ /* 0x000fe40007ffe0ff */
[----:B------:R-:W-:Y:S02]  /*5d70*/  SHF.R.U32.HI R13, RZ, 0x1, R6 ;  /* 0x00000001ff0d7819 */ /* 0x000fe40000011606 */
[----:B------:R-:W-:Y:S01]  /*5d80*/  SHF.R.U32.HI R11, RZ, 0x1, R8 ;  /* 0x00000001ff0b7819 */ /* 0x000fe20000011608 */
[----:B------:R-:W-:Y:S01]  /*5d90*/  IMAD R7, R7, -0xc, R10 ;  /* 0xfffffff407077824 */ /* 0x000fe200078e020a */
[--C-:B---3--:R-:W-:Y:S02]  /*5da0*/  SHF.R.S32.HI R10, RZ, 0x2, R26.reuse ;  /* 0x00000002ff0a7819 */ /* 0x108fe4000001141a */
[----:B------:R-:W-:Y:S02]  /*5db0*/  LEA.HI R8, R8, R11, RZ, 0x1 ;  /* 0x0000000b08087211 */ /* 0x000fe400078f08ff */
[----:B------:R-:W-:-:S02]  /*5dc0*/  SHF.R.S32.HI R11, RZ, 0x1f, R26 ;  /* 0x0000001fff0b7819 */ /* 0x000fc4000001141a */
[----:B------:R-:W-:Y:S01]  /*5dd0*/  LEA.HI R13, R6, R13, RZ, 0x1 ;  /* 0x0000000d060d7211 */ /* 0x000fe200078f08ff */
[----:B------:R-:W-:Y:S01]  /*5de0*/  IMAD R6, R7, 0x8, R12 ;  /* 0x0000000807067824 */ /* 0x000fe200078e020c */
[----:B------:R-:W-:Y:S01]  /*5df0*/  SHF.R.S32.HI R22, RZ, 0x5, R22 ;  /* 0x00000005ff167819 */ /* 0x000fe20000011416 */
[----:B-1----:R-:W-:Y:S01]  /*5e00*/  IMAD R23, R25, -0x80, R23 ;  /* 0xffffff8019177824 */ /* 0x002fe200078e0217 */
[----:B------:R-:W-:Y:S02]  /*5e10*/  LEA.HI R11, R11, R10, RZ, 0x3 ;  /* 0x0000000a0b0b7211 */ /* 0x000fe400078f18ff */
[----:B------:R1:W-:Y:S01]  /*5e20*/  STL [R1+0x28], R6 ;  /* 0x0000280601007387 */ /* 0x0003e20000100800 */
[----:B------:R-:W-:Y:S01]  /*5e30*/  IMAD R22, R22, -0x10, R23 ;  /* 0xfffffff016167824 */ /* 0x000fe200078e0217 */
[----:B------:R-:W-:Y:S01]  /*5e40*/  LOP3.LUT R11, R11, 0xfffffff8, RZ, 0xc0, !PT ;  /* 0xfffffff80b0b7812 */ /* 0x000fe200078ec0ff */
[----:B------:R-:W-:-:S03]  /*5e50*/  IMAD R15, R8, -0xc, R15 ;  /* 0xfffffff4080f7824 */ /* 0x000fc600078e020f */
[----:B------:R-:W-:Y:S01]  /*5e60*/  IADD3 R8, R22, R11, -R10 ;  /* 0x0000000b16087210 */ /* 0x000fe20007ffe80a */
[C-C-:B-1----:R-:W-:Y:S02]  /*5e70*/  IMAD R6, R5.reuse, 0x800, R17.reuse ;  /* 0x0000080005067824 */ /* 0x142fe400078e0211 */
[----:B------:R-:W-:Y:S02]  /*5e80*/  IMAD R5, R5, 0x2000, R17 ;  /* 0x0000200005057824 */ /* 0x000fe400078e0211 */
[----:B------:R-:W-:Y:S02]  /*5e90*/  VIADD R6, R6, 0x1a800 ;  /* 0x0001a80006067836 */ /* 0x000fe40000000000 */
[----:B------:R-:W-:Y:S01]  /*5ea0*/  VIADD R10, R5, 0x4000 ;  /* 0x00004000050a7836 */ /* 0x000fe20000000000 */
[----:B------:R-:W-:Y:S01]  /*5eb0*/  SHF.R.U32.HI R5, RZ, 0x4, R5 ;  /* 0x00000004ff057819 */ /* 0x000fe20000011605 */
[----:B------:R-:W-:Y:S01]  /*5ec0*/  IMAD R20, R13, -0xc, R20 ;  /* 0xfffffff40d147824 */ /* 0x000fe200078e0214 */
[----:B------:R-:W-:-:S02]  /*5ed0*/  LEA R7, R15, R14, 0x3 ;  /* 0x0000000e0f077211 */ /* 0x000fc400078e18ff */
[----:B------:R-:W-:Y:S02]  /*5ee0*/  SHF.R.U32.HI R6, RZ, 0x4, R6 ;  /* 0x00000004ff067819 */ /* 0x000fe40000011606 */
[----:B------:R-:W-:Y:S02]  /*5ef0*/  SHF.R.U32.HI R10, RZ, 0x4, R10 ;  /* 0x00000004ff0a7819 */ /* 0x000fe4000001160a */
[----:B------:R-:W-:Y:S01]  /*5f00*/  LOP3.LUT R5, R5, 0x3fff, RZ, 0xc0, !PT ;  /* 0x00003fff05057812 */ /* 0x000fe200078ec0ff */
[----:B------:R1:W-:Y:S01]  /*5f10*/  STL [R1+0x24], R7 ;  /* 0x0000240701007387 */ /* 0x0003e20000100800 */
[----:B------:R-:W-:Y:S02]  /*5f20*/  LOP3.LUT R6, R6, 0x3fff, RZ, 0xc0, !PT ;  /* 0x00003fff06067812 */ /* 0x000fe400078ec0ff */
[----:B------:R-:W-:Y:S02]  /*5f30*/  LOP3.LUT R10, R10, 0x3fff, RZ, 0xc0, !PT ;  /* 0x00003fff0a0a7812 */ /* 0x000fe400078ec0ff */
[----:B------:R-:W-:-:S02]  /*5f40*/  LOP3.LUT R11, R5, 0x10000, RZ, 0xfc, !PT ;  /* 0x00010000050b7812 */ /* 0x000fc400078efcff */
[----:B------:R-:W-:Y:S02]  /*5f50*/  LOP3.LUT R6, R6, 0x10000, RZ, 0xfc, !PT ;  /* 0x0001000006067812 */ /* 0x000fe400078efcff */
[----:B-1----:R-:W-:Y:S02]  /*5f60*/  LEA R7, R20, R19, 0x3 ;  /* 0x0000001314077211 */ /* 0x002fe400078e18ff */
[----:B------:R-:W-:-:S03]  /*5f70*/  LOP3.LUT R5, R10, 0x10000, RZ, 0xfc, !PT ;  /* 0x000100000a057812 */ /* 0x000fc600078efcff */
[----:B------:R4:W-:Y:S01]  /*5f80*/  STL [R1+0x1c], R7 ;  /* 0x00001c0701007387 */ /* 0x0009e20000100800 */
[C---:B------:R-:W-:Y:S01]  /*5f90*/  IADD3 R188, R5.reuse, 0x2, RZ ;  /* 0x0000000205bc7810 */ /* 0x040fe20007ffe0ff */
[C---:B------:R-:W-:Y:S02]  /*5fa0*/  VIADD R190, R5.reuse, 0x4 ;  /* 0x0000000405be7836 */ /* 0x040fe40000000000 */
[----:B------:R-:W-:Y:S01]  /*5fb0*/  STL [R1+0x14], R11 ;  /* 0x0000140b01007387 */ /* 0x000fe20000100800 */
[----:B------:R-:W-:-:S03]  /*5fc0*/  VIADD R192, R5, 0x6 ;  /* 0x0000000605c07836 */ /* 0x000fc60000000000 */
[----:B------:R1:W-:Y:S01]  /*5fd0*/  STL [R1+0x20], R6 ;  /* 0x0000200601007387 */ /* 0x0003e20000100800 */
[----:B------:R-:W-:-:S03]  /*5fe0*/  VIADD R10, R9, 0x8 ;  /* 0x00000008090a7836 */ /* 0x000fc60000000000 */
[----:B------:R2:W-:Y:S01]  /*5ff0*/  STL [R1+0x10], R5 ;  /* 0x0000100501007387 */ /* 0x0005e20000100800 */
[----:B------:R-:W-:Y:S01]  /*6000*/  IMAD R8, R21, -0x40, R8 ;  /* 0xffffffc015087824 */ /* 0x000fe200078e0208 */
[----:B----4-:R-:W-:Y:S01]  /*6010*/  LOP3.LUT R7, R24, 0x1, RZ, 0xfc, !PT ;  /* 0x0000000118077812 */ /* 0x010fe200078efcff */
[C---:B------:R-:W-:Y:S01]  /*6020*/  VIADD R184, R11.reuse, 0x4 ;  /* 0x000000040bb87836 */ /* 0x040fe20000000000 */
[C---:B------:R-:W-:Y:S01]  /*6030*/  IADD3 R22, R11.reuse, 0x2, RZ ;  /* 0x000000020b167810 */ /* 0x040fe20007ffe0ff */
[----:B------:R-:W-:Y:S02]  /*6040*/  VIADD R186, R11, 0x6 ;  /* 0x000000060bba7836 */ /* 0x000fe40000000000 */
[C---:B-1----:R-:W-:Y:S01]  /*6050*/  VIADD R6, R9.reuse, 0xc ;  /* 0x0000000c09067836 */ /* 0x042fe20000000000 */
[C---:B--2---:R-:W-:Y:S01]  /*6060*/  IADD3 R5, R9.reuse, 0x4, RZ ;  /* 0x0000000409057810 */ /* 0x044fe20007ffe0ff */
[C---:B------:R-:W-:Y:S01]  /*6070*/  VIADD R10, R9.reuse, 0x14 ;  /* 0x00000014090a7836 */ /* 0x040fe20000000000 */
[C---:B------:R-:W-:Y:S01]  /*6080*/  IADD3 R5, R9.reuse, 0x10, RZ ;  /* 0x0000001009057810 */ /* 0x040fe20007ffe0ff */
[C---:B------:R-:W-:Y:S01]  /*6090*/  VIADD R6, R9.reuse, 0x18 ;  /* 0x0000001809067836 */ /* 0x040fe20000000000 */
[----:B------:R-:W-:Y:S01]  /*60a0*/  IADD3 R5, R9, 0x1c, RZ ;  /* 0x0000001c09057810 */ /* 0x000fe20007ffe0ff */
[----:B------:R-:W-:-:S07]  /*60b0*/  IMAD.MOV.U32 R23, RZ, RZ, 0x40000040 ;  /* 0x40000040ff177424 */ /* 0x000fce00078e00ff */
.L_x_2767:
[----:B------:R-:W-:-:S13]  /*60c0*/  ISETP.NE.AND P0, PT, R7, 0x3, PT ;  /* 0x000000030700780c */ /* 0x000fda0003f05270 */
[----:B------:R-:W-:Y:S05]  /*60d0*/  @!P0 BRA `(.L_x_2757) ;  /* 0x0000000000048947 */ /* 0x000fea0003800000 */
[----:B------:R-:W-:Y:S01]  /*60e0*/  BPT.TRAP 0x1 ;  /* 0x000000040000795c */ /* 0x000fe20000300000 */
.L_x_2757:
[----:B------:R-:W-:Y:S01]  /*60f0*/  IMAD R6, R0, 0x8, R17 ;  /* 0x0000000800067824 */ /* 0x000fe200078e0211 */
[----:B------:R-:W-:-:S04]  /*6100*/  SHF.L.U32 R15, R4, 0x1f, RZ ;  /* 0x0000001f040f7819 */ /* 0x000fc800000006ff */
[----:B------:R1:W2:Y:S01]  /*6110*/  SYNCS.PHASECHK.TRANS64.TRYWAIT P1, [R6+URZ+0x26810], R15 ;  /* 0x0268100f060075a7 */ /* 0x0002a2000802017f */
[----:B------:R-:W-:Y:S05]  /*6120*/  @!P0 BRA `(.L_x_2758) ;  /* 0x0000000000048947 */ /* 0x000fea0003800000 */
[----:B------:R-:W-:Y:S01]  /*6130*/  BPT.TRAP 0x1 ;  /* 0x000000040000795c */ /* 0x000fe20000300000 */
.L_x_2758:
[----:B------:R-:W-:-:S05]  /*6140*/  VIADD R5, R17, 0xe000 ;  /* 0x0000e00011057836 */ /* 0x000fca0000000000 */
[----:B------:R-:W-:-:S04]  /*6150*/  SHF.R.U32.HI R5, RZ, 0x4, R5 ;  /* 0x00000004ff057819 */ /* 0x000fc80000011605 */
[----:B------:R-:W-:-:S04]  /*6160*/  LOP3.LUT R5, R5, 0x3fff, RZ, 0xc0, !PT ;  /* 0x00003fff05057812 */ /* 0x000fc800078ec0ff */
[----:B------:R-:W-:Y:S01]  /*6170*/  LOP3.LUT R11, R5, 0x10000, RZ, 0xfc, !PT ;  /* 0x00010000050b7812 */ /* 0x000fe200078efcff */
[----:B--2---:R-:W-:Y:S06]  /*6180*/  @P1 BRA `(.L_x_2759) ;  /* 0x0000000000081947 */ /* 0x004fec0003800000 */
[----:B------:R-:W2:Y:S02]  /*6190*/  SYNCS.PHASECHK.TRANS64.TRYWAIT P1, [R6+URZ+0x26810], R15 ;  /* 0x0268100f060075a7 */ /* 0x000ea4000802017f */
[----:B--2---:R-:W-:Y:S05]  /*61a0*/  @!P1 BRA `(.L_x_2760) ;  /* 0x0000007000d09947 */ /* 0x004fea0003800000 */
.L_x_2759:
        /* <DEDUP_REMOVED lines=12> */
[----:B------:R-:W-:-:S02]  /*6270*/  R2UR UR9, R23 ;  /* 0x00000000170972ca */ /* 0x000fc400000e0000 */
[----:B------:R-:W-:Y:S02]  /*6280*/  IADD3 R11, R17, 0x1a000, RZ ;  /* 0x0001a000110b7810 */ /* 0x000fe40007ffe0ff */
[----:B---3--:R-:W-:Y:S02]  /*6290*/  R2UR UR4, R14 ;  /* 0x000000000e0472ca */ /* 0x008fe400000e0000 */
[----:B----4-:R-:W-:-:S11]  /*62a0*/  LEA R10, R0, R10, 0x7 ;  /* 0x0000000a000a7211 */ /* 0x010fd600078e38ff */
[----:B------:R-:W-:Y:S01]  /*62b0*/  HGMMA.64x96x16.F32 R72, gdesc[UR4], RZ, !UPT, gsb0 ;  /* 0x01600000044879f0 */ /* 0x000fe2000c0008ff */
[----:B------:R-:W-:Y:S01]  /*62c0*/  UIADD3 UR4, UR6, 0x2, URZ ;  /* 0x0000000206047890 */ /* 0x000fe2000fffe03f */
[----:B------:R-:W-:Y:S01]  /*62d0*/  R2UR UR5, R187 ;  /* 0x00000000bb0572ca */ /* 0x000fe200000e0000 */
[----:B------:R-:W-:Y:S01]  /*62e0*/  UMOV UR7, 0x40000040 ;  /* 0x4000004000077882 */ /* 0x000fe20000000000 */
[C---:B-----5:R-:W-:Y:S01]  /*62f0*/  IMAD R12, R0.reuse, 0x80, R12 ;  /* 0x00000080000c7824 */ /* 0x060fe200078e020c */
[C---:B------:R-:W-:Y:S01]  /*6300*/  LEA R10, R3.reuse, R10, 0x1 ;  /* 0x0000000a030a7211 */ /* 0x040fe200078e08ff */
[----:B--2---:R-:W-:Y:S02]  /*6310*/  IMAD R14, R0, 0x80, R13 ;  /* 0x00000080000e7824 */ /* 0x004fe400078e020d */
[----:B------:R-:W-:Y:S01]  /*6320*/  UMOV UR10, UR4 ;  /* 0x00000004000a7c82 */ /* 0x000fe20008000000 */
[----:B------:R-:W-:Y:S01]  /*6330*/  UIADD3 UR4, UR6, 0x4, URZ ;  /* 0x0000000406047890 */ /* 0x000fe2000fffe03f */
[C---:B------:R-:W-:Y:S01]  /*6340*/  IMAD R12, R3.reuse, 0x2, R12 ;  /* 0x00000002030c7824 */ /* 0x040fe200078e020c */
[----:B------:R-:W-:Y:S01]  /*6350*/  UIADD3 UR6, UR6, 0x6, URZ ;  /* 0x0000000606067890 */ /* 0x000fe2000fffe03f */
[----:B------:R-:W-:Y:S01]  /*6360*/  IMAD R18, R3, 0x2, R14 ;  /* 0x0000000203127824 */ /* 0x000fe200078e020e */
[----:B------:R-:W-:Y:S01]  /*6370*/  LEA R198, R10, R17, 0x2 ;  /* 0x000000110ac67211 */ /* 0x000fe200078e10ff */
[----:B------:R-:W-:-:S02]  /*6380*/  IMAD R14, R12, 0x4, R17 ;  /* 0x000000040c0e7824 */ /* 0x000fc400078e0211 */
[----:B------:R-:W-:Y:S02]  /*6390*/  IMAD R13, R18, 0x4, R17 ;  /* 0x00000004120d7824 */ /* 0x000fe400078e0211 */
[--C-:B------:R-:W-:Y:S02]  /*63a0*/  IMAD R227, R10, 0x4, R11.reuse ;  /* 0x000000040ae37824 */ /* 0x100fe400078e020b */
[----:B------:R-:W-:Y:S01]  /*63b0*/  IMAD R10, R12, 0x4, R11 ;  /* 0x000000040c0a7824 */ /* 0x000fe200078e020b */
[----:B------:R-:W-:Y:S01]  /*63c0*/  LEA R11, R18, R11, 0x2 ;  /* 0x0000000b120b7211 */ /* 0x000fe200078e10ff */
        /* <DEDUP_REMOVED lines=20> */
.L_x_2761:
[----:B------:R1:W1:Y:S01]  /*6510*/  SYNCS.PHASECHK.TRANS64.TRYWAIT P1, [R6+URZ+0x26830], R15 ;  /* 0x0268300f060075a7 */ /* 0x000262000802017f */
[----:B------:R-:W-:Y:S05]  /*6520*/  @!P0 BRA `(.L_x_2762) ;  /* 0x0000000000048947 */ /* 0x000fea0003800000 */
[----:B------:R-:W-:Y:S01]  /*6530*/  BPT.TRAP 0x1 ;  /* 0x000000040000795c */ /* 0x000fe20000300000 */
.L_x_2762:
[----:B------:R-:W-:-:S05]  /*6540*/  VIADD R12, R17, 0x14000 ;  /* 0x00014000110c7836 */ /* 0x000fca0000000000 */
[----:B------:R-:W-:-:S04]  /*6550*/  SHF.R.U32.HI R12, RZ, 0x4, R12 ;  /* 0x00000004ff0c7819 */ /* 0x000fc8000001160c */
[----:B------:R-:W-:-:S04]  /*6560*/  LOP3.LUT R12, R12, 0x3fff, RZ, 0xc0, !PT ;  /* 0x00003fff0c0c7812 */ /* 0x000fc800078ec0ff */
[----:B------:R-:W-:-:S05]  /*6570*/  LOP3.LUT R19, R12, 0x10000, RZ, 0xfc, !PT ;  /* 0x000100000c137812 */ /* 0x000fca00078efcff */
[----:B------:R-:W-:Y:S01]  /*6580*/  IMAD R19, R0, 0x300, R19 ;  /* 0x0000030000137824 */ /* 0x000fe200078e0213 */
[----:B-1----:R-:W-:Y:S06]  /*6590*/  @P1 BRA `(.L_x_2763) ;  /* 0x0000000000081947 */ /* 0x002fec0003800000 */
[----:B------:R-:W1:Y:S02]  /*65a0*/  SYNCS.PHASECHK.TRANS64.TRYWAIT P1, [R6+URZ+0x26830], R15 ;  /* 0x0268300f060075a7 */ /* 0x000e64000802017f */
[----:B-1----:R-:W-:Y:S05]  /*65b0*/  @!P1 BRA `(.L_x_2764) ;  /* 0x0000006c00e09947 */ /* 0x002fea0003800000 */
.L_x_2763:
        /* <DEDUP_REMOVED lines=8> */
[C---:B------:R-:W-:Y:S01]  /*6640*/  VIADD R229, R9.reuse, 0xc ;  /* 0x0000000c09e57836 */ /* 0x040fe20000000000 */
[----:B------:R-:W-:Y:S01]  /*6650*/  STL [R1+0x48], R5 ;  /* 0x0000480501007387 */ /* 0x000fe20000100800 */
[C---:B------:R-:W-:Y:S01]  /*6660*/  VIADD R232, R9.reuse, 0x4 ;  /* 0x0000000409e87836 */ /* 0x040fe20000000000 */
[C---:B------:R-:W-:Y:S01]  /*6670*/  IADD3 R233, R9.reuse, 0x8, RZ ;  /* 0x0000000809e97810 */ /* 0x040fe20007ffe0ff */
[C---:B------:R-:W-:Y:S01]  /*6680*/  VIADD R208, R9.reuse, 0x10 ;  /* 0x0000001009d07836 */ /* 0x040fe20000000000 */
[----:B------:R1:W-:Y:S01]  /*6690*/  STL [R1+0x44], R4 ;  /* 0x0000440401007387 */ /* 0x0003e20000100800 */
[C---:B------:R-:W-:Y:S01]  /*66a0*/  IADD3 R230, R9.reuse, 0x14, RZ ;  /* 0x0000001409e67810 */ /* 0x040fe20007ffe0ff */
[C---:B------:R-:W-:Y:S01]  /*66b0*/  VIADD R209, R9.reuse, 0x1c ;  /* 0x0000001c09d17836 */ /* 0x040fe20000000000 */
[C---:B------:R-:W-:Y:S01]  /*66c0*/  ISETP.GT.AND P2, PT, R8.reuse, RZ, PT ;  /* 0x000000ff0800720c */ /* 0x040fe20003f44270 */
[----:B------:R-:W-:Y:S01]  /*66d0*/  STL [R1+0x40], R3 ;  /* 0x0000400301007387 */ /* 0x000fe20000100800 */
[C---:B------:R-:W-:Y:S01]  /*66e0*/  VIADD R231, R9.reuse, 0x18 ;  /* 0x0000001809e77836 */ /* 0x040fe20000000000 */
[----:B------:R-:W-:Y:S01]  /*66f0*/  ISETP.GT.AND P1, PT, R8, 0x8, PT ;  /* 0x000000080800780c */ /* 0x000fe20003f24270 */
[----:B------:R-:W-:Y:S01]  /*6700*/  IMAD R236, R0, 0x300, R12 ;  /* 0x0000030000ec7824 */ /* 0x000fe200078e020c */
[----:B------:R1:W-:Y:S01]  /*6710*/  STL [R1+0x3c], R2 ;  /* 0x00003c0201007387 */ /* 0x0003e20000100800 */
[----:B------:R-:W-:-:S03]  /*6720*/  VIADD R12, R9, 0x1c ;  /* 0x0000001c090c7836 */ /* 0x000fc60000000000 */
        /* <DEDUP_REMOVED lines=21> */
[----:B------:R-:W-:Y:S01]  /*6880*/  FMUL.FTZ R235, R79, UR5 ;  /* 0x000000054feb7c20 */ /* 0x000fe20008410000 */
[----:B------:R-:W-:Y:S01]  /*6890*/  UIADD3 UR6, UR6, 0x6, URZ ;  /* 0x0000000606067890 */ /* 0x000fe2000fffe03f */
[----:B-1----:R1:W-:Y:S01]  /*68a0*/  MUFU.TANH R4, R75 ;  /* 0x0000004b00047308 */ /* 0x0023e20000002400 */
[----:B------:R-:W-:Y:S01]  /*68b0*/  FMUL.FTZ R77, R77, UR5 ;  /* 0x000000054d4d7c20 */ /* 0x000fe20008410000 */
[----:B------:R-:W-:Y:S01]  /*68c0*/  FMUL.FTZ R72, R83, UR5 ;  /* 0x0000000553487c20 */ /* 0x000fe20008410000 */
[----:B------:R-:W-:Y:S01]  /*68d0*/  FMUL.FTZ R83, R94, UR5 ;  /* 0x000000055e537c20 */ /* 0x000fe20008410000 */
[----:B------:R-:W-:Y:S01]  /*68e0*/  FMUL.FTZ R73, R73, UR5 ;  /* 0x0000000549497c20 */ /* 0x000fe20008410000 */
[----:B------:R-:W-:Y:S01]  /*68f0*/  SHFL.IDX PT, R94, R198, R229, 0x1f ;  /* 0x00001fe5c65e7589 */ /* 0x000fe200000e0000 */
[----:B------:R-:W-:Y:S01]  /*6900*/  FMUL.FTZ R237, R78, UR5 ;  /* 0x000000054eed7c20 */ /* 0x000fe20008410000 */
[----:B------:R-:W-:Y:S01]  /*6910*/  FMUL.FTZ R79, R90, UR5 ;  /* 0x000000055a4f7c20 */ /* 0x000fe20008410000 */
[----:B------:R-:W2:Y:S01]  /*6920*/  MUFU.TANH R15, R15 ;  /* 0x0000000f000f7308 */ /* 0x000ea20000002400 */
[----:B-1----:R-:W-:Y:S01]  /*6930*/  FMUL.FTZ R75, R86, UR5 ;  /* 0x00000005564b7c20 */ /* 0x002fe20008410000 */
[----:B------:R-:W-:Y:S01]  /*6940*/  SHFL.IDX PT, R90, R198, R232, 0x1f ;  /* 0x00001fe8c65a7589 */ /* 0x000fe200000e0000 */
[----:B------:R-:W-:Y:S01]  /*6950*/  FMUL.FTZ R76, R76, UR5 ;  /* 0x000000054c4c7c20 */ /* 0x000fe20008410000 */
[----:B------:R-:W-:Y:S01]  /*6960*/  FMUL.FTZ R19, R80, UR5 ;  /* 0x0000000550137c20 */ /* 0x000fe20008410000 */
[----:B------:R-:W-:Y:S01]  /*6970*/  FMUL.FTZ R21, R82, UR5 ;  /* 0x0000000552157c20 */ /* 0x000fe20008410000 */
[----:B------:R-:W1:Y:S01]  /*6980*/  SHFL.IDX PT, R86, R198, R9, 0x1f ;  /* 0x00001f09c6567589 */ /* 0x000e6200000e0000 */
[----:B------:R-:W-:Y:S01]  /*6990*/  FMUL.FTZ R82, R93, UR5 ;  /* 0x000000055d527c20 */ /* 0x000fe20008410000 */
[----:B------:R-:W3:Y:S01]  /*69a0*/  MUFU.TANH R18, R18 ;  /* 0x0000001200127308 */ /* 0x000ee20000002400 */
[----:B------:R-:W-:Y:S01]  /*69b0*/  FMUL.FTZ R80, R91, UR5 ;  /* 0x000000055b507c20 */ /* 0x000fe20008410000 */
[----:B------:R-:W4:Y:S01]  /*69c0*/  SHFL.IDX PT, R93, R198, R233, 0x1f ;  /* 0x00001fe9c65d7589 */ /* 0x000f2200000e0000 */
[----:B------:R-:W-:Y:S01]  /*69d0*/  FMUL.FTZ R20, R81, UR5 ;  /* 0x0000000551147c20 */ /* 0x000fe20008410000 */
[----:B------:R-:W-:Y:S01]  /*69e0*/  FMUL.FTZ R74, R85, UR5 ;  /* 0x00000005554a7c20 */ /* 0x000fe20008410000 */
[----:B------:R-:W-:Y:S01]  /*69f0*/  FMUL.FTZ R81, R92, UR5 ;  /* 0x000000055c517c20 */ /* 0x000fe20008410000 */
[----:B------:R-:W4:Y:S01]  /*6a00*/  SHFL.IDX PT, R91, R198, R208, 0x1f ;  /* 0x00001fd0c65b7589 */ /* 0x000f2200000e0000 */
[----:B------:R-:W-:Y:S01]  /*6a10*/  FMUL.FTZ R195, R97, UR5 ;  /* 0x0000000561c37c20 */ /* 0x000fe20008410000 */
[----:B------:R3:W-:Y:S01]  /*6a20*/  MUFU.TANH R2, R77 ;  /* 0x0000004d00027308 */ /* 0x0007e20000002400 */
[----:B--2---:R-:W-:Y:S01]  /*6a30*/  FSEL R85, R15, -INF , P2 ;  /* 0xff8000000f557808 */ /* 0x004fe20001000000 */
[----:B------:R-:W2:Y:S01]  /*6a40*/  SHFL.IDX PT, R92, R198, R230, 0x1f ;  /* 0x00001fe6c65c7589 */ /* 0x000ea200000e0000 */
[----:B------:R-:W-:Y:S01]  /*6a50*/  FMUL.FTZ R78, R89, UR5 ;  /* 0x00000005594e7c20 */ /* 0x000fe20008410000 */
[----:B------:R-:W-:Y:S01]  /*6a60*/  FMUL.FTZ R196, R117, UR5 ;  /* 0x0000000575c47c20 */ /* 0x000fe20008410000 */
[----:B------:R-:W-:Y:S01]  /*6a70*/  FSEL R89, R4, -INF , P1 ;  /* 0xff80000004597808 */ /* 0x000fe20000800000 */
[----:B------:R-:W2:Y:S01]  /*6a80*/  SHFL.IDX PT, R97, R198, R209, 0x1f ;  /* 0x00001fd1c6617589 */ /* 0x000ea200000e0000 */
[----:B------:R-:W-:Y:S01]  /*6a90*/  FMUL.FTZ R197, R118, UR5 ;  /* 0x0000000576c57c20 */ /* 0x000fe20008410000 */
[----:B------:R-:W1:Y:S01]  /*6aa0*/  MUFU.TANH R235, R235 ;  /* 0x000000eb00eb7308 */ /* 0x000e620000002400 */
[----:B---3--:R-:W-:Y:S01]  /*6ab0*/  FMUL.FTZ R77, R88, UR5 ;  /* 0x00000005584d7c20 */ /* 0x008fe20008410000 */
[----:B------:R-:W-:Y:S01]  /*6ac0*/  FSEL R88, R18, -INF , P1 ;  /* 0xff80000012587808 */ /* 0x000fe20000800000 */
        /* <DEDUP_REMOVED lines=13> */
[----:B------:R2:W-:Y:S01]  /*6ba0*/  MUFU.TANH R3, R76 ;  /* 0x0000004c00037308 */ /* 0x0005e20000002400 */
[----:B---3--:R-:W-:Y:S01]  /*6bb0*/  FMUL.FTZ R73, R84, UR5 ;  /* 0x0000000554497c20 */ /* 0x008fe20008410000 */
[----:B-1----:R-:W-:Y:S01]  /*6bc0*/  FSEL R201, R235, -INF , P1 ;  /* 0xff800000ebc97808 */ /* 0x002fe20000800000 */
        /* <DEDUP_REMOVED lines=14> */
[----:B------:R-:W-:Y:S01]  /*6cb0*/  FMUL.FTZ R116, R116, UR5 ;  /* 0x0000000574747c20 */ /* 0x000fe20008410000 */
[----:B------:R-:W-:-:S06]  /*6cc0*/  FMUL.FTZ R119, R119, UR5 ;  /* 0x0000000577777c20 */ /* 0x000fcc0008410000 */
        /* <DEDUP_REMOVED lines=16> */
[--C-:B------:R-:W-:Y:S01]  /*6dd0*/  FFMA.FTZ R87, R87, UR4, -R94.reuse ;  /* 0x0000000457577c23 */ /* 0x100fe2000801085e */
[----:B------:R-:W-:Y:S01]  /*6de0*/  FFMA.FTZ R201, R201, UR4, -R94 ;  /* 0x00000004c9c97c23 */ /* 0x000fe2000801085e */
[----:B------:R-:W-:Y:S01]  /*6df0*/  FSEL R86, R3, -INF , P2 ;  /* 0xff80000003567808 */ /* 0x000fe20001000000 */
[----:B------:R-:W4:Y:S01]  /*6e00*/  SHFL.IDX PT, R94, R14, R232, 0x1f ;  /* 0x00001fe80e5e7589 */ /* 0x000f2200000e0000 */
[----:B------:R-:W-:Y:S01]  /*6e10*/  FSEL R85, R237, -INF , P1 ;  /* 0xff800000ed557808 */ /* 0x000fe20000800000 */
[----:B------:R-:W4:Y:S01]  /*6e20*/  MUFU.TANH R73, R73 ;  /* 0x0000004900497308 */ /* 0x000f220000002400 */
[--C-:B------:R-:W-:Y:S01]  /*6e30*/  FFMA.FTZ R117, R117, UR4, -R90.reuse ;  /* 0x0000000475757c23 */ /* 0x100fe2000801085a */
[----:B------:R-:W-:Y:S01]  /*6e40*/  FFMA.FTZ R89, R89, UR4, -R90 ;  /* 0x0000000459597c23 */ /* 0x000fe2000801085a */
[----:B--2---:R-:W-:Y:S01]  /*6e50*/  FSEL R90, R21, -INF , P1 ;  /* 0xff800000155a7808 */ /* 0x004fe20000800000 */
[--C-:B------:R-:W-:Y:S01]  /*6e60*/  FFMA.FTZ R86, R86, UR4, -R93.reuse ;  /* 0x0000000456567c23 */ /* 0x100fe2000801085d */
[----:B------:R-:W-:Y:S01]  /*6e70*/  FFMA.FTZ R85, R85, UR4, -R93 ;  /* 0x0000000455557c23 */ /* 0x000fe2000801085d */
[----:B---3--:R-:W-:Y:S01]  /*6e80*/  FSEL R93, R20, -INF , P2 ;  /* 0xff800000145d7808 */ /* 0x008fe20001000000 */
[--C-:B------:R-:W-:Y:S01]  /*6e90*/  FFMA.FTZ R200, R200, UR4, -R91.reuse ;  /* 0x00000004c8c87c23 */ /* 0x100fe2000801085b */
[----:B------:R-:W2:Y:S01]  /*6ea0*/  MUFU.TANH R75, R75 ;  /* 0x0000004b004b7308 */ /* 0x000ea20000002400 */
[----:B-1----:R-:W-:Y:S01]  /*6eb0*/  FSEL R95, R72, -INF , P1 ;  /* 0xff800000485f7808 */ /* 0x002fe20000800000 */
[----:B------:R-:W-:Y:S01]  /*6ec0*/  FFMA.FTZ R91, R90, UR4, -R91 ;  /* 0x000000045a5b7c23 */ /* 0x000fe2000801085b */
[----:B----4-:R-:W-:Y:S01]  /*6ed0*/  FSEL R90, R74, -INF , P2 ;  /* 0xff8000004a5a7808 */ /* 0x010fe20001000000 */
[--C-:B------:R-:W-:Y:S01]  /*6ee0*/  FFMA.FTZ R93, R93, UR4, -R92.reuse ;  /* 0x000000045d5d7c23 */ /* 0x100fe2000801085c */
[----:B------:R-:W-:Y:S01]  /*6ef0*/  FSEL R96, R76, -INF , P1 ;  /* 0xff8000004c607808 */ /* 0x000fe20000800000 */
[----:B------:R-:W-:-:S02]  /*6f00*/  FFMA.FTZ R92, R95, UR4, -R92 ;  /* 0x000000045f5c7c23 */ /* 0x000fc4000801085c */
[----:B------:R-:W1:Y:S01]  /*6f10*/  MUFU.TANH R77, R77 ;  /* 0x0000004d004d7308 */ /* 0x000e620000002400 */
[----:B------:R-:W-:Y:S01]  /*6f20*/  FSEL R95, R73, -INF , P2 ;  /* 0xff800000495f7808 */ /* 0x000fe20001000000 */
[--C-:B------:R-:W-:Y:S01]  /*6f30*/  FFMA.FTZ R90, R90, UR4, -R97.reuse ;  /* 0x000000045a5a7c23 */ /* 0x100fe20008010861 */
[----:B------:R-:W-:-:S03]  /*6f40*/  FFMA.FTZ R97, R96, UR4, -R97 ;  /* 0x0000000460617c23 */ /* 0x000fc60008010861 */
        /* <DEDUP_REMOVED lines=158> */
[----:B------:R-:W-:Y:S01]  /*7930*/  IADD3 R228, R9, 0x10, RZ ;  /* 0x0000001009e47810 */ /* 0x000fe20007ffe0ff */
[----:B------:R-:W-:Y:S01]  /*7940*/  FMUL.FTZ R28, R86, R28 ;  /* 0x0000001c561c7220 */ /* 0x000fe20000410000 */
[----:B------:R-:W-:Y:S01]  /*7950*/  FMUL.FTZ R29, R87, R29 ;  /* 0x0000001d571d7220 */ /* 0x000fe20000410000 */
[----:B--2---:R-:W-:Y:S01]  /*7960*/  FMUL.FTZ R38, R24, R38 ;  /* 0x0000002618267220 */ /* 0x004fe20000410000 */
[C---:B------:R-:W-:Y:S02]  /*7970*/  VIADD R231, R9.reuse, 0xc ;  /* 0x0000000c09e77836 */ /* 0x040fe40000000000 */
[----:B------:R-:W-:Y:S01]  /*7980*/  FMUL.FTZ R36, R26, R36 ;  /* 0x000000241a247220 */ /* 0x000fe20000410000 */
[----:B------:R-:W2:Y:S01]  /*7990*/  SHFL.IDX PT, R228, R227, R228, 0x1f ;  /* 0x00001fe4e3e47589 */ /* 0x000ea200000e0000 */
[C---:B------:R-:W-:Y:S01]  /*79a0*/  IADD3 R229, R9.reuse, 0x14, RZ ;  /* 0x0000001409e57810 */ /* 0x040fe20007ffe0ff */
[----:B------:R-:W-:-:S02]  /*79b0*/  VIADD R233, R9, 0x18 ;  /* 0x0000001809e97836 */ /* 0x000fc40000000000 */
[----:B------:R-:W-:Y:S01]  /*79c0*/  FFMA.FTZ R77, -R77, R77, 1 ;  /* 0x3f8000004d4d7423 */ /* 0x000fe2000001014d */
[----:B------:R-:W4:Y:S01]  /*79d0*/  SHFL.IDX PT, R227, R227, R12, 0x1f ;  /* 0x00001f0ce3e37589 */ /* 0x000f2200000e0000 */
[----:B------:R-:W-:Y:S01]  /*79e0*/  FFMA.FTZ R80, -R80, R80, 1 ;  /* 0x3f80000050507423 */ /* 0x000fe20000010150 */
[----:B------:R-:W-:Y:S01]  /*79f0*/  FFMA.FTZ R99, -R99, R99, 1 ;  /* 0x3f80000063637423 */ /* 0x000fe20000010163 */
[----:B------:R-:W-:Y:S01]  /*7a00*/  FFMA.FTZ R76, -R76, R76, 1 ;  /* 0x3f8000004c4c7423 */ /* 0x000fe2000001014c */
[----:B-1----:R-:W-:Y:S01]  /*7a10*/  FMUL.FTZ R35, R92, R35 ;  /* 0x000000235c237220 */ /* 0x002fe20000410000 */
        /* <DEDUP_REMOVED lines=30> */
[----:B------:R-:W-:Y:S01]  /*7c00*/  FFMA.FTZ R119, -R119, R119, 1 ;  /* 0x3f80000077777423 */ /* 0x000fe20000010177 */
[----:B------:R-:W-:Y:S01]  /*7c10*/  R2UR UR4, R236 ;  /* 0x00000000ec0472ca */ /* 0x000fe200000e0000 */
[----:B-1----:R-:W-:-:S05]  /*7c20*/  FFMA.FTZ R226, -R18, R18, 1 ;  /* 0x3f80000012e27423 */ /* 0x002fca0000010112 */
        /* <DEDUP_REMOVED lines=63> */
[----:B------:R4:W-:Y:S01]  /*8020*/  LDS R74, [R11+0x380] ;  /* 0x000380000b4a7984 */ /* 0x0009e20000000800 */
[----:B------:R-:W-:Y:S01]  /*8030*/  IADD3 R232, R9, 0x8, RZ ;  /* 0x0000000809e87810 */ /* 0x000fe20007ffe0ff */
[----:B-1----:R-:W-:-:S02]  /*8040*/  FMUL.FTZ R221, R93, R228 ;  /* 0x000000e45ddd7220 */ /* 0x002fc40000410000 */
[----:B------:R-:W1:Y:S02]  /*8050*/  SHFL.IDX PT, R227, R226, R229, 0x1f ;  /* 0x00001fe5e2e37589 */ /* 0x000e6400000e0000 */
[----:B------:R-:W-:Y:S02]  /*8060*/  FMUL.FTZ R221, R21, R221 ;  /* 0x000000dd15dd7220 */ /* 0x000fe40000410000 */
[----:B------:R4:W3:Y:S02]  /*8070*/  MUFU.EX2 R21, R218 ;  /* 0x000000da00157308 */ /* 0x0008e40000000800 */
[----:B----4-:R-:W4:Y:S01]  /*8080*/  SHFL.IDX PT, R218, R226, R232, 0x1f ;  /* 0x00001fe8e2da7589 */ /* 0x010f2200000e0000 */
[----:B------:R-:W-:Y:S01]  /*8090*/  FMUL.FTZ R40, R95, R40 ;  /* 0x000000285f287220 */ /* 0x000fe20000410000 */
[----:B------:R-:W-:Y:S01]  /*80a0*/  FADD.FTZ R50, R50, -R225 ;  /* 0x800000e132327221 */ /* 0x000fe20000010000 */
[----:B------:R-:W-:Y:S01]  /*80b0*/  FFMA.FTZ R11, -R79, R79, 1 ;  /* 0x3f8000004f0b7423 */ /* 0x000fe2000001014f */
[----:B------:R-:W-:Y:S01]  /*80c0*/  FMUL.FTZ R28, R13, R28 ;  /* 0x0000001c0d1c7220 */ /* 0x000fe20000410000 */
[----:B------:R-:W-:Y:S01]  /*80d0*/  FMUL.FTZ R43, R94, R43 ;  /* 0x0000002b5e2b7220 */ /* 0x000fe20000410000 */
[----:B------:R-:W3:Y:S01]  /*80e0*/  SHFL.IDX PT, R228, R226, R233, 0x1f ;  /* 0x00001fe9e2e47589 */ /* 0x000ee200000e0000 */
[----:B------:R-:W-:-:S02]  /*80f0*/  VIADD R234, R9, 0x1c ;  /* 0x0000001c09ea7836 */ /* 0x000fc40000000000 */
[----:B------:R-:W-:Y:S01]  /*8100*/  FMUL.FTZ R41, R77, R40 ;  /* 0x000000284d297220 */ /* 0x000fe20000410000 */
[--C-:B-1----:R-:W-:Y:S01]  /*8110*/  FADD.FTZ R49, R49, -R227.reuse ;  /* 0x800000e331317221 */ /* 0x102fe20000010000 */
[----:B------:R-:W-:Y:S01]  /*8120*/  FADD.FTZ R51, R51, -R227 ;  /* 0x800000e333337221 */ /* 0x000fe20000010000 */
[----:B------:R-:W-:Y:S01]  /*8130*/  FMUL.FTZ R11, R11, R28 ;  /* 0x0000001c0b0b7220 */ /* 0x000fe20000410000 */
[----:B------:R-:W-:Y:S01]  /*8140*/  FMUL.FTZ R40, R80, R43 ;  /* 0x0000002b50287220 */ /* 0x000fe20000410000 */
[----:B------:R-:W-:Y:S01]  /*8150*/  FMUL.FTZ R77, R10, R50 ;  /* 0x000000320a4d7220 */ /* 0x000fe20000410000 */
[----:B------:R-:W-:Y:S01]  /*8160*/  FFMA.FTZ R43, -R83, R83, 1 ;  /* 0x3f800000532b7423 */ /* 0x000fe20000010153 */
[----:B------:R-:W-:Y:S01]  /*8170*/  FFMA.FTZ R50, -R195, R195, 1 ;  /* 0x3f800000c3327423 */ /* 0x000fe200000101c3 */
[----:B------:R-:W-:Y:S01]  /*8180*/  FMUL.FTZ R49, R33, R49 ;  /* 0x0000003121317220 */ /* 0x000fe20000410000 */
[----:B------:R-:W-:Y:S01]  /*8190*/  FMUL.FTZ R28, R19, R51 ;  /* 0x00000033131c7220 */ /* 0x000fe20000410000 */
[----:B----4-:R-:W-:Y:S01]  /*81a0*/  FADD.FTZ R46, R46, -R218 ;  /* 0x800000da2e2e7221 */ /* 0x010fe20000010000 */
[----:B------:R-:W1:Y:S03]  /*81b0*/  SHFL.IDX PT, R226, R226, R234, 0x1f ;  /* 0x00001feae2e27589 */ /* 0x000e6600000e0000 */
[----:B------:R-:W-:Y:S01]  /*81c0*/  FMUL.FTZ R46, R18, R46 ;  /* 0x0000002e122e7220 */ /* 0x000fe20000410000 */
[----:B------:R-:W-:Y:S01]  /*81d0*/  FMUL.FTZ R50, R50, R49 ;  /* 0x0000003132327220 */ /* 0x000fe20000410000 */
[----:B------:R-:W-:Y:S01]  /*81e0*/  FMUL.FTZ R49, R99, R28 ;  /* 0x0000001c63317220 */ /* 0x000fe20000410000 */
[----:B------:R-:W4:Y:S01]  /*81f0*/  SHFL.IDX PT, R75, R74, R235, 0x1f ;  /* 0x00001feb4a4b7589 */ /* 0x000f2200000e0000 */
[----:B------:R-:W-:Y:S01]  /*8200*/  FMUL.FTZ R43, R43, R46 ;  /* 0x0000002e2b2b7220 */ /* 0x000fe20000410000 */
[----:B------:R-:W-:Y:S01]  /*8210*/  FFMA.FTZ R46, -R98, R98, 1 ;  /* 0x3f800000622e7423 */ /* 0x000fe20000010162 */
[----:B------:R-:W-:Y:S01]  /*8220*/  FMUL.FTZ R37, R76, R36 ;  /* 0x000000244c257220 */ /* 0x000fe20000410000 */
[----:B------:R-:W4:Y:S02]  /*8230*/  SHFL.IDX PT, R28, R74, R232, 0x1f ;  /* 0x00001fe84a1c7589 */ /* 0x000f2400000e0000 */
[----:B------:R-:W-:-:S02]  /*8240*/  FMUL.FTZ R46, R46, R77 ;  /* 0x0000004d2e2e7220 */ /* 0x000fc40000410000 */
[----:B------:R-:W4:Y:S04]  /*8250*/  SHFL.IDX PT, R80, R74, R9, 0x1f ;  /* 0x00001f094a507589 */ /* 0x000f2800000e0000 */
[----:B------:R-:W4:Y:S01]  /*8260*/  SHFL.IDX PT, R76, R74, R229, 0x1f ;  /* 0x00001fe54a4c7589 */ /* 0x000f2200000e0000 */
[----:B------:R-:W-:-:S03]  /*8270*/  FMUL.FTZ R72, R72, R35 ;  /* 0x0000002348487220 */ /* 0x000fc60000410000 */
[----:B------:R-:W4:Y:S01]  /*8280*/  SHFL.IDX PT, R77, R74, R231, 0x1f ;  /* 0x00001fe74a4d7589 */ /* 0x000f2200000e0000 */
[----:B------:R-:W4:Y:S01]  /*8290*/  MUFU.EX2 R35, R216 ;  /* 0x000000d800237308 */ /* 0x000f220000000800 */
[----:B------:R-:W-:Y:S02]  /*82a0*/  FADD.FTZ R44, R44, -R218 ;  /* 0x800000da2c2c7221 */ /* 0x000fe40000010000 */
[----:B------:R-:W4:Y:S04]  /*82b0*/  SHFL.IDX PT, R79, R74, R230, 0x1f ;  /* 0x00001fe64a4f7589 */ /* 0x000f2800000e0000 */
[----:B------:R-:W4:Y:S04]  /*82c0*/  SHFL.IDX PT, R78, R74, R233, 0x1f ;  /* 0x00001fe94a4e7589 */ /* 0x000f2800000e0000 */
[----:B------:R-:W4:Y:S01]  /*82d0*/  SHFL.IDX PT, R74, R74, R234, 0x1f ;  /* 0x00001fea4a4a7589 */ /* 0x000f2200000e0000 */
[----:B------:R-:W-:Y:S01]  /*82e0*/  FMUL.FTZ R44, R12, R44 ;  /* 0x0000002c0c2c7220 */ /* 0x000fe20000410000 */
[--C-:B---3--:R-:W-:Y:S01]  /*82f0*/  FADD.FTZ R52, R52, -R228.reuse ;  /* 0x800000e434347221 */ /* 0x108fe20000010000 */
[----:B------:R-:W-:-:S02]  /*8300*/  FADD.FTZ R54, R54, -R228 ;  /* 0x800000e436367221 */ /* 0x000fc40000010000 */
[----:B------:R-:W-:Y:S01]  /*8310*/  FMUL.FTZ R44, R81, R44 ;  /* 0x0000002c512c7220 */ /* 0x000fe20000410000 */
[----:B------:R-:W-:Y:S01]  /*8320*/  FMUL.FTZ R81, R20, R52 ;  /* 0x0000003414517220 */ /* 0x000fe20000410000 */
[----:B------:R-:W3:Y:S01]  /*8330*/  MUFU.EX2 R214, R214 ;  /* 0x000000d600d67308 */ /* 0x000ee20000000800 */
[----:B-1----:R-:W-:Y:S01]  /*8340*/  FADD.FTZ R55, R55, -R226 ;  /* 0x800000e237377221 */ /* 0x002fe20000010000 */
[----:B------:R-:W-:Y:S01]  /*8350*/  FMUL.FTZ R52, R21, R54 ;  /* 0x0000003615347220 */ /* 0x000fe20000410000 */
[----:B------:R-:W-:Y:S01]  /*8360*/  FMUL.FTZ R54, R100, R81 ;  /* 0x0000005164367220 */ /* 0x000fe20000410000 */
[----:B----4-:R-:W-:Y:S01]  /*8370*/  FADD.FTZ R81, R57, -R75 ;  /* 0x8000004b39517221 */ /* 0x010fe20000010000 */
[----:B------:R-:W-:-:S03]  /*8380*/  FADD.FTZ R45, R45, -R219 ;  /* 0x800000db2d2d7221 */ /* 0x000fc60000010000 */
[----:B------:R-:W1:Y:S01]  /*8390*/  MUFU.EX2 R36, R206 ;  /* 0x000000ce00247308 */ /* 0x000e620000000800 */
[--C-:B------:R-:W-:Y:S01]  /*83a0*/  FADD.FTZ R57, R60, -R28.reuse ;  /* 0x8000001c3c397221 */ /* 0x100fe20000010000 */
[----:B------:R-:W-:Y:S01]  /*83b0*/  FMUL.FTZ R84, R35, R55 ;  /* 0x0000003723547220 */ /* 0x000fe20000410000 */
[----:B------:R-:W-:Y:S01]  /*83c0*/  FADD.FTZ R28, R62, -R28 ;  /* 0x8000001c3e1c7221 */ /* 0x000fe20000010000 */
[----:B------:R-:W-:Y:S01]  /*83d0*/  FADD.FTZ R55, R56, -R80 ;  /* 0x8000005038377221 */ /* 0x000fe20000010000 */
[----:B------:R-:W-:-:S03]  /*83e0*/  FADD.FTZ R62, R65, -R76 ;  /* 0x8000004c413e7221 */ /* 0x000fc60000010000 */
[----:B------:R-:W4:Y:S01]  /*83f0*/  MUFU.EX2 R213, R213 ;  /* 0x000000d500d57308 */ /* 0x000f220000000800 */
[----:B------:R-:W-:Y:S01]  /*8400*/  FADD.FTZ R67, R67, -R76 ;  /* 0x8000004c43437221 */ /* 0x000fe20000010000 */
[----:B------:R-:W-:Y:S01]  /*8410*/  FADD.FTZ R56, R59, -R75 ;  /* 0x8000004b3b387221 */ /* 0x000fe20000010000 */
[----:B------:R-:W-:Y:S01]  /*8420*/  FFMA.FTZ R76, -R105, R105, 1 ;  /* 0x3f800000694c7423 */ /* 0x000fe20000010169 */
[----:B------:R-:W-:Y:S01]  /*8430*/  FMUL.FTZ R81, R200, R81 ;  /* 0x00000051c8517220 */ /* 0x000fe20000410000 */
[----:B------:R-:W-:Y:S01]  /*8440*/  FMUL.FTZ R45, R25, R45 ;  /* 0x0000002d192d7220 */ /* 0x000fe20000410000 */
[--C-:B------:R-:W-:Y:S01]  /*8450*/  FADD.FTZ R61, R61, -R77.reuse ;  /* 0x8000004d3d3d7221 */ /* 0x100fe20000010000 */
[----:B------:R-:W-:Y:S01]  /*8460*/  FADD.FTZ R60, R63, -R77 ;  /* 0x8000004d3f3c7221 */ /* 0x000fe20000010000 */
[----:B------:R-:W-:Y:S01]  /*8470*/  FADD.FTZ R53, R53, -R226 ;  /* 0x800000e235357221 */ /* 0x000fe20000010000 */
[----:B------:R-:W-:Y:S01]  /*8480*/  FADD.FTZ R58, R58, -R80 ;  /* 0x800000503a3a7221 */ /* 0x000fe20000010000 */
[----:B------:R-:W-:Y:S01]  /*8490*/  FFMA.FTZ R77, -R110, R110, 1 ;  /* 0x3f8000006e4d7423 */ /* 0x000fe2000001016e */
[----:B------:R-:W-:Y:S01]  /*84a0*/  FMUL.FTZ R28, R203, R28 ;  /* 0x0000001ccb1c7220 */ /* 0x000fe20000410000 */
[----:B------:R-:W-:Y:S01]  /*84b0*/  FFMA.FTZ R80, -R108, R108, 1 ;  /* 0x3f8000006c507423 */ /* 0x000fe2000001016c */
[----:B------:R-:W-:Y:S01]  /*84c0*/  FMUL.FTZ R57, R202, R57 ;  /* 0x00000039ca397220 */ /* 0x000fe20000410000 */
[--C-:B------:R-:W-:Y:S01]  /*84d0*/  FADD.FTZ R64, R64, -R79.reuse ;  /* 0x8000004f40407221 */ /* 0x100fe20000010000 */
[----:B------:R-:W-:Y:S01]  /*84e0*/  FMUL.FTZ R63, R201, R56 ;  /* 0x00000038c93f7220 */ /* 0x000fe20000410000 */
[----:B------:R-:W-:Y:S01]  /*84f0*/  FMUL.FTZ R76, R76, R81 ;  /* 0x000000514c4c7220 */ /* 0x000fe20000410000 */
[----:B------:R-:W-:Y:S01]  /*8500*/  FMUL.FTZ R45, R82, R45 ;  /* 0x0000002d522d7220 */ /* 0x000fe20000410000 */
[--C-:B------:R-:W-:Y:S01]  /*8510*/  FADD.FTZ R68, R68, -R78.reuse ;  /* 0x8000004e44447221 */ /* 0x100fe20000010000 */
[----:B------:R-:W-:Y:S01]  /*8520*/  FADD.FTZ R59, R70, -R78 ;  /* 0x8000004e463b7221 */ /* 0x000fe20000010000 */
[----:B------:R-:W-:Y:S01]  /*8530*/  FFMA.FTZ R81, -R109, R109, 1 ;  /* 0x3f8000006d517423 */ /* 0x000fe2000001016d */
[----:B------:R-:W-:Y:S01]  /*8540*/  FMUL.FTZ R56, R204, R61 ;  /* 0x0000003dcc387220 */ /* 0x000fe20000410000 */
[----:B------:R-:W-:Y:S01]  /*8550*/  FMUL.FTZ R30, R237, R30 ;  /* 0x0000001eed1e7220 */ /* 0x000fe20000410000 */
[----:B------:R-:W-:Y:S01]  /*8560*/  FMUL.FTZ R82, R34, R53 ;  /* 0x0000003522527220 */ /* 0x000fe20000410000 */
[----:B------:R-:W-:Y:S01]  /*8570*/  FADD.FTZ R79, R66, -R79 ;  /* 0x8000004f424f7221 */ /* 0x000fe20000010000 */
[--C-:B------:R-:W-:Y:S01]  /*8580*/  FADD.FTZ R71, R71, -R74.reuse ;  /* 0x8000004a47477221 */ /* 0x100fe20000010000 */
[----:B------:R-:W-:Y:S01]  /*8590*/  FFMA.FTZ R78, -R111, R111, 1 ;  /* 0x3f8000006f4e7423 */ /* 0x000fe2000001016f */
[----:B------:R-:W-:Y:S01]  /*85a0*/  FMUL.FTZ R61, R205, R60 ;  /* 0x0000003ccd3d7220 */ /* 0x000fe20000410000 */
[----:B------:R-:W-:Y:S01]  /*85b0*/  FMUL.FTZ R77, R77, R28 ;  /* 0x0000001c4d4d7220 */ /* 0x000fe20000410000 */
[----:B------:R-:W-:Y:S01]  /*85c0*/  FFMA.FTZ R51, -R102, R102, 1 ;  /* 0x3f80000066337423 */ /* 0x000fe20000010166 */
[----:B------:R-:W-:Y:S01]  /*85d0*/  FADD.FTZ R66, R69, -R74 ;  /* 0x8000004a45427221 */ /* 0x000fe20000010000 */
        /* <DEDUP_REMOVED lines=8> */
[----:B---3--:R-:W-:Y:S01]  /*8660*/  FMUL.FTZ R56, R214, R71 ;  /* 0x00000047d6387220 */ /* 0x008fe20000410000 */
[----:B------:R-:W-:Y:S01]  /*8670*/  FMUL.FTZ R51, R51, R52 ;  /* 0x0000003433337220 */ /* 0x000fe20000410000 */
[----:B-1----:R-:W-:Y:S01]  /*8680*/  FMUL.FTZ R55, R36, R55 ;  /* 0x0000003724377220 */ /* 0x002fe20000410000 */
[----:B------:R-:W-:Y:S01]  /*8690*/  FFMA.FTZ R82, -R114, R114, 1 ;  /* 0x3f80000072527423 */ /* 0x000fe20000010172 */
[----:B------:R-:W-:Y:S01]  /*86a0*/  FMUL.FTZ R61, R208, R79 ;  /* 0x0000004fd03d7220 */ /* 0x000fe20000410000 */
[----:B------:R-:W-:Y:S01]  /*86b0*/  FMUL.FTZ R83, R83, R28 ;  /* 0x0000001c53537220 */ /* 0x000fe20000410000 */
[----:B------:R-:W-:Y:S01]  /*86c0*/  F2FP.F16.F32.PACK_AB R71, R29, R30 ;  /* 0x0000001e1d47723e */ /* 0x000fe200000000ff */
[----:B------:R-:W-:Y:S01]  /*86d0*/  FMUL.FTZ R52, R103, R84 ;  /* 0x0000005467347220 */ /* 0x000fe20000410000 */
[----:B------:R-:W-:Y:S01]  /*86e0*/  FFMA.FTZ R75, -R106, R106, 1 ;  /* 0x3f8000006a4b7423 */ /* 0x000fe2000001016a */
[----:B------:R-:W-:Y:S01]  /*86f0*/  FMUL.FTZ R58, R199, R58 ;  /* 0x0000003ac73a7220 */ /* 0x000fe20000410000 */
[----:B------:R-:W-:Y:S01]  /*8700*/  FMUL.FTZ R74, R74, R63 ;  /* 0x0000003f4a4a7220 */ /* 0x000fe20000410000 */
[----:B------:R-:W-:Y:S01]  /*8710*/  FMUL.FTZ R79, R112, R57 ;  /* 0x00000039704f7220 */ /* 0x000fe20000410000 */
[----:B------:R-:W-:Y:S01]  /*8720*/  FMUL.FTZ R28, R212, R59 ;  /* 0x0000003bd41c7220 */ /* 0x000fe20000410000 */
[----:B------:R-:W-:Y:S01]  /*8730*/  FFMA.FTZ R84, -R113, R113, 1 ;  /* 0x3f80000071547423 */ /* 0x000fe20000010171 */
[----:B------:R-:W-:Y:S01]  /*8740*/  FMUL.FTZ R63, R209, R62 ;  /* 0x0000003ed13f7220 */ /* 0x000fe20000410000 */
[----:B------:R-:W-:Y:S01]  /*8750*/  FMUL.FTZ R57, R211, R68 ;  /* 0x00000044d3397220 */ /* 0x000fe20000410000 */
[----:B----4-:R-:W-:Y:S01]  /*8760*/  FMUL.FTZ R59, R213, R66 ;  /* 0x00000042d53b7220 */ /* 0x010fe20000410000 */
        /* <DEDUP_REMOVED lines=37> */
[----:B--2---:R-:W-:-:S05]  /*89c0*/  IMAD R30, R0, 0x3000, R194 ;  /* 0x00003000001e7824 */ /* 0x004fca00078e02c2 */
[----:B------:R-:W-:Y:S02]  /*89d0*/  LEA R11, R30, R17, 0x1 ;  /* 0x000000111e0b7211 */ /* 0x000fe400078e08ff */
[----:B------:R-:W-:-:S03]  /*89e0*/  F2FP.F16.F32.PACK_AB R30, R87, R86 ;  /* 0x00000056571e723e */ /* 0x000fc600000000ff */
        /* <DEDUP_REMOVED lines=219> */
.L_x_2765:
        /* <DEDUP_REMOVED lines=58> */
.L_x_2766:
[----:B--2---:R-:W2:Y:S01]  /*9b40*/  LDL R5, [R1+0x2c] ;  /* 0x00002c0001057983 */ /* 0x004ea20000100800 */
[----:B------:R-:W-:Y:S01]  /*9b50*/  IADD3 R16, R16, 0x1, RZ ;  /* 0x0000000110107810 */ /* 0x000fe20007ffe0ff */
[----:B------:R-:W-:Y:S02]  /*9b60*/  VIADD R0, R0, 0x1 ;  /* 0x0000000100007836 */ /* 0x000fe40000000000 */
[----:B------:R-:W-:-:S03]  /*9b70*/  VIADD R6, R6, 0x26820 ;  /* 0x0002682006067836 */ /* 0x000fc60000000000 */
[C---:B------:R-:W-:Y:S02]  /*9b80*/  ISETP.NE.AND P0, PT, R0.reuse, 0x2, PT ;  /* 0x000000020000780c */ /* 0x040fe40003f05270 */
[----:B------:R-:W-:Y:S02]  /*9b90*/  PRMT R6, RZ, 0x654, R6 ;  /* 0x00000654ff067816 */ /* 0x000fe40000000006 */
[----:B------:R-:W-:Y:S02]  /*9ba0*/  SEL R0, R0, RZ, P0 ;  /* 0x000000ff00007207 */ /* 0x000fe40000000000 */
[----:B------:R1:W-:Y:S01]  /*9bb0*/  SYNCS.ARRIVE.TRANS64.RED.A1T0 RZ, [R6+URZ], RZ ;  /* 0x000000ff06ff79a7 */ /* 0x0003e2000810043f */
[----:B--2---:R-:W-:Y:S02]  /*9bc0*/  ISETP.GE.AND P1, PT, R16, R5, PT ;  /* 0x000000051000720c */ /* 0x004fe40003f26270 */
[----:B------:R-:W-:-:S04]  /*9bd0*/  SEL R5, RZ, 0x1, P0 ;  /* 0x00000001ff057807 */ /* 0x000fc80000000000 */
[----:B------:R-:W-:-:S07]  /*9be0*/  LOP3.LUT R4, R4, R5, RZ, 0x3c, !PT ;  /* 0x0000000504047212 */ /* 0x000fce00078e3cff */
[----:B-1----:R-:W-:Y:S05]  /*9bf0*/  @!P1 BRA `(.L_x_2767) ;  /* 0xffffffc400309947 */ /* 0x002fea000383ffff */
.L_x_2756:
        /* <DEDUP_REMOVED lines=34> */
.L_x_2736:
[----:B------:R-:W-:Y:S05]  /*9e20*/  @P0 BRA `(.L_x_2735) ;  /* 0x0000003400500947 */ /* 0x000fea0003800000 */
[----:B------:R-:W2:Y:S01]  /*9e30*/  LDL.LU R6, [R1+0x30] ;  /* 0x0000300001067983 */ /* 0x000ea20000300800 */
[----:B------:R-:W1:Y:S01]  /*9e40*/  LDC R0, c[0x0][0x850] ;  /* 0x00021400ff007b82 */ /* 0x000e620000000800 */
[----:B------:R-:W3:Y:S01]  /*9e50*/  S2R R12, SR_TID.X ;  /* 0x00000000000c7919 */ /* 0x000ee20000002100 */
[----:B------:R-:W4:Y:S01]  /*9e60*/  S2R R5, SR_CgaCtaId ;  /* 0x0000000000057919 */ /* 0x000f220000008800 */
[----:B------:R-:W-:Y:S01]  /*9e70*/  MOV R4, 0x400 ;  /* 0x0000040000047802 */ /* 0x000fe20000000f00 */
[----:B------:R-:W-:Y:S01]  /*9e80*/  ULDC.64 UR4, c[0x0][0x818] ;  /* 0x0002060000047ab9 */ /* 0x000fe20000000a00 */
[----:B------:R-:W-:Y:S01]  /*9e90*/  ULDC.64 UR6, c[0x0][0x840] ;  /* 0x0002100000067ab9 */ /* 0x000fe20000000a00 */
[----:B------:R-:W5:Y:S04]  /*9ea0*/  LDL.LU R11, [R1+0x38] ;  /* 0x00003800010b7983 */ /* 0x000f680000300800 */
[----:B------:R-:W5:Y:S01]  /*9eb0*/  LDL.LU R10, [R1+0x34] ;  /* 0x00003400010a7983 */ /* 0x000f620000300800 */
[----:B-1----:R-:W-:Y:S01]  /*9ec0*/  ISETP.NE.AND P0, PT, R0, 0x1, PT ;  /* 0x000000010000780c */ /* 0x002fe20003f05270 */
[----:B---3--:R-:W-:-:S12]  /*9ed0*/  VIADD R13, R12, 0xffffff80 ;  /* 0xffffff800c0d7836 */ /* 0x008fd80000000000 */
[----:B------:R-:W5:Y:S01]  /*9ee0*/  @P0 LDC R0, c[0x0][0x854] ;  /* 0x00021500ff000b82 */ /* 0x000f620000000800 */
[----:B----4-:R-:W-:Y:S02]  /*9ef0*/  LEA R15, R5, R4, 0x18 ;  /* 0x00000004050f7211 */ /* 0x010fe400078ec0ff */
[----:B------:R-:W-:-:S05]  /*9f00*/  SHF.R.S32.HI R2, RZ, 0x1f, R13 ;  /* 0x0000001fff027819 */ /* 0x000fca000001140d */
[----:B------:R-:W1:Y:S01]  /*9f10*/  @P0 LDC R3, c[0x0][0x858] ;  /* 0x00021600ff030b82 */ /* 0x000e620000000800 */
[----:B------:R-:W-:Y:S01]  /*9f20*/  LEA.HI R2, R2, R13, RZ, 0x7 ;  /* 0x0000000d02027211 */ /* 0x000fe200078f38ff */
[----:B--2---:R-:W-:-:S05]  /*9f30*/  IMAD.SHL.U32 R4, R6, 0x2000, RZ ;  /* 0x0000200006047824 */ /* 0x004fca00078e00ff */
[----:B------:R-:W-:Y:S01]  /*9f40*/  SHF.R.S32.HI R5, RZ, 0x1f, R4 ;  /* 0x0000001fff057819 */ /* 0x000fe20000011404 */
[----:B-----5:R-:W-:-:S05]  /*9f50*/  @P0 IMAD.HI.U32 R0, R11, R0, RZ ;  /* 0x000000000b000227 */ /* 0x020fca00078e00ff */
[----:B-1----:R-:W-:Y:S02]  /*9f60*/  @P0 SHF.R.U32.HI R11, RZ, R3, R0 ;  /* 0x00000003ff0b0219 */ /* 0x002fe40000011600 */
[C---:B------:R-:W-:Y:S02]  /*9f70*/  LOP3.LUT R0, R2.reuse, 0xfffff80, RZ, 0xc0, !PT ;  /* 0x0fffff8002007812 */ /* 0x040fe400078ec0ff */
[----:B------:R-:W-:Y:S01]  /*9f80*/  SHF.R.S32.HI R3, RZ, 0x1f, R11 ;  /* 0x0000001fff037819 */ /* 0x000fe2000001140b */
[----:B------:R1:W-:Y:S01]  /*9f90*/  @P0 STL [R1+0x38], R11 ;  /* 0x0000380b01000387 */ /* 0x0003e20000100800 */
[----:B------:R-:W-:Y:S01]  /*9fa0*/  SHF.L.U32 R2, R2, 0x5, RZ ;  /* 0x0000000502027819 */ /* 0x000fe200000006ff */
[----:B------:R-:W-:Y:S02]  /*9fb0*/  IMAD.IADD R0, R13, 0x1, -R0 ;  /* 0x000000010d007824 */ /* 0x000fe400078e0a00 */
[C---:B------:R-:W-:Y:S01]  /*9fc0*/  IMAD R6, R3.reuse, UR4, RZ ;  /* 0x0000000403067c24 */ /* 0x040fe2000f8e02ff */
[----:B------:R-:W-:Y:S01]  /*9fd0*/  LOP3.LUT R7, R2, 0x3ffff000, RZ, 0xc0, !PT ;  /* 0x3ffff00002077812 */ /* 0x000fe200078ec0ff */
[----:B------:R-:W-:-:S02]  /*9fe0*/  IMAD R8, R3, UR6, RZ ;  /* 0x0000000603087c24 */ /* 0x000fc4000f8e02ff */
[----:B------:R-:W-:-:S04]  /*9ff0*/  IMAD.WIDE.U32 R2, R11, UR4, R4 ;  /* 0x000000040b027c25 */ /* 0x000fc8000f8e0004 */
[C---:B------:R-:W-:Y:S01]  /*a000*/  IMAD R9, R11.reuse, UR5, R6 ;  /* 0x000000050b097c24 */ /* 0x040fe2000f8e0206 */
[----:B------:R-:W-:Y:S01]  /*a010*/  SHF.R.S32.HI R6, RZ, 0x1f, R10 ;  /* 0x0000001fff067819 */ /* 0x000fe2000001140a */
[----:B------:R-:W-:Y:S01]  /*a020*/  IMAD.WIDE.U32 R4, R11, UR6, R4 ;  /* 0x000000060b047c25 */ /* 0x000fe2000f8e0004 */
[----:B------:R-:W-:Y:S02]  /*a030*/  ULDC.64 UR4, c[0x0][0x820] ;  /* 0x0002080000047ab9 */ /* 0x000fe40000000a00 */
[----:B------:R-:W-:Y:S01]  /*a040*/  IADD3 R3, R3, R9, RZ ;  /* 0x0000000903037210 */ /* 0x000fe20007ffe0ff */
[----:B-1----:R-:W-:Y:S01]  /*a050*/  IMAD R11, R11, UR7, R8 ;  /* 0x000000070b0b7c24 */ /* 0x002fe2000f8e0208 */
[----:B------:R-:W-:Y:S01]  /*a060*/  ULDC.64 UR6, c[0x0][0x848] ;  /* 0x0002120000067ab9 */ /* 0x000fe20000000a00 */
[----:B------:R-:W-:Y:S02]  /*a070*/  IMAD R0, R0, 0x4, R7 ;  /* 0x0000000400007824 */ /* 0x000fe400078e0207 */
[----:B------:R-:W-:-:S02]  /*a080*/  IMAD R7, R6, UR4, RZ ;  /* 0x0000000406077c24 */ /* 0x000fc4000f8e02ff */
[----:B------:R-:W-:Y:S02]  /*a090*/  IMAD.IADD R5, R5, 0x1, R11 ;  /* 0x0000000105057824 */ /* 0x000fe400078e020b */
[----:B------:R-:W-:Y:S02]  /*a0a0*/  IMAD R6, R6, UR6, RZ ;  /* 0x0000000606067c24 */ /* 0x000fe4000f8e02ff */
[C---:B------:R-:W-:Y:S02]  /*a0b0*/  IMAD R7, R10.reuse, UR5, R7 ;  /* 0x000000050a077c24 */ /* 0x040fe4000f8e0207 */
[----:B------:R-:W-:-:S04]  /*a0c0*/  IMAD.WIDE.U32 R2, R10, UR4, R2 ;  /* 0x000000040a027c25 */ /* 0x000fc8000f8e0002 */
[C---:B------:R-:W-:Y:S01]  /*a0d0*/  IMAD R9, R10.reuse, UR7, R6 ;  /* 0x000000070a097c24 */ /* 0x040fe2000f8e0206 */
[----:B------:R-:W-:Y:S01]  /*a0e0*/  IADD3 R7, R3, R7, RZ ;  /* 0x0000000703077210 */ /* 0x000fe20007ffe0ff */
[----:B------:R-:W-:Y:S01]  /*a0f0*/  IMAD.WIDE.U32 R4, R10, UR6, R4 ;  /* 0x000000060a047c25 */ /* 0x000fe2000f8e0004 */
[----:B------:R-:W-:Y:S05]  /*a100*/  WARPSYNC.ALL ;  /* 0x0000000000007948 */ /* 0x000fea0003800000 */
[----:B------:R-:W-:Y:S02]  /*a110*/  IMAD R0, R0, 0x4, R15 ;  /* 0x0000000400007824 */ /* 0x000fe400078e020f */
        /* <DEDUP_REMOVED lines=33> */
.L_x_2770:
[----:B------:R-:W-:Y:S01]  /*a330*/  @P0 ELECT P1, URZ, PT ;  /* 0x00000000003f082f */ /* 0x000fe20003820000 */
[----:B------:R1:W-:-:S12]  /*a340*/  UBLKRED.G.S.ADD.F32.RN [UR4], [UR6], UR7, desc[UR8] ;  /* 0x00000804060073bb */ /* 0x0003d800080a1407 */
[----:B------:R-:W-:Y:S02]  /*a350*/  @P1 PLOP3.LUT P0, PT, P1, PT, PT, 0x8, 0x0 ;  /* 0x000000000000181c */ /* 0x000fe40000f0e170 */
[----:B------:R-:W-:-:S11]  /*a360*/  PLOP3.LUT P1, PT, PT, PT, PT, 0x8, 0x0 ;  /* 0x000000000000781c */ /* 0x000fd60003f2e170 */
[----:B-1----:R-:W-:Y:S05]  /*a370*/  @P0 BRA.U.ANY `(.L_x_2770) ;  /* 0xfffffffd00ec0947 */ /* 0x002fea000393ffff */
[----:B------:R0:W-:Y:S01]  /*a380*/  UTMACMDFLUSH ;  /* 0x00000000000079b7 */ /* 0x0001e20000000000 */
[----:B------:R-:W-:-:S04]  /*a390*/  DEPBAR.LE SB0, 0x0 ;  /* 0x000080000000791a */ /* 0x000fc80000000000 */
.L_x_2769:
[----:B------:R-:W-:Y:S05]  /*a3a0*/  BSYNC B0 ;  /* 0x0000000000007941 */ /* 0x000fea0003800000 */
.L_x_2768:
        /* <DEDUP_REMOVED lines=25> */
.L_x_2771:
        /* <DEDUP_REMOVED lines=8> */
.L_x_2731:
        /* <DEDUP_REMOVED lines=29> */
.L_x_2773:
[----:B------:R-:W-:Y:S01]  /*a790*/  ULDC UR9, c[0x0][0x8cc] ;  /* 0x0002330000097ab9 */ /* 0x000fe20000000800 */
[----:B------:R-:W-:Y:S01]  /*a7a0*/  UMOV UR7, UR8 ;  /* 0x0000000800077c82 */ /* 0x000fe20008000000 */
[----:B------:R-:W-:-:S11]  /*a7b0*/  UISETP.NE.AND UP0, UPT, UR9, 0x1, UPT ;  /* 0x000000010900788c */ /* 0x000fd6000bf05270 */
[----:B------:R-:W-:Y:S02]  /*a7c0*/  @UP0 ULDC.64 UR10, c[0x0][0x8d0] ;  /* 0x00023400000a0ab9 */ /* 0x000fe40000000a00 */
[----:B------:R-:W-:-:S04]  /*a7d0*/  UIMAD.WIDE.U32 UR4, UR8, UR10, URZ ;  /* 0x0000000a080472a5 */ /* 0x000fc8000f8e003f */
[----:B------:R-:W-:-:S04]  /*a7e0*/  @UP0 USHF.R.U32.HI UR7, URZ, UR11, UR5 ;  /* 0x0000000b3f070299 */ /* 0x000fc80008011605 */
[----:B------:R-:W-:-:S12]  /*a7f0*/  UIMAD UR4, UR7, UR9, URZ ;  /* 0x00000009070472a4 */ /* 0x000fd8000f8e023f */
.L_x_2774:
        /* <DEDUP_REMOVED lines=67> */
.L_x_2777:
[----:B------:R-:W-:Y:S05]  /*ac30*/  BSYNC B0 ;  /* 0x0000000000007941 */ /* 0x000fea0003800000 */
.L_x_2776:
        /* <DEDUP_REMOVED lines=19> */
.L_x_2779:
[----:B------:R-:W-:Y:S05]  /*ad70*/  BSYNC B0 ;  /* 0x0000000000007941 */ /* 0x000fea0003800000 */
.L_x_2778:
[----:B------:R-:W-:Y:S06]  /*ad80*/  BAR.ARV 0xa, 0xa0 ;  /* 0x0282800000007b1d */ /* 0x000fec0000002000 */
[----:B------:R-:W-:Y:S04]  /*ad90*/  BSSY B0, `(.L_x_2780) ;  /* 0x0000003000007945 */ /* 0x000fe80003800000 */
[----:B------:R-:W-:Y:S05]  /*ada0*/  @!P0 BRA `(.L_x_2781) ;  /* 0x0000000000048947 */ /* 0x000fea0003800000 */
[----:B------:R-:W-:-:S04]  /*adb0*/  DEPBAR.LE SB0, 0x0 ;  /* 0x000080000000791a */ /* 0x000fc80000000000 */
.L_x_2781:
[----:B------:R-:W-:Y:S05]  /*adc0*/  BSYNC B0 ;  /* 0x0000000000007941 */ /* 0x000fea0003800000 */
.L_x_2780:
[----:B------:R-:W-:Y:S06]  /*add0*/  BAR.ARV 0xb, 0xa0 ;  /* 0x02c2800000007b1d */ /* 0x000fec0000002000 */
[----:B------:R-:W-:Y:S01]  /*ade0*/  UIADD3 UR12, UR8, 0x1, URZ ;  /* 0x00000001080c7890 */ /* 0x000fe2000fffe03f */
[----:B------:R-:W-:Y:S11]  /*adf0*/  BRA `(.L_x_2782) ;  /* 0x0000000000047947 */ /* 0x000ff60003800000 */
.L_x_2775:
[----:B------:R-:W-:-:S05]  /*ae00*/  UMOV UR12, UR8 ;  /* 0x00000008000c7c82 */ /* 0x000fca0008000000 */
.L_x_2782:
        /* <DEDUP_REMOVED lines=18> */
.L_x_2795:
        /* <DEDUP_REMOVED lines=20> */
.L_x_2784:
[----:B------:R-:W-:Y:S05]  /*b070*/  BSYNC B0 ;  /* 0x0000000000007941 */ /* 0x000fea0003800000 */
.L_x_2783:
        /* <DEDUP_REMOVED lines=13> */
.L_x_2786:
[----:B------:R-:W-:Y:S05]  /*b150*/  BSYNC B0 ;  /* 0x0000000000007941 */ /* 0x000fea0003800000 */
.L_x_2785:
[----:B------:R-:W-:Y:S06]  /*b160*/  BAR.ARV 0xa, 0xa0 ;  /* 0x0282800000007b1d */ /* 0x000fec0000002000 */
[----:B------:R-:W-:Y:S04]  /*b170*/  BSSY B0, `(.L_x_2787) ;  /* 0x0000003000007945 */ /* 0x000fe80003800000 */
[----:B------:R-:W-:Y:S05]  /*b180*/  @!P0 BRA `(.L_x_2788) ;  /* 0x0000000000048947 */ /* 0x000fea0003800000 */
[----:B------:R-:W-:-:S04]  /*b190*/  DEPBAR.LE SB0, 0x0 ;  /* 0x000080000000791a */ /* 0x000fc80000000000 */
.L_x_2788:
[----:B------:R-:W-:Y:S05]  /*b1a0*/  BSYNC B0 ;  /* 0x0000000000007941 */ /* 0x000fea0003800000 */
.L_x_2787:
        /* <DEDUP_REMOVED lines=13> */
.L_x_2790:
[----:B------:R-:W-:Y:S05]  /*b280*/  BSYNC B0 ;  /* 0x0000000000007941 */ /* 0x000fea0003800000 */
.L_x_2789:
        /* <DEDUP_REMOVED lines=13> */
.L_x_2792:
[----:B------:R-:W-:Y:S05]  /*b360*/  BSYNC B0 ;  /* 0x0000000000007941 */ /* 0x000fea0003800000 */
.L_x_2791:
[----:B------:R-:W-:Y:S01]  /*b370*/  UIADD3 UR12, UR12, 0x2, URZ ;  /* 0x000000020c0c7890 */ /* 0x000fe2000fffe03f */
[----:B------:R-:W-:Y:S06]  /*b380*/  BAR.ARV 0xa, 0xa0 ;  /* 0x0282800000007b1d */ /* 0x000fec0000002000 */
[----:B------:R-:W-:Y:S01]  /*b390*/  UISETP.GE.AND UP0, UPT, UR12, UR5, UPT ;  /* 0x000000050c00728c */ /* 0x000fe2000bf06270 */
[----:B------:R-:W-:Y:S04]  /*b3a0*/  BSSY B0, `(.L_x_2793) ;  /* 0x0000003000007945 */ /* 0x000fe80003800000 */
[----:B------:R-:W-:Y:S06]  /*b3b0*/  @!P0 BRA `(.L_x_2794) ;  /* 0x0000000000048947 */ /* 0x000fec0003800000 */
[----:B------:R-:W-:-:S04]  /*b3c0*/  DEPBAR.LE SB0, 0x0 ;  /* 0x000080000000791a */ /* 0x000fc80000000000 */
.L_x_2794:
[----:B------:R-:W-:Y:S05]  /*b3d0*/  BSYNC B0 ;  /* 0x0000000000007941 */ /* 0x000fea0003800000 */
.L_x_2793:
[----:B------:R-:W-:Y:S06]  /*b3e0*/  BAR.ARV 0xb, 0xa0 ;  /* 0x02c2800000007b1d */ /* 0x000fec0000002000 */
[----:B------:R-:W-:Y:S01]  /*b3f0*/  PLOP3.LUT P1, PT, PT, PT, UP0, 0x80, 0x0 ;  /* 0x000000000000781c */ /* 0x000fe20003f2f008 */
[----:B------:R-:W-:Y:S02]  /*b400*/  UIADD3 UR20, UR20, 0x3000, URZ ;  /* 0x0000300014147890 */ /* 0x000fe4000fffe03f */
[----:B------:R-:W-:-:S10]  /*b410*/  UIADD3 UR4, UR4, 0x3000, URZ ;  /* 0x0000300004047890 */ /* 0x000fd4000fffe03f */
[----:B------:R-:W-:Y:S05]  /*b420*/  @!P1 BRA `(.L_x_2795) ;  /* 0xfffffff800c09947 */ /* 0x000fea000383ffff */
[----:B------:R-:W-:Y:S05]  /*b430*/  BRA `(.L_x_2735) ;  /* 0x0000001c00cc7947 */ /* 0x000fea0003800000 */
.L_x_2772:
        /* <DEDUP_REMOVED lines=21> */
.L_x_2796:
[----:B------:R-:W-:Y:S01]  /*b590*/  ULDC UR8, c[0x0][0x8cc] ;  /* 0x0002330000087ab9 */ /* 0x000fe20000000800 */
[----:B------:R-:W-:Y:S01]  /*b5a0*/  UMOV UR11, UR7 ;  /* 0x00000007000b7c82 */ /* 0x000fe20008000000 */
[----:B------:R-:W-:-:S11]  /*b5b0*/  UISETP.NE.AND UP0, UPT, UR8, 0x1, UPT ;  /* 0x000000010800788c */ /* 0x000fd6000bf05270 */
[----:B------:R-:W-:Y:S02]  /*b5c0*/  @UP0 ULDC.64 UR12, c[0x0][0x8d0] ;  /* 0x00023400000c0ab9 */ /* 0x000fe40000000a00 */
[----:B------:R-:W-:-:S04]  /*b5d0*/  UIMAD.WIDE.U32 UR4, UR7, UR12, URZ ;  /* 0x0000000c070472a5 */ /* 0x000fc8000f8e003f */
[----:B------:R-:W-:-:S04]  /*b5e0*/  @UP0 USHF.R.U32.HI UR11, URZ, UR13, UR5 ;  /* 0x0000000d3f0b0299 */ /* 0x000fc80008011605 */
[----:B------:R-:W-:-:S12]  /*b5f0*/  UIMAD UR4, UR11, UR8, URZ ;  /* 0x000000080b0472a4 */ /* 0x000fd8000f8e023f */
.L_x_2797:
        /* <DEDUP_REMOVED lines=20> */
[----:B-1----:R-:W-:Y:S01]  /*b740*/  IADD3 R2, -R2, UR11, R3 ;  /* 0x0000000b02027c10 */ /* 0x002fe2000fffe103 */
[----:B------:R-:W-:-:S03]  /*b750*/  VIADD R3, R3, 0x5f ;  /* 0x0000005f03037836 */ /* 0x000fc60000000000 */
[----:B------:R-:W-:Y:S01]  /*b760*/  IADD3 R2, R2, -UR4, RZ ;  /* 0x8000000402027c10 */ /* 0x000fe2000fffe0ff */
        /* <DEDUP_REMOVED lines=10> */
[----:B------:R-:W-:Y:S01]  /*b810*/  MOV R9, UR20 ;  /* 0x0000001400097c02 */ /* 0x000fe20008000f00 */
[----:B------:R-:W-:Y:S01]  /*b820*/  ULDC UR4, c[0x0][0x2e8] ;  /* 0x0000ba0000047ab9 */ /* 0x000fe20000000800 */
[----:B------:R-:W-:Y:S01]  /*b830*/  ELECT P0, URZ, PT ;  /* 0x00000000003f782f */ /* 0x000fe20003800000 */
[----:B------:R-:W-:Y:S01]  /*b840*/  BSSY B0, `(.L_x_2798) ;  /* 0x000018d000007945 */ /* 0x000fe20003800000 */
[----:B------:R-:W-:Y:S01]  /*b850*/  SHF.R.S32.HI R9, RZ, 0x1f, R9 ;  /* 0x0000001fff097819 */ /* 0x000fe20000011409 */
[----:B------:R-:W-:Y:S02]  /*b860*/  UISETP.NE.AND UP0, UPT, UR4, 0x1, UPT ;  /* 0x000000010400788c */ /* 0x000fe4000bf05270 */
[----:B------:R-:W2:Y:S01]  /*b870*/  LDC.64 R6, c[0x0][0x730] ;  /* 0x0001cc00ff067b82 */ /* 0x000ea20000000a00 */
[----:B------:R-:W-:-:S07]  /*b880*/  UMOV UR12, UR20 ;  /* 0x00000014000c7c82 */ /* 0x000fce0008000000 */
        /* <DEDUP_REMOVED lines=22> */
[----:B------:R-:W-:Y:S01]  /*b9f0*/  IMAD R11, R11, UR21, R0 ;  /* 0x000000150b0b7c24 */ /* 0x000fe2000f8e0200 */
[----:B------:R-:W-:Y:S01]  /*ba00*/  MOV R0, RZ ;  /* 0x000000ff00007202 */ /* 0x000fe20000000f00 */
[----:B--2---:R-:W-:Y:S06]  /*ba10*/  @!P0 BRA `(.L_x_2799) ;  /* 0x0000001400bc8947 */ /* 0x004fec0003800000 */
        /* <DEDUP_REMOVED lines=10> */
.L_x_2828:
[----:B------:R-:W2:Y:S01]  /*bac0*/  LDL.64 R14, [R1] ;  /* 0x00000000010e7983 */ /* 0x000ea20000100a00 */
[----:B------:R-:W-:Y:S01]  /*bad0*/  IMAD.IADD R21, R7, 0x1, R11 ;  /* 0x0000000107157824 */ /* 0x000fe200078e020b */
[----:B------:R-:W-:Y:S02]  /*bae0*/  MOV R8, 0x1 ;  /* 0x0000000100087802 */ /* 0x000fe40000000f00 */
[----:B--2---:R-:W-:-:S05]  /*baf0*/  IADD3 R10, R15, R13, RZ ;  /* 0x0000000d0f0a7210 */ /* 0x004fca0007ffe0ff */
        /* <DEDUP_REMOVED lines=8> */
.L_x_2801:
[----:B------:R-:W-:Y:S01]  /*bb80*/  R2UR UR19, R5 ;  /* 0x00000000051372ca */ /* 0x000fe200000e0000 */
[----:B------:R-:W3:Y:S01]  /*bb90*/  LDC.64 R12, c[0x0][0x198] ;  /* 0x00006600ff0c7b82 */ /* 0x000ee20000000a00 */
[----:B------:R-:W-:Y:S01]  /*bba0*/  ULDC.64 UR4, c[0x0][0x700] ;  /* 0x0001c00000047ab9 */ /* 0x000fe20000000a00 */
[----:B------:R-:W-:Y:S01]  /*bbb0*/  R2UR UR8, R0 ;  /* 0x00000000000872ca */ /* 0x000fe200000e0000 */
[----:B------:R-:W-:Y:S01]  /*bbc0*/  IMAD.U32 R9, RZ, RZ, UR4 ;  /* 0x00000004ff097e24 */ /* 0x000fe2000f8e00ff */
[----:B------:R-:W-:Y:S01]  /*bbd0*/  UMOV UR24, 0x0 ;  /* 0x0000000000187882 */ /* 0x000fe20000000000 */
        /* <DEDUP_REMOVED lines=10> */
[----:B------:R-:W-:Y:S01]  /*bc80*/  IADD3 R2, P1, R14, UR19, RZ ;  /* 0x000000130e027c10 */ /* 0x000fe2000ff3e0ff */
[----:B------:R-:W-:Y:S01]  /*bc90*/  UIADD3 UR26, UR8, 0x1a000, URZ ;  /* 0x0001a000081a7890 */ /* 0x000fe2000fffe03f */
[----:B-1----:R-:W-:Y:S01]  /*bca0*/  MOV R3, UR19 ;  /* 0x0000001300037c02 */ /* 0x002fe20008000f00 */
[----:B------:R-:W-:-:S03]  /*bcb0*/  VIADD R14, R4, 0xffffffff ;  /* 0xffffffff040e7836 */ /* 0x000fc60000000000 */
[----:B------:R-:W-:Y:S01]  /*bcc0*/  LEA.HI.X.SX32 R3, R3, R10, 0x1, P1 ;  /* 0x0000000a03037211 */ /* 0x000fe200008f0eff */
[----:B------:R-:W-:Y:S01]  /*bcd0*/  UMOV UR27, UR17 ;  /* 0x00000011001b7c82 */ /* 0x000fe20008000000 */
[C---:B------:R-:W-:Y:S01]  /*bce0*/  LEA R11, P1, R2.reuse, R9, 0x2 ;  /* 0x00000009020b7211 */ /* 0x040fe200078210ff */
[----:B------:R1:W-:Y:S01]  /*bcf0*/  STL [R1+0x1c], R14 ;  /* 0x00001c0e01007387 */ /* 0x0003e20000100800 */
[----:B--2---:R-:W-:Y:S02]  /*bd00*/  MOV R10, UR5 ;  /* 0x00000005000a7c02 */ /* 0x004fe40008000f00 */
[----:B------:R-:W-:Y:S01]  /*bd10*/  R2UR UR4, R11 ;  /* 0x000000000b0472ca */ /* 0x000fe200000e0000 */
[----:B---3--:R-:W-:Y:S01]  /*bd20*/  IMAD.MOV.U32 R11, RZ, RZ, R12 ;  /* 0x000000ffff0b7224 */ /* 0x008fe200078e000c */
[----:B------:R-:W-:Y:S01]  /*bd30*/  LEA.HI.X R2, R2, R10, R3, 0x2, P1 ;  /* 0x0000000a02027211 */ /* 0x000fe200008f1403 */
[----:B------:R1:W-:Y:S01]  /*bd40*/  STL [R1+0x10], RZ ;  /* 0x000010ff01007387 */ /* 0x0003e20000100800 */
[----:B------:R-:W-:-:S02]  /*bd50*/  MOV R12, R13 ;  /* 0x0000000d000c7202 */ /* 0x000fc40000000f00 */
[----:B------:R-:W-:Y:S02]  /*bd60*/  R2UR UR5, R2 ;  /* 0x00000000020572ca */ /* 0x000fe400000e0000 */
[----:B------:R-:W-:Y:S02]  /*bd70*/  IADD3 R2, P1, R11, 0xf0, RZ ;  /* 0x000000f00b027810 */ /* 0x000fe40007f3e0ff */
[----:B------:R-:W-:Y:S02]  /*bd80*/  MOV R13, 0x8000 ;  /* 0x00008000000d7802 */ /* 0x000fe40000000f00 */
        /* <DEDUP_REMOVED lines=8> */
[----:B------:R-:W-:Y:S01]  /*be10*/  IMAD.X R13, RZ, RZ, R12, P1 ;  /* 0x000000ffff0d7224 */ /* 0x000fe200008e060c */
[----:B--2---:R-:W-:Y:S02]  /*be20*/  UIADD3 UR9, UR8, 0x26800, URZ ;  /* 0x0002680008097890 */ /* 0x004fe4000fffe03f */
[----:B------:R-:W-:Y:S02]  /*be30*/  UIADD3 UR24, UR8, 0x4000, URZ ;  /* 0x0000400008187890 */ /* 0x000fe4000fffe03f */
[----:B------:R-:W-:Y:S01]  /*be40*/  R2UR UR7, R13 ;  /* 0x000000000d0772ca */ /* 0x000fe200000e0000 */
[----:B------:R-:W-:Y:S01]  /*be50*/  UMOV UR16, 0x0 ;  /* 0x0000000000107882 */ /* 0x000fe20000000000 */
[----:B------:R-:W-:Y:S01]  /*be60*/  IADD3 R13, P1, R11, 0x3f0, RZ ;  /* 0x000003f00b0d7810 */ /* 0x000fe20007f3e0ff */
[----:B------:R-:W-:Y:S01]  /*be70*/  UMOV UR17, 0x10000000 ;  /* 0x1000000000117882 */ /* 0x000fe20000000000 */
[----:B------:R-:W-:Y:S01]  /*be80*/  UMOV UR27, UR11 ;  /* 0x0000000b001b7c82 */ /* 0x000fe20008000000 */
[----:B------:R-:W-:Y:S01]  /*be90*/  UMOV UR26, UR18 ;  /* 0x00000012001a7c82 */ /* 0x000fe20008000000 */
[----:B------:R-:W-:Y:S01]  /*bea0*/  R2UR UR14, R13 ;  /* 0x000000000d0e72ca */ /* 0x000fe200000e0000 */
[----:B------:R-:W-:Y:S01]  /*beb0*/  UMOV UR25, UR9 ;  /* 0x0000000900197c82 */ /* 0x000fe20008000000 */
[----:B------:R-:W-:-:S02]  /*bec0*/  IADD3.X R13, RZ, R12, RZ, P1, !PT ;  /* 0x0000000cff0d7210 */ /* 0x000fc40000ffe4ff */
[----:B------:R-:W-:Y:S02]  /*bed0*/  ISETP.GE.AND P1, PT, R5, R14, PT ;  /* 0x0000000e0500720c */ /* 0x000fe40003f26270 */
[----:B------:R-:W-:Y:S01]  /*bee0*/  R2UR UR15, R13 ;  /* 0x000000000d0f72ca */ /* 0x000fe200000e0000 */
[----:B------:R1:W-:-:S12]  /*bef0*/  UTMALDG.4D [UR8], [UR6], desc[UR16] ;  /* 0x00001008060075b4 */ /* 0x0003d80008019000 */
[----:B------:R1:W-:Y:S02]  /*bf00*/  UTMALDG.4D [UR24], [UR14], desc[UR16] ;  /* 0x000010180e0075b4 */ /* 0x0003e40008019000 */
[----:B-1----:R-:W-:Y:S05]  /*bf10*/  @P1 BRA `(.L_x_2802) ;  /* 0x0000000c00b01947 */ /* 0x002fea0003800000 */
[----:B------:R-:W-:Y:S01]  /*bf20*/  LOP3.LUT R16, RZ, R5, RZ, 0x33, !PT ;  /* 0x00000005ff107212 */ /* 0x000fe200078e33ff */
[----:B------:R-:W-:Y:S01]  /*bf30*/  IMAD.MOV.U32 R13, RZ, RZ, R5 ;  /* 0x000000ffff0d7224 */ /* 0x000fe200078e0005 */
[----:B------:R-:W-:Y:S02]  /*bf40*/  MOV R8, 0x1 ;  /* 0x0000000100087802 */ /* 0x000fe40000000f00 */
[C---:B------:R-:W-:Y:S01]  /*bf50*/  IADD3 R16, R4.reuse, R16, RZ ;  /* 0x0000001004107210 */ /* 0x040fe20007ffe0ff */
[----:B------:R-:W-:-:S05]  /*bf60*/  VIADD R4, R4, 0xfffffffe ;  /* 0xfffffffe04047836 */ /* 0x000fca0000000000 */
[----:B------:R-:W-:Y:S02]  /*bf70*/  ISETP.NE.AND P1, PT, R4, R5, PT ;  /* 0x000000050400720c */ /* 0x000fe40003f25270 */
[----:B------:R-:W-:-:S05]  /*bf80*/  LOP3.LUT R4, R16, 0x1, RZ, 0xc0, !PT ;  /* 0x0000000110047812 */ /* 0x000fca00078ec0ff */
[----:B------:R1:W-:Y:S06]  /*bf90*/  STL [R1+0x18], R4 ;  /* 0x0000180401007387 */ /* 0x0003ec0000100800 */
[----:B------:R-:W-:Y:S05]  /*bfa0*/  @!P1 BRA `(.L_x_2803) ;  /* 0x0000000800589947 */ /* 0x000fea0003800000 */
[----:B------:R-:W-:Y:S01]  /*bfb0*/  IADD3 R16, R16, -R4, RZ ;  /* 0x8000000410107210 */ /* 0x000fe20007ffe0ff */
[----:B------:R-:W-:Y:S01]  /*bfc0*/  IMAD.MOV.U32 R13, RZ, RZ, R5 ;  /* 0x000000ffff0d7224 */ /* 0x000fe200078e0005 */
[----:B------:R-:W-:-:S07]  /*bfd0*/  MOV R8, 0x1 ;  /* 0x0000000100087802 */ /* 0x000fce0000000f00 */
.L_x_2812:
[----:B--23--:R-:W-:-:S04]  /*bfe0*/  SHF.L.U32 R17, R8, 0x1f, RZ ;  /* 0x0000001f08117819 */ /* 0x00cfc800000006ff */
[----:B------:R-:W2:Y:S02]  /*bff0*/  SYNCS.PHASECHK.TRANS64.TRYWAIT P1, [R0+URZ+0x26840], R17 ;  /* 0x02684011000075a7 */ /* 0x000ea4000802017f */
[----:B--2---:R-:W-:Y:S05]  /*c000*/  @!P1 BRA `(.L_x_2804) ;  /* 0x0000001400749947 */ /* 0x004fea0003800000 */
.L_x_2829:
        /* <DEDUP_REMOVED lines=8> */
.L_x_2805:
        /* <DEDUP_REMOVED lines=29> */
.L_x_2830:
        /* <DEDUP_REMOVED lines=8> */
.L_x_2807:
        /* <DEDUP_REMOVED lines=31> */
.L_x_2831:
        /* <DEDUP_REMOVED lines=8> */
.L_x_2809:
        /* <DEDUP_REMOVED lines=24> */
.L_x_2833:
        /* <DEDUP_REMOVED lines=8> */
.L_x_2811:
        /* <DEDUP_REMOVED lines=28> */
.L_x_2803:
[----:B-1----:R-:W4:Y:S04]  /*c910*/  LDL.LU R4, [R1+0x18] ;  /* 0x0000180001047983 */ /* 0x002f280000300800 */
[----:B------:R1:W5:Y:S01]  /*c920*/  LDL R5, [R1+0x1c] ;  /* 0x00001c0001057983 */ /* 0x0003620000100800 */
[----:B----4-:R-:W-:-:S13]  /*c930*/  ISETP.NE.AND P1, PT, R4, RZ, PT ;  /* 0x000000ff0400720c */ /* 0x010fda0003f25270 */
[----:B-1----:R-:W-:Y:S05]  /*c940*/  @!P1 BRA `(.L_x_2802) ;  /* 0x0000000400249947 */ /* 0x002fea0003800000 */
[----:B------:R-:W-:-:S04]  /*c950*/  SHF.L.U32 R14, R8, 0x1f, RZ ;  /* 0x0000001f080e7819 */ /* 0x000fc800000006ff */
[----:B------:R-:W1:Y:S02]  /*c960*/  SYNCS.PHASECHK.TRANS64.TRYWAIT P1, [R0+URZ+0x26840], R14 ;  /* 0x0268400e000075a7 */ /* 0x000e64000802017f */
[----:B-1----:R-:W-:Y:S05]  /*c970*/  @!P1 BRA `(.L_x_2813) ;  /* 0x0000000c006c9947 */ /* 0x002fea0003800000 */
.L_x_2834:
        /* <DEDUP_REMOVED lines=8> */
.L_x_2814:
        /* <DEDUP_REMOVED lines=26> */
.L_x_2835:
        /* <DEDUP_REMOVED lines=8> */
.L_x_2816:
        /* <DEDUP_REMOVED lines=28> */
.L_x_2802:
        /* <DEDUP_REMOVED lines=8> */
.L_x_2836:
[----:B------:R-:W-:Y:S05]  /*ce60*/  @P1 BRA `(.L_x_2818) ;  /* 0x0000000000181947 */ /* 0x000fea0003800000 */
[----:B------:R-:W4:Y:S01]  /*ce70*/  S2R R2, SR_TID.X ;  /* 0x0000000000027919 */ /* 0x000f220000002100 */
[----:B-1----:R-:W-:-:S04]  /*ce80*/  IMAD.MOV.U32 R3, RZ, RZ, 0x3180 ;  /* 0x00003180ff037424 */ /* 0x002fc800078e00ff */
[----:B------:R1:W-:Y:S01]  /*ce90*/  SYNCS.ARRIVE.TRANS64 RZ, [R4+URZ+0x26830], R3 ;  /* 0x0268300304ff79a7 */ /* 0x0003e2000800003f */
[----:B----4-:R-:W-:-:S13]  /*cea0*/  LOP3.LUT P0, RZ, R2, 0x1f, RZ, 0xc0, !PT ;  /* 0x0000001f02ff7812 */ /* 0x010fda000780c0ff */
[----:B-1----:R-:W-:Y:S05]  /*ceb0*/  @!P0 BRA `(.L_x_2818) ;  /* 0x0000000000048947 */ /* 0x002fea0003800000 */
[----:B------:R-:W-:Y:S01]  /*cec0*/  BPT.TRAP 0x1 ;  /* 0x000000040000795c */ /* 0x000fe20000300000 */
.L_x_2818:
        /* <DEDUP_REMOVED lines=36> */
.L_x_2799:
[----:B------:R-:W-:Y:S05]  /*d110*/  BSYNC B0 ;  /* 0x0000000000007941 */ /* 0x000fea0003800000 */
.L_x_2798:
[----:B------:R-:W-:-:S03]  /*d120*/  UMOV UR4, 0xffffffff ;  /* 0xffffffff00047882 */ /* 0x000fc60000000000 */
[----:B------:R-:W-:Y:S05]  /*d130*/  BRA.DIV UR4, `(.L_x_2819) ;  /* 0x0000000604b87947 */ /* 0x000fea000b800000 */
[----:B------:R-:W-:-:S13]  /*d140*/  ELECT P6, URZ, PT ;  /* 0x00000000003f782f */ /* 0x000fda00038c0000 */
.L_x_2839:
[----:B------:R-:W-:Y:S05]  /*d150*/  @!P6 BRA `(.L_x_2735) ;  /* 0x000000000084e947 */ /* 0x000fea0003800000 */
[----:B------:R-:W2:Y:S02]  /*d160*/  LDL.LU R2, [R1+0xc] ;  /* 0x00000c0001027983 */ /* 0x000ea40000300800 */
[----:B--2---:R-:W-:-:S04]  /*d170*/  LOP3.LUT R2, R2, 0x2, RZ, 0xfc, !PT ;  /* 0x0000000202027812 */ /* 0x004fc800078efcff */
[----:B------:R-:W-:-:S13]  /*d180*/  ISETP.NE.AND P2, PT, R2, 0x3, PT ;  /* 0x000000030200780c */ /* 0x000fda0003f45270 */
[----:B------:R-:W-:Y:S05]  /*d190*/  @!P2 BRA `(.L_x_2820) ;  /* 0x000000000004a947 */ /* 0x000fea0003800000 */
[----:B------:R-:W-:Y:S01]  /*d1a0*/  BPT.TRAP 0x1 ;  /* 0x000000040000795c */ /* 0x000fe20000300000 */
.L_x_2820:
        /* <DEDUP_REMOVED lines=15> */
.L_x_2840:
[----:B------:R-:W2:Y:S02]  /*d2a0*/  SYNCS.PHASECHK.TRANS64.TRYWAIT P0, [R3+URZ], R2 ;  /* 0x00000002030075a7 */ /* 0x000ea4000800017f */
[----:B--2---:R-:W-:Y:S05]  /*d2b0*/  @!P0 BRA `(.L_x_2822) ;  /* 0x00000004008c8947 */ /* 0x004fea0003800000 */
.L_x_2841:
[----:B------:R-:W-:Y:S05]  /*d2c0*/  @!P2 BRA `(.L_x_2823) ;  /* 0x000000000004a947 */ /* 0x000fea0003800000 */
[----:B------:R-:W-:Y:S01]  /*d2d0*/  BPT.TRAP 0x1 ;  /* 0x000000040000795c */ /* 0x000fe20000300000 */
.L_x_2823:
[----:B--2---:R-:W-:-:S05]  /*d2e0*/  IADD3 R3, R9, 0x26840, RZ ;  /* 0x0002684009037810 */ /* 0x004fca0007ffe0ff */
[----:B------:R-:W-:-:S04]  /*d2f0*/  IMAD R5, R0, 0x8, R3 ;  /* 0x0000000800057824 */ /* 0x000fc800078e0203 */
[----:B------:R-:W2:Y:S02]  /*d300*/  SYNCS.PHASECHK.TRANS64.TRYWAIT P0, [R5+URZ], R4 ;  /* 0x00000004050075a7 */ /* 0x000ea4000800017f */
[----:B--2---:R-:W-:Y:S05]  /*d310*/  @!P0 BRA `(.L_x_2824) ;  /* 0x0000000400888947 */ /* 0x004fea0003800000 */
.L_x_2842:
[----:B------:R-:W-:-:S07]  /*d320*/  LEA R3, R6, R3, 0x3 ;  /* 0x0000000306037211 */ /* 0x000fce00078e18ff */
.L_x_2825:
[----:B---3--:R3:W4:Y:S02]  /*d330*/  SYNCS.PHASECHK.TRANS64.TRYWAIT P0, [R3+URZ], R2 ;  /* 0x00000002030075a7 */ /* 0x008724000800017f */
[----:B----4-:R-:W-:Y:S05]  /*d340*/  @!P0 NANOSLEEP.SYNCS 0x989680 ;  /* 0x009896800000895d */ /* 0x010fea0003900000 */
[----:B------:R-:W4:Y:S02]  /*d350*/  @!P0 SYNCS.PHASECHK.TRANS64 P0, [R3+URZ], R2 ;  /* 0x00000002030085a7 */ /* 0x000f24000800007f */
[----:B----4-:R-:W-:Y:S05]  /*d360*/  @!P0 BRA `(.L_x_2825) ;  /* 0xfffffffc00f08947 */ /* 0x010fea000383ffff */
.L_x_2735:
[----:B------:R-:W-:Y:S05]  /*d370*/  BSYNC B6 ;  /* 0x0000000000067941 */ /* 0x000fea0003800000 */
.L_x_2730:
[----:B------:R-:W-:Y:S05]  /*d380*/  EXIT ;  /* 0x000000000000794d */ /* 0x000fea0003800000 */
.L_x_2741:
[----:B------:R-:W-:Y:S01]  /*d390*/  IMAD.MOV.U32 R12, RZ, RZ, RZ ;  /* 0x000000ffff0c7224 */ /* 0x000fe200078e00ff */
[----:B------:R-:W-:Y:S01]  /*d3a0*/  MOV R11, 0x1f ;  /* 0x0000001f000b7802 */ /* 0x000fe20000000f00 */
[----:B------:R-:W-:-:S07]  /*d3b0*/  IMAD.MOV.U32 R15, RZ, RZ, -0x1 ;  /* 0xffffffffff0f7424 */ /* 0x000fce00078e00ff */
[----:B------:R-:W-:Y:S05]  /*d3c0*/  WARPSYNC.COLLECTIVE R15, `(.L_x_2826) ;  /* 0x000000000f087348 */ /* 0x000fea0003c00000 */
[----:B------:R1:W2:Y:S02]  /*d3d0*/  SHFL.IDX P6, R14, R13, R12, R11 ;  /* 0x0000000c0d0e7389 */ /* 0x0002a400000c000b */
[----:B-12---:R-:W-:Y:S01]  /*d3e0*/  ENDCOLLECTIVE ;  /* 0x000000000000791b */ /* 0x006fe20003800000 */
.L_x_2826:
[----:B------:R-:W-:Y:S05]  /*d3f0*/  BRA `(.L_x_2827) ;  /* 0xffffff3c00487947 */ /* 0x000fea000383ffff */
.L_x_2743:
[----:B----4-:R4:W1:Y:S02]  /*d400*/  SYNCS.PHASECHK.TRANS64.TRYWAIT P0, [R17+URZ+0x26800], R2 ;  /* 0x02680002110075a7 */ /* 0x010864000800017f */
[----:B-1----:R-:W-:Y:S05]  /*d410*/  @!P0 NANOSLEEP.SYNCS 0x989680 ;  /* 0x009896800000895d */ /* 0x002fea0003900000 */
[----:B------:R-:W1:Y:S02]  /*d420*/  @!P0 SYNCS.PHASECHK.TRANS64 P0, [R17+URZ+0x26800], R2 ;  /* 0x02680002110085a7 */ /* 0x000e64000800007f */
[----:B-1----:R-:W-:Y:S05]  /*d430*/  @!P0 BRA `(.L_x_2743) ;  /* 0xfffffffc00f08947 */ /* 0x002fea000383ffff */
[----:B------:R-:W-:Y:S05]  /*d440*/  BRA `(.L_x_2742) ;  /* 0xffffff3c005c7947 */ /* 0x000fea000383ffff */
.L_x_2748:
[----:B--2---:R2:W3:Y:S02]  /*d450*/  SYNCS.PHASECHK.TRANS64.TRYWAIT P1, [R6+URZ+0x26810], R21 ;  /* 0x02681015060075a7 */ /* 0x0044e4000802017f */
[----:B---3--:R-:W-:Y:S05]  /*d460*/  @!P1 NANOSLEEP.SYNCS 0x989680 ;  /* 0x009896800000995d */ /* 0x008fea0003900000 */
[----:B------:R-:W3:Y:S02]  /*d470*/  @!P1 SYNCS.PHASECHK.TRANS64 P1, [R6+URZ+0x26810], R21 ;  /* 0x02681015060095a7 */ /* 0x000ee4000802007f */
[----:B---3--:R-:W-:Y:S05]  /*d480*/  @!P1 BRA `(.L_x_2748) ;  /* 0xfffffffc00f09947 */ /* 0x008fea000383ffff */
[----:B------:R-:W-:Y:S05]  /*d490*/  BRA `(.L_x_2747) ;  /* 0xffffff4800147947 */ /* 0x000fea000383ffff */
.L_x_2752:
[----:B------:R1:W1:Y:S02]  /*d4a0*/  SYNCS.PHASECHK.TRANS64.TRYWAIT P1, [R6+URZ+0x26830], R21 ;  /* 0x02683015060075a7 */ /* 0x000264000802017f */
[----:B-1----:R-:W-:Y:S05]  /*d4b0*/  @!P1 NANOSLEEP.SYNCS 0x989680 ;  /* 0x009896800000995d */ /* 0x002fea0003900000 */
[----:B------:R-:W1:Y:S02]  /*d4c0*/  @!P1 SYNCS.PHASECHK.TRANS64 P1, [R6+URZ+0x26830], R21 ;  /* 0x02683015060095a7 */ /* 0x000e64000802007f */
[----:B-1----:R-:W-:Y:S05]  /*d4d0*/  @!P1 BRA `(.L_x_2752) ;  /* 0xfffffffc00f09947 */ /* 0x002fea000383ffff */
[----:B------:R-:W-:Y:S05]  /*d4e0*/  BRA `(.L_x_2751) ;  /* 0xffffff4c00107947 */ /* 0x000fea000383ffff */
.L_x_2760:
[----:B--2---:R2:W3:Y:S02]  /*d4f0*/  SYNCS.PHASECHK.TRANS64.TRYWAIT P1, [R6+URZ+0x26810], R15 ;  /* 0x0268100f060075a7 */ /* 0x0044e4000802017f */
[----:B---3--:R-:W-:Y:S05]  /*d500*/  @!P1 NANOSLEEP.SYNCS 0x989680 ;  /* 0x009896800000995d */ /* 0x008fea0003900000 */
[----:B------:R-:W3:Y:S02]  /*d510*/  @!P1 SYNCS.PHASECHK.TRANS64 P1, [R6+URZ+0x26810], R15 ;  /* 0x0268100f060095a7 */ /* 0x000ee4000802007f */
[----:B---3--:R-:W-:Y:S05]  /*d520*/  @!P1 BRA `(.L_x_2760) ;  /* 0xfffffffc00f09947 */ /* 0x008fea000383ffff */
[----:B------:R-:W-:Y:S05]  /*d530*/  BRA `(.L_x_2759) ;  /* 0xffffff8c001c7947 */ /* 0x000fea000383ffff */
.L_x_2764:
[----:B------:R1:W1:Y:S02]  /*d540*/  SYNCS.PHASECHK.TRANS64.TRYWAIT P1, [R6+URZ+0x26830], R15 ;  /* 0x0268300f060075a7 */ /* 0x000264000802017f */
[----:B-1----:R-:W-:Y:S05]  /*d550*/  @!P1 NANOSLEEP.SYNCS 0x989680 ;  /* 0x009896800000995d */ /* 0x002fea0003900000 */
[----:B------:R-:W1:Y:S02]  /*d560*/  @!P1 SYNCS.PHASECHK.TRANS64 P1, [R6+URZ+0x26830], R15 ;  /* 0x0268300f060095a7 */ /* 0x000e64000802007f */
[----:B-1----:R-:W-:Y:S05]  /*d570*/  @!P1 BRA `(.L_x_2764) ;  /* 0xfffffffc00f09947 */ /* 0x002fea000383ffff */
[----:B------:R-:W-:Y:S05]  /*d580*/  BRA `(.L_x_2763) ;  /* 0xffffff90000c7947 */ /* 0x000fea000383ffff */
.L_x_2800:
[----:B-1----:R1:W2:Y:S02]  /*d590*/  SYNCS.PHASECHK.TRANS64.TRYWAIT P1, [R0+URZ+0x26820], R3 ;  /* 0x02682003000075a7 */ /* 0x0022a4000802017f */
[----:B--2---:R-:W-:Y:S05]  /*d5a0*/  @!P1 NANOSLEEP.SYNCS 0x989680 ;  /* 0x009896800000995d */ /* 0x004fea0003900000 */
[----:B------:R-:W2:Y:S02]  /*d5b0*/  @!P1 SYNCS.PHASECHK.TRANS64 P1, [R0+URZ+0x26820], R3 ;  /* 0x02682003000095a7 */ /* 0x000ea4000802007f */
[----:B--2---:R-:W-:Y:S05]  /*d5c0*/  @!P1 BRA `(.L_x_2800) ;  /* 0xfffffffc00f09947 */ /* 0x004fea000383ffff */
[----:B------:R-:W-:Y:S05]  /*d5d0*/  BRA `(.L_x_2828) ;  /* 0xffffffe400387947 */ /* 0x000fea000383ffff */
.L_x_2804:
[----:B--2---:R2:W3:Y:S02]  /*d5e0*/  SYNCS.PHASECHK.TRANS64.TRYWAIT P1, [R0+URZ+0x26840], R17 ;  /* 0x02684011000075a7 */ /* 0x0044e4000802017f */
[----:B---3--:R-:W-:Y:S05]  /*d5f0*/  @!P1 NANOSLEEP.SYNCS 0x989680 ;  /* 0x009896800000995d */ /* 0x008fea0003900000 */
[----:B------:R-:W3:Y:S02]  /*d600*/  @!P1 SYNCS.PHASECHK.TRANS64 P1, [R0+URZ+0x26840], R17 ;  /* 0x02684011000095a7 */ /* 0x000ee4000802007f */
[----:B---3--:R-:W-:Y:S05]  /*d610*/  @!P1 BRA `(.L_x_2804) ;  /* 0xfffffffc00f09947 */ /* 0x008fea000383ffff */
[----:B------:R-:W-:Y:S05]  /*d620*/  BRA `(.L_x_2829) ;  /* 0xffffffe800787947 */ /* 0x000fea000383ffff */
.L_x_2806:
[----:B-1----:R1:W3:Y:S02]  /*d630*/  SYNCS.PHASECHK.TRANS64.TRYWAIT P1, [R0+URZ+0x26828], R17 ;  /* 0x02682811000075a7 */ /* 0x0022e4000802017f */
[----:B---3--:R-:W-:Y:S05]  /*d640*/  @!P1 NANOSLEEP.SYNCS 0x989680 ;  /* 0x009896800000995d */ /* 0x008fea0003900000 */
[----:B------:R-:W3:Y:S02]  /*d650*/  @!P1 SYNCS.PHASECHK.TRANS64 P1, [R0+URZ+0x26828], R17 ;  /* 0x02682811000095a7 */ /* 0x000ee4000802007f */
[----:B---3--:R-:W-:Y:S05]  /*d660*/  @!P1 BRA `(.L_x_2806) ;  /* 0xfffffffc00f09947 */ /* 0x008fea000383ffff */
[----:B------:R-:W-:Y:S05]  /*d670*/  BRA `(.L_x_2830) ;  /* 0xffffffe800f87947 */ /* 0x000fea000383ffff */
.L_x_2808:
[----:B---3--:R3:W4:Y:S02]  /*d680*/  SYNCS.PHASECHK.TRANS64.TRYWAIT P1, [R0+URZ+0x26848], R17 ;  /* 0x02684811000075a7 */ /* 0x008724000802017f */
[----:B----4-:R-:W-:Y:S05]  /*d690*/  @!P1 NANOSLEEP.SYNCS 0x989680 ;  /* 0x009896800000995d */ /* 0x010fea0003900000 */
[----:B------:R-:W4:Y:S02]  /*d6a0*/  @!P1 SYNCS.PHASECHK.TRANS64 P1, [R0+URZ+0x26848], R17 ;  /* 0x02684811000095a7 */ /* 0x000f24000802007f */
[----:B----4-:R-:W-:Y:S05]  /*d6b0*/  @!P1 BRA `(.L_x_2808) ;  /* 0xfffffffc00f09947 */ /* 0x010fea000383ffff */
[----:B------:R-:W-:Y:S05]  /*d6c0*/  BRA `(.L_x_2831) ;  /* 0xffffffec00807947 */ /* 0x000fea000383ffff */
.L_x_2810:
[----:B------:R-:W-:-:S07]  /*d6d0*/  SHF.L.U32 R4, R8, 0x1f, RZ ;  /* 0x0000001f08047819 */ /* 0x000fce00000006ff */
.L_x_2832:
[----:B----4-:R4:W1:Y:S02]  /*d6e0*/  SYNCS.PHASECHK.TRANS64.TRYWAIT P1, [R0+URZ+0x26820], R4 ;  /* 0x02682004000075a7 */ /* 0x010864000802017f */
[----:B-1----:R-:W-:Y:S05]  /*d6f0*/  @!P1 NANOSLEEP.SYNCS 0x989680 ;  /* 0x009896800000995d */ /* 0x002fea0003900000 */
[----:B------:R-:W1:Y:S02]  /*d700*/  @!P1 SYNCS.PHASECHK.TRANS64 P1, [R0+URZ+0x26820], R4 ;  /* 0x02682004000095a7 */ /* 0x000e64000802007f */
[----:B-1----:R-:W-:Y:S05]  /*d710*/  @!P1 BRA `(.L_x_2832) ;  /* 0xfffffffc00f09947 */ /* 0x002fea000383ffff */
[----:B------:R-:W-:Y:S05]  /*d720*/  BRA `(.L_x_2833) ;  /* 0xffffffec00e87947 */ /* 0x000fea000383ffff */
.L_x_2813:
[----:B-1----:R1:W4:Y:S02]  /*d730*/  SYNCS.PHASECHK.TRANS64.TRYWAIT P1, [R0+URZ+0x26840], R14 ;  /* 0x0268400e000075a7 */ /* 0x002324000802017f */
[----:B----4-:R-:W-:Y:S05]  /*d740*/  @!P1 NANOSLEEP.SYNCS 0x989680 ;  /* 0x009896800000995d */ /* 0x010fea0003900000 */
[----:B------:R-:W4:Y:S02]  /*d750*/  @!P1 SYNCS.PHASECHK.TRANS64 P1, [R0+URZ+0x26840], R14 ;  /* 0x0268400e000095a7 */ /* 0x000f24000802007f */
[----:B----4-:R-:W-:Y:S05]  /*d760*/  @!P1 BRA `(.L_x_2813) ;  /* 0xfffffffc00f09947 */ /* 0x010fea000383ffff */
[----:B------:R-:W-:Y:S05]  /*d770*/  BRA `(.L_x_2834) ;  /* 0xfffffff000807947 */ /* 0x000fea000383ffff */
.L_x_2815:
[----:B-1----:R1:W4:Y:S02]  /*d780*/  SYNCS.PHASECHK.TRANS64.TRYWAIT P1, [R0+URZ+0x26828], R14 ;  /* 0x0268280e000075a7 */ /* 0x002324000802017f */
[----:B----4-:R-:W-:Y:S05]  /*d790*/  @!P1 NANOSLEEP.SYNCS 0x989680 ;  /* 0x009896800000995d */ /* 0x010fea0003900000 */
[----:B------:R-:W4:Y:S02]  /*d7a0*/  @!P1 SYNCS.PHASECHK.TRANS64 P1, [R0+URZ+0x26828], R14 ;  /* 0x0268280e000095a7 */ /* 0x000f24000802007f */
[----:B----4-:R-:W-:Y:S05]  /*d7b0*/  @!P1 BRA `(.L_x_2815) ;  /* 0xfffffffc00f09947 */ /* 0x010fea000383ffff */
[----:B------:R-:W-:Y:S05]  /*d7c0*/  BRA `(.L_x_2835) ;  /* 0xfffffff000f47947 */ /* 0x000fea000383ffff */
.L_x_2817:
[----:B-1----:R1:W4:Y:S02]  /*d7d0*/  SYNCS.PHASECHK.TRANS64.TRYWAIT P0, [R4+URZ+0x26840], R3 ;  /* 0x02684003040075a7 */ /* 0x002324000800017f */
[----:B----4-:R-:W-:Y:S05]  /*d7e0*/  @!P0 NANOSLEEP.SYNCS 0x989680 ;  /* 0x009896800000895d */ /* 0x010fea0003900000 */
[----:B------:R-:W4:Y:S02]  /*d7f0*/  @!P0 SYNCS.PHASECHK.TRANS64 P0, [R4+URZ+0x26840], R3 ;  /* 0x02684003040085a7 */ /* 0x000f24000800007f */
[----:B----4-:R-:W-:Y:S05]  /*d800*/  @!P0 BRA `(.L_x_2817) ;  /* 0xfffffffc00f08947 */ /* 0x010fea000383ffff */
[----:B------:R-:W-:Y:S05]  /*d810*/  BRA `(.L_x_2836) ;  /* 0xfffffff400907947 */ /* 0x000fea000383ffff */
.L_x_2819:
[----:B------:R-:W-:Y:S01]  /*d820*/  BSSY B0, `(.L_x_2837) ;  /* 0x0000006000007945 */ /* 0x000fe20003800000 */
[----:B------:R-:W-:-:S07]  /*d830*/  MOV R15, 0xffffffff ;  /* 0xffffffff000f7802 */ /* 0x000fce0000000f00 */
[----:B------:R-:W-:Y:S05]  /*d840*/  WARPSYNC.COLLECTIVE R15, `(.L_x_2838) ;  /* 0x000000000f0c7348 */ /* 0x000fea0003c00000 */
[----:B------:R-:W-:Y:S02]  /*d850*/  ELECT P6, UR62, PT ;  /* 0x00000000003e782f */ /* 0x000fe400038c0000 */
[----:B------:R-:W-:Y:S01]  /*d860*/  MOV R14, UR62 ;  /* 0x0000003e000e7c02 */ /* 0x000fe20008000f00 */
[----:B------:R-:W-:Y:S10]  /*d870*/  ENDCOLLECTIVE ;  /* 0x000000000000791b */ /* 0x000ff40003800000 */
.L_x_2838:
[----:B------:R-:W-:Y:S05]  /*d880*/  BSYNC B0 ;  /* 0x0000000000007941 */ /* 0x000fea0003800000 */
.L_x_2837:
[----:B------:R-:W-:Y:S05]  /*d890*/  BRA `(.L_x_2839) ;  /* 0xfffffff8002c7947 */ /* 0x000fea000383ffff */
.L_x_2821:
[----:B-1----:R1:W2:Y:S02]  /*d8a0*/  SYNCS.PHASECHK.TRANS64.TRYWAIT P0, [R7+URZ], R4 ;  /* 0x00000004070075a7 */ /* 0x0022a4000800017f */
[----:B--2---:R-:W-:Y:S05]  /*d8b0*/  @!P0 NANOSLEEP.SYNCS 0x989680 ;  /* 0x009896800000895d */ /* 0x004fea0003900000 */
[----:B------:R-:W2:Y:S02]  /*d8c0*/  @!P0 SYNCS.PHASECHK.TRANS64 P0, [R7+URZ], R4 ;  /* 0x00000004070085a7 */ /* 0x000ea4000800007f */
[----:B--2---:R-:W-:Y:S05]  /*d8d0*/  @!P0 BRA `(.L_x_2821) ;  /* 0xfffffffc00f08947 */ /* 0x004fea000383ffff */
[----:B------:R-:W-:Y:S05]  /*d8e0*/  BRA `(.L_x_2840) ;  /* 0xfffffff8006c7947 */ /* 0x000fea000383ffff */
.L_x_2822:
[----:B--2---:R2:W3:Y:S02]  /*d8f0*/  SYNCS.PHASECHK.TRANS64.TRYWAIT P0, [R3+URZ], R2 ;  /* 0x00000002030075a7 */ /* 0x0044e4000800017f */
[----:B---3--:R-:W-:Y:S05]  /*d900*/  @!P0 NANOSLEEP.SYNCS 0x989680 ;  /* 0x009896800000895d */ /* 0x008fea0003900000 */
[----:B------:R-:W3:Y:S02]  /*d910*/  @!P0 SYNCS.PHASECHK.TRANS64 P0, [R3+URZ], R2 ;  /* 0x00000002030085a7 */ /* 0x000ee4000800007f */
[----:B---3--:R-:W-:Y:S05]  /*d920*/  @!P0 BRA `(.L_x_2822) ;  /* 0xfffffffc00f08947 */ /* 0x008fea000383ffff */
[----:B------:R-:W-:Y:S05]  /*d930*/  BRA `(.L_x_2841) ;  /* 0xfffffff800607947 */ /* 0x000fea000383ffff */
.L_x_2824:
[----:B--2---:R2:W3:Y:S02]  /*d940*/  SYNCS.PHASECHK.TRANS64.TRYWAIT P0, [R5+URZ], R4 ;  /* 0x00000004050075a7 */ /* 0x0044e4000800017f */
[----:B---3--:R-:W-:Y:S05]  /*d950*/  @!P0 NANOSLEEP.SYNCS 0x989680 ;  /* 0x009896800000895d */ /* 0x008fea0003900000 */
[----:B------:R-:W3:Y:S02]  /*d960*/  @!P0 SYNCS.PHASECHK.TRANS64 P0, [R5+URZ], R4 ;  /* 0x00000004050085a7 */ /* 0x000ee4000800007f */
[----:B---3--:R-:W-:Y:S05]  /*d970*/  @!P0 BRA `(.L_x_2824) ;  /* 0xfffffffc00f08947 */ /* 0x008fea000383ffff */
[----:B------:R-:W-:Y:S05]  /*d980*/  BRA `(.L_x_2842) ;  /* 0xfffffff800647947 */ /* 0x000fea000383ffff */
.L_x_2843:
        /* <DEDUP_REMOVED lines=15> */
.L_x_3739:


//--------------------- .text._ZN7cutlass13device_kernelIN5flash11enable_sm90INS1_16FlashAttnBwdSm90INS1_25CollectiveMainloopBwdSm90ILi2ELi2ELi2EN4cute5tupleIJNS5_1CILi1EEES8_S8_EEENS6_IJNS7_ILi96EEENS7_ILi128EEENS7_ILi64EEEEEENS_6half_tEfNS_4arch4Sm90ELb1ELb0ELb1ELb0ELb1ELb1ELb0ELb1ELi2ELi1ELi2ELi2ELb0EEENS1_24CollectiveEpilogueBwdGQAISD_fSG_Li256ELb0ELb1EEENS1_25SingleTileBwdLPTSchedulerILb0ELi128ELb1EEEEEEEEEvNT_6ParamsE --------------------------
	.section	.text._ZN7cutlass13device_kernelIN5flash11enable_sm90INS1_16FlashAttnBwdSm90INS1_25CollectiveMainloopBwdSm90ILi2ELi2ELi2EN4cute5tupleIJNS5_1CILi1EEES8_S8_EEENS6_IJNS7_ILi96EEENS7_ILi128EEENS7_ILi64EEEEEENS_6half_tEfNS_4arch4Sm90ELb1ELb0ELb1ELb0ELb1ELb1ELb0ELb1ELi2ELi1ELi2ELi2ELb0EEENS1_24CollectiveEpilogueBwdGQAISD_fSG_Li256ELb0ELb1EEENS1_25SingleTileBwdLPTSchedulerILb0ELi128ELb1EEEEEEEEEvNT_6ParamsE,"ax",@progbits
	.align	128
.text._ZN7cutlass13device_kernelIN5flash11enable_sm90INS1_16FlashAttnBwdSm90INS1_25CollectiveMainloopBwdSm90ILi2ELi2ELi2EN4cute5tupleIJNS5_1CILi1EEES8_S8_EEENS6_IJNS7_ILi96EEENS7_ILi128EEENS7_ILi64EEEEEENS_6half_tEfNS_4arch4Sm90ELb1ELb0ELb1ELb0ELb1ELb1ELb0ELb1ELi2ELi1ELi2ELi2ELb0EEENS1_24CollectiveEpilogueBwdGQAISD_fSG_Li256ELb0ELb1EEENS1_25SingleTileBwdLPTSchedulerILb0ELi128ELb1EEEEEEEEEvNT_6ParamsE:
        .type           _ZN7cutlass13device_kernelIN5flash11enable_sm90INS1_16FlashAttnBwdSm90INS1_25CollectiveMainloopBwdSm90ILi2ELi2ELi2EN4cute5tupleIJNS5_1CILi1EEES8_S8_EEENS6_IJNS7_ILi96EEENS7_ILi128EEENS7_ILi64EEEEEENS_6half_tEfNS_4arch4Sm90ELb1ELb0ELb1ELb0ELb1ELb1ELb0ELb1ELi2ELi1ELi2ELi2ELb0EEENS1_24CollectiveEpilogueBwdGQAISD_fSG_Li256ELb0ELb1EEENS1_25SingleTileBwdLPTSchedulerILb0ELi128ELb1EEEEEEEEEvNT_6ParamsE,@function
        .size           _ZN7cutlass13device_kernelIN5flash11enable_sm90INS1_16FlashAttnBwdSm90INS1_25CollectiveMainloopBwdSm90ILi2ELi2ELi2EN4cute5tupleIJNS5_1CILi1EEES8_S8_EEENS6_IJNS7_ILi96EEENS7_ILi128EEENS7_ILi64EEEEEENS_6half_tEfNS_4arch4Sm90ELb1ELb0ELb1ELb0ELb1ELb1ELb0ELb1ELi2ELi1ELi2ELi2ELb0EEENS1_24CollectiveEpilogueBwdGQAISD_fSG_Li256ELb0ELb1EEENS1_25SingleTileBwdLPTSchedulerILb0ELi128ELb1EEEEEEEEEvNT_6ParamsE,(.L_x_3740 - _ZN7cutlass13device_kernelIN5flash11enable_sm90INS1_16FlashAttnBwdSm90INS1_25CollectiveMainloopBwdSm90ILi2ELi2ELi2EN4cute5tupleIJNS5_1CILi1EEES8_S8_EEENS6_IJNS7_ILi96EEENS7_ILi128EEENS7_ILi64EEEEEENS_6half_tEfNS_4arch4Sm90ELb1ELb0ELb1ELb0ELb1ELb1ELb0ELb1ELi2ELi1ELi2ELi2ELb0EEENS1_24CollectiveEpilogueBwdGQAISD_fSG_Li256ELb0ELb1EEENS1_25SingleTileBwdLPTSchedulerILb0ELi128ELb1EEEEEEEEEvNT_6ParamsE)
        .other          _ZN7cutlass13device_kernelIN5flash11enable_sm90INS1_16FlashAttnBwdSm90INS1_25CollectiveMainloopBwdSm90ILi2ELi2ELi2EN4cute5tupleIJNS5_1CILi1EEES8_S8_EEENS6_IJNS7_ILi96EEENS7_ILi128EEENS7_ILi64EEEEEENS_6half_tEfNS_4arch4Sm90ELb1ELb0ELb1ELb0ELb1ELb1ELb0ELb1ELi2ELi1ELi2ELi2ELb0EEENS1_24CollectiveEpilogueBwdGQAISD_fSG_Li256ELb0ELb1EEENS1_25SingleTileBwdLPTSchedulerILb0ELi128ELb1EEEEEEEEEvNT_6ParamsE,@"STO_CUDA_ENTRY STV_DEFAULT"
_ZN7cutlass13device_kernelIN5flash11enable_sm90INS1_16FlashAttnBwdSm90INS1_25CollectiveMainloopBwdSm90ILi2ELi2ELi2EN4cute5tupleIJNS5_1CILi1EEES8_S8_EEENS6_IJNS7_ILi96EEENS7_ILi128EEENS7_ILi64EEEEEENS_6half_tEfNS_4arch4Sm90ELb1ELb0ELb1ELb0ELb1ELb1ELb0ELb1ELi2ELi1ELi2ELi2ELb0EEENS1_24CollectiveEpilogueBwdGQAISD_fSG_Li256ELb0ELb1EEENS1_25SingleTileBwdLPTSchedulerILb0ELi128ELb1EEEEEEEEEvNT_6ParamsE:
        /* <DEDUP_REMOVED lines=23> */
.L_x_2845:
[----:B------:R-:W-:Y:S05]  /*0170*/  BSYNC B0 ;  /* 0x0000000000007941 */ /* 0x000fea0003800000 */
.L_x_2844:
        /* <DEDUP_REMOVED lines=34> */
.L_x_2846:
        /* <DEDUP_REMOVED lines=22> */
.L_x_2847:
        /* <DEDUP_REMOVED lines=9> */
.L_x_2850:
        /* <DEDUP_REMOVED lines=32> */
.L_x_2851:
[----:B------:R-:W-:Y:S01]  /*0790*/  ULDC UR7, c[0x0][0x8cc] ;  /* 0x0002330000077ab9 */ /* 0x000fe20000000800 */
[----:B------:R-:W-:Y:S01]  /*07a0*/  UMOV UR38, UR10 ;  /* 0x0000000a00267c82 */ /* 0x000fe20008000000 */
[----:B------:R-:W-:-:S11]  /*07b0*/  UISETP.NE.AND UP0, UPT, UR7, 0x1, UPT ;  /* 0x000000010700788c */ /* 0x000fd6000bf05270 */
[----:B------:R-:W-:Y:S02]  /*07c0*/  @UP0 ULDC.64 UR8, c[0x0][0x8d0] ;  /* 0x0002340000080ab9 */ /* 0x000fe40000000a00 */
[----:B------:R-:W-:-:S04]  /*07d0*/  UIMAD.WIDE.U32 UR4, UR10, UR8, URZ ;  /* 0x000000080a0472a5 */ /* 0x000fc8000f8e003f */
[----:B------:R-:W-:-:S04]  /*07e0*/  @UP0 USHF.R.U32.HI UR38, URZ, UR9, UR5 ;  /* 0x000000093f260299 */ /* 0x000fc80008011605 */
[----:B------:R-:W-:-:S12]  /*07f0*/  UIMAD UR4, UR38, UR7, URZ ;  /* 0x00000007260472a4 */ /* 0x000fd8000f8e023f */
.L_x_2852:
[----:B------:R-:W-:Y:S01]  /*0800*/  ULDC UR40, c[0x0][0x8c0] ;  /* 0x0002300000287ab9 */ /* 0x000fe20000000800 */
[----:B------:R-:W-:Y:S01]  /*0810*/  UIADD3 UR4, UR10, -UR4, URZ ;  /* 0x800000040a047290 */ /* 0x000fe2000fffe03f */
[----:B------:R-:W1:Y:S01]  /*0820*/  LDC R0, c[0x0][0x8b4] ;  /* 0x00022d00ff007b82 */ /* 0x000e620000000800 */
[----:B------:R-:W-:Y:S01]  /*0830*/  UISETP.NE.AND UP0, UPT, UR40, 0x1, UPT ;  /* 0x000000012800788c */ /* 0x000fe2000bf05270 */
[----:B------:R-:W-:Y:S02]  /*0840*/  ULDC UR5, c[0x0][0x8cc] ;  /* 0x0002330000057ab9 */ /* 0x000fe40000000800 */
[----:B------:R-:W-:-:S08]  /*0850*/  UIMAD UR6, UR6, UR5, UR4 ;  /* 0x00000005060672a4 */ /* 0x000fd0000f8e0204 */
[----:B------:R-:W-:Y:S01]  /*0860*/  @UP0 ULDC UR4, c[0x0][0x8c4] ;  /* 0x0002310000040ab9 */ /* 0x000fe20000000800 */
[----:B------:R-:W-:Y:S01]  /*0870*/  @UP0 ULDC UR7, c[0x0][0x8c8] ;  /* 0x0002320000070ab9 */ /* 0x000fe20000000800 */
[----:B------:R-:W-:Y:S02]  /*0880*/  UIMAD.WIDE.U32 UR4, UR6, UR4, URZ ;  /* 0x00000004060472a5 */ /* 0x000fe4000f8e003f */
[----:B------:R-:W-:Y:S02]  /*0890*/  UMOV UR39, UR6 ;  /* 0x0000000600277c82 */ /* 0x000fe40008000000 */
[----:B------:R-:W-:Y:S02]  /*08a0*/  @UP0 USHF.R.U32.HI UR39, URZ, UR7, UR5 ;  /* 0x000000073f270299 */ /* 0x000fe40008011605 */
[----:B------:R-:W-:Y:S02]  /*08b0*/  ULOP3.LUT UR5, URZ, UR38, URZ, 0x33, !UPT ;  /* 0x000000263f057292 */ /* 0x000fe4000f8e333f */
[----:B------:R-:W-:-:S02]  /*08c0*/  UIADD3 UR4, -UR39, URZ, URZ ;  /* 0x0000003f27047290 */ /* 0x000fc4000fffe13f */
[----:B------:R-:W-:Y:S02]  /*08d0*/  ISETP.LE.AND P0, PT, RZ, UR39, PT ;  /* 0x00000027ff007c0c */ /* 0x000fe4000bf03270 */
[----:B------:R-:W-:Y:S01]  /*08e0*/  UIMAD UR40, UR40, UR4, UR6 ;  /* 0x00000004282872a4 */ /* 0x000fe2000f8e0206 */
[----:B-1----:R-:W-:-:S10]  /*08f0*/  VIADD R19, R0, UR5 ;  /* 0x0000000500137c36 */ /* 0x002fd40008000000 */
[----:B------:R-:W-:Y:S05]  /*0900*/  @!P0 BRA `(.L_x_2853) ;  /* 0x000000d8003c8947 */ /* 0x000fea0003800000 */
[----:B------:R-:W1:Y:S01]  /*0910*/  LDC R0, c[0x0][0x280] ;  /* 0x0000a000ff007b82 */ /* 0x000e620000000800 */
[----:B------:R-:W-:Y:S01]  /*0920*/  ULDC UR4, c[0x0][0x290] ;  /* 0x0000a40000047ab9 */ /* 0x000fe20000000800 */
[----:B------:R-:W-:Y:S02]  /*0930*/  PLOP3.LUT P0, PT, PT, PT, PT, 0x80, 0x0 ;  /* 0x000000000000781c */ /* 0x000fe40003f0f070 */
[----:B------:R-:W-:Y:S02]  /*0940*/  CS2R R120, SRZ ;  /* 0x0000000000787805 */ /* 0x000fe4000001ff00 */
[----:B------:R-:W-:Y:S02]  /*0950*/  CS2R R152, SRZ ;  /* 0x0000000000987805 */ /* 0x000fe4000001ff00 */
[----:B------:R-:W-:Y:S02]  /*0960*/  CS2R R122, SRZ ;  /* 0x00000000007a7805 */ /* 0x000fe4000001ff00 */
[----:B------:R-:W-:-:S02]  /*0970*/  CS2R R124, SRZ ;  /* 0x00000000007c7805 */ /* 0x000fc4000001ff00 */
[----:B------:R-:W-:Y:S01]  /*0980*/  CS2R R126, SRZ ;  /* 0x00000000007e7805 */ /* 0x000fe2000001ff00 */
[----:B------:R-:W2:Y:S01]  /*0990*/  LDC R3, c[0x0][0x74c] ;  /* 0x0001d300ff037b82 */ /* 0x000ea20000000800 */
        /* <DEDUP_REMOVED lines=15> */
[----:B-1----:R-:W-:Y:S01]  /*0a90*/  IMAD R2, R19, 0x80, R0 ;  /* 0x0000008013027824 */ /* 0x002fe200078e0200 */
[----:B------:R-:W-:Y:S02]  /*0aa0*/  IADD3 R0, R0, 0x5f, RZ ;  /* 0x0000005f00007810 */ /* 0x000fe40007ffe0ff */
[----:B------:R-:W-:-:S02]  /*0ab0*/  CS2R R160, SRZ ;  /* 0x0000000000a07805 */ /* 0x000fc4000001ff00 */
[----:B------:R-:W-:Y:S02]  /*0ac0*/  CS2R R162, SRZ ;  /* 0x0000000000a27805 */ /* 0x000fe4000001ff00 */
[----:B------:R-:W-:Y:S02]  /*0ad0*/  CS2R R164, SRZ ;  /* 0x0000000000a47805 */ /* 0x000fe4000001ff00 */
[----:B------:R-:W-:Y:S01]  /*0ae0*/  CS2R R166, SRZ ;  /* 0x0000000000a67805 */ /* 0x000fe2000001ff00 */
[----:B------:R-:W-:Y:S01]  /*0af0*/  IMAD.HI R0, R0, 0x2aaaaaab, RZ ;  /* 0x2aaaaaab00007827 */ /* 0x000fe200078e02ff */
[----:B------:R-:W-:Y:S02]  /*0b00*/  CS2R R168, SRZ ;  /* 0x0000000000a87805 */ /* 0x000fe4000001ff00 */
[----:B--2---:R-:W-:Y:S02]  /*0b10*/  IADD3 R2, R2, -UR4, -R3 ;  /* 0x8000000402027c10 */ /* 0x004fe4000fffe803 */
[----:B------:R-:W-:-:S02]  /*0b20*/  CS2R R170, SRZ ;  /* 0x0000000000aa7805 */ /* 0x000fc4000001ff00 */
[----:B------:R-:W-:Y:S02]  /*0b30*/  CS2R R172, SRZ ;  /* 0x0000000000ac7805 */ /* 0x000fe4000001ff00 */
[----:B------:R-:W-:Y:S02]  /*0b40*/  SHF.R.U32.HI R3, RZ, 0x1f, R0 ;  /* 0x0000001fff037819 */ /* 0x000fe40000011600 */
[----:B------:R-:W-:Y:S01]  /*0b50*/  CS2R R174, SRZ ;  /* 0x0000000000ae7805 */ /* 0x000fe2000001ff00 */
[----:B------:R-:W-:Y:S01]  /*0b60*/  IMAD.HI R2, R2, 0x2aaaaaab, RZ ;  /* 0x2aaaaaab02027827 */ /* 0x000fe200078e02ff */
[----:B------:R-:W-:Y:S02]  /*0b70*/  CS2R R176, SRZ ;  /* 0x0000000000b07805 */ /* 0x000fe4000001ff00 */
[----:B------:R-:W-:Y:S02]  /*0b80*/  LEA.HI.SX32 R4, R0, R3, 0x1c ;  /* 0x0000000300047211 */ /* 0x000fe400078fe2ff */
[----:B------:R-:W-:-:S02]  /*0b90*/  CS2R R178, SRZ ;  /* 0x0000000000b27805 */ /* 0x000fc4000001ff00 */
[----:B------:R-:W-:Y:S02]  /*0ba0*/  CS2R R180, SRZ ;  /* 0x0000000000b47805 */ /* 0x000fe4000001ff00 */
[----:B------:R-:W-:Y:S02]  /*0bb0*/  SHF.R.U32.HI R5, RZ, 0x1f, R2 ;  /* 0x0000001fff057819 */ /* 0x000fe40000011602 */
[----:B------:R-:W-:Y:S01]  /*0bc0*/  CS2R R182, SRZ ;  /* 0x0000000000b67805 */ /* 0x000fe2000001ff00 */
[----:B------:R1:W-:Y:S01]  /*0bd0*/  STL [R1+0x30], R4 ;  /* 0x0000300401007387 */ /* 0x0003e20000100800 */
[----:B------:R-:W-:-:S04]  /*0be0*/  LEA.HI.SX32 R5, R2, R5, 0x1c ;  /* 0x0000000502057211 */ /* 0x000fc800078fe2ff */
        /* <DEDUP_REMOVED lines=24> */
.L_x_2856:
        /* <DEDUP_REMOVED lines=15> */
.L_x_2855:
        /* <DEDUP_REMOVED lines=22> */
.L_x_2858:
        /* <DEDUP_REMOVED lines=15> */
.L_x_2857:
[----:B------:R-:W-:Y:S01]  /*10b0*/  SHF.R.S32.HI R7, RZ, 0x1f, R18 ;  /* 0x0000001fff077819 */ /* 0x000fe20000011412 */
[----:B------:R-:W-:-:S03]  /*10c0*/  UMOV UR4, 0xffffffff ;  /* 0xffffffff00047882 */ /* 0x000fc60000000000 */
[----:B------:R-:W-:-:S04]  /*10d0*/  LEA.HI R0, R7, R18, RZ, 0x7 ;  /* 0x0000001207007211 */ /* 0x000fc800078f38ff */
[----:B------:R-:W-:Y:S01]  /*10e0*/  SHF.R.S32.HI R13, RZ, 0x7, R0 ;  /* 0x00000007ff0d7819 */ /* 0x000fe20000011400 */
[----:B------:R-:W-:Y:S06]  /*10f0*/  BRA.DIV UR4, `(.L_x_2859) ;  /* 0x000000d204487947 */ /* 0x000fec000b800000 */
[----:B------:R1:W2:Y:S02]  /*1100*/  SHFL.IDX PT, R14, R13, RZ, 0x1f ;  /* 0x00001fff0d0e7589 */ /* 0x0002a400000e0000 */
.L_x_2975:
        /* <DEDUP_REMOVED lines=10> */
.L_x_2860:
        /* <DEDUP_REMOVED lines=10> */
[----:B--2---:R-:W-:Y:S01]  /*1250*/  LEA.HI R2, R14, R14, RZ, 0x1 ;  /* 0x0000000e0e027211 */ /* 0x004fe200078f08ff */
[----:B------:R-:W-:Y:S01]  /*1260*/  IMAD.IADD R6, R6, 0x1, -R9 ;  /* 0x0000000106067824 */ /* 0x000fe200078e0a09 */
[----:B-1-3--:R-:W-:Y:S02]  /*1270*/  IADD3 R10, -R11, 0x7f, R10 ;  /* 0x0000007f0b0a7810 */ /* 0x00afe40007ffe10a */
[----:B------:R-:W-:Y:S01]  /*1280*/  LOP3.LUT R5, R2, 0xfffffffe, RZ, 0xc0, !PT ;  /* 0xfffffffe02057812 */ /* 0x000fe200078ec0ff */
[----:B------:R-:W-:Y:S01]  /*1290*/  IMAD R6, R13, 0xc, R6 ;  /* 0x0000000c0d067824 */ /* 0x000fe200078e0206 */
[----:B------:R-:W-:Y:S01]  /*12a0*/  SHF.R.U32.HI R3, RZ, 0x3, R3 ;  /* 0x00000003ff037819 */ /* 0x000fe20000011603 */
[----:B------:R-:W-:-:S02]  /*12b0*/  IMAD R10, R19, 0x80, R10 ;  /* 0x00000080130a7824 */ /* 0x000fc400078e020a */
[----:B------:R-:W-:Y:S01]  /*12c0*/  IMAD.IADD R5, R14, 0x1, -R5 ;  /* 0x000000010e057824 */ /* 0x000fe200078e0a05 */
[----:B------:R-:W-:Y:S01]  /*12d0*/  LOP3.LUT R3, R4, R3, RZ, 0x3c, !PT ;  /* 0x0000000304037212 */ /* 0x000fe200078e3cff */
[----:B------:R-:W2:Y:S01]  /*12e0*/  LDL R14, [R1+0x30] ;  /* 0x00003000010e7983 */ /* 0x000ea20000100800 */
[----:B------:R-:W-:Y:S02]  /*12f0*/  IADD3 R10, R10, -UR4, RZ ;  /* 0x800000040a0a7c10 */ /* 0x000fe4000fffe0ff */
[----:B------:R-:W-:Y:S02]  /*1300*/  LEA R2, R6, R3, 0x9 ;  /* 0x0000000306027211 */ /* 0x000fe400078e48ff */
[----:B------:R-:W-:Y:S01]  /*1310*/  LOP3.LUT R3, R0, 0xffffff80, RZ, 0xc0, !PT ;  /* 0xffffff8000037812 */ /* 0x000fe200078ec0ff */
[----:B------:R-:W-:-:S03]  /*1320*/  IMAD.HI R10, R10, 0x2aaaaaab, RZ ;  /* 0x2aaaaaab0a0a7827 */ /* 0x000fc600078e02ff */
[----:B------:R-:W-:Y:S02]  /*1330*/  IADD3 R6, R18, -R3, RZ ;  /* 0x8000000312067210 */ /* 0x000fe40007ffe0ff */
[----:B------:R-:W-:Y:S02]  /*1340*/  SHF.R.U32.HI R9, RZ, 0x1f, R10 ;  /* 0x0000001fff097819 */ /* 0x000fe4000001160a */
[--C-:B------:R-:W-:Y:S02]  /*1350*/  SHF.R.S32.HI R12, RZ, 0x1f, R6.reuse ;  /* 0x0000001fff0c7819 */ /* 0x100fe40000011406 */
[----:B------:R-:W-:Y:S02]  /*1360*/  LEA.HI.SX32 R9, R10, R9, 0x1c ;  /* 0x000000090a097211 */ /* 0x000fe400078fe2ff */
[----:B------:R-:W-:Y:S01]  /*1370*/  LEA.HI R10, R12, R6, RZ, 0x2 ;  /* 0x000000060c0a7211 */ /* 0x000fe200078f10ff */
[----:B------:R1:W-:Y:S04]  /*1380*/  STL [R1+0x1c], R2 ;  /* 0x00001c0201007387 */ /* 0x0003e80000100800 */
[----:B------:R3:W-:Y:S04]  /*1390*/  STL [R1+0x18], R12 ;  /* 0x0000180c01007387 */ /* 0x0007e80000100800 */
[----:B------:R3:W-:Y:S01]  /*13a0*/  STL [R1+0x10], R10 ;  /* 0x0000100a01007387 */ /* 0x0007e20000100800 */
[----:B-1----:R-:W-:Y:S01]  /*13b0*/  IMAD R2, R13, 0x300, R6 ;  /* 0x000003000d027824 */ /* 0x002fe200078e0206 */
[----:B------:R-:W-:-:S03]  /*13c0*/  LOP3.LUT R3, R10, 0xfffffffc, RZ, 0xc0, !PT ;  /* 0xfffffffc0a037812 */ /* 0x000fc600078ec0ff */
        /* <DEDUP_REMOVED lines=35> */
[----:B------:R-:W-:Y:S01]  /*1600*/  IMAD R2, R2, 0x4, R17 ;  /* 0x0000000402027824 */ /* 0x000fe200078e0211 */
[----:B------:R-:W-:Y:S02]  /*1610*/  IADD3 R3, R6, -R3, RZ ;  /* 0x8000000306037210 */ /* 0x000fe40007ffe0ff */
[----:B--2---:R-:W-:-:S04]  /*1620*/  VIADDMNMX R237, R9, 0x1, R14, PT ;  /* 0x0000000109ed7846 */ /* 0x004fc8000380010e */
[----:B------:R-:W-:-:S13]  /*1630*/  ISETP.GE.AND P0, PT, R16, R237, PT ;  /* 0x000000ed1000720c */ /* 0x000fda0003f06270 */
[----:B---3--:R-:W-:Y:S05]  /*1640*/  @P0 BRA `(.L_x_2862) ;  /* 0x0000004000ec0947 */ /* 0x008fea0003800000 */
        /* <DEDUP_REMOVED lines=88> */
.L_x_2873:
[----:B-1----:R-:W2:Y:S02]  /*1bd0*/  LDL R6, [R1+0xc] ;  /* 0x00000c0001067983 */ /* 0x002ea40000100800 */
[----:B--2---:R-:W-:-:S04]  /*1be0*/  LOP3.LUT R6, R6, 0x1, RZ, 0xfc, !PT ;  /* 0x0000000106067812 */ /* 0x004fc800078efcff */
[----:B------:R-:W-:-:S13]  /*1bf0*/  ISETP.NE.AND P0, PT, R6, 0x3, PT ;  /* 0x000000030600780c */ /* 0x000fda0003f05270 */
[----:B------:R-:W-:Y:S05]  /*1c00*/  @!P0 BRA `(.L_x_2863) ;  /* 0x0000000000048947 */ /* 0x000fea0003800000 */
[----:B------:R-:W-:Y:S01]  /*1c10*/  BPT.TRAP 0x1 ;  /* 0x000000040000795c */ /* 0x000fe20000300000 */
.L_x_2863:
[----:B------:R-:W-:Y:S01]  /*1c20*/  IMAD R6, R0, 0x8, R17 ;  /* 0x0000000800067824 */ /* 0x000fe200078e0211 */
[----:B------:R-:W-:-:S04]  /*1c30*/  SHF.L.U32 R21, R4, 0x1f, RZ ;  /* 0x0000001f04157819 */ /* 0x000fc800000006ff */
[----:B------:R1:W2:Y:S01]  /*1c40*/  SYNCS.PHASECHK.TRANS64.TRYWAIT P1, [R6+URZ+0x26810], R21 ;  /* 0x02681015060075a7 */ /* 0x0002a2000802017f */
[----:B------:R-:W-:Y:S05]  /*1c50*/  @!P0 BRA `(.L_x_2864) ;  /* 0x0000000000048947 */ /* 0x000fea0003800000 */
[----:B------:R-:W-:Y:S01]  /*1c60*/  BPT.TRAP 0x1 ;  /* 0x000000040000795c */ /* 0x000fe20000300000 */
.L_x_2864:
[----:B------:R-:W-:-:S04]  /*1c70*/  IADD3 R7, R17, 0xe000, RZ ;  /* 0x0000e00011077810 */ /* 0x000fc80007ffe0ff */
[----:B------:R-:W-:-:S04]  /*1c80*/  SHF.R.U32.HI R7, RZ, 0x4, R7 ;  /* 0x00000004ff077819 */ /* 0x000fc80000011607 */
[----:B------:R-:W-:Y:S01]  /*1c90*/  LOP3.LUT R7, R7, 0x3fff, RZ, 0xc0, !PT ;  /* 0x00003fff07077812 */ /* 0x000fe200078ec0ff */
[----:B--2---:R-:W-:Y:S06]  /*1ca0*/  @P1 BRA `(.L_x_2865) ;  /* 0x0000000000081947 */ /* 0x004fec0003800000 */
[----:B------:R-:W2:Y:S02]  /*1cb0*/  SYNCS.PHASECHK.TRANS64.TRYWAIT P1, [R6+URZ+0x26810], R21 ;  /* 0x02681015060075a7 */ /* 0x000ea4000802017f */
[----:B--2---:R-:W-:Y:S05]  /*1cc0*/  @!P1 BRA `(.L_x_2866) ;  /* 0x000000c400849947 */ /* 0x004fea0003800000 */
.L_x_2865:
        /* <DEDUP_REMOVED lines=58> */
.L_x_2867:
[----:B------:R1:W1:Y:S01]  /*2070*/  SYNCS.PHASECHK.TRANS64.TRYWAIT P1, [R6+URZ+0x26830], R21 ;  /* 0x02683015060075a7 */ /* 0x000262000802017f */
[----:B------:R-:W-:Y:S05]  /*2080*/  @!P0 BRA `(.L_x_2868) ;  /* 0x0000000000048947 */ /* 0x000fea0003800000 */
[----:B------:R-:W-:Y:S01]  /*2090*/  BPT.TRAP 0x1 ;  /* 0x000000040000795c */ /* 0x000fe20000300000 */
.L_x_2868:
[----:B------:R-:W-:-:S04]  /*20a0*/  IADD3 R12, R17, 0x14000, RZ ;  /* 0x00014000110c7810 */ /* 0x000fc80007ffe0ff */
[----:B------:R-:W-:-:S04]  /*20b0*/  SHF.R.U32.HI R12, RZ, 0x4, R12 ;  /* 0x00000004ff0c7819 */ /* 0x000fc8000001160c */
[----:B------:R-:W-:-:S04]  /*20c0*/  LOP3.LUT R12, R12, 0x3fff, RZ, 0xc0, !PT ;  /* 0x00003fff0c0c7812 */ /* 0x000fc800078ec0ff */
[----:B------:R-:W-:Y:S01]  /*20d0*/  LOP3.LUT R19, R12, 0x10000, RZ, 0xfc, !PT ;  /* 0x000100000c137812 */ /* 0x000fe200078efcff */
[----:B-1----:R-:W-:Y:S06]  /*20e0*/  @P1 BRA `(.L_x_2869) ;  /* 0x0000000000081947 */ /* 0x002fec0003800000 */
[----:B------:R-:W1:Y:S02]  /*20f0*/  SYNCS.PHASECHK.TRANS64.TRYWAIT P1, [R6+URZ+0x26830], R21 ;  /* 0x02683015060075a7 */ /* 0x000e64000802017f */
[----:B-1----:R-:W-:Y:S05]  /*2100*/  @!P1 BRA `(.L_x_2870) ;  /* 0x000000c000889947 */ /* 0x002fea0003800000 */
.L_x_2869:
        /* <DEDUP_REMOVED lines=98> */
[----:B------:R-:W-:Y:S01]  /*2730*/  FMUL.FTZ R196, R118, UR10 ;  /* 0x0000000a76c47c20 */ /* 0x000fe20008410000 */
[----:B------:R-:W1:Y:S01]  /*2740*/  MUFU.TANH R185, R185 ;  /* 0x000000b900b97308 */ /* 0x000e620000002400 */
[----:B--2---:R-:W-:Y:S01]  /*2750*/  FSEL R96, R85, -INF , !P6 ;  /* 0xff80000055607808 */ /* 0x004fe20007000000 */
[----:B------:R-:W-:Y:S01]  /*2760*/  VIADD R118, R9, 0xc ;  /* 0x0000000c09767836 */ /* 0x000fe20000000000 */
[----:B------:R-:W-:Y:S01]  /*2770*/  ISETP.GT.AND P6, PT, R103, 0x39, PT ;  /* 0x000000396700780c */ /* 0x000fe20003fc4270 */
[----:B------:R-:W-:Y:S01]  /*2780*/  IMAD R236, R0, 0x300, R12 ;  /* 0x0000030000ec7824 */ /* 0x000fe200078e020c */
[----:B------:R-:W-:Y:S01]  /*2790*/  SHFL.IDX PT, R227, R15, R199, 0x1f ;  /* 0x00001fc70fe37589 */ /* 0x000fe200000e0000 */
[----:B------:R-:W-:-:S02]  /*27a0*/  FMUL.FTZ R115, R115, UR10 ;  /* 0x0000000a73737c20 */ /* 0x000fc40008410000 */
[----:B------:R-:W2:Y:S01]  /*27b0*/  MUFU.TANH R19, R19 ;  /* 0x0000001300137308 */ /* 0x000ea20000002400 */
[----:B----4-:R-:W-:Y:S01]  /*27c0*/  FSEL R97, R86, -INF , !P5 ;  /* 0xff80000056617808 */ /* 0x010fe20006800000 */
[----:B------:R-:W4:Y:S01]  /*27d0*/  SHFL.IDX PT, R225, R15, R118, 0x1f ;  /* 0x00001f760fe17589 */ /* 0x000f2200000e0000 */
[----:B------:R-:W-:-:S05]  /*27e0*/  ISETP.GT.AND P5, PT, R193, RZ, PT ;  /* 0x000000ffc100720c */ /* 0x000fca0003fa4270 */
[----:B------:R-:W5:Y:S01]  /*27f0*/  MUFU.TANH R186, R186 ;  /* 0x000000ba00ba7308 */ /* 0x000f620000002400 */
[----:B-1----:R-:W-:Y:S02]  /*2800*/  FSEL R100, R185, -INF , !P4 ;  /* 0xff800000b9647808 */ /* 0x002fe40006000000 */
[----:B------:R-:W-:-:S05]  /*2810*/  ISETP.GT.AND P4, PT, R193, 0x1, PT ;  /* 0x00000001c100780c */ /* 0x000fca0003f84270 */
[----:B------:R-:W1:Y:S01]  /*2820*/  MUFU.TANH R20, R20 ;  /* 0x0000001400147308 */ /* 0x000e620000002400 */
[----:B------:R-:W-:Y:S02]  /*2830*/  WARPGROUP.DEPBAR.LE gsb0, 0x0 ;  /* 0x00008000000079c5 */ /* 0x000fe40000010000 */
[----:B------:R-:W-:Y:S01]  /*2840*/  WARPGROUP.ARRIVE ;  /* 0x00000000000079c5 */ /* 0x000fe20000000000 */
[C---:B--2---:R-:W-:Y:S01]  /*2850*/  FSEL R226, R19.reuse, -INF , !P5 ;  /* 0xff80000013e27808 */ /* 0x044fe20006800000 */
[----:B------:R-:W-:Y:S01]  /*2860*/  FFMA.FTZ R19, -R19, R19, 1 ;  /* 0x3f80000013137423 */ /* 0x000fe20000010113 */
[C---:B------:R-:W-:Y:S02]  /*2870*/  ISETP.GT.AND P5, PT, R193.reuse, 0x9, PT ;  /* 0x00000009c100780c */ /* 0x040fe40003fa4270 */
[----:B------:R-:W2:Y:S01]  /*2880*/  MUFU.TANH R23, R23 ;  /* 0x0000001700177308 */ /* 0x000ea20000002400 */
[----:B------:R-:W-:Y:S01]  /*2890*/  HGMMA.64x96x16.F32 R24, gdesc[UR4], R24, gsb0 ;  /* 0x01600000041879f0 */ /* 0x000fe20008000818 */
[----:B------:R-:W-:Y:S01]  /*28a0*/  UIADD3 UR6, UR8, 0x4, URZ ;  /* 0x0000000408067890 */ /* 0x000fe2000fffe03f */
[----:B-----5:R-:W-:Y:S01]  /*28b0*/  FSEL R223, R186, -INF , !P6 ;  /* 0xff800000badf7808 */ /* 0x020fe20007000000 */
[----:B------:R-:W-:Y:S01]  /*28c0*/  UIADD3 UR4, UR9, 0x4, URZ ;  /* 0x0000000409047890 */ /* 0x000fe2000fffe03f */
[----:B------:R-:W-:Y:S01]  /*28d0*/  ISETP.GT.AND P6, PT, R193, 0x8, PT ;  /* 0x00000008c100780c */ /* 0x000fe20003fc4270 */
[----:B------:R-:W-:Y:S01]  /*28e0*/  UMOV UR7, 0x40000040 ;  /* 0x4000004000077882 */ /* 0x000fe20000000000 */
[----:B------:R-:W-:Y:S01]  /*28f0*/  UMOV UR5, 0x40000040 ;  /* 0x4000004000057882 */ /* 0x000fe20000000000 */
[----:B------:R-:W5:Y:S01]  /*2900*/  MUFU.TANH R72, R72 ;  /* 0x0000004800487308 */ /* 0x000f620000002400 */
[----:B-1----:R-:W-:-:S02]  /*2910*/  FSEL R224, R20, -INF , !P4 ;  /* 0xff80000014e07808 */ /* 0x002fc40006000000 */
[----:B------:R-:W-:-:S05]  /*2920*/  ISETP.GT.AND P4, PT, R193, 0x10, PT ;  /* 0x00000010c100780c */ /* 0x000fca0003f84270 */
[----:B------:R-:W1:Y:S01]  /*2930*/  MUFU.TANH R75, R75 ;  /* 0x0000004b004b7308 */ /* 0x000e620000002400 */
[----:B--2---:R-:W-:Y:S02]  /*2940*/  FSEL R219, R23, -INF , !P6 ;  /* 0xff80000017db7808 */ /* 0x004fe40007000000 */
[----:B------:R-:W-:-:S05]  /*2950*/  ISETP.GT.AND P6, PT, R193, 0x11, PT ;  /* 0x00000011c100780c */ /* 0x000fca0003fc4270 */
[----:B------:R-:W2:Y:S01]  /*2960*/  MUFU.TANH R21, R21 ;  /* 0x0000001500157308 */ /* 0x000ea20000002400 */
[----:B-----5:R-:W-:Y:S02]  /*2970*/  FSEL R221, R72, -INF , !P5 ;  /* 0xff80000048dd7808 */ /* 0x020fe40006800000 */
[----:B------:R-:W-:-:S05]  /*2980*/  ISETP.GT.AND P5, PT, R193, 0x18, PT ;  /* 0x00000018c100780c */ /* 0x000fca0003fa4270 */
[----:B------:R-:W5:Y:S01]  /*2990*/  MUFU.TANH R76, R76 ;  /* 0x0000004c004c7308 */ /* 0x000f620000002400 */
[----:B-1----:R-:W-:Y:S02]  /*29a0*/  FSEL R209, R75, -INF , !P4 ;  /* 0xff8000004bd17808 */ /* 0x002fe40006000000 */
        /* <DEDUP_REMOVED lines=24> */
[----:B------:R-:W-:Y:S01]  /*2b30*/  ISETP.GT.AND P5, PT, R193, 0x30, PT ;  /* 0x00000030c100780c */ /* 0x000fe20003fa4270 */
[----:B------:R-:W-:Y:S02]  /*2b40*/  WARPGROUP.DEPBAR.LE gsb0, 0x0 ;  /* 0x00008000000079c5 */ /* 0x000fe40000010000 */
[----:B------:R-:W-:Y:S02]  /*2b50*/  WARPGROUP.ARRIVE ;  /* 0x00000000000079c5 */ /* 0x000fe40000000000 */
[----:B------:R-:W5:Y:S01]  /*2b60*/  MUFU.TANH R88, R88 ;  /* 0x0000005800587308 */ /* 0x000f620000002400 */
[----:B-1----:R-:W-:Y:S02]  /*2b70*/  FSEL R206, R81, -INF , !P2 ;  /* 0xff80000051ce7808 */ /* 0x002fe40005000000 */
[----:B------:R-:W-:Y:S01]  /*2b80*/  ISETP.GT.AND P2, PT, R103, 0x31, PT ;  /* 0x000000316700780c */ /* 0x000fe20003f44270 */
[----:B------:R-:W-:Y:S01]  /*2b90*/  HGMMA.64x96x16.F32 R24, gdesc[UR4], R24, gsb0 ;  /* 0x01600000041879f0 */ /* 0x000fe20008000818 */
[----:B------:R-:W-:Y:S01]  /*2ba0*/  UIADD3 UR6, UR8, 0x6, URZ ;  /* 0x0000000608067890 */ /* 0x000fe2000fffe03f */
[----:B--2---:R-:W-:Y:S01]  /*2bb0*/  FSEL R204, R87, -INF , !P4 ;  /* 0xff80000057cc7808 */ /* 0x004fe20006000000 */
[----:B------:R-:W-:Y:S01]  /*2bc0*/  UIADD3 UR4, UR9, 0x6, URZ ;  /* 0x0000000609047890 */ /* 0x000fe2000fffe03f */
[----:B------:R-:W1:Y:S01]  /*2bd0*/  MUFU.TANH R89, R89 ;  /* 0x0000005900597308 */ /* 0x000e620000002400 */
[----:B------:R-:W-:Y:S01]  /*2be0*/  UMOV UR7, 0x40000040 ;  /* 0x4000004000077882 */ /* 0x000fe20000000000 */
[----:B------:R-:W-:Y:S01]  /*2bf0*/  UMOV UR5, 0x40000040 ;  /* 0x4000004000057882 */ /* 0x000fe20000000000 */
        /* <DEDUP_REMOVED lines=35> */
[----:B--2---:R-:W-:Y:S01]  /*2e30*/  FSEL R214, R106, -INF , !P2 ;  /* 0xff8000006ad67808 */ /* 0x004fe20005000000 */
[----:B------:R-:W-:Y:S02]  /*2e40*/  WARPGROUP.DEPBAR.LE gsb0, 0x0 ;  /* 0x00008000000079c5 */ /* 0x000fe40000010000 */
[----:B------:R-:W2:Y:S01]  /*2e50*/  LDS R190, [R190+0x380] ;  /* 0x00038000bebe7984 */ /* 0x000ea20000000800 */
[----:B------:R-:W-:Y:S01]  /*2e60*/  WARPGROUP.ARRIVE ;  /* 0x00000000000079c5 */ /* 0x000fe20000000000 */
[----:B------:R-:W-:Y:S02]  /*2e70*/  ISETP.GT.AND P2, PT, R193, 0x49, PT ;  /* 0x00000049c100780c */ /* 0x000fe40003f44270 */
[----:B------:R-:W4:Y:S01]  /*2e80*/  MUFU.TANH R110, R110 ;  /* 0x0000006e006e7308 */ /* 0x000f220000002400 */
[----:B-----5:R-:W-:Y:S02]  /*2e90*/  FSEL R216, R107, -INF , !P4 ;  /* 0xff8000006bd87808 */ /* 0x020fe40006000000 */
[----:B------:R-:W-:Y:S01]  /*2ea0*/  HGMMA.64x96x16.F32 R24, gdesc[UR4], R24, gsb0 ;  /* 0x01600000041879f0 */ /* 0x000fe20008000818 */
[----:B------:R-:W-:Y:S01]  /*2eb0*/  ULDC UR4, c[0x0][0x744] ;  /* 0x0001d10000047ab9 */ /* 0x000fe20000000800 */
[----:B------:R-:W-:Y:S01]  /*2ec0*/  ISETP.GT.AND P4, PT, R193, 0x50, PT ;  /* 0x00000050c100780c */ /* 0x000fe20003f84270 */
[--C-:B---3--:R-:W-:Y:S01]  /*2ed0*/  FFMA.FTZ R113, R113, UR4, -R104.reuse ;  /* 0x0000000471717c23 */ /* 0x108fe20008010868 */
[----:B------:R-:W-:Y:S01]  /*2ee0*/  FFMA.FTZ R104, R226, UR4, -R104 ;  /* 0x00000004e2687c23 */ /* 0x000fe20008010868 */
[----:B------:R-:W3:Y:S01]  /*2ef0*/  MUFU.TANH R111, R111 ;  /* 0x0000006f006f7308 */ /* 0x000ee20000002400 */
[----:B-1----:R-:W-:Y:S01]  /*2f00*/  FSEL R220, R112, -INF , !P6 ;  /* 0xff80000070dc7808 */ /* 0x002fe20007000000 */
[----:B----4-:R-:W-:Y:S01]  /*2f10*/  FFMA.FTZ R221, R221, UR4, -R225 ;  /* 0x00000004dddd7c23 */ /* 0x010fe200080108e1 */
[----:B------:R-:W-:Y:S01]  /*2f20*/  ISETP.GT.AND P6, PT, R193, 0x48, PT ;  /* 0x00000048c100780c */ /* 0x000fe20003fc4270 */
[--C-:B------:R-:W-:Y:S01]  /*2f30*/  FFMA.FTZ R94, R94, UR4, -R227.reuse ;  /* 0x000000045e5e7c23 */ /* 0x100fe200080108e3 */
[----:B------:R-:W-:-:S02]  /*2f40*/  FFMA.FTZ R209, R209, UR4, -R227 ;  /* 0x00000004d1d17c23 */ /* 0x000fc400080108e3 */
[----:B------:R-:W1:Y:S01]  /*2f50*/  SHFL.IDX PT, R227, R14, R118, 0x1f ;  /* 0x00001f760ee37589 */ /* 0x000e6200000e0000 */
[----:B------:R-:W4:Y:S01]  /*2f60*/  MUFU.TANH R114, R114 ;  /* 0x0000007200727308 */ /* 0x000f220000002400 */
[----:B------:R-:W-:Y:S02]  /*2f70*/  FSEL R215, R110, -INF , !P6 ;  /* 0xff8000006ed77808 */ /* 0x000fe40007000000 */
[----:B------:R-:W-:-:S05]  /*2f80*/  ISETP.GT.AND P6, PT, R193, 0x51, PT ;  /* 0x00000051c100780c */ /* 0x000fca0003fc4270 */
[----:B------:R-:W5:Y:S01]  /*2f90*/  MUFU.EX2 R113, R113 ;  /* 0x0000007100717308 */ /* 0x000f620000000800 */
[----:B---3--:R-:W-:Y:S02]  /*2fa0*/  FSEL R210, R111, -INF , !P2 ;  /* 0xff8000006fd27808 */ /* 0x008fe40005000000 */
[----:B------:R-:W-:-:S05]  /*2fb0*/  ISETP.GT.AND P2, PT, R193, 0x58, PT ;  /* 0x00000058c100780c */ /* 0x000fca0003f44270 */
[----:B------:R-:W-:Y:S01]  /*2fc0*/  MUFU.TANH R191, R191 ;  /* 0x000000bf00bf7308 */ /* 0x000fe20000002400 */
[----:B----4-:R-:W-:Y:S02]  /*2fd0*/  FSEL R212, R114, -INF , !P4 ;  /* 0xff80000072d47808 */ /* 0x010fe40006000000 */
[----:B------:R-:W-:Y:S01]  /*2fe0*/  ISETP.GT.AND P4, PT, R193, 0x59, PT ;  /* 0x00000059c100780c */ /* 0x000fe20003f84270 */
[----:B--2---:R-:W2:Y:S01]  /*2ff0*/  SHFL.IDX PT, R195, R190, R9, 0x1f ;  /* 0x00001f09bec37589 */ /* 0x004ea200000e0000 */
[--C-:B-1----:R-:W-:Y:S01]  /*3000*/  FFMA.FTZ R97, R97, UR4, -R227.reuse ;  /* 0x0000000461617c23 */ /* 0x102fe200080108e3 */
[----:B------:R-:W-:Y:S02]  /*3010*/  FFMA.FTZ R202, R202, UR4, -R227 ;  /* 0x00000004caca7c23 */ /* 0x000fe400080108e3 */
[----:B------:R-:W-:Y:S01]  /*3020*/  MUFU.TANH R115, R115 ;  /* 0x0000007300737308 */ /* 0x000fe20000002400 */
[----:B------:R-:W1:Y:S04]  /*3030*/  SHFL.IDX PT, R232, R190, R118, 0x1f ;  /* 0x00001f76bee87589 */ /* 0x000e6800000e0000 */
[----:B------:R-:W-:Y:S03]  /*3040*/  SHFL.IDX PT, R233, R190, R199, 0x1f ;  /* 0x00001fc7bee97589 */ /* 0x000fe600000e0000 */
[----:B------:R-:W-:Y:S08]  /*3050*/  MUFU.TANH R196, R196 ;  /* 0x000000c400c47308 */ /* 0x000ff00000002400 */
[----:B------:R-:W-:Y:S08]  /*3060*/  MUFU.TANH R201, R201 ;  /* 0x000000c900c97308 */ /* 0x000ff00000002400 */
[----:B------:R-:W3:Y:S01]  /*3070*/  MUFU.EX2 R104, R104 ;  /* 0x0000006800687308 */ /* 0x000ee20000000800 */
[----:B------:R-:W-:-:S02]  /*3080*/  WARPGROUP.DEPBAR.LE gsb0, 0x0 ;  /* 0x00008000000079c5 */ /* 0x000fc40000010000 */
[--C-:B--2---:R-:W-:Y:S01]  /*3090*/  FADD.FTZ R194, R24, -R195.reuse ;  /* 0x800000c318c27221 */ /* 0x104fe20000010000 */
[----:B------:R-:W-:Y:S01]  /*30a0*/  FFMA.FTZ R24, -R192, R192, 1 ;  /* 0x3f800000c0187423 */ /* 0x000fe200000101c0 */
[----:B------:R-:W-:Y:S01]  /*30b0*/  FMUL.FTZ R192, R116, UR10 ;  /* 0x0000000a74c07c20 */ /* 0x000fe20008410000 */
[----:B------:R-:W-:Y:S01]  /*30c0*/  FADD.FTZ R195, R26, -R195 ;  /* 0x800000c31ac37221 */ /* 0x000fe20000010000 */
[----:B-----5:R-:W-:Y:S01]  /*30d0*/  FMUL.FTZ R193, R113, R194 ;  /* 0x000000c271c17220 */ /* 0x020fe20000410000 */
[----:B------:R-:W-:Y:S01]  /*30e0*/  FMUL.FTZ R194, R117, UR10 ;  /* 0x0000000a75c27c20 */ /* 0x000fe20008410000 */
[C---:B------:R-:W-:Y:S02]  /*30f0*/  VIADD R117, R9.reuse, 0x8 ;  /* 0x0000000809757836 */ /* 0x040fe40000000000 */
[----:B------:R-:W-:Y:S01]  /*3100*/  FFMA.FTZ R26, R200, UR4, -R225 ;  /* 0x00000004c81a7c23 */ /* 0x000fe200080108e1 */
[----:B------:R-:W-:Y:S01]  /*3110*/  FMUL.FTZ R116, R24, R193 ;  /* 0x000000c118747220 */ /* 0x000fe20000410000 */
[C---:B------:R-:W-:Y:S01]  /*3120*/  IADD3 R193, R9.reuse, 0x4, RZ ;  /* 0x0000000409c17810 */ /* 0x040fe20007ffe0ff */
[----:B------:R-:W-:Y:S01]  /*3130*/  SHFL.IDX PT, R225, R14, R9, 0x1f ;  /* 0x00001f090ee17589 */ /* 0x000fe200000e0000 */
[----:B------:R-:W-:Y:S01]  /*3140*/  IADD3 R200, R9, 0x1c, RZ ;  /* 0x0000001c09c87810 */ /* 0x000fe20007ffe0ff */
[----:B------:R-:W2:Y:S02]  /*3150*/  MUFU.TANH R192, R192 ;  /* 0x000000c000c07308 */ /* 0x000ea40000002400 */
[----:B------:R-:W4:Y:S04]  /*3160*/  SHFL.IDX PT, R228, R15, R117, 0x1f ;  /* 0x00001f750fe47589 */ /* 0x000f2800000e0000 */
[----:B------:R-:W5:Y:S02]  /*3170*/  SHFL.IDX PT, R24, R15, R193, 0x1f ;  /* 0x00001fc10f187589 */ /* 0x000f6400000e0000 */
[----:B------:R-:W2:Y:S02]  /*3180*/  MUFU.TANH R194, R194 ;  /* 0x000000c200c27308 */ /* 0x000ea40000002400 */
[----:B------:R-:W2:Y:S04]  /*3190*/  SHFL.IDX PT, R229, R15, R200, 0x1f ;  /* 0x00001fc80fe57589 */ /* 0x000ea800000e0000 */
[----:B------:R-:W2:Y:S01]  /*31a0*/  SHFL.IDX PT, R227, R13, R117, 0x1f ;  /* 0x00001f750de37589 */ /* 0x000ea200000e0000 */
[----:B---3--:R-:W-:Y:S01]  /*31b0*/  FMUL.FTZ R195, R104, R195 ;  /* 0x000000c368c37220 */ /* 0x008fe20000410000 */
[----:B-1----:R-:W-:Y:S01]  /*31c0*/  FADD.FTZ R29, R29, -R232 ;  /* 0x800000e81d1d7221 */ /* 0x002fe20000010000 */
[----:B------:R-:W-:Y:S01]  /*31d0*/  MUFU.EX2 R26, R26 ;  /* 0x0000001a001a7308 */ /* 0x000fe20000000800 */
[----:B------:R-:W1:Y:S04]  /*31e0*/  SHFL.IDX PT, R234, R190, R193, 0x1f ;  /* 0x00001fc1beea7589 */ /* 0x000e6800000e0000 */
[----:B------:R-:W-:Y:S03]  /*31f0*/  LDS R11, [R11+0x380] ;  /* 0x000380000b0b7984 */ /* 0x000fe60000000800 */
[----:B------:R-:W-:Y:S01]  /*3200*/  MUFU.EX2 R209, R209 ;  /* 0x000000d100d17308 */ /* 0x000fe20000000800 */
[--C-:B----4-:R-:W-:Y:S01]  /*3210*/  FFMA.FTZ R198, R198, UR4, -R228.reuse ;  /* 0x00000004c6c67c23 */ /* 0x110fe200080108e4 */
[----:B------:R-:W-:-:S02]  /*3220*/  FFMA.FTZ R219, R219, UR4, -R228 ;  /* 0x00000004dbdb7c23 */ /* 0x000fc400080108e4 */
[----:B------:R-:W3:Y:S01]  /*3230*/  SHFL.IDX PT, R228, R14, R117, 0x1f ;  /* 0x00001f750ee47589 */ /* 0x000ee200000e0000 */
[--C-:B-----5:R-:W-:Y:S01]  /*3240*/  FFMA.FTZ R119, R197, UR4, -R24.reuse ;  /* 0x00000004c5777c23 */ /* 0x120fe20008010818 */
[----:B------:R-:W-:Y:S01]  /*3250*/  FFMA.FTZ R224, R224, UR4, -R24 ;  /* 0x00000004e0e07c23 */ /* 0x000fe20008010818 */
[----:B------:R-:W-:Y:S01]  /*3260*/  VIADD R197, R9, 0x14 ;  /* 0x0000001409c57836 */ /* 0x000fe20000000000 */
[----:B------:R4:W-:Y:S01]  /*3270*/  MUFU.EX2 R24, R198 ;  /* 0x000000c600187308 */ /* 0x0009e20000000800 */
[--C-:B--2---:R-:W-:Y:S01]  /*3280*/  FFMA.FTZ R92, R92, UR4, -R229.reuse ;  /* 0x000000045c5c7c23 */ /* 0x104fe200080108e5 */
[----:B------:R-:W-:Y:S01]  /*3290*/  FFMA.FTZ R207, R207, UR4, -R229 ;  /* 0x00000004cfcf7c23 */ /* 0x000fe200080108e5 */
[--C-:B------:R-:W-:Y:S01]  /*32a0*/  FFMA.FTZ R229, R206, UR4, -R225.reuse ;  /* 0x00000004cee57c23 */ /* 0x100fe200080108e1 */
[----:B------:R-:W2:Y:S01]  /*32b0*/  SHFL.IDX PT, R231, R15, R197, 0x1f ;  /* 0x00001fc50fe77589 */ /* 0x000ea200000e0000 */
[----:B------:R-:W-:Y:S01]  /*32c0*/  FFMA.FTZ R206, R222, UR4, -R225 ;  /* 0x00000004dece7c23 */ /* 0x000fe200080108e1 */
[--C-:B------:R-:W-:Y:S01]  /*32d0*/  FFMA.FTZ R103, R103, UR4, -R227.reuse ;  /* 0x0000000467677c23 */ /* 0x100fe200080108e3 */
[----:B------:R-:W-:Y:S01]  /*32e0*/  FFMA.FTZ R215, R215, UR4, -R227 ;  /* 0x00000004d7d77c23 */ /* 0x000fe200080108e3 */
[----:B------:R-:W5:Y:S01]  /*32f0*/  SHFL.IDX PT, R225, R14, R197, 0x1f ;  /* 0x00001fc50ee17589 */ /* 0x000f6200000e0000 */
[----:B----4-:R-:W-:-:S02]  /*3300*/  VIADD R198, R9, 0x18 ;  /* 0x0000001809c67836 */ /* 0x010fc40000000000 */
[----:B------:R-:W-:Y:S01]  /*3310*/  FMUL.FTZ R195, R19, R195 ;  /* 0x000000c313c37220 */ /* 0x000fe20000410000 */
[----:B------:R-:W-:Y:S01]  /*3320*/  FADD.FTZ R232, R31, -R232 ;  /* 0x800000e81fe87221 */ /* 0x000fe20000010000 */
[----:B-1----:R-:W-:Y:S01]  /*3330*/  FADD.FTZ R27, R27, -R234 ;  /* 0x800000ea1b1b7221 */ /* 0x002fe20000010000 */
[----:B------:R-:W-:Y:S01]  /*3340*/  FADD.FTZ R34, R34, -R233 ;  /* 0x800000e922227221 */ /* 0x000fe20000010000 */
[----:B------:R-:W1:Y:S01]  /*3350*/  SHFL.IDX PT, R226, R15, R198, 0x1f ;  /* 0x00001fc60fe27589 */ /* 0x000e6200000e0000 */
[----:B------:R-:W-:Y:S01]  /*3360*/  FFMA.FTZ R76, -R76, R76, 1 ;  /* 0x3f8000004c4c7423 */ /* 0x000fe2000001014c */
[----:B------:R-:W4:Y:S02]  /*3370*/  MUFU.EX2 R94, R94 ;  /* 0x0000005e005e7308 */ /* 0x000f240000000800 */
[----:B------:R-:W4:Y:S01]  /*3380*/  SHFL.IDX PT, R15, R14, R193, 0x1f ;  /* 0x00001fc10e0f7589 */ /* 0x000f2200000e0000 */
[----:B---3--:R-:W-:-:S03]  /*3390*/  FFMA.FTZ R204, R204, UR4, -R228 ;  /* 0x00000004cccc7c23 */ /* 0x008fc600080108e4 */
[----:B------:R-:W-:Y:S01]  /*33a0*/  SHFL.IDX PT, R227, R13, R198, 0x1f ;  /* 0x00001fc60de37589 */ /* 0x000fe200000e0000 */
[----:B------:R-:W-:Y:S01]  /*33b0*/  FADD.FTZ R32, R32, -R233 ;  /* 0x800000e920207221 */ /* 0x000fe20000010000 */
[----:B------:R-:W-:Y:S01]  /*33c0*/  FFMA.FTZ R77, -R77, R77, 1 ;  /* 0x3f8000004d4d7423 */ /* 0x000fe2000001014d */
[----:B------:R-:W-:Y:S01]  /*33d0*/  FFMA.FTZ R80, -R80, R80, 1 ;  /* 0x3f80000050507423 */ /* 0x000fe20000010150 */
[----:B------:R-:W-:Y:S01]  /*33e0*/  MUFU.EX2 R97, R97 ;  /* 0x0000006100617308 */ /* 0x000fe20000000800 */
[--C-:B--2---:R-:W-:Y:S01]  /*33f0*/  FFMA.FTZ R93, R93, UR4, -R231.reuse ;  /* 0x000000045d5d7c23 */ /* 0x104fe200080108e7 */
[----:B------:R-:W-:Y:S01]  /*3400*/  FFMA.FTZ R208, R208, UR4, -R231 ;  /* 0x00000004d0d07c23 */ /* 0x000fe200080108e7 */
[----:B------:R-:W-:Y:S01]  /*3410*/  FFMA.FTZ R231, R96, UR4, -R228 ;  /* 0x0000000460e77c23 */ /* 0x000fe200080108e4 */
[--C-:B-----5:R-:W-:Y:S01]  /*3420*/  FFMA.FTZ R99, R99, UR4, -R225.reuse ;  /* 0x0000000463637c23 */ /* 0x120fe200080108e1 */
[----:B------:R-:W-:Y:S01]  /*3430*/  FFMA.FTZ R217, R217, UR4, -R225 ;  /* 0x00000004d9d97c23 */ /* 0x000fe200080108e1 */
[----:B------:R-:W2:Y:S02]  /*3440*/  SHFL.IDX PT, R228, R13, R193, 0x1f ;  /* 0x00001fc10de47589 */ /* 0x000ea400000e0000 */
[----:B------:R-:W3:Y:S01]  /*3450*/  MUFU.EX2 R19, R224 ;  /* 0x000000e000137308 */ /* 0x000ee20000000800 */
[--C-:B-1----:R-:W-:Y:S01]  /*3460*/  FFMA.FTZ R95, R95, UR4, -R226.reuse ;  /* 0x000000045f5f7c23 */ /* 0x102fe200080108e2 */
[----:B------:R-:W-:Y:S01]  /*3470*/  FFMA.FTZ R205, R205, UR4, -R226 ;  /* 0x00000004cdcd7c23 */ /* 0x000fe200080108e2 */
[----:B------:R-:W1:Y:S01]  /*3480*/  SHFL.IDX PT, R225, R13, R199, 0x1f ;  /* 0x00001fc70de17589 */ /* 0x000e6200000e0000 */
[--C-:B----4-:R-:W-:Y:S01]  /*3490*/  FFMA.FTZ R222, R98, UR4, -R15.reuse ;  /* 0x0000000462de7c23 */ /* 0x110fe2000801080f */
[----:B------:R-:W-:-:S02]  /*34a0*/  FFMA.FTZ R203, R203, UR4, -R15 ;  /* 0x00000004cbcb7c23 */ /* 0x000fc4000801080f */
[----:B------:R-:W4:Y:S01]  /*34b0*/  SHFL.IDX PT, R226, R14, R199, 0x1f ;  /* 0x00001fc70ee27589 */ /* 0x000f2200000e0000 */
[----:B------:R5:W-:Y:S03]  /*34c0*/  MUFU.EX2 R15, R229 ;  /* 0x000000e5000f7308 */ /* 0x000be60000000800 */
[----:B------:R-:W3:Y:S05]  /*34d0*/  SHFL.IDX PT, R98, R14, R198, 0x1f ;  /* 0x00001fc60e627589 */ /* 0x000eea00000e0000 */
[----:B------:R1:W-:Y:S01]  /*34e0*/  MUFU.EX2 R96, R222 ;  /* 0x000000de00607308 */ /* 0x0003e20000000800 */
[----:B-----5:R5:W3:Y:S01]  /*34f0*/  SHFL.IDX PT, R229, R14, R200, 0x1f ;  /* 0x00001fc80ee57589 */ /* 0x020ae200000e0000 */
[--C-:B--2---:R-:W-:Y:S01]  /*3500*/  FFMA.FTZ R102, R102, UR4, -R228.reuse ;  /* 0x0000000466667c23 */ /* 0x104fe200080108e4 */
[----:B------:R-:W-:Y:S01]  /*3510*/  FFMA.FTZ R216, R216, UR4, -R228 ;  /* 0x00000004d8d87c23 */ /* 0x000fe200080108e4 */
[----:B------:R-:W-:-:S04]  /*3520*/  FSEL R228, R192, -INF , !P1 ;  /* 0xff800000c0e47808 */ /* 0x000fc80004800000 */
[----:B------:R-:W2:Y:S01]  /*3530*/  MUFU.EX2 R31, R219 ;  /* 0x000000db001f7308 */ /* 0x000ea20000000800 */
[----:B-1----:R-:W1:Y:S01]  /*3540*/  SHFL.IDX PT, R222, R13, R9, 0x1f ;  /* 0x00001f090dde7589 */ /* 0x002e6200000e0000 */
[--C-:B------:R-:W-:Y:S01]  /*3550*/  FFMA.FTZ R220, R220, UR4, -R225.reuse ;  /* 0x00000004dcdc7c23 */ /* 0x100fe200080108e1 */
[----:B------:R-:W-:Y:S01]  /*3560*/  FFMA.FTZ R212, R212, UR4, -R225 ;  /* 0x00000004d4d47c23 */ /* 0x000fe200080108e1 */
[----:B------:R-:W-:Y:S01]  /*3570*/  FSEL R225, R115, -INF , !P6 ;  /* 0xff80000073e17808 */ /* 0x000fe20007000000 */
[----:B------:R-:W-:Y:S01]  /*3580*/  FFMA.FTZ R228, R228, UR4, -R227 ;  /* 0x00000004e4e47c23 */ /* 0x000fe200080108e3 */
[--C-:B----4-:R-:W-:Y:S01]  /*3590*/  FFMA.FTZ R230, R230, UR4, -R226.reuse ;  /* 0x00000004e6e67c23 */ /* 0x110fe200080108e2 */
[----:B------:R-:W-:Y:S01]  /*35a0*/  FFMA.FTZ R218, R218, UR4, -R226 ;  /* 0x00000004dada7c23 */ /* 0x000fe200080108e2 */
[----:B-----5:R4:W-:Y:S01]  /*35b0*/  MUFU.EX2 R14, R231 ;  /* 0x000000e7000e7308 */ /* 0x0209e20000000800 */
[----:B------:R-:W5:Y:S01]  /*35c0*/  SHFL.IDX PT, R226, R13, R118, 0x1f ;  /* 0x00001f760de27589 */ /* 0x000f6200000e0000 */
[--C-:B---3--:R-:W-:Y:S01]  /*35d0*/  FFMA.FTZ R100, R100, UR4, -R98.reuse ;  /* 0x0000000464647c23 */ /* 0x108fe20008010862 */
[----:B------:R-:W-:Y:S01]  /*35e0*/  FFMA.FTZ R213, R213, UR4, -R98 ;  /* 0x00000004d5d57c23 */ /* 0x000fe20008010862 */
[--C-:B------:R-:W-:Y:S01]  /*35f0*/  FFMA.FTZ R223, R223, UR4, -R229.reuse ;  /* 0x00000004dfdf7c23 */ /* 0x100fe200080108e5 */
[----:B------:R-:W-:Y:S01]  /*3600*/  FFMA.FTZ R211, R211, UR4, -R229 ;  /* 0x00000004d3d37c23 */ /* 0x000fe200080108e5 */
[----:B------:R-:W-:-:S02]  /*3610*/  FSEL R229, R201, -INF , !P4 ;  /* 0xff800000c9e57808 */ /* 0x000fc40006000000 */
[----:B------:R3:W-:Y:S01]  /*3620*/  MUFU.EX2 R98, R230 ;  /* 0x000000e600627308 */ /* 0x0007e20000000800 */
[----:B----4-:R-:W4:Y:S01]  /*3630*/  SHFL.IDX PT, R231, R190, R117, 0x1f ;  /* 0x00001f75bee77589 */ /* 0x010f2200000e0000 */
[--C-:B-1----:R-:W-:Y:S01]  /*3640*/  FFMA.FTZ R101, R101, UR4, -R222.reuse ;  /* 0x0000000465657c23 */ /* 0x102fe200080108de */
[----:B------:R-:W-:Y:S02]  /*3650*/  FFMA.FTZ R214, R214, UR4, -R222 ;  /* 0x00000004d6d67c23 */ /* 0x000fe400080108de */
[----:B------:R-:W1:Y:S01]  /*3660*/  SHFL.IDX PT, R222, R13, R197, 0x1f ;  /* 0x00001fc50dde7589 */ /* 0x000e6200000e0000 */
[----:B------:R-:W-:Y:S02]  /*3670*/  FFMA.FTZ R219, -R18, R18, 1 ;  /* 0x3f80000012db7423 */ /* 0x000fe40000010112 */
[----:B------:R-:W-:Y:S01]  /*3680*/  MUFU.EX2 R93, R93 ;  /* 0x0000005d005d7308 */ /* 0x000fe20000000800 */
[----:B---3--:R-:W-:Y:S01]  /*3690*/  SHFL.IDX PT, R230, R190, R197, 0x1f ;  /* 0x00001fc5bee67589 */ /* 0x008fe200000e0000 */
[--C-:B-----5:R-:W-:Y:S01]  /*36a0*/  FFMA.FTZ R235, R235, UR4, -R226.reuse ;  /* 0x00000004ebeb7c23 */ /* 0x120fe200080108e2 */
[----:B------:R-:W-:-:S02]  /*36b0*/  FFMA.FTZ R210, R210, UR4, -R226 ;  /* 0x00000004d2d27c23 */ /* 0x000fc400080108e2 */
[----:B------:R3:W5:Y:S03]  /*36c0*/  SHFL.IDX PT, R226, R13, R200, 0x1f ;  /* 0x00001fc80de27589 */ /* 0x00076600000e0000 */
[----:B------:R2:W-:Y:S01]  /*36d0*/  MUFU.EX2 R12, R235 ;  /* 0x000000eb000c7308 */ /* 0x0005e20000000800 */
[--C-:B----4-:R-:W-:Y:S01]  /*36e0*/  FADD.FTZ R28, R28, -R231.reuse ;  /* 0x800000e71c1c7221 */ /* 0x110fe20000010000 */
[----:B------:R-:W-:Y:S01]  /*36f0*/  FADD.FTZ R30, R30, -R231 ;  /* 0x800000e71e1e7221 */ /* 0x000fe20000010000 */
[----:B--2---:R-:W2:Y:S05]  /*3700*/  LDL R235, [R1+0x1c] ;  /* 0x00001c0001eb7983 */ /* 0x004eaa0000100800 */
[----:B---3--:R3:W-:Y:S08]  /*3710*/  MUFU.EX2 R13, R223 ;  /* 0x000000df000d7308 */ /* 0x0087f00000000800 */
[----:B------:R-:W-:Y:S01]  /*3720*/  MUFU.EX2 R208, R208 ;  /* 0x000000d000d07308 */ /* 0x000fe20000000800 */
[----:B---3--:R-:W-:-:S05]  /*3730*/  FSEL R223, R191, -INF , !P5 ;  /* 0xff800000bfdf7808 */ /* 0x008fca0006800000 */
[--C-:B-1----:R-:W-:Y:S01]  /*3740*/  FFMA.FTZ R223, R223, UR4, -R222.reuse ;  /* 0x00000004dfdf7c23 */ /* 0x102fe200080108de */
[----:B------:R-:W-:Y:S01]  /*3750*/  FFMA.FTZ R222, R225, UR4, -R222 ;  /* 0x00000004e1de7c23 */ /* 0x000fe200080108de */
[----:B------:R-:W-:Y:S01]  /*3760*/  FSEL R225, R196, -INF , !P2 ;  /* 0xff800000c4e17808 */ /* 0x000fe20005000000 */
[----:B------:R-:W-:Y:S04]  /*3770*/  MUFU.EX2 R95, R95 ;  /* 0x0000005f005f7308 */ /* 0x000fe80000000800 */
[----:B------:R-:W-:Y:S01]  /*3780*/  FFMA.FTZ R227, R225, UR4, -R227 ;  /* 0x00000004e1e37c23 */ /* 0x000fe200080108e3 */
[----:B------:R-:W-:-:S03]  /*3790*/  FSEL R225, R194, -INF , !P3 ;  /* 0xff800000c2e17808 */ /* 0x000fc60005800000 */
[----:B------:R-:W-:Y:S02]  /*37a0*/  MUFU.EX2 R207, R207 ;  /* 0x000000cf00cf7308 */ /* 0x000fe40000000800 */
[--C-:B-----5:R-:W-:Y:S01]  /*37b0*/  FFMA.FTZ R225, R225, UR4, -R226.reuse ;  /* 0x00000004e1e17c23 */ /* 0x120fe200080108e2 */
[----:B------:R-:W-:Y:S02]  /*37c0*/  FFMA.FTZ R226, R229, UR4, -R226 ;  /* 0x00000004e5e27c23 */ /* 0x000fe400080108e2 */
[----:B------:R-:W-:Y:S01]  /*37d0*/  SHFL.IDX PT, R229, R190, R198, 0x1f ;  /* 0x00001fc6bee57589 */ /* 0x000fe200000e0000 */
[----:B------:R-:W-:Y:S02]  /*37e0*/  FMUL.FTZ R32, R94, R32 ;  /* 0x000000205e207220 */ /* 0x000fe40000410000 */
[----:B------:R-:W-:Y:S01]  /*37f0*/  MUFU.EX2 R204, R204 ;  /* 0x000000cc00cc7308 */ /* 0x000fe20000000800 */
[----:B------:R-:W1:Y:S07]  /*3800*/  SHFL.IDX PT, R190, R190, R200, 0x1f ;  /* 0x00001fc8bebe7589 */ /* 0x000e6e00000e0000 */
[----:B------:R-:W3:Y:S08]  /*3810*/  MUFU.EX2 R18, R221 ;  /* 0x000000dd00127308 */ /* 0x000ef00000000800 */
        /* <DEDUP_REMOVED lines=14> */
[----:B------:R-:W-:Y:S02]  /*3900*/  FMUL.FTZ R28, R26, R29 ;  /* 0x0000001d1a1c7220 */ /* 0x000fe40000410000 */
[----:B------:R-:W-:Y:S01]  /*3910*/  MUFU.EX2 R203, R203 ;  /* 0x000000cb00cb7308 */ /* 0x000fe20000000800 */
[----:B------:R-:W-:Y:S01]  /*3920*/  FMUL.FTZ R22, R22, R23 ;  /* 0x0000001716167220 */ /* 0x000fe20000410000 */
[----:B------:R-:W-:Y:S01]  /*3930*/  FMUL.FTZ R23, R27, R28 ;  /* 0x0000001c1b177220 */ /* 0x000fe20000410000 */
[----:B---3--:R-:W-:Y:S01]  /*3940*/  FMUL.FTZ R27, R18, R232 ;  /* 0x000000e8121b7220 */ /* 0x008fe20000410000 */
[----:B------:R-:W-:-:S04]  /*3950*/  FFMA.FTZ R30, -R72, R72, 1 ;  /* 0x3f800000481e7423 */ /* 0x000fc80000010148 */
[----:B------:R-:W-:Y:S01]  /*3960*/  FMUL.FTZ R30, R30, R27 ;  /* 0x0000001b1e1e7220 */ /* 0x000fe20000410000 */
[----:B------:R-:W-:Y:S08]  /*3970*/  MUFU.EX2 R218, R218 ;  /* 0x000000da00da7308 */ /* 0x000ff00000000800 */
        /* <DEDUP_REMOVED lines=9> */
[----:B------:R-:W3:Y:S01]  /*3a10*/  MUFU.EX2 R202, R202 ;  /* 0x000000ca00ca7308 */ /* 0x000ee20000000800 */
[----:B------:R-:W-:-:S02]  /*3a20*/  FMUL.FTZ R34, R34, R33 ;  /* 0x0000002122227220 */ /* 0x000fc40000410000 */
[----:B------:R-:W-:Y:S01]  /*3a30*/  FMUL.FTZ R33, R76, R35 ;  /* 0x000000234c217220 */ /* 0x000fe20000410000 */
[----:B------:R-:W-:Y:S01]  /*3a40*/  FFMA.FTZ R35, -R79, R79, 1 ;  /* 0x3f8000004f237423 */ /* 0x000fe2000001014f */
[----:B-1----:R-:W-:Y:S01]  /*3a50*/  FMUL.FTZ R38, R27, R38 ;  /* 0x000000261b267220 */ /* 0x002fe20000410000 */
[----:B------:R-:W1:Y:S01]  /*3a60*/  SHFL.IDX PT, R28, R11, R9, 0x1f ;  /* 0x00001f090b1c7589 */ /* 0x000e6200000e0000 */
[----:B------:R-:W-:Y:S01]  /*3a70*/  FFMA.FTZ R184, -R184, R184, 1 ;  /* 0x3f800000b8b87423 */ /* 0x000fe200000101b8 */
[----:B------:R-:W-:Y:S01]  /*3a80*/  FFMA.FTZ R89, -R89, R89, 1 ;  /* 0x3f80000059597423 */ /* 0x000fe20000010159 */
[----:B------:R-:W-:Y:S01]  /*3a90*/  FMUL.FTZ R35, R35, R38 ;  /* 0x0000002623237220 */ /* 0x000fe20000410000 */
[----:B------:R-:W-:Y:S01]  /*3aa0*/  SHFL.IDX PT, R74, R11, R199, 0x1f ;  /* 0x00001fc70b4a7589 */ /* 0x000fe200000e0000 */
[----:B------:R-:W4:Y:S03]  /*3ab0*/  MUFU.EX2 R100, R100 ;  /* 0x0000006400647308 */ /* 0x000f260000000800 */
[----:B------:R-:W5:Y:S01]  /*3ac0*/  SHFL.IDX PT, R38, R11, R118, 0x1f ;  /* 0x00001f760b267589 */ /* 0x000f6200000e0000 */
[----:B------:R-:W-:Y:S01]  /*3ad0*/  FADD.FTZ R36, R36, -R229 ;  /* 0x800000e524247221 */ /* 0x000fe20000010000 */
[----:B------:R-:W-:Y:S01]  /*3ae0*/  FMUL.FTZ R29, R29, R32 ;  /* 0x000000201d1d7220 */ /* 0x000fe20000410000 */
[----:B------:R-:W-:-:S02]  /*3af0*/  FFMA.FTZ R32, -R75, R75, 1 ;  /* 0x3f8000004b207423 */ /* 0x000fc4000001014b */
[----:B------:R-:W-:Y:S01]  /*3b00*/  FMUL.FTZ R36, R95, R36 ;  /* 0x000000245f247220 */ /* 0x000fe20000410000 */
[----:B------:R-:W-:Y:S01]  /*3b10*/  FMUL.FTZ R39, R207, R39 ;  /* 0x00000027cf277220 */ /* 0x000fe20000410000 */
[----:B------:R-:W-:Y:S01]  /*3b20*/  FMUL.FTZ R32, R32, R73 ;  /* 0x0000004920207220 */ /* 0x000fe20000410000 */
[----:B------:R-:W3:Y:S01]  /*3b30*/  SHFL.IDX PT, R72, R11, R193, 0x1f ;  /* 0x00001fc10b487589 */ /* 0x000ee200000e0000 */
[----:B------:R-:W-:Y:S01]  /*3b40*/  FMUL.FTZ R36, R77, R36 ;  /* 0x000000244d247220 */ /* 0x000fe20000410000 */
[----:B------:R-:W4:Y:S02]  /*3b50*/  MUFU.EX2 R213, R213 ;  /* 0x000000d500d57308 */ /* 0x000f240000000800 */
[----:B------:R-:W4:Y:S04]  /*3b60*/  SHFL.IDX PT, R73, R11, R117, 0x1f ;  /* 0x00001f750b497589 */ /* 0x000f2800000e0000 */
[----:B------:R-:W4:Y:S01]  /*3b70*/  SHFL.IDX PT, R75, R11, R197, 0x1f ;  /* 0x00001fc50b4b7589 */ /* 0x000f2200000e0000 */
[--C-:B-1----:R-:W-:Y:S01]  /*3b80*/  FADD.FTZ R40, R40, -R28.reuse ;  /* 0x8000001c28287221 */ /* 0x102fe20000010000 */
[----:B------:R-:W1:Y:S02]  /*3b90*/  MUFU.EX2 R92, R92 ;  /* 0x0000005c005c7308 */ /* 0x000e640000000800 */
[----:B------:R-:W1:Y:S04]  /*3ba0*/  SHFL.IDX PT, R76, R11, R198, 0x1f ;  /* 0x00001fc60b4c7589 */ /* 0x000e6800000e0000 */
[----:B------:R5:W-:Y:S01]  /*3bb0*/  SHFL.IDX PT, R77, R11, R200, 0x1f ;  /* 0x00001fc80b4d7589 */ /* 0x000be200000e0000 */
[----:B------:R-:W-:Y:S01]  /*3bc0*/  FFMA.FTZ R90, -R90, R90, 1 ;  /* 0x3f8000005a5a7423 */ /* 0x000fe2000001015a */
[----:B------:R-:W-:Y:S01]  /*3bd0*/  MUFU.EX2 R101, R101 ;  /* 0x0000006500657308 */ /* 0x000fe20000000800 */
[----:B-----5:R-:W-:Y:S01]  /*3be0*/  FMUL.FTZ R11, R80, R39 ;  /* 0x00000027500b7220 */ /* 0x020fe20000410000 */
[----:B------:R-:W-:Y:S01]  /*3bf0*/  FADD.FTZ R39, R42, -R28 ;  /* 0x8000001c2a277221 */ /* 0x000fe20000010000 */
[----:B------:R-:W-:Y:S01]  /*3c00*/  FADD.FTZ R28, R45, -R38 ;  /* 0x800000262d1c7221 */ /* 0x000fe20000010000 */
[----:B------:R-:W-:Y:S01]  /*3c10*/  FADD.FTZ R45, R48, -R74 ;  /* 0x8000004a302d7221 */ /* 0x000fe20000010000 */
[----:B------:R-:W-:Y:S01]  /*3c20*/  FFMA.FTZ R91, -R91, R91, 1 ;  /* 0x3f8000005b5b7423 */ /* 0x000fe2000001015b */
[----:B------:R5:W5:Y:S01]  /*3c30*/  LDS R48, [R10+0x380] ;  /* 0x000380000a307984 */ /* 0x000b620000000800 */
[--C-:B---3--:R-:W-:Y:S01]  /*3c40*/  FADD.FTZ R41, R41, -R72.reuse ;  /* 0x8000004829297221 */ /* 0x108fe20000010000 */
[----:B------:R-:W-:Y:S01]  /*3c50*/  FADD.FTZ R72, R43, -R72 ;  /* 0x800000482b487221 */ /* 0x000fe20000010000 */
[--C-:B----4-:R-:W-:Y:S01]  /*3c60*/  FADD.FTZ R43, R44, -R73.reuse ;  /* 0x800000492c2b7221 */ /* 0x110fe20000010000 */
[----:B------:R-:W-:Y:S01]  /*3c70*/  FADD.FTZ R73, R46, -R73 ;  /* 0x800000492e497221 */ /* 0x000fe20000010000 */
[----:B------:R-:W-:Y:S01]  /*3c80*/  FADD.FTZ R79, R50, -R74 ;  /* 0x8000004a324f7221 */ /* 0x000fe20000010000 */
[----:B------:R-:W-:Y:S01]  /*3c90*/  FFMA.FTZ R50, -R87, R87, 1 ;  /* 0x3f80000057327423 */ /* 0x000fe20000010157 */
[----:B------:R-:W-:Y:S01]  /*3ca0*/  FADD.FTZ R47, R47, -R38 ;  /* 0x800000262f2f7221 */ /* 0x000fe20000010000 */
[----:B------:R-:W-:Y:S01]  /*3cb0*/  FMUL.FTZ R73, R204, R73 ;  /* 0x00000049cc497220 */ /* 0x000fe20000410000 */
[--C-:B------:R-:W-:Y:S01]  /*3cc0*/  FADD.FTZ R42, R51, -R75.reuse ;  /* 0x8000004b332a7221 */ /* 0x100fe20000010000 */
[----:B------:R-:W-:Y:S01]  /*3cd0*/  FADD.FTZ R38, R49, -R75 ;  /* 0x8000004b31267221 */ /* 0x000fe20000010000 */
[--C-:B-1----:R-:W-:Y:S01]  /*3ce0*/  FADD.FTZ R49, R52, -R76.reuse ;  /* 0x8000004c34317221 */ /* 0x102fe20000010000 */
[----:B-----5:R-:W-:Y:S01]  /*3cf0*/  FMUL.FTZ R10, R14, R43 ;  /* 0x0000002b0e0a7220 */ /* 0x020fe20000410000 */
[----:B------:R-:W-:Y:S01]  /*3d00*/  FFMA.FTZ R52, -R86, R86, 1 ;  /* 0x3f80000056347423 */ /* 0x000fe20000010156 */
[----:B------:R-:W-:Y:S01]  /*3d10*/  FMUL.FTZ R43, R97, R28 ;  /* 0x0000001c612b7220 */ /* 0x000fe20000410000 */
[----:B------:R-:W-:Y:S01]  /*3d20*/  FMUL.FTZ R50, R50, R73 ;  /* 0x0000004932327220 */ /* 0x000fe20000410000 */
[----:B------:R-:W-:Y:S01]  /*3d30*/  FMUL.FTZ R73, R217, R42 ;  /* 0x0000002ad9497220 */ /* 0x000fe20000410000 */
        /* <DEDUP_REMOVED lines=8> */
[----:B------:R-:W-:Y:S01]  /*3dc0*/  MUFU.EX2 R102, R102 ;  /* 0x0000006600667308 */ /* 0x000fe20000000800 */
[----:B------:R-:W-:Y:S01]  /*3dd0*/  FMUL.FTZ R46, R46, R51 ;  /* 0x000000332e2e7220 */ /* 0x000fe20000410000 */
[----:B------:R-:W-:Y:S01]  /*3de0*/  FFMA.FTZ R51, -R85, R85, 1 ;  /* 0x3f80000055337423 */ /* 0x000fe20000010155 */
[----:B------:R-:W-:Y:S01]  /*3df0*/  FMUL.FTZ R28, R98, R45 ;  /* 0x0000002d621c7220 */ /* 0x000fe20000410000 */
[----:B------:R-:W-:Y:S01]  /*3e00*/  FMUL.FTZ R72, R218, R79 ;  /* 0x0000004fda487220 */ /* 0x000fe20000410000 */
[----:B------:R-:W-:-:S03]  /*3e10*/  FFMA.FTZ R185, -R185, R185, 1 ;  /* 0x3f800000b9b97423 */ /* 0x000fc600000101b9 */
[----:B------:R-:W-:Y:S01]  /*3e20*/  MUFU.EX2 R119, R119 ;  /* 0x0000007700777308 */ /* 0x000fe20000000800 */
[----:B------:R-:W1:Y:S07]  /*3e30*/  SHFL.IDX PT, R76, R48, R193, 0x1f ;  /* 0x00001fc1304c7589 */ /* 0x000e6e00000e0000 */
[----:B------:R-:W-:Y:S01]  /*3e40*/  MUFU.EX2 R103, R103 ;  /* 0x0000006700677308 */ /* 0x000fe20000000800 */
[----:B------:R-:W3:Y:S01]  /*3e50*/  SHFL.IDX PT, R73, R48, R198, 0x1f ;  /* 0x00001fc630497589 */ /* 0x000ee200000e0000 */
[----:B------:R-:W-:Y:S01]  /*3e60*/  FMUL.FTZ R51, R51, R10 ;  /* 0x0000000a33337220 */ /* 0x000fe20000410000 */
[----:B------:R-:W-:-:S02]  /*3e70*/  FMUL.FTZ R10, R202, R47 ;  /* 0x0000002fca0a7220 */ /* 0x000fc40000410000 */
[----:B------:R-:W4:Y:S01]  /*3e80*/  SHFL.IDX PT, R79, R48, R9, 0x1f ;  /* 0x00001f09304f7589 */ /* 0x000f2200000e0000 */
[----:B------:R-:W-:Y:S01]  /*3e90*/  FMUL.FTZ R47, R89, R28 ;  /* 0x0000001c592f7220 */ /* 0x000fe20000410000 */
[----:B------:R-:W-:Y:S02]  /*3ea0*/  FADD.FTZ R44, R53, -R77 ;  /* 0x8000004d352c7221 */ /* 0x000fe40000010000 */
[----:B------:R-:W5:Y:S01]  /*3eb0*/  SHFL.IDX PT, R118, R48, R118, 0x1f ;  /* 0x00001f7630767589 */ /* 0x000f6200000e0000 */
[----:B------:R-:W-:-:S03]  /*3ec0*/  FFMA.FTZ R53, -R88, R88, 1 ;  /* 0x3f80000058357423 */ /* 0x000fc60000010158 */
[----:B------:R-:W5:Y:S04]  /*3ed0*/  SHFL.IDX PT, R199, R48, R199, 0x1f ;  /* 0x00001fc730c77589 */ /* 0x000f6800000e0000 */
[----:B------:R-:W5:Y:S04]  /*3ee0*/  SHFL.IDX PT, R28, R48, R197, 0x1f ;  /* 0x00001fc5301c7589 */ /* 0x000f6800000e0000 */
[----:B------:R-:W5:Y:S01]  /*3ef0*/  SHFL.IDX PT, R117, R48, R117, 0x1f ;  /* 0x00001f7530757589 */ /* 0x000f6200000e0000 */
[----:B------:R-:W-:Y:S02]  /*3f00*/  FMUL.FTZ R53, R53, R10 ;  /* 0x0000000a35357220 */ /* 0x000fe40000410000 */
[----:B------:R-:W5:Y:S01]  /*3f10*/  MUFU.EX2 R10, R211 ;  /* 0x000000d3000a7308 */ /* 0x000f620000000800 */
[----:B------:R5:W2:Y:S01]  /*3f20*/  SHFL.IDX PT, R200, R48, R200, 0x1f ;  /* 0x00001fc830c87589 */ /* 0x000aa200000e0000 */
[--C-:B-1----:R-:W-:Y:S01]  /*3f30*/  FADD.FTZ R81, R57, -R76.reuse ;  /* 0x8000004c39517221 */ /* 0x102fe20000010000 */
[----:B------:R-:W-:Y:S01]  /*3f40*/  FMUL.FTZ R42, R90, R43 ;  /* 0x0000002b5a2a7220 */ /* 0x000fe20000410000 */
[----:B------:R-:W-:Y:S01]  /*3f50*/  FADD.FTZ R76, R59, -R76 ;  /* 0x8000004c3b4c7221 */ /* 0x000fe20000010000 */
[--C-:B---3--:R-:W-:Y:S01]  /*3f60*/  FADD.FTZ R59, R68, -R73.reuse ;  /* 0x80000049443b7221 */ /* 0x108fe20000010000 */
[----:B------:R-:W-:-:S02]  /*3f70*/  FADD.FTZ R70, R70, -R73 ;  /* 0x8000004946467221 */ /* 0x000fc40000010000 */
[----:B------:R-:W1:Y:S01]  /*3f80*/  MUFU.EX2 R220, R220 ;  /* 0x000000dc00dc7308 */ /* 0x000e620000000800 */
[----:B------:R-:W-:Y:S01]  /*3f90*/  FMUL.FTZ R45, R91, R72 ;  /* 0x000000485b2d7220 */ /* 0x000fe20000410000 */
[----:B------:R-:W-:-:S06]  /*3fa0*/  FMUL.FTZ R72, R100, R49 ;  /* 0x0000003164487220 */ /* 0x000fcc0000410000 */
[----:B------:R-:W3:Y:S01]  /*3fb0*/  MUFU.EX2 R43, R216 ;  /* 0x000000d8002b7308 */ /* 0x000ee20000000800 */
[----:B------:R-:W-:Y:S01]  /*3fc0*/  FFMA.FTZ R83, -R83, R83, 1 ;  /* 0x3f80000053537423 */ /* 0x000fe20000010153 */
[----:B------:R-:W-:-:S06]  /*3fd0*/  FMUL.FTZ R74, R213, R54 ;  /* 0x00000036d54a7220 */ /* 0x000fcc0000410000 */
[----:B------:R-:W3:Y:S01]  /*3fe0*/  MUFU.EX2 R73, R222 ;  /* 0x000000de00497308 */ /* 0x000ee20000000800 */
[----:B------:R-:W-:Y:S01]  /*3ff0*/  FADD.FTZ R55, R55, -R77 ;  /* 0x8000004d37377221 */ /* 0x000fe20000010000 */
[----:B------:R-:W-:Y:S01]  /*4000*/  FMUL.FTZ R54, R185, R72 ;  /* 0x00000048b9367220 */ /* 0x000fe20000410000 */
[----:B------:R-:W-:-:S05]  /*4010*/  FFMA.FTZ R78, -R78, R78, 1 ;  /* 0x3f8000004e4e7423 */ /* 0x000fca000001014e */
[----:B------:R-:W2:Y:S01]  /*4020*/  MUFU.EX2 R215, R215 ;  /* 0x000000d700d77308 */ /* 0x000ea20000000800 */
[----:B------:R-:W-:Y:S01]  /*4030*/  FMUL.FTZ R37, R92, R37 ;  /* 0x000000255c257220 */ /* 0x000fe20000410000 */
[----:B----4-:R-:W-:-:S06]  /*4040*/  FADD.FTZ R72, R56, -R79 ;  /* 0x8000004f38487221 */ /* 0x010fcc0000010000 */
[----:B------:R-:W4:Y:S01]  /*4050*/  MUFU.EX2 R227, R227 ;  /* 0x000000e300e37308 */ /* 0x000f220000000800 */
[----:B------:R-:W-:-:S07]  /*4060*/  FMUL.FTZ R40, R83, R40 ;  /* 0x0000002853287220 */ /* 0x000fce0000410000 */
[----:B------:R-:W4:Y:S01]  /*4070*/  MUFU.EX2 R214, R214 ;  /* 0x000000d600d67308 */ /* 0x000f220000000800 */
[----:B------:R-:W-:-:S07]  /*4080*/  FFMA.FTZ R186, -R186, R186, 1 ;  /* 0x3f800000baba7423 */ /* 0x000fce00000101ba */
[----:B------:R-:W4:Y:S01]  /*4090*/  MUFU.EX2 R210, R210 ;  /* 0x000000d200d27308 */ /* 0x000f220000000800 */
[----:B------:R-:W-:Y:S01]  /*40a0*/  FFMA.FTZ R188, -R188, R188, 1 ;  /* 0x3f800000bcbc7423 */ /* 0x000fe200000101bc */
[----:B------:R-:W-:-:S06]  /*40b0*/  FMUL.FTZ R75, R13, R44 ;  /* 0x0000002c0d4b7220 */ /* 0x000fcc0000410000 */
[----:B------:R-:W-:Y:S01]  /*40c0*/  MUFU.EX2 R223, R223 ;  /* 0x000000df00df7308 */ /* 0x000fe20000000800 */
[----:B-----5:R-:W-:Y:S01]  /*40d0*/  FMUL.FTZ R77, R10, R55 ;  /* 0x000000370a4d7220 */ /* 0x020fe20000410000 */
[----:B------:R-:W-:-:S06]  /*40e0*/  FADD.FTZ R83, R61, -R118 ;  /* 0x800000763d537221 */ /* 0x000fcc0000010000 */
[----:B------:R-:W-:Y:S01]  /*40f0*/  MUFU.EX2 R228, R228 ;  /* 0x000000e400e47308 */ /* 0x000fe20000000800 */
[----:B------:R-:W-:-:S07]  /*4100*/  FADD.FTZ R57, R64, -R199 ;  /* 0x800000c740397221 */ /* 0x000fce0000010000 */
[----:B------:R-:W-:Y:S01]  /*4110*/  MUFU.EX2 R225, R225 ;  /* 0x000000e100e17308 */ /* 0x000fe20000000800 */
[----:B------:R-:W-:-:S07]  /*4120*/  FMUL.FTZ R37, R78, R37 ;  /* 0x000000254e257220 */ /* 0x000fce0000410000 */
[----:B------:R-:W5:Y:S01]  /*4130*/  MUFU.EX2 R212, R212 ;  /* 0x000000d400d47308 */ /* 0x000f620000000800 */
[----:B------:R-:W-:-:S07]  /*4140*/  FFMA.FTZ R187, -R187, R187, 1 ;  /* 0x3f800000bbbb7423 */ /* 0x000fce00000101bb */
[----:B------:R-:W5:Y:S01]  /*4150*/  MUFU.EX2 R226, R226 ;  /* 0x000000e200e27308 */ /* 0x000f620000000800 */
[----:B------:R-:W-:Y:S01]  /*4160*/  FADD.FTZ R56, R65, -R28 ;  /* 0x8000001c41387221 */ /* 0x000fe20000010000 */
[----:B------:R-:W-:Y:S01]  /*4170*/  FFMA.FTZ R48, -R189, R189, 1 ;  /* 0x3f800000bd307423 */ /* 0x000fe200000101bd */
[----:B------:R-:W-:Y:S01]  /*4180*/  FMUL.FTZ R61, R101, R72 ;  /* 0x00000048653d7220 */ /* 0x000fe20000410000 */
[----:B------:R-:W-:Y:S01]  /*4190*/  FADD.FTZ R25, R25, -R234 ;  /* 0x800000ea19197221 */ /* 0x000fe20000010000 */
[--C-:B------:R-:W-:Y:S01]  /*41a0*/  FADD.FTZ R78, R60, -R117.reuse ;  /* 0x800000753c4e7221 */ /* 0x100fe20000010000 */
[----:B------:R-:W-:Y:S01]  /*41b0*/  FADD.FTZ R28, R67, -R28 ;  /* 0x8000001c431c7221 */ /* 0x000fe20000010000 */
[----:B------:R-:W-:Y:S01]  /*41c0*/  FMUL.FTZ R55, R186, R75 ;  /* 0x0000004bba377220 */ /* 0x000fe20000410000 */
[----:B------:R-:W-:Y:S01]  /*41d0*/  FMUL.FTZ R44, R188, R77 ;  /* 0x0000004dbc2c7220 */ /* 0x000fe20000410000 */
[----:B------:R-:W-:Y:S01]  /*41e0*/  FFMA.FTZ R112, -R112, R112, 1 ;  /* 0x3f80000070707423 */ /* 0x000fe20000010170 */
[----:B-1----:R-:W-:Y:S01]  /*41f0*/  FMUL.FTZ R57, R220, R57 ;  /* 0x00000039dc397220 */ /* 0x002fe20000410000 */
[----:B------:R-:W-:Y:S01]  /*4200*/  FMUL.FTZ R49, R187, R74 ;  /* 0x0000004abb317220 */ /* 0x000fe20000410000 */
[----:B------:R-:W-:Y:S01]  /*4210*/  FADD.FTZ R62, R62, -R117 ;  /* 0x800000753e3e7221 */ /* 0x000fe20000010000 */
[----:B------:R-:W-:Y:S01]  /*4220*/  FMUL.FTZ R48, R48, R61 ;  /* 0x0000003d30307220 */ /* 0x000fe20000410000 */
[----:B------:R-:W-:Y:S01]  /*4230*/  FFMA.FTZ R75, -R105, R105, 1 ;  /* 0x3f800000694b7423 */ /* 0x000fe20000010169 */
[----:B------:R-:W-:Y:S01]  /*4240*/  FFMA.FTZ R77, -R107, R107, 1 ;  /* 0x3f8000006b4d7423 */ /* 0x000fe2000001016b */
[----:B------:R-:W-:Y:S01]  /*4250*/  FMUL.FTZ R60, R102, R81 ;  /* 0x00000051663c7220 */ /* 0x000fe20000410000 */
[----:B---3--:R-:W-:Y:S01]  /*4260*/  FMUL.FTZ R76, R43, R76 ;  /* 0x0000004c2b4c7220 */ /* 0x008fe20000410000 */
[----:B------:R-:W-:Y:S01]  /*4270*/  FMUL.FTZ R25, R119, R25 ;  /* 0x0000001977197220 */ /* 0x000fe20000410000 */
[----:B------:R-:W-:Y:S01]  /*4280*/  FADD.FTZ R79, R58, -R79 ;  /* 0x8000004f3a4f7221 */ /* 0x000fe20000010000 */
[----:B------:R-:W-:Y:S01]  /*4290*/  FADD.FTZ R85, R63, -R118 ;  /* 0x800000763f557221 */ /* 0x000fe20000010000 */
[----:B------:R-:W-:Y:S01]  /*42a0*/  FFMA.FTZ R74, -R108, R108, 1 ;  /* 0x3f8000006c4a7423 */ /* 0x000fe2000001016c */
[----:B------:R-:W-:Y:S01]  /*42b0*/  FMUL.FTZ R61, R103, R78 ;  /* 0x0000004e673d7220 */ /* 0x000fe20000410000 */
[----:B------:R-:W-:Y:S01]  /*42c0*/  FFMA.FTZ R115, -R115, R115, 1 ;  /* 0x3f80000073737423 */ /* 0x000fe20000010173 */
[----:B------:R-:W-:Y:S01]  /*42d0*/  FMUL.FTZ R28, R73, R28 ;  /* 0x0000001c491c7220 */ /* 0x000fe20000410000 */
[----:B------:R-:W-:Y:S01]  /*42e0*/  FADD.FTZ R199, R66, -R199 ;  /* 0x800000c742c77221 */ /* 0x000fe20000010000 */
[--C-:B--2---:R-:W-:Y:S01]  /*42f0*/  FADD.FTZ R58, R69, -R200.reuse ;  /* 0x800000c8453a7221 */ /* 0x104fe20000010000 */
        /* <DEDUP_REMOVED lines=8> */
[----:B----4-:R-:W-:Y:S01]  /*4380*/  FMUL.FTZ R57, R227, R70 ;  /* 0x00000046e3397220 */ /* 0x010fe20000410000 */
[----:B------:R-:W-:Y:S01]  /*4390*/  FMUL.FTZ R25, R219, R25 ;  /* 0x00000019db197220 */ /* 0x000fe20000410000 */
[----:B------:R-:W-:Y:S01]  /*43a0*/  FFMA.FTZ R72, -R106, R106, 1 ;  /* 0x3f8000006a487423 */ /* 0x000fe2000001016a */
[----:B------:R-:W-:Y:S01]  /*43b0*/  FMUL.FTZ R79, R214, R79 ;  /* 0x0000004fd64f7220 */ /* 0x000fe20000410000 */
[----:B------:R-:W-:Y:S01]  /*43c0*/  FFMA.FTZ R109, -R109, R109, 1 ;  /* 0x3f8000006d6d7423 */ /* 0x000fe2000001016d */
[----:B------:R-:W-:Y:S01]  /*43d0*/  FFMA.FTZ R76, -R110, R110, 1 ;  /* 0x3f8000006e4c7423 */ /* 0x000fe2000001016e */
[----:B------:R-:W-:Y:S01]  /*43e0*/  FFMA.FTZ R111, -R111, R111, 1 ;  /* 0x3f8000006f6f7423 */ /* 0x000fe2000001016f */
[----:B------:R-:W-:Y:S01]  /*43f0*/  FMUL.FTZ R60, R12, R83 ;  /* 0x000000530c3c7220 */ /* 0x000fe20000410000 */
[----:B------:R-:W-:Y:S01]  /*4400*/  FMUL.FTZ R62, R210, R85 ;  /* 0x00000055d23e7220 */ /* 0x000fe20000410000 */
[----:B------:R-:W-:Y:S01]  /*4410*/  FMUL.FTZ R74, R74, R61 ;  /* 0x0000003d4a4a7220 */ /* 0x000fe20000410000 */
[----:B------:R-:W-:Y:S01]  /*4420*/  FMUL.FTZ R115, R115, R28 ;  /* 0x0000001c73737220 */ /* 0x000fe20000410000 */
[----:B------:R-:W-:Y:S01]  /*4430*/  F2FP.F16.F32.PACK_AB R70, R23, R20 ;  /* 0x000000141746723e */ /* 0x000fe200000000ff */
[----:B------:R-:W-:Y:S01]  /*4440*/  FFMA.FTZ R191, -R191, R191, 1 ;  /* 0x3f800000bfbf7423 */ /* 0x000fe200000101bf */
[----:B------:R-:W-:Y:S01]  /*4450*/  FFMA.FTZ R114, -R114, R114, 1 ;  /* 0x3f80000072727423 */ /* 0x000fe20000010172 */
[----:B-----5:R-:W-:Y:S01]  /*4460*/  FMUL.FTZ R199, R212, R199 ;  /* 0x000000c7d4c77220 */ /* 0x020fe20000410000 */
        /* <DEDUP_REMOVED lines=37> */
[----:B------:R1:W-:Y:S01]  /*46c0*/  STSM.16.MT88.4 [R20+0x1a800], R68 ;  /* 0x01a8004414007844 */ /* 0x0003e20000004200 */
[----:B------:R-:W-:Y:S02]  /*46d0*/  R2UR UR6, R236 ;  /* 0x00000000ec0672ca */ /* 0x000fe400000e0000 */
[----:B------:R-:W-:Y:S02]  /*46e0*/  F2FP.F16.F32.PACK_AB R52, R75, R48 ;  /* 0x000000304b34723e */ /* 0x000fe400000000ff */
        /* <DEDUP_REMOVED lines=238> */
.L_x_2871:
        /* <DEDUP_REMOVED lines=56> */
.L_x_2872:
        /* <DEDUP_REMOVED lines=11> */
.L_x_2862:
        /* <DEDUP_REMOVED lines=14> */
[----:B------:R-:W-:Y:S01]  /*5ae0*/  LOP3.LUT R13, R11, 0xfffffffc, RZ, 0xc0, !PT ;  /* 0xfffffffc0b0d7812 */ /* 0x000fe200078ec0ff */
[----:B------:R-:W-:Y:S01]  /*5af0*/  IMAD.IADD R9, R6, 0x1, -R9 ;  /* 0x0000000106097824 */ /* 0x000fe200078e0a09 */
[----:B------:R-:W-:-:S02]  /*5b00*/  LOP3.LUT R7, R8, 0xffffff80, RZ, 0xc0, !PT ;  /* 0xffffff8008077812 */ /* 0x000fc400078ec0ff */
[----:B------:R-:W-:Y:S02]  /*5b10*/  SHF.R.S32.HI R8, RZ, 0x7, R8 ;  /* 0x00000007ff087819 */ /* 0x000fe40000011408 */
[----:B------:R-:W-:Y:S02]  /*5b20*/  SHF.R.S32.HI R10, RZ, 0x1f, R9 ;  /* 0x0000001fff0a7819 */ /* 0x000fe40000011409 */
[----:B------:R-:W-:Y:S02]  /*5b30*/  IADD3 R7, R6, -R7, RZ ;  /* 0x8000000706077210 */ /* 0x000fe40007ffe0ff */
[CC--:B------:R-:W-:Y:S02]  /*5b40*/  LEA.HI R11, R10.reuse, R9.reuse, RZ, 0x3 ;  /* 0x000000090a0b7211 */ /* 0x0c0fe400078f18ff */
[----:B------:R-:W-:Y:S01]  /*5b50*/  LEA.HI R10, R10, R9, RZ, 0x2 ;  /* 0x000000090a0a7211 */ /* 0x000fe200078f10ff */
[----:B------:R-:W-:Y:S01]  /*5b60*/  IMAD.IADD R9, R6, 0x1, -R13 ;  /* 0x0000000106097824 */ /* 0x000fe200078e0a0d */
[----:B------:R-:W-:Y:S01]  /*5b70*/  SHF.R.S32.HI R11, RZ, 0x3, R11 ;  /* 0x00000003ff0b7819 */ /* 0x000fe2000001140b */
[----:B------:R-:W5:Y:S01]  /*5b80*/  LDC R6, c[0x0][0x8b4] ;  /* 0x00022d00ff067b82 */ /* 0x000f620000000800 */
[----:B------:R-:W-:-:S05]  /*5b90*/  SHF.R.S32.HI R13, RZ, 0x2, R10 ;  /* 0x00000002ff0d7819 */ /* 0x000fca000001140a */
[C---:B------:R-:W-:Y:S01]  /*5ba0*/  VIADD R14, R13.reuse, 0x8 ;  /* 0x000000080d0e7836 */ /* 0x040fe20000000000 */
[----:B------:R-:W-:-:S04]  /*5bb0*/  IADD3 R19, R13, 0x10, RZ ;  /* 0x000000100d137810 */ /* 0x000fc80007ffe0ff */
[----:B------:R-:W-:Y:S02]  /*5bc0*/  LEA.HI R15, R14, R14, RZ, 0x1 ;  /* 0x0000000e0e0f7211 */ /* 0x000fe400078f08ff */
[----:B------:R-:W-:Y:S02]  /*5bd0*/  LEA.HI R20, R19, R19, RZ, 0x1 ;  /* 0x0000001313147211 */ /* 0x000fe400078f08ff */
[----:B------:R-:W-:Y:S02]  /*5be0*/  SHF.R.S32.HI R18, RZ, 0x1, R15 ;  /* 0x00000001ff127819 */ /* 0x000fe4000001140f */
[----:B------:R-:W-:Y:S01]  /*5bf0*/  LEA.HI R10, R10, R13, RZ, 0x1 ;  /* 0x0000000d0a0a7211 */ /* 0x000fe200078f08ff */
[----:B------:R-:W-:-:S03]  /*5c00*/  ULOP3.LUT UR4, URZ, UR38, URZ, 0x33, !UPT ;  /* 0x000000263f047292 */ /* 0x000fc6000f8e333f */
[----:B------:R-:W-:-:S05]  /*5c10*/  LOP3.LUT R10, R10, 0xfffffffe, RZ, 0xc0, !PT ;  /* 0xfffffffe0a0a7812 */ /* 0x000fca00078ec0ff */
[----:B------:R-:W-:Y:S02]  /*5c20*/  IMAD.IADD R10, R13, 0x1, -R10 ;  /* 0x000000010d0a7824 */ /* 0x000fe400078e0a0a */
[----:B-----5:R-:W-:Y:S01]  /*5c30*/  VIADD R6, R6, UR4 ;  /* 0x0000000406067c36 */ /* 0x020fe20008000000 */
[----:B------:R-:W-:-:S03]  /*5c40*/  LOP3.LUT R15, R15, 0xfffffffe, RZ, 0xc0, !PT ;  /* 0xfffffffe0f0f7812 */ /* 0x000fc600078ec0ff */
[----:B-1----:R-:W-:Y:S01]  /*5c50*/  IMAD R6, R6, -0x80, R27 ;  /* 0xffffff8006067824 */ /* 0x002fe200078e021b */
[----:B------:R-:W-:Y:S01]  /*5c60*/  IADD3 R15, R14, -R15, RZ ;  /* 0x8000000f0e0f7210 */ /* 0x000fe20007ffe0ff */
[----:B------:R-:W-:Y:S01]  /*5c70*/  IMAD.MOV.U32 R185, RZ, RZ, 0x40000040 ;  /* 0x40000040ffb97424 */ /* 0x000fe200078e00ff */
[----:B------:R-:W-:Y:S01]  /*5c80*/  MOV R187, 0x40000040 ;  /* 0x4000004000bb7802 */ /* 0x000fe20000000f00 */
[----:B------:R-:W-:Y:S01]  /*5c90*/  IMAD.MOV.U32 R189, RZ, RZ, 0x40000040 ;  /* 0x40000040ffbd7424 */ /* 0x000fe200078e00ff */
[----:B------:R-:W-:Y:S01]  /*5ca0*/  MOV R193, 0x40000040 ;  /* 0x4000004000c17802 */ /* 0x000fe20000000f00 */
[----:B------:R-:W-:Y:S01]  /*5cb0*/  IMAD.MOV.U32 R191, RZ, RZ, 0x40000040 ;  /* 0x40000040ffbf7424 */ /* 0x000fe200078e00ff */
[----:B--2---:R-:W-:Y:S02]  /*5cc0*/  LEA.HI R24, R12, R7, RZ, 0x5 ;  /* 0x000000070c187211 */ /* 0x004fe400078f28ff */
[----:B------:R-:W-:Y:S01]  /*5cd0*/  LEA.HI R12, R8, R8, RZ, 0x1 ;  /* 0x00000008080c7211 */ /* 0x000fe200078f08ff */
[----:B------:R-:W-:-:S03]  /*5ce0*/  IMAD.HI R7, R11, 0x2aaaaaab, RZ ;  /* 0x2aaaaaab0b077827 */ /* 0x000fc600078e02ff */
[----:B------:R-:W-:Y:S02]  /*5cf0*/  LOP3.LUT R21, R12, 0xfffffffe, RZ, 0xc0, !PT ;  /* 0xfffffffe0c157812 */ /* 0x000fe400078ec0ff */
[----:B------:R-:W-:-:S03]  /*5d00*/  SHF.R.U32.HI R12, RZ, 0x1, R7 ;  /* 0x00000001ff0c7819 */ /* 0x000fc60000011607 */
[----:B------:R-:W-:Y:S01]  /*5d10*/  IMAD.IADD R25, R8, 0x1, -R21 ;  /* 0x0000000108197824 */ /* 0x000fe200078e0a15 */
[----:B------:R-:W-:Y:S02]  /*5d20*/  SHF.R.S32.HI R21, RZ, 0x1, R20 ;  /* 0x00000001ff157819 */ /* 0x000fe40000011414 */
[----:B------:R-:W-:Y:S01]  /*5d30*/  LEA.HI R12, R7, R12, RZ, 0x1 ;  /* 0x0000000c070c7211 */ /* 0x000fe200078f08ff */
[----:B------:R-:W-:-:S04]  /*5d40*/  IMAD.HI R7, R18, 0x2aaaaaab, RZ ;  /* 0x2aaaaaab12077827 */ /* 0x000fc800078e02ff */
[----:B------:R-:W-:Y:S01]  /*5d50*/  IMAD.HI R22, R21, 0x2aaaaaab, RZ ;  /* 0x2aaaaaab15167827 */ /* 0x000fe200078e02ff */
[----:B------:R-:W-:-:S04]  /*5d60*/  SHF.R.U32.HI R8, RZ, 0x1, R7 ;  /* 0x00000001ff087819 */ /* 0x000fc80000011607 */
[----:B------:R-:W-:Y:S02]  /*5d70*/  SHF.R.U32.HI R13, RZ, 0x1, R22 ;  /* 0x00000001ff0d7819 */ /* 0x000fe40000011616 */
[----:B------:R-:W-:Y:S02]  /*5d80*/  LEA.HI R7, R7, R8, RZ, 0x1 ;  /* 0x0000000807077211 */ /* 0x000fe400078f08ff */
[--C-:B---3--:R-:W-:Y:S02]  /*5d90*/  SHF.R.S32.HI R23, RZ, 0x2, R28.reuse ;  /* 0x00000002ff177819 */ /* 0x108fe4000001141c */
[----:B------:R-:W-:Y:S02]  /*5da0*/  SHF.R.S32.HI R8, RZ, 0x1f, R28 ;  /* 0x0000001fff087819 */ /* 0x000fe4000001141c */
[----:B------:R-:W-:Y:S01]  /*5db0*/  LEA.HI R22, R22, R13, RZ, 0x1 ;  /* 0x0000000d16167211 */ /* 0x000fe200078f08ff */
[----:B------:R-:W-:Y:S01]  /*5dc0*/  IMAD R11, R12, -0xc, R11 ;  /* 0xfffffff40c0b7824 */ /* 0x000fe200078e020b */
[----:B------:R-:W-:-:S02]  /*5dd0*/  SHF.R.S32.HI R13, RZ, 0x5, R24 ;  /* 0x00000005ff0d7819 */ /* 0x000fc40000011418 */
[----:B------:R-:W-:Y:S01]  /*5de0*/  LEA.HI R8, R8, R23, RZ, 0x3 ;  /* 0x0000001708087211 */ /* 0x000fe200078f18ff */
[----:B------:R-:W-:Y:S01]  /*5df0*/  IMAD R18, R7, -0xc, R18 ;  /* 0xfffffff407127824 */ /* 0x000fe200078e0212 */
[----:B------:R-:W-:Y:S01]  /*5e00*/  LEA R7, R11, R10, 0x3 ;  /* 0x0000000a0b077211 */ /* 0x000fe200078e18ff */
[----:B------:R-:W-:Y:S01]  /*5e10*/  IMAD R6, R13, -0x10, R6 ;  /* 0xfffffff00d067824 */ /* 0x000fe200078e0206 */
[----:B------:R-:W-:-:S03]  /*5e20*/  LOP3.LUT R8, R8, 0xfffffff8, RZ, 0xc0, !PT ;  /* 0xfffffff808087812 */ /* 0x000fc600078ec0ff */
[----:B------:R1:W-:Y:S01]  /*5e30*/  STL [R1+0x2c], R7 ;  /* 0x00002c0701007387 */ /* 0x0003e20000100800 */
[----:B------:R-:W-:Y:S01]  /*5e40*/  IADD3 R6, R6, R8, -R23 ;  /* 0x0000000806067210 */ /* 0x000fe20007ffe817 */
[----:B------:R-:W-:Y:S01]  /*5e50*/  IMAD R8, R18, 0x8, R15 ;  /* 0x0000000812087824 */ /* 0x000fe200078e020f */
[C---:B------:R-:W-:Y:S01]  /*5e60*/  LEA R10, R5.reuse, R17, 0xd ;  /* 0x00000011050a7211 */ /* 0x040fe200078e68ff */
[----:B-1----:R-:W-:-:S03]  /*5e70*/  IMAD R7, R5, 0x800, R17 ;  /* 0x0000080005077824 */ /* 0x002fc600078e0211 */
[----:B------:R1:W-:Y:S01]  /*5e80*/  STL [R1+0x28], R8 ;  /* 0x0000280801007387 */ /* 0x0003e20000100800 */
[----:B------:R-:W-:Y:S01]  /*5e90*/  LOP3.LUT R20, R20, 0xfffffffe, RZ, 0xc0, !PT ;  /* 0xfffffffe14147812 */ /* 0x000fe200078ec0ff */
[----:B------:R-:W-:Y:S02]  /*5ea0*/  VIADD R5, R7, 0x1a800 ;  /* 0x0001a80007057836 */ /* 0x000fe40000000000 */
[----:B-1----:R-:W-:Y:S01]  /*5eb0*/  IMAD R8, R25, -0x40, R6 ;  /* 0xffffffc019087824 */ /* 0x002fe200078e0206 */
[----:B------:R-:W-:Y:S02]  /*5ec0*/  IADD3 R6, R10, 0x4000, RZ ;  /* 0x000040000a067810 */ /* 0x000fe40007ffe0ff */
[----:B------:R-:W-:Y:S02]  /*5ed0*/  SHF.R.U32.HI R10, RZ, 0x4, R10 ;  /* 0x00000004ff0a7819 */ /* 0x000fe4000001160a */
[----:B------:R-:W-:Y:S01]  /*5ee0*/  SHF.R.U32.HI R5, RZ, 0x4, R5 ;  /* 0x00000004ff057819 */ /* 0x000fe20000011605 */
[----:B------:R-:W-:Y:S01]  /*5ef0*/  IMAD.IADD R20, R19, 0x1, -R20 ;  /* 0x0000000113147824 */ /* 0x000fe200078e0a14 */
[----:B------:R-:W-:Y:S01]  /*5f00*/  SHF.R.U32.HI R6, RZ, 0x4, R6 ;  /* 0x00000004ff067819 */ /* 0x000fe20000011606 */
[----:B------:R-:W-:Y:S01]  /*5f10*/  IMAD R21, R22, -0xc, R21 ;  /* 0xfffffff416157824 */ /* 0x000fe200078e0215 */
[----:B------:R-:W-:-:S02]  /*5f20*/  LOP3.LUT R10, R10, 0x3fff, RZ, 0xc0, !PT ;  /* 0x00003fff0a0a7812 */ /* 0x000fc400078ec0ff */
[----:B------:R-:W-:Y:S01]  /*5f30*/  LOP3.LUT R5, R5, 0x3fff, RZ, 0xc0, !PT ;  /* 0x00003fff05057812 */ /* 0x000fe200078ec0ff */
[----:B------:R-:W-:Y:S01]  /*5f40*/  IMAD R11, R21, 0x8, R20 ;  /* 0x00000008150b7824 */ /* 0x000fe200078e0214 */
[----:B------:R-:W-:Y:S02]  /*5f50*/  LOP3.LUT R6, R6, 0x3fff, RZ, 0xc0, !PT ;  /* 0x00003fff06067812 */ /* 0x000fe400078ec0ff */
[----:B------:R-:W-:Y:S02]  /*5f60*/  LOP3.LUT R10, R10, 0x10000, RZ, 0xfc, !PT ;  /* 0x000100000a0a7812 */ /* 0x000fe400078efcff */
[----:B------:R-:W-:Y:S02]  /*5f70*/  LOP3.LUT R5, R5, 0x10000, RZ, 0xfc, !PT ;  /* 0x0001000005057812 */ /* 0x000fe400078efcff */
[----:B------:R-:W-:Y:S01]  /*5f80*/  LOP3.LUT R6, R6, 0x10000, RZ, 0xfc, !PT ;  /* 0x0001000006067812 */ /* 0x000fe200078efcff */
[----:B------:R-:W-:Y:S01]  /*5f90*/  STL [R1+0x20], R11 ;  /* 0x0000200b01007387 */ /* 0x000fe20000100800 */
[C---:B------:R-:W-:Y:S01]  /*5fa0*/  VIADD R22, R10.reuse, 0x2 ;  /* 0x000000020a167836 */ /* 0x040fe20000000000 */
[----:B------:R-:W-:-:S02]  /*5fb0*/  IADD3 R186, R10, 0x6, RZ ;  /* 0x000000060aba7810 */ /* 0x000fc40007ffe0ff */
[----:B------:R1:W-:Y:S01]  /*5fc0*/  STL [R1+0x18], R10 ;  /* 0x0000180a01007387 */ /* 0x0003e20000100800 */
[----:B------:R-:W-:Y:S01]  /*5fd0*/  VIADD R184, R10, 0x4 ;  /* 0x000000040ab87836 */ /* 0x000fe20000000000 */
[C---:B------:R-:W-:Y:S01]  /*5fe0*/  IADD3 R192, R6.reuse, 0x6, RZ ;  /* 0x0000000606c07810 */ /* 0x040fe20007ffe0ff */
[C---:B------:R-:W-:Y:S01]  /*5ff0*/  VIADD R188, R6.reuse, 0x2 ;  /* 0x0000000206bc7836 */ /* 0x040fe20000000000 */
[----:B------:R2:W-:Y:S01]  /*6000*/  STL [R1+0x24], R5 ;  /* 0x0000240501007387 */ /* 0x0005e20000100800 */
[----:B------:R-:W-:Y:S01]  /*6010*/  VIADD R190, R6, 0x4 ;  /* 0x0000000406be7836 */ /* 0x000fe20000000000 */
[----:B----4-:R-:W-:Y:S02]  /*6020*/  LOP3.LUT R7, R26, 0x1, RZ, 0xfc, !PT ;  /* 0x000000011a077812 */ /* 0x010fe400078efcff */
[----:B------:R3:W-:Y:S01]  /*6030*/  STL [R1+0x14], R6 ;  /* 0x0000140601007387 */ /* 0x0007e20000100800 */
[----:B------:R-:W-:Y:S02]  /*6040*/  IMAD.MOV.U32 R23, RZ, RZ, 0x40000040 ;  /* 0x40000040ff177424 */ /* 0x000fe400078e00ff */
[----:B-1----:R-:W-:-:S02]  /*6050*/  VIADD R10, R9, 0x8 ;  /* 0x00000008090a7836 */ /* 0x002fc40000000000 */
[C---:B------:R-:W-:Y:S01]  /*6060*/  VIADD R10, R9.reuse, 0x14 ;  /* 0x00000014090a7836 */ /* 0x040fe20000000000 */
[C---:B--2---:R-:W-:Y:S02]  /*6070*/  IADD3 R5, R9.reuse, 0x10, RZ ;  /* 0x0000001009057810 */ /* 0x044fe40007ffe0ff */
[C---:B------:R-:W-:Y:S01]  /*6080*/  IADD3 R5, R9.reuse, 0x1c, RZ ;  /* 0x0000001c09057810 */ /* 0x040fe20007ffe0ff */
[C---:B---3--:R-:W-:Y:S02]  /*6090*/  VIADD R6, R9.reuse, 0xc ;  /* 0x0000000c09067836 */ /* 0x048fe40000000000 */
[----:B------:R-:W-:-:S07]  /*60a0*/  VIADD R6, R9, 0x18 ;  /* 0x0000001809067836 */ /* 0x000fce0000000000 */
.L_x_2885:
[----:B------:R-:W-:-:S13]  /*60b0*/  ISETP.NE.AND P0, PT, R7, 0x3, PT ;  /* 0x000000030700780c */ /* 0x000fda0003f05270 */
[----:B------:R-:W-:Y:S05]  /*60c0*/  @!P0 BRA `(.L_x_2875) ;  /* 0x0000000000048947 */ /* 0x000fea0003800000 */
[----:B------:R-:W-:Y:S01]  /*60d0*/  BPT.TRAP 0x1 ;  /* 0x000000040000795c */ /* 0x000fe20000300000 */
.L_x_2875:
[----:B------:R-:W-:Y:S01]  /*60e0*/  IMAD R6, R0, 0x8, R17 ;  /* 0x0000000800067824 */ /* 0x000fe200078e0211 */
[----:B------:R-:W-:-:S04]  /*60f0*/  SHF.L.U32 R15, R4, 0x1f, RZ ;  /* 0x0000001f040f7819 */ /* 0x000fc800000006ff */
[----:B------:R1:W2:Y:S01]  /*6100*/  SYNCS.PHASECHK.TRANS64.TRYWAIT P1, [R6+URZ+0x26810], R15 ;  /* 0x0268100f060075a7 */ /* 0x0002a2000802017f */
[----:B------:R-:W-:Y:S05]  /*6110*/  @!P0 BRA `(.L_x_2876) ;  /* 0x0000000000048947 */ /* 0x000fea0003800000 */
[----:B------:R-:W-:Y:S01]  /*6120*/  BPT.TRAP 0x1 ;  /* 0x000000040000795c */ /* 0x000fe20000300000 */
.L_x_2876:
[----:B------:R-:W-:-:S05]  /*6130*/  VIADD R5, R17, 0xe000 ;  /* 0x0000e00011057836 */ /* 0x000fca0000000000 */
[----:B------:R-:W-:-:S04]  /*6140*/  SHF.R.U32.HI R5, RZ, 0x4, R5 ;  /* 0x00000004ff057819 */ /* 0x000fc80000011605 */
[----:B------:R-:W-:-:S04]  /*6150*/  LOP3.LUT R5, R5, 0x3fff, RZ, 0xc0, !PT ;  /* 0x00003fff05057812 */ /* 0x000fc800078ec0ff */
[----:B------:R-:W-:Y:S01]  /*6160*/  LOP3.LUT R11, R5, 0x10000, RZ, 0xfc, !PT ;  /* 0x00010000050b7812 */ /* 0x000fe200078efcff */
[----:B--2---:R-:W-:Y:S06]  /*6170*/  @P1 BRA `(.L_x_2877) ;  /* 0x0000000000081947 */ /* 0x004fec0003800000 */
[----:B------:R-:W2:Y:S02]  /*6180*/  SYNCS.PHASECHK.TRANS64.TRYWAIT P1, [R6+URZ+0x26810], R15 ;  /* 0x0268100f060075a7 */ /* 0x000ea4000802017f */
[----:B--2---:R-:W-:Y:S05]  /*6190*/  @!P1 BRA `(.L_x_2878) ;  /* 0x0000008000789947 */ /* 0x004fea0003800000 */
.L_x_2877:
        /* <DEDUP_REMOVED lines=54> */
.L_x_2879:
[----:B------:R1:W1:Y:S01]  /*6500*/  SYNCS.PHASECHK.TRANS64.TRYWAIT P1, [R6+URZ+0x26830], R15 ;  /* 0x0268300f060075a7 */ /* 0x000262000802017f */
[----:B------:R-:W-:Y:S05]  /*6510*/  @!P0 BRA `(.L_x_2880) ;  /* 0x0000000000048947 */ /* 0x000fea0003800000 */
[----:B------:R-:W-:Y:S01]  /*6520*/  BPT.TRAP 0x1 ;  /* 0x000000040000795c */ /* 0x000fe20000300000 */
.L_x_2880:
        /* <DEDUP_REMOVED lines=8> */
.L_x_2881:
        /* <DEDUP_REMOVED lines=11> */
[C---:B------:R-:W-:Y:S01]  /*6660*/  IADD3 R230, R9.reuse, 0x14, RZ ;  /* 0x0000001409e67810 */ /* 0x040fe20007ffe0ff */
[----:B------:R1:W-:Y:S01]  /*6670*/  STL [R1+0x40], R5 ;  /* 0x0000400501007387 */ /* 0x0003e20000100800 */
[C---:B------:R-:W-:Y:S01]  /*6680*/  VIADD R205, R9.reuse, 0x10 ;  /* 0x0000001009cd7836 */ /* 0x040fe20000000000 */
[C---:B------:R-:W-:Y:S01]  /*6690*/  ISETP.GT.AND P2, PT, R8.reuse, RZ, PT ;  /* 0x000000ff0800720c */ /* 0x040fe20003f44270 */
[C---:B------:R-:W-:Y:S01]  /*66a0*/  VIADD R231, R9.reuse, 0x18 ;  /* 0x0000001809e77836 */ /* 0x040fe20000000000 */
[----:B------:R-:W-:Y:S01]  /*66b0*/  STL [R1+0x3c], R4 ;  /* 0x00003c0401007387 */ /* 0x000fe20000100800 */
[C---:B------:R-:W-:Y:S01]  /*66c0*/  VIADD R209, R9.reuse, 0x1c ;  /* 0x0000001c09d17836 */ /* 0x040fe20000000000 */
[----:B------:R-:W-:Y:S01]  /*66d0*/  ISETP.GT.AND P1, PT, R8, 0x8, PT ;  /* 0x000000080800780c */ /* 0x000fe20003f24270 */
[----:B------:R-:W-:Y:S01]  /*66e0*/  IMAD R236, R0, 0x300, R12 ;  /* 0x0000030000ec7824 */ /* 0x000fe200078e020c */
[----:B------:R-:W-:Y:S01]  /*66f0*/  STL [R1+0x38], R3 ;  /* 0x0000380301007387 */ /* 0x000fe20000100800 */
[----:B------:R-:W-:-:S03]  /*6700*/  VIADD R12, R9, 0x1c ;  /* 0x0000001c090c7836 */ /* 0x000fc60000000000 */
[----:B------:R1:W-:Y:S04]  /*6710*/  STL [R1+0x34], R2 ;  /* 0x0000340201007387 */ /* 0x0003e80000100800 */
        /* <DEDUP_REMOVED lines=21> */
[----:B------:R-:W-:Y:S01]  /*6870*/  FMUL.FTZ R195, R115, UR5 ;  /* 0x0000000573c37c20 */ /* 0x000fe20008410000 */
[----:B------:R-:W-:Y:S01]  /*6880*/  FMUL.FTZ R77, R77, UR5 ;  /* 0x000000054d4d7c20 */ /* 0x000fe20008410000 */
[----:B------:R-:W-:Y:S01]  /*6890*/  VIADD R115, R9, 0x4 ;  /* 0x0000000409737836 */ /* 0x000fe20000000000 */
[----:B------:R-:W2:Y:S01]  /*68a0*/  SHFL.IDX PT, R86, R198, R9, 0x1f ;  /* 0x00001f09c6567589 */ /* 0x000ea200000e0000 */
[----:B------:R-:W3:Y:S01]  /*68b0*/  MUFU.TANH R15, R15 ;  /* 0x0000000f000f7308 */ /* 0x000ee20000002400 */
        /* <DEDUP_REMOVED lines=8> */
[----:B------:R-:W-:Y:S01]  /*6940*/  SHFL.IDX PT, R92, R198, R229, 0x1f ;  /* 0x00001fe5c65c7589 */ /* 0x000fe200000e0000 */
[----:B------:R-:W-:Y:S01]  /*6950*/  FMUL.FTZ R19, R81, UR5 ;  /* 0x0000000551137c20 */ /* 0x000fe20008410000 */
[----:B------:R-:W-:Y:S01]  /*6960*/  FMUL.FTZ R21, R83, UR5 ;  /* 0x0000000553157c20 */ /* 0x000fe20008410000 */
[----:B------:R-:W-:Y:S01]  /*6970*/  FMUL.FTZ R72, R84, UR5 ;  /* 0x0000000554487c20 */ /* 0x000fe20008410000 */
[----:B------:R-:W-:Y:S01]  /*6980*/  FMUL.FTZ R79, R91, UR5 ;  /* 0x000000055b4f7c20 */ /* 0x000fe20008410000 */
[----:B------:R-:W-:Y:S01]  /*6990*/  FMUL.FTZ R194, R96, UR5 ;  /* 0x0000000560c27c20 */ /* 0x000fe20008410000 */
[----:B------:R-:W-:Y:S01]  /*69a0*/  SHFL.IDX PT, R91, R198, R230, 0x1f ;  /* 0x00001fe6c65b7589 */ /* 0x000fe200000e0000 */
[----:B-1----:R1:W-:Y:S01]  /*69b0*/  MUFU.TANH R5, R75 ;  /* 0x0000004b00057308 */ /* 0x0023e20000002400 */
[----:B------:R-:W-:Y:S01]  /*69c0*/  FMUL.FTZ R81, R93, UR5 ;  /* 0x000000055d517c20 */ /* 0x000fe20008410000 */
[----:B---3--:R-:W-:Y:S01]  /*69d0*/  FSEL R84, R15, -INF , P2 ;  /* 0xff8000000f547808 */ /* 0x008fe20001000000 */
[----:B------:R-:W-:Y:S01]  /*69e0*/  SHFL.IDX PT, R96, R198, R209, 0x1f ;  /* 0x00001fd1c6607589 */ /* 0x000fe200000e0000 */
[----:B------:R-:W-:Y:S01]  /*69f0*/  FMUL.FTZ R82, R94, UR5 ;  /* 0x000000055e527c20 */ /* 0x000fe20008410000 */
[----:B------:R-:W-:Y:S01]  /*6a00*/  FMUL.FTZ R196, R117, UR5 ;  /* 0x0000000575c47c20 */ /* 0x000fe20008410000 */
[----:B------:R-:W-:Y:S01]  /*6a10*/  FMUL.FTZ R197, R118, UR5 ;  /* 0x0000000576c57c20 */ /* 0x000fe20008410000 */
[----:B------:R-:W-:Y:S01]  /*6a20*/  SHFL.IDX PT, R93, R14, R115, 0x1f ;  /* 0x00001f730e5d7589 */ /* 0x000fe200000e0000 */
[----:B------:R3:W-:Y:S01]  /*6a30*/  MUFU.TANH R2, R77 ;  /* 0x0000004d00027308 */ /* 0x0007e20000002400 */
[----:B-1----:R-:W-:Y:S01]  /*6a40*/  FMUL.FTZ R75, R87, UR5 ;  /* 0x00000005574b7c20 */ /* 0x002fe20008410000 */
[----:B------:R-:W-:Y:S01]  /*6a50*/  FMUL.FTZ R98, R98, UR5 ;  /* 0x0000000562627c20 */ /* 0x000fe20008410000 */
[----:B------:R-:W1:Y:S01]  /*6a60*/  SHFL.IDX PT, R87, R198, R115, 0x1f ;  /* 0x00001f73c6577589 */ /* 0x000e6200000e0000 */
[----:B------:R-:W-:Y:S01]  /*6a70*/  FMUL.FTZ R83, R95, UR5 ;  /* 0x000000055f537c20 */ /* 0x000fe20008410000 */
[----:B------:R-:W-:Y:S01]  /*6a80*/  FMUL.FTZ R97, R97, UR5 ;  /* 0x0000000561617c20 */ /* 0x000fe20008410000 */
[----:B------:R-:W-:Y:S01]  /*6a90*/  FMUL.FTZ R99, R99, UR5 ;  /* 0x0000000563637c20 */ /* 0x000fe20008410000 */
[----:B------:R-:W-:Y:S01]  /*6aa0*/  FMUL.FTZ R100, R100, UR5 ;  /* 0x0000000564647c20 */ /* 0x000fe20008410000 */
[----:B------:R2:W1:Y:S01]  /*6ab0*/  MUFU.TANH R6, R73 ;  /* 0x0000004900067308 */ /* 0x0004620000002400 */
[----:B---3--:R-:W-:Y:S01]  /*6ac0*/  FMUL.FTZ R77, R89, UR5 ;  /* 0x00000005594d7c20 */ /* 0x008fe20008410000 */
[----:B------:R-:W-:Y:S01]  /*6ad0*/  FMUL.FTZ R102, R102, UR5 ;  /* 0x0000000566667c20 */ /* 0x000fe20008410000 */
[----:B------:R-:W3:Y:S01]  /*6ae0*/  SHFL.IDX PT, R89, R198, R233, 0x1f ;  /* 0x00001fe9c6597589 */ /* 0x000ee200000e0000 */
[----:B------:R-:W-:Y:S01]  /*6af0*/  FMUL.FTZ R101, R101, UR5 ;  /* 0x0000000565657c20 */ /* 0x000fe20008410000 */
[----:B------:R-:W-:Y:S01]  /*6b00*/  FMUL.FTZ R103, R103, UR5 ;  /* 0x0000000567677c20 */ /* 0x000fe20008410000 */
[----:B------:R-:W-:Y:S01]  /*6b10*/  FMUL.FTZ R104, R104, UR5 ;  /* 0x0000000568687c20 */ /* 0x000fe20008410000 */
[----:B------:R-:W-:Y:S01]  /*6b20*/  FMUL.FTZ R106, R106, UR5 ;  /* 0x000000056a6a7c20 */ /* 0x000fe20008410000 */
[----:B------:R1:W-:Y:S01]  /*6b30*/  MUFU.TANH R4, R76 ;  /* 0x0000004c00047308 */ /* 0x0003e20000002400 */
[----:B--2---:R-:W-:Y:S01]  /*6b40*/  FMUL.FTZ R73, R85, UR5 ;  /* 0x0000000555497c20 */ /* 0x004fe20008410000 */
[----:B----4-:R-:W-:Y:S01]  /*6b50*/  FSEL R85, R18, -INF , P1 ;  /* 0xff80000012557808 */ /* 0x010fe20000800000 */
[----:B------:R-:W-:Y:S01]  /*6b60*/  FMUL.FTZ R108, R108, UR5 ;  /* 0x000000056c6c7c20 */ /* 0x000fe20008410000 */
[----:B------:R-:W-:Y:S01]  /*6b70*/  FMUL.FTZ R110, R110, UR5 ;  /* 0x000000056e6e7c20 */ /* 0x000fe20008410000 */
[----:B------:R-:W-:Y:S01]  /*6b80*/  FMUL.FTZ R109, R109, UR5 ;  /* 0x000000056d6d7c20 */ /* 0x000fe20008410000 */
[----:B------:R-:W-:Y:S01]  /*6b90*/  FMUL.FTZ R111, R111, UR5 ;  /* 0x000000056f6f7c20 */ /* 0x000fe20008410000 */
[----:B------:R-:W-:Y:S01]  /*6ba0*/  FMUL.FTZ R112, R112, UR5 ;  /* 0x0000000570707c20 */ /* 0x000fe20008410000 */
[----:B------:R2:W-:Y:S01]  /*6bb0*/  MUFU.TANH R3, R78 ;  /* 0x0000004e00037308 */ /* 0x0005e20000002400 */
[----:B-1----:R-:W-:Y:S01]  /*6bc0*/  FMUL.FTZ R76, R88, UR5 ;  /* 0x00000005584c7c20 */ /* 0x002fe20008410000 */
[----:B------:R-:W-:Y:S01]  /*6bd0*/  FSEL R117, R6, -INF , P2 ;  /* 0xff80000006757808 */ /* 0x000fe20001000000 */
[----:B------:R-:W-:Y:S01]  /*6be0*/  FMUL.FTZ R114, R114, UR5 ;  /* 0x0000000572727c20 */ /* 0x000fe20008410000 */
[----:B------:R-:W-:Y:S01]  /*6bf0*/  FSEL R88, R5, -INF , P1 ;  /* 0xff80000005587808 */ /* 0x000fe20000800000 */
[----:B------:R-:W-:Y:S01]  /*6c00*/  FMUL.FTZ R113, R113, UR5 ;  /* 0x0000000571717c20 */ /* 0x000fe20008410000 */
[----:B------:R-:W-:Y:S01]  /*6c10*/  FMUL.FTZ R116, R116, UR5 ;  /* 0x0000000574747c20 */ /* 0x000fe20008410000 */
[----:B------:R-:W-:Y:S01]  /*6c20*/  FMUL.FTZ R105, R105, UR5 ;  /* 0x0000000569697c20 */ /* 0x000fe20008410000 */
[----:B------:R-:W1:Y:S01]  /*6c30*/  MUFU.TANH R237, R237 ;  /* 0x000000ed00ed7308 */ /* 0x000e620000002400 */
[----:B--2---:R-:W-:Y:S01]  /*6c40*/  FMUL.FTZ R78, R90, UR5 ;  /* 0x000000055a4e7c20 */ /* 0x004fe20008410000 */
[----:B------:R-:W-:Y:S01]  /*6c50*/  FMUL.FTZ R107, R107, UR5 ;  /* 0x000000056b6b7c20 */ /* 0x000fe20008410000 */
[----:B------:R-:W2:Y:S01]  /*6c60*/  SHFL.IDX PT, R90, R198, R205, 0x1f ;  /* 0x00001fcdc65a7589 */ /* 0x000ea200000e0000 */
[----:B------:R-:W-:-:S03]  /*6c70*/  FMUL.FTZ R119, R119, UR5 ;  /* 0x0000000577777c20 */ /* 0x000fc60008410000 */
[----:B------:R-:W-:Y:S01]  /*6c80*/  SHFL.IDX PT, R205, R13, R205, 0x1f ;  /* 0x00001fcd0dcd7589 */ /* 0x000fe200000e0000 */
[----:B------:R-:W4:Y:S03]  /*6c90*/  MUFU.TANH R235, R235 ;  /* 0x000000eb00eb7308 */ /* 0x000f260000002400 */
[----:B------:R-:W-:Y:S05]  /*6ca0*/  SHFL.IDX PT, R212, R13, R115, 0x1f ;  /* 0x00001f730dd47589 */ /* 0x000fea00000e0000 */
[----:B------:R-:W2:Y:S01]  /*6cb0*/  MUFU.TANH R20, R20 ;  /* 0x0000001400147308 */ /* 0x000ea20000002400 */
[----:B-1----:R-:W-:-:S07]  /*6cc0*/  FSEL R201, R237, -INF , P1 ;  /* 0xff800000edc97808 */ /* 0x002fce0000800000 */
[----:B------:R-:W1:Y:S01]  /*6cd0*/  MUFU.TANH R19, R19 ;  /* 0x0000001300137308 */ /* 0x000e620000002400 */
[----:B------:R-:W-:Y:S02]  /*6ce0*/  WARPGROUP.DEPBAR.LE gsb0, 0x0 ;  /* 0x00008000000079c5 */ /* 0x000fe40000010000 */
[----:B------:R-:W-:-:S05]  /*6cf0*/  WARPGROUP.ARRIVE ;  /* 0x00000000000079c5 */ /* 0x000fca0000000000 */
[----:B------:R-:W1:Y:S01]  /*6d00*/  MUFU.TANH R21, R21 ;  /* 0x0000001500157308 */ /* 0x000e620000002400 */
[----:B------:R-:W-:Y:S01]  /*6d10*/  HGMMA.64x96x16.F32 R24, gdesc[UR8], R24, gsb0 ;  /* 0x01600000081879f0 */ /* 0x000fe20008000818 */
[----:B------:R-:W-:Y:S01]  /*6d20*/  R2UR UR8, R190 ;  /* 0x00000000be0872ca */ /* 0x000fe200000e0000 */
[----:B------:R-:W-:Y:S01]  /*6d30*/  UMOV UR10, UR4 ;  /* 0x00000004000a7c82 */ /* 0x000fe20008000000 */
[----:B------:R-:W-:Y:S01]  /*6d40*/  R2UR UR9, R191 ;  /* 0x00000000bf0972ca */ /* 0x000fe200000e0000 */
[----:B------:R-:W-:-:S03]  /*6d50*/  UMOV UR11, 0x40000040 ;  /* 0x40000040000b7882 */ /* 0x000fc60000000000 */
[----:B------:R-:W1:Y:S01]  /*6d60*/  MUFU.TANH R72, R72 ;  /* 0x0000004800487308 */ /* 0x000e620000002400 */
[----:B------:R-:W-:Y:S02]  /*6d70*/  ULDC UR4, c[0x0][0x744] ;  /* 0x0001d10000047ab9 */ /* 0x000fe40000000800 */
[--C-:B------:R-:W-:Y:S01]  /*6d80*/  FFMA.FTZ R118, R84, UR4, -R86.reuse ;  /* 0x0000000454767c23 */ /* 0x100fe20008010856 */
[----:B------:R-:W-:Y:S01]  /*6d90*/  FFMA.FTZ R202, R85, UR4, -R86 ;  /* 0x0000000455ca7c23 */ /* 0x000fe20008010856 */
[----:B------:R-:W-:Y:S01]  /*6da0*/  FSEL R85, R4, -INF , P2 ;  /* 0xff80000004557808 */ /* 0x000fe20001000000 */
[--C-:B------:R-:W-:Y:S01]  /*6db0*/  FFMA.FTZ R117, R117, UR4, -R87.reuse ;  /* 0x0000000475757c23 */ /* 0x100fe20008010857 */
[----:B------:R-:W-:Y:S01]  /*6dc0*/  FSEL R84, R3, -INF , P1 ;  /* 0xff80000003547808 */ /* 0x000fe20000800000 */
[----:B------:R-:W1:Y:S01]  /*6dd0*/  MUFU.TANH R73, R73 ;  /* 0x0000004900497308 */ /* 0x000e620000002400 */
[----:B------:R-:W-:Y:S01]  /*6de0*/  FFMA.FTZ R88, R88, UR4, -R87 ;  /* 0x0000000458587c23 */ /* 0x000fe20008010857 */
[----:B------:R-:W-:Y:S01]  /*6df0*/  FSEL R86, R2, -INF , P2 ;  /* 0xff80000002567808 */ /* 0x000fe20001000000 */
[--C-:B---3--:R-:W-:Y:S01]  /*6e00*/  FFMA.FTZ R85, R85, UR4, -R89.reuse ;  /* 0x0000000455557c23 */ /* 0x108fe20008010859 */
[----:B------:R-:W-:Y:S01]  /*6e10*/  FFMA.FTZ R84, R84, UR4, -R89 ;  /* 0x0000000454547c23 */ /* 0x000fe20008010859 */
[----:B----4-:R-:W-:Y:S01]  /*6e20*/  FSEL R87, R235, -INF , P2 ;  /* 0xff800000eb577808 */ /* 0x010fe20001000000 */
[--C-:B------:R-:W-:Y:S01]  /*6e30*/  FFMA.FTZ R201, R201, UR4, -R92.reuse ;  /* 0x00000004c9c97c23 */ /* 0x100fe2000801085c */
[----:B--2---:R-:W-:Y:S01]  /*6e40*/  FSEL R89, R20, -INF , P1 ;  /* 0xff80000014597808 */ /* 0x004fe20000800000 */
[----:B------:R-:W2:Y:S01]  /*6e50*/  MUFU.TANH R77, R77 ;  /* 0x0000004d004d7308 */ /* 0x000ea20000002400 */
[----:B------:R-:W-:Y:S01]  /*6e60*/  FFMA.FTZ R86, R86, UR4, -R92 ;  /* 0x0000000456567c23 */ /* 0x000fe2000801085c */
[--C-:B------:R-:W-:Y:S01]  /*6e70*/  FFMA.FTZ R200, R87, UR4, -R90.reuse ;  /* 0x0000000457c87c23 */ /* 0x100fe2000801085a */
[----:B-1----:R-:W-:Y:S01]  /*6e80*/  FSEL R92, R19, -INF , P2 ;  /* 0xff800000135c7808 */ /* 0x002fe20001000000 */
[----:B------:R-:W-:Y:S01]  /*6e90*/  FFMA.FTZ R90, R89, UR4, -R90 ;  /* 0x00000004595a7c23 */ /* 0x000fe2000801085a */
[----:B------:R-:W-:-:S02]  /*6ea0*/  FSEL R94, R21, -INF , P1 ;  /* 0xff800000155e7808 */ /* 0x000fc40000800000 */
[----:B------:R-:W-:Y:S01]  /*6eb0*/  FSEL R89, R72, -INF , P2 ;  /* 0xff80000048597808 */ /* 0x000fe20001000000 */
[----:B------:R-:W1:Y:S01]  /*6ec0*/  MUFU.TANH R75, R75 ;  /* 0x0000004b004b7308 */ /* 0x000e620000002400 */
[----:B------:R-:W-:Y:S01]  /*6ed0*/  FSEL R95, R73, -INF , P2 ;  /* 0xff800000495f7808 */ /* 0x000fe20001000000 */
[--C-:B------:R-:W-:Y:S01]  /*6ee0*/  FFMA.FTZ R92, R92, UR4, -R91.reuse ;  /* 0x000000045c5c7c23 */ /* 0x100fe2000801085b */
[----:B------:R-:W-:-:S05]  /*6ef0*/  FFMA.FTZ R91, R94, UR4, -R91 ;  /* 0x000000045e5b7c23 */ /* 0x000fca000801085b */
[----:B------:R-:W3:Y:S01]  /*6f00*/  MUFU.TANH R74, R74 ;  /* 0x0000004a004a7308 */ /* 0x000ee20000002400 */
[----:B--2---:R-:W-:-:S07]  /*6f10*/  FSEL R198, R77, -INF , P2 ;  /* 0xff8000004dc67808 */ /* 0x004fce0001000000 */
[----:B------:R-:W2:Y:S01]  /*6f20*/  MUFU.TANH R76, R76 ;  /* 0x0000004c004c7308 */ /* 0x000ea20000002400 */
[----:B-1----:R-:W-:-:S07]  /*6f30*/  FSEL R203, R75, -INF , P1 ;  /* 0xff8000004bcb7808 */ /* 0x002fce0000800000 */
[----:B------:R-:W1:Y:S01]  /*6f40*/  MUFU.TANH R78, R78 ;  /* 0x0000004e004e7308 */ /* 0x000e620000002400 */
[----:B---3--:R-:W-:-:S07]  /*6f50*/  FSEL R199, R74, -INF , P1 ;  /* 0xff8000004ac77808 */ /* 0x008fce0000800000 */
[----:B------:R-:W3:Y:S01]  /*6f60*/  MUFU.TANH R80, R80 ;  /* 0x0000005000507308 */ /* 0x000ee20000002400 */
[----:B--2---:R-:W-:-:S05]  /*6f70*/  FSEL R94, R76, -INF , P2 ;  /* 0xff8000004c5e7808 */ /* 0x004fca0001000000 */
[----:B------:R-:W-:Y:S02]  /*6f80*/  FFMA.FTZ R94, R94, UR4, -R211 ;  /* 0x000000045e5e7c23 */ /* 0x000fe400080108d3 */
[----:B------:R-:W-:Y:S01]  /*6f90*/  MUFU.TANH R82, R82 ;  /* 0x0000005200527308 */ /* 0x000fe20000002400 */
[----:B-1----:R-:W-:-:S05]  /*6fa0*/  FSEL R206, R78, -INF , P1 ;  /* 0xff8000004ece7808 */ /* 0x002fca0000800000 */
[----:B------:R-:W-:Y:S02]  /*6fb0*/  FFMA.FTZ R211, R206, UR4, -R211 ;  /* 0x00000004ced37c23 */ /* 0x000fe400080108d3 */
[----:B------:R-:W-:Y:S01]  /*6fc0*/  MUFU.TANH R194, R194 ;  /* 0x000000c200c27308 */ /* 0x000fe20000002400 */
[----:B---3--:R-:W-:-:S05]  /*6fd0*/  FSEL R226, R80, -INF , P2 ;  /* 0xff80000050e27808 */ /* 0x008fca0001000000 */
[----:B------:R-:W-:Y:S02]  /*6fe0*/  FFMA.FTZ R226, R226, UR4, -R215 ;  /* 0x00000004e2e27c23 */ /* 0x000fe400080108d7 */
[----:B------:R-:W-:Y:S08]  /*6ff0*/  MUFU.TANH R98, R98 ;  /* 0x0000006200627308 */ /* 0x000ff00000002400 */
[----:B------:R-:W1:Y:S08]  /*7000*/  MUFU.TANH R81, R81 ;  /* 0x0000005100517308 */ /* 0x000e700000002400 */
[----:B------:R-:W-:Y:S01]  /*7010*/  MUFU.TANH R83, R83 ;  /* 0x0000005300537308 */ /* 0x000fe20000002400 */
[----:B------:R-:W-:-:S02]  /*7020*/  WARPGROUP.DEPBAR.LE gsb0, 0x0 ;  /* 0x00008000000079c5 */ /* 0x000fc40000010000 */
[----:B------:R-:W-:-:S05]  /*7030*/  WARPGROUP.ARRIVE ;  /* 0x00000000000079c5 */ /* 0x000fca0000000000 */
[----:B------:R-:W2:Y:S01]  /*7040*/  MUFU.TANH R97, R97 ;  /* 0x0000006100617308 */ /* 0x000ea20000002400 */
[----:B------:R-:W-:Y:S01]  /*7050*/  HGMMA.64x96x16.F32 R24, gdesc[UR8], R24, gsb0 ;  /* 0x01600000081879f0 */ /* 0x000fe20008000818 */
[----:B------:R-:W-:Y:S01]  /*7060*/  R2UR UR8, R192 ;  /* 0x00000000c00872ca */ /* 0x000fe200000e0000 */
[----:B------:R-:W-:Y:S01]  /*7070*/  UMOV UR10, UR6 ;  /* 0x00000006000a7c82 */ /* 0x000fe20008000000 */
[----:B------:R-:W-:Y:S01]  /*7080*/  R2UR UR9, R193 ;  /* 0x00000000c10972ca */ /* 0x000fe200000e0000 */
[----:B------:R-:W-:Y:S01]  /*7090*/  UMOV UR11, 0x40000040 ;  /* 0x40000040000b7882 */ /* 0x000fe20000000000 */
[----:B-1----:R-:W-:Y:S02]  /*70a0*/  FSEL R206, R81, -INF , P2 ;  /* 0xff80000051ce7808 */ /* 0x002fe40001000000 */
[----:B------:R-:W1:Y:S03]  /*70b0*/  MUFU.TANH R99, R99 ;  /* 0x0000006300637308 */ /* 0x000e660000002400 */
[----:B------:R-:W-:-:S05]  /*70c0*/  FFMA.FTZ R225, R206, UR4, -R223 ;  /* 0x00000004cee17c23 */ /* 0x000fca00080108df */
[----:B------:R3:W-:Y:S01]  /*70d0*/  MUFU.EX2 R87, R202 ;  /* 0x000000ca00577308 */ /* 0x0007e20000000800 */
[----:B--2---:R-:W-:-:S05]  /*70e0*/  FSEL R220, R97, -INF , P2 ;  /* 0xff80000061dc7808 */ /* 0x004fca0001000000 */
[----:B------:R-:W-:Y:S02]  /*70f0*/  FFMA.FTZ R220, R220, UR4, -R217 ;  /* 0x00000004dcdc7c23 */ /* 0x000fe400080108d9 */
[----:B------:R-:W2:Y:S01]  /*7100*/  MUFU.TANH R100, R100 ;  /* 0x0000006400647308 */ /* 0x000ea20000002400 */
[----:B---3--:R-:W-:Y:S01]  /*7110*/  FFMA.FTZ R202, R89, UR4, -R204 ;  /* 0x0000000459ca7c23 */ /* 0x008fe200080108cc */
[--C-:B------:R-:W-:Y:S01]  /*7120*/  FFMA.FTZ R89, R95, UR4, -R96.reuse ;  /* 0x000000045f597c23 */ /* 0x100fe20008010860 */
[----:B------:R-:W-:Y:S01]  /*7130*/  FFMA.FTZ R95, R198, UR4, -R93 ;  /* 0x00000004c65f7c23 */ /* 0x000fe2000801085d */
[----:B------:R-:W-:Y:S01]  /*7140*/  FSEL R198, R82, -INF , P1 ;  /* 0xff80000052c67808 */ /* 0x000fe20000800000 */
[----:B------:R-:W-:Y:S01]  /*7150*/  FFMA.FTZ R96, R203, UR4, -R96 ;  /* 0x00000004cb607c23 */ /* 0x000fe20008010860 */
[----:B------:R-:W-:Y:S01]  /*7160*/  FFMA.FTZ R204, R199, UR4, -R204 ;  /* 0x00000004c7cc7c23 */ /* 0x000fe200080108cc */
[----:B------:R-:W-:Y:S01]  /*7170*/  FSEL R203, R194, -INF , P2 ;  /* 0xff800000c2cb7808 */ /* 0x000fe20001000000 */
[----:B------:R-:W3:Y:S01]  /*7180*/  MUFU.TANH R102, R102 ;  /* 0x0000006600667308 */ /* 0x000ee20000002400 */
[----:B------:R-:W-:Y:S01]  /*7190*/  FSEL R199, R98, -INF , P1 ;  /* 0xff80000062c77808 */ /* 0x000fe20000800000 */
[----:B------:R-:W-:Y:S01]  /*71a0*/  FFMA.FTZ R215, R198, UR4, -R215 ;  /* 0x00000004c6d77c23 */ /* 0x000fe200080108d7 */
[----:B------:R-:W-:Y:S01]  /*71b0*/  FSEL R198, R83, -INF , P1 ;  /* 0xff80000053c67808 */ /* 0x000fe20000800000 */
[----:B------:R-:W-:-:S02]  /*71c0*/  FFMA.FTZ R224, R203, UR4, -R222 ;  /* 0x00000004cbe07c23 */ /* 0x000fc400080108de */
[----:B------:R-:W-:Y:S02]  /*71d0*/  FFMA.FTZ R222, R199, UR4, -R222 ;  /* 0x00000004c7de7c23 */ /* 0x000fe400080108de */
[----:B------:R-:W-:Y:S01]  /*71e0*/  MUFU.EX2 R118, R118 ;  /* 0x0000007600767308 */ /* 0x000fe20000000800 */
[----:B------:R-:W4:Y:S01]  /*71f0*/  SHFL.IDX PT, R199, R13, R9, 0x1f ;  /* 0x00001f090dc77589 */ /* 0x000f2200000e0000 */
[----:B------:R-:W-:Y:S01]  /*7200*/  FFMA.FTZ R223, R198, UR4, -R223 ;  /* 0x00000004c6df7c23 */ /* 0x000fe200080108df */
[----:B-1----:R-:W-:Y:S02]  /*7210*/  FSEL R198, R99, -INF , P1 ;  /* 0xff80000063c67808 */ /* 0x002fe40000800000 */
[----:B--2---:R-:W-:-:S03]  /*7220*/  FSEL R221, R100, -INF , P2 ;  /* 0xff80000064dd7808 */ /* 0x004fc60001000000 */
[----:B------:R-:W1:Y:S01]  /*7230*/  MUFU.TANH R101, R101 ;  /* 0x0000006500657308 */ /* 0x000e620000002400 */
[----:B---3--:R-:W-:Y:S01]  /*7240*/  FSEL R203, R102, -INF , P1 ;  /* 0xff80000066cb7808 */ /* 0x008fe20000800000 */
[----:B------:R-:W-:Y:S01]  /*7250*/  FFMA.FTZ R217, R198, UR4, -R217 ;  /* 0x00000004c6d97c23 */ /* 0x000fe200080108d9 */
[----:B------:R-:W-:Y:S01]  /*7260*/  FFMA.FTZ R198, -R15, R15, 1 ;  /* 0x3f8000000fc67423 */ /* 0x000fe2000001010f */
[--C-:B------:R-:W-:Y:S02]  /*7270*/  FFMA.FTZ R221, R221, UR4, -R218.reuse ;  /* 0x00000004dddd7c23 */ /* 0x100fe400080108da */
[----:B------:R-:W-:Y:S02]  /*7280*/  FFMA.FTZ R218, R203, UR4, -R218 ;  /* 0x00000004cbda7c23 */ /* 0x000fe400080108da */
[----:B------:R-:W-:Y:S01]  /*7290*/  MUFU.TANH R103, R103 ;  /* 0x0000006700677308 */ /* 0x000fe20000002400 */
[----:B------:R-:W-:Y:S07]  /*72a0*/  SHFL.IDX PT, R203, R13, R229, 0x1f ;  /* 0x00001fe50dcb7589 */ /* 0x000fee00000e0000 */
[----:B------:R-:W2:Y:S01]  /*72b0*/  MUFU.TANH R104, R104 ;  /* 0x0000006800687308 */ /* 0x000ea20000002400 */
[----:B-1----:R-:W-:-:S05]  /*72c0*/  FSEL R219, R101, -INF , P2 ;  /* 0xff80000065db7808 */ /* 0x002fca0001000000 */
[----:B------:R-:W-:Y:S02]  /*72d0*/  FFMA.FTZ R219, R219, UR4, -R216 ;  /* 0x00000004dbdb7c23 */ /* 0x000fe400080108d8 */
[----:B------:R-:W-:Y:S08]  /*72e0*/  MUFU.TANH R106, R106 ;  /* 0x0000006a006a7308 */ /* 0x000ff00000002400 */
[----:B------:R-:W1:Y:S01]  /*72f0*/  MUFU.TANH R79, R79 ;  /* 0x0000004f004f7308 */ /* 0x000e620000002400 */
[----:B--2---:R-:W-:-:S05]  /*7300*/  FSEL R206, R104, -INF , P2 ;  /* 0xff80000068ce7808 */ /* 0x004fca0001000000 */
[----:B----4-:R-:W-:Y:S02]  /*7310*/  FFMA.FTZ R206, R206, UR4, -R199 ;  /* 0x00000004cece7c23 */ /* 0x010fe400080108c7 */
[----:B------:R2:W-:Y:S08]  /*7320*/  MUFU.EX2 R14, R201 ;  /* 0x000000c9000e7308 */ /* 0x0005f00000000800 */
[----:B------:R-:W-:Y:S01]  /*7330*/  MUFU.TANH R108, R108 ;  /* 0x0000006c006c7308 */ /* 0x000fe20000002400 */
[----:B--2---:R-:W2:Y:S01]  /*7340*/  SHFL.IDX PT, R201, R13, R233, 0x1f ;  /* 0x00001fe90dc97589 */ /* 0x004ea200000e0000 */
[----:B-1----:R-:W-:Y:S01]  /*7350*/  FSEL R208, R79, -INF , P1 ;  /* 0xff8000004fd07808 */ /* 0x002fe20000800000 */
[----:B------:R-:W-:-:S02]  /*7360*/  WARPGROUP.DEPBAR.LE gsb0, 0x0 ;  /* 0x00008000000079c5 */ /* 0x000fc40000010000 */
[----:B------:R-:W-:-:S03]  /*7370*/  WARPGROUP.ARRIVE ;  /* 0x00000000000079c5 */ /* 0x000fc60000000000 */
[----:B------:R-:W-:Y:S01]  /*7380*/  MUFU.TANH R110, R110 ;  /* 0x0000006e006e7308 */ /* 0x000fe20000002400 */
[----:B------:R-:W-:Y:S02]  /*7390*/  FFMA.FTZ R93, R208, UR4, -R93 ;  /* 0x00000004d05d7c23 */ /* 0x000fe4000801085d */
[----:B------:R1:W-:Y:S01]  /*73a0*/  SHFL.IDX PT, R208, R13, R230, 0x1f ;  /* 0x00001fe60dd07589 */ /* 0x0003e200000e0000 */
[----:B------:R-:W-:Y:S04]  /*73b0*/  HGMMA.64x96x16.F32 R24, gdesc[UR8], R24, gsb0 ;  /* 0x01600000081879f0 */ /* 0x000fe80008000818 */
[----:B------:R-:W3:Y:S08]  /*73c0*/  MUFU.TANH R109, R109 ;  /* 0x0000006d006d7308 */ /* 0x000ef00000002400 */
[----:B------:R-:W-:Y:S08]  /*73d0*/  MUFU.TANH R111, R111 ;  /* 0x0000006f006f7308 */ /* 0x000ff00000002400 */
[----:B------:R-:W-:Y:S01]  /*73e0*/  MUFU.TANH R112, R112 ;  /* 0x0000007000707308 */ /* 0x000fe20000002400 */
[----:B---3--:R-:W-:-:S07]  /*73f0*/  FSEL R207, R109, -INF , P2 ;  /* 0xff8000006dcf7808 */ /* 0x008fce0001000000 */
[----:B------:R-:W-:Y:S08]  /*7400*/  MUFU.TANH R114, R114 ;  /* 0x0000007200727308 */ /* 0x000ff00000002400 */
[----:B------:R3:W-:Y:S08]  /*7410*/  MUFU.EX2 R15, R200 ;  /* 0x000000c8000f7308 */ /* 0x0007f00000000800 */
[----:B------:R-:W-:Y:S01]  /*7420*/  MUFU.TANH R113, R113 ;  /* 0x0000007100717308 */ /* 0x000fe20000002400 */
[----:B---3--:R-:W-:-:S05]  /*7430*/  FSEL R200, R108, -INF , P2 ;  /* 0xff8000006cc87808 */ /* 0x008fca0001000000 */
[----:B--2---:R-:W-:Y:S02]  /*7440*/  FFMA.FTZ R200, R200, UR4, -R201 ;  /* 0x00000004c8c87c23 */ /* 0x004fe400080108c9 */
        /* <DEDUP_REMOVED lines=8> */
[----:B------:R-:W3:Y:S01]  /*74d0*/  MUFU.TANH R196, R196 ;  /* 0x000000c400c47308 */ /* 0x000ee20000002400 */
[----:B-1----:R-:W-:-:S07]  /*74e0*/  FSEL R228, R105, -INF , P2 ;  /* 0xff80000069e47808 */ /* 0x002fce0001000000 */
[----:B------:R-:W1:Y:S01]  /*74f0*/  MUFU.TANH R119, R119 ;  /* 0x0000007700777308 */ /* 0x000e620000002400 */
[----:B--2---:R-:W-:Y:S01]  /*7500*/  FSEL R213, R107, -INF , P1 ;  /* 0xff8000006bd57808 */ /* 0x004fe20000800000 */
[----:B------:R-:W-:Y:S02]  /*7510*/  WARPGROUP.DEPBAR.LE gsb0, 0x0 ;  /* 0x00008000000079c5 */ /* 0x000fe40000010000 */
[----:B------:R-:W2:Y:S04]  /*7520*/  LDS R227, [R227+0x380] ;  /* 0x00038000e3e37984 */ /* 0x000ea80000000800 */
[----:B------:R-:W-:Y:S08]  /*7530*/  MUFU.EX2 R117, R117 ;  /* 0x0000007500757308 */ /* 0x000ff00000000800 */
[----:B------:R-:W4:Y:S08]  /*7540*/  MUFU.EX2 R85, R85 ;  /* 0x0000005500557308 */ /* 0x000f300000000800 */
[----:B------:R-:W4:Y:S08]  /*7550*/  MUFU.EX2 R86, R86 ;  /* 0x0000005600567308 */ /* 0x000f300000000800 */
[----:B------:R-:W-:Y:S08]  /*7560*/  MUFU.EX2 R90, R90 ;  /* 0x0000005a005a7308 */ /* 0x000ff00000000800 */
[----:B------:R-:W-:Y:S01]  /*7570*/  MUFU.EX2 R88, R88 ;  /* 0x0000005800587308 */ /* 0x000fe20000000800 */
[----:B--2---:R-:W2:Y:S07]  /*7580*/  SHFL.IDX PT, R234, R227, R9, 0x1f ;  /* 0x00001f09e3ea7589 */ /* 0x004eae00000e0000 */
[----:B------:R-:W-:Y:S01]  /*7590*/  MUFU.EX2 R91, R91 ;  /* 0x0000005b005b7308 */ /* 0x000fe20000000800 */
[----:B------:R-:W-:Y:S04]  /*75a0*/  SHFL.IDX PT, R232, R227, R115, 0x1f ;  /* 0x00001f73e3e87589 */ /* 0x000fe800000e0000 */
[----:B------:R-:W3:Y:S03]  /*75b0*/  SHFL.IDX PT, R233, R227, R233, 0x1f ;  /* 0x00001fe9e3e97589 */ /* 0x000ee600000e0000 */
[----:B------:R-:W-:Y:S01]  /*75c0*/  MUFU.EX2 R84, R84 ;  /* 0x0000005400547308 */ /* 0x000fe20000000800 */
[----:B------:R-:W1:Y:S04]  /*75d0*/  SHFL.IDX PT, R229, R227, R229, 0x1f ;  /* 0x00001fe5e3e57589 */ /* 0x000e6800000e0000 */
[----:B------:R-:W4:Y:S03]  /*75e0*/  SHFL.IDX PT, R230, R227, R230, 0x1f ;  /* 0x00001fe6e3e67589 */ /* 0x000f2600000e0000 */
[----:B------:R-:W-:Y:S01]  /*75f0*/  MUFU.EX2 R92, R92 ;  /* 0x0000005c005c7308 */ /* 0x000fe20000000800 */
[----:B------:R-:W4:Y:S01]  /*7600*/  SHFL.IDX PT, R231, R227, R231, 0x1f ;  /* 0x00001fe7e3e77589 */ /* 0x000f2200000e0000 */
[--C-:B--2---:R-:W-:Y:S01]  /*7610*/  FADD.FTZ R24, R24, -R234.reuse ;  /* 0x800000ea18187221 */ /* 0x104fe20000010000 */
[----:B------:R-:W-:-:S05]  /*7620*/  FADD.FTZ R234, R26, -R234 ;  /* 0x800000ea1aea7221 */ /* 0x000fca0000010000 */
[----:B------:R2:W-:Y:S01]  /*7630*/  MUFU.EX2 R26, R202 ;  /* 0x000000ca001a7308 */ /* 0x0005e20000000800 */
[----:B------:R-:W-:Y:S01]  /*7640*/  FMUL.FTZ R24, R118, R24 ;  /* 0x0000001876187220 */ /* 0x000fe20000410000 */
[----:B------:R-:W-:-:S03]  /*7650*/  FMUL.FTZ R234, R87, R234 ;  /* 0x000000ea57ea7220 */ /* 0x000fc60000410000 */
[----:B------:R-:W-:Y:S01]  /*7660*/  FMUL.FTZ R198, R198, R24 ;  /* 0x00000018c6c67220 */ /* 0x000fe20000410000 */
[----:B------:R-:W-:Y:S01]  /*7670*/  FSEL R24, R103, -INF , P1 ;  /* 0xff80000067187808 */ /* 0x000fe20000800000 */
[----:B---3--:R-:W-:Y:S01]  /*7680*/  FADD.FTZ R28, R28, -R233 ;  /* 0x800000e91c1c7221 */ /* 0x008fe20000010000 */
[----:B------:R-:W-:Y:S01]  /*7690*/  FFMA.FTZ R237, -R237, R237, 1 ;  /* 0x3f800000eded7423 */ /* 0x000fe200000101ed */
[----:B--2---:R-:W-:Y:S01]  /*76a0*/  FFMA.FTZ R202, R207, UR4, -R203 ;  /* 0x00000004cfca7c23 */ /* 0x004fe200080108cb */
[----:B------:R-:W-:Y:S01]  /*76b0*/  FSEL R207, R114, -INF , P1 ;  /* 0xff80000072cf7808 */ /* 0x000fe20000800000 */
[----:B------:R-:W-:Y:S01]  /*76c0*/  FFMA.FTZ R216, R24, UR4, -R216 ;  /* 0x0000000418d87c23 */ /* 0x000fe200080108d8 */
[----:B------:R-:W-:Y:S01]  /*76d0*/  FSEL R24, R106, -INF , P1 ;  /* 0xff8000006a187808 */ /* 0x000fe20000800000 */
[--C-:B-1----:R-:W-:Y:S01]  /*76e0*/  FADD.FTZ R29, R29, -R229.reuse ;  /* 0x800000e51d1d7221 */ /* 0x102fe20000010000 */
[----:B------:R-:W-:Y:S01]  /*76f0*/  FADD.FTZ R31, R31, -R229 ;  /* 0x800000e51f1f7221 */ /* 0x000fe20000010000 */
[----:B----4-:R-:W-:Y:S01]  /*7700*/  FADD.FTZ R35, R35, -R230 ;  /* 0x800000e623237221 */ /* 0x010fe20000010000 */
[----:B------:R-:W-:Y:S01]  /*7710*/  FFMA.FTZ R21, -R21, R21, 1 ;  /* 0x3f80000015157423 */ /* 0x000fe20000010115 */
[----:B------:R-:W-:Y:S01]  /*7720*/  FFMA.FTZ R199, R24, UR4, -R199 ;  /* 0x0000000418c77c23 */ /* 0x000fe200080108c7 */
[----:B------:R-:W-:Y:S01]  /*7730*/  FSEL R24, R110, -INF , P1 ;  /* 0xff8000006e187808 */ /* 0x000fe20000800000 */
[----:B------:R-:W-:Y:S01]  /*7740*/  FADD.FTZ R38, R38, -R231 ;  /* 0x800000e726267221 */ /* 0x000fe20000010000 */
[----:B------:R-:W-:Y:S01]  /*7750*/  FADD.FTZ R30, R30, -R233 ;  /* 0x800000e91e1e7221 */ /* 0x000fe20000010000 */
[----:B------:R-:W-:Y:S01]  /*7760*/  FADD.FTZ R36, R36, -R231 ;  /* 0x800000e724247221 */ /* 0x000fe20000010000 */
[----:B------:R-:W-:Y:S01]  /*7770*/  MUFU.EX2 R89, R89 ;  /* 0x0000005900597308 */ /* 0x000fe20000000800 */
[----:B------:R-:W-:Y:S01]  /*7780*/  FFMA.FTZ R201, R24, UR4, -R201 ;  /* 0x0000000418c97c23 */ /* 0x000fe200080108c9 */
[----:B------:R-:W-:-:S05]  /*7790*/  FSEL R24, R111, -INF , P1 ;  /* 0xff8000006f187808 */ /* 0x000fca0000800000 */
[----:B------:R-:W-:Y:S01]  /*77a0*/  FFMA.FTZ R203, R24, UR4, -R203 ;  /* 0x0000000418cb7c23 */ /* 0x000fe200080108cb */
[----:B------:R-:W-:Y:S08]  /*77b0*/  MUFU.EX2 R96, R96 ;  /* 0x0000006000607308 */ /* 0x000ff00000000800 */
[----:B------:R1:W2:Y:S01]  /*77c0*/  MUFU.EX2 R24, R204 ;  /* 0x000000cc00187308 */ /* 0x0002a20000000800 */
[----:B------:R-:W-:-:S07]  /*77d0*/  FFMA.FTZ R72, -R72, R72, 1 ;  /* 0x3f80000048487423 */ /* 0x000fce0000010148 */
[----:B------:R-:W3:Y:S01]  /*77e0*/  MUFU.EX2 R94, R94 ;  /* 0x0000005e005e7308 */ /* 0x000ee20000000800 */
[----:B-1----:R-:W-:-:S05]  /*77f0*/  FSEL R204, R112, -INF , P2 ;  /* 0xff80000070cc7808 */ /* 0x002fca0001000000 */
[--C-:B------:R-:W-:Y:S01]  /*7800*/  FFMA.FTZ R204, R204, UR4, -R205.reuse ;  /* 0x00000004cccc7c23 */ /* 0x100fe200080108cd */
[----:B------:R-:W-:Y:S01]  /*7810*/  FFMA.FTZ R205, R207, UR4, -R205 ;  /* 0x00000004cfcd7c23 */ /* 0x000fe200080108cd */
[----:B------:R-:W-:Y:S01]  /*7820*/  FSEL R207, R113, -INF , P2 ;  /* 0xff80000071cf7808 */ /* 0x000fe20001000000 */
[----:B------:R-:W-:Y:S04]  /*7830*/  MUFU.EX2 R95, R95 ;  /* 0x0000005f005f7308 */ /* 0x000fe80000000800 */
[--C-:B------:R-:W-:Y:S01]  /*7840*/  FFMA.FTZ R207, R207, UR4, -R208.reuse ;  /* 0x00000004cfcf7c23 */ /* 0x100fe200080108d0 */
[----:B------:R-:W-:Y:S01]  /*7850*/  FFMA.FTZ R208, R13, UR4, -R208 ;  /* 0x000000040dd07c23 */ /* 0x000fe200080108d0 */
[----:B------:R-:W-:Y:S01]  /*7860*/  FSEL R13, R197, -INF , P1 ;  /* 0xff800000c50d7808 */ /* 0x000fe20000800000 */
[----:B------:R-:W-:Y:S01]  /*7870*/  FFMA.FTZ R73, -R73, R73, 1 ;  /* 0x3f80000049497423 */ /* 0x000fe20000010149 */
[----:B------:R-:W-:Y:S01]  /*7880*/  FFMA.FTZ R75, -R75, R75, 1 ;  /* 0x3f8000004b4b7423 */ /* 0x000fe2000001014b */
[----:B------:R-:W-:Y:S01]  /*7890*/  FFMA.FTZ R76, -R76, R76, 1 ;  /* 0x3f8000004c4c7423 */ /* 0x000fe2000001014c */
[----:B------:R-:W-:Y:S01]  /*78a0*/  FFMA.FTZ R81, -R81, R81, 1 ;  /* 0x3f80000051517423 */ /* 0x000fe20000010151 */
[----:B------:R-:W-:Y:S01]  /*78b0*/  FFMA.FTZ R210, R13, UR4, -R210 ;  /* 0x000000040dd27c23 */ /* 0x000fe200080108d2 */
[----:B------:R-:W-:Y:S01]  /*78c0*/  FFMA.FTZ R80, -R80, R80, 1 ;  /* 0x3f80000050507423 */ /* 0x000fe20000010150 */
[----:B------:R1:W4:Y:S01]  /*78d0*/  MUFU.EX2 R13, R211 ;  /* 0x000000d3000d7308 */ /* 0x0003220000000800 */
[----:B------:R-:W-:Y:S01]  /*78e0*/  FFMA.FTZ R83, -R83, R83, 1 ;  /* 0x3f80000053537423 */ /* 0x000fe20000010153 */
[----:B------:R-:W-:Y:S01]  /*78f0*/  FFMA.FTZ R99, -R99, R99, 1 ;  /* 0x3f80000063637423 */ /* 0x000fe20000010163 */
[----:B------:R-:W-:-:S05]  /*7900*/  FFMA.FTZ R78, -R78, R78, 1 ;  /* 0x3f8000004e4e7423 */ /* 0x000fca000001014e */
[----:B------:R-:W-:Y:S01]  /*7910*/  MUFU.EX2 R93, R93 ;  /* 0x0000005d005d7308 */ /* 0x000fe20000000800 */
[--C-:B-1----:R-:W-:Y:S01]  /*7920*/  FFMA.FTZ R211, R228, UR4, -R212.reuse ;  /* 0x00000004e4d37c23 */ /* 0x102fe200080108d4 */
        /* <DEDUP_REMOVED lines=9> */
[----:B------:R-:W-:Y:S01]  /*79c0*/  FMUL.FTZ R35, R91, R35 ;  /* 0x000000235b237220 */ /* 0x000fe20000410000 */
[----:B------:R-:W-:Y:S01]  /*79d0*/  FMUL.FTZ R30, R84, R30 ;  /* 0x0000001e541e7220 */ /* 0x000fe20000410000 */
[----:B------:R-:W1:Y:S01]  /*79e0*/  SHFL.IDX PT, R228, R227, R228, 0x1f ;  /* 0x00001fe4e3e47589 */ /* 0x000e6200000e0000 */
[----:B------:R-:W-:-:S02]  /*79f0*/  VIADD R231, R9, 0x10 ;  /* 0x0000001009e77836 */ /* 0x000fc40000000000 */
[----:B------:R-:W-:Y:S01]  /*7a00*/  FMUL.FTZ R36, R26, R36 ;  /* 0x000000241a247220 */ /* 0x000fe20000410000 */
[----:B------:R-:W-:Y:S01]  /*7a10*/  IADD3 R233, R9, 0x18, RZ ;  /* 0x0000001809e97810 */ /* 0x000fe20007ffe0ff */
[----:B------:R-:W2:Y:S01]  /*7a20*/  SHFL.IDX PT, R227, R227, R12, 0x1f ;  /* 0x00001f0ce3e37589 */ /* 0x000ea200000e0000 */
[----:B------:R-:W-:Y:S01]  /*7a30*/  FFMA.FTZ R79, -R79, R79, 1 ;  /* 0x3f8000004f4f7423 */ /* 0x000fe2000001014f */
[----:B------:R-:W-:Y:S08]  /*7a40*/  MUFU.EX2 R211, R211 ;  /* 0x000000d300d37308 */ /* 0x000ff00000000800 */
[----:B------:R-:W-:Y:S08]  /*7a50*/  MUFU.EX2 R203, R203 ;  /* 0x000000cb00cb7308 */ /* 0x000ff00000000800 */
[----:B------:R-:W-:Y:S08]  /*7a60*/  MUFU.EX2 R199, R199 ;  /* 0x000000c700c77308 */ /* 0x000ff00000000800 */
[----:B------:R-:W-:Y:S01]  /*7a70*/  MUFU.EX2 R204, R204 ;  /* 0x000000cc00cc7308 */ /* 0x000fe20000000800 */
[----:B-1----:R-:W-:Y:S01]  /*7a80*/  FADD.FTZ R34, R34, -R228 ;  /* 0x800000e422227221 */ /* 0x002fe20000010000 */
[--C-:B--2---:R-:W-:Y:S01]  /*7a90*/  FADD.FTZ R37, R37, -R227.reuse ;  /* 0x800000e325257221 */ /* 0x104fe20000010000 */
[----:B------:R-:W-:-:S05]  /*7aa0*/  FADD.FTZ R39, R39, -R227 ;  /* 0x800000e327277221 */ /* 0x000fca0000010000 */
        /* <DEDUP_REMOVED lines=17> */
[----:B------:R-:W-:Y:S01]  /*7bc0*/  FFMA.FTZ R196, -R196, R196, 1 ;  /* 0x3f800000c4c47423 */ /* 0x000fe200000101c4 */
[----:B------:R-:W-:Y:S01]  /*7bd0*/  FFMA.FTZ R119, -R119, R119, 1 ;  /* 0x3f80000077777423 */ /* 0x000fe20000010177 */
[----:B------:R-:W-:Y:S01]  /*7be0*/  R2UR UR4, R236 ;  /* 0x00000000ec0472ca */ /* 0x000fe200000e0000 */
[----:B-1----:R-:W-:-:S03]  /*7bf0*/  FFMA.FTZ R226, -R18, R18, 1 ;  /* 0x3f80000012e27423 */ /* 0x002fc60000010112 */
[----:B------:R1:W-:Y:S02]  /*7c00*/  MUFU.EX2 R18, R215 ;  /* 0x000000d700127308 */ /* 0x0003e40000000800 */
[----:B-1----:R-:W-:Y:S01]  /*7c10*/  FMUL.FTZ R215, R226, R234 ;  /* 0x000000eae2d77220 */ /* 0x002fe20000410000 */
[--C-:B------:R-:W-:Y:S01]  /*7c20*/  FADD.FTZ R226, R25, -R232.reuse ;  /* 0x800000e819e27221 */ /* 0x100fe20000010000 */
[----:B------:R-:W-:-:S04]  /*7c30*/  FADD.FTZ R232, R27, -R232 ;  /* 0x800000e81be87221 */ /* 0x000fc80000010000 */
[----:B------:R1:W-:Y:S01]  /*7c40*/  MUFU.EX2 R25, R225 ;  /* 0x000000e100197308 */ /* 0x0003e20000000800 */
[----:B------:R-:W-:-:S07]  /*7c50*/  FMUL.FTZ R34, R90, R34 ;  /* 0x000000225a227220 */ /* 0x000fce0000410000 */
[----:B------:R2:W-:Y:S01]  /*7c60*/  MUFU.EX2 R27, R223 ;  /* 0x000000df001b7308 */ /* 0x0005e20000000800 */
[----:B-1----:R-:W-:Y:S01]  /*7c70*/  FADD.FTZ R225, R32, -R228 ;  /* 0x800000e420e17221 */ /* 0x002fe20000010000 */
[----:B------:R-:W-:Y:S01]  /*7c80*/  FADD.FTZ R228, R33, -R230 ;  /* 0x800000e621e47221 */ /* 0x000fe20000010000 */
[----:B------:R-:W-:-:S05]  /*7c90*/  FFMA.FTZ R33, -R6, R6, 1 ;  /* 0x3f80000006217423 */ /* 0x000fca0000010106 */
[----:B------:R1:W-:Y:S01]  /*7ca0*/  MUFU.EX2 R32, R224 ;  /* 0x000000e000207308 */ /* 0x0003e20000000800 */
[----:B--2---:R-:W-:Y:S01]  /*7cb0*/  FFMA.FTZ R223, -R5, R5, 1 ;  /* 0x3f80000005df7423 */ /* 0x004fe20000010105 */
[----:B------:R-:W-:Y:S01]  /*7cc0*/  FMUL.FTZ R232, R88, R232 ;  /* 0x000000e858e87220 */ /* 0x000fe20000410000 */
[----:B------:R-:W-:Y:S01]  /*7cd0*/  FMUL.FTZ R225, R15, R225 ;  /* 0x000000e10fe17220 */ /* 0x000fe20000410000 */
[----:B------:R-:W-:Y:S01]  /*7ce0*/  FFMA.FTZ R227, -R3, R3, 1 ;  /* 0x3f80000003e37423 */ /* 0x000fe20000010103 */
[----:B------:R-:W-:Y:S01]  /*7cf0*/  FMUL.FTZ R228, R92, R228 ;  /* 0x000000e45ce47220 */ /* 0x000fe20000410000 */
[----:B------:R-:W-:Y:S02]  /*7d00*/  VIADD R230, R9, 0x14 ;  /* 0x0000001409e67836 */ /* 0x000fe40000000000 */
[----:B------:R-:W-:Y:S01]  /*7d10*/  FMUL.FTZ R72, R72, R36 ;  /* 0x0000002448487220 */ /* 0x000fe20000410000 */
[----:B------:R-:W-:Y:S01]  /*7d20*/  FMUL.FTZ R37, R89, R37 ;  /* 0x0000002559257220 */ /* 0x000fe20000410000 */
[----:B-1----:R-:W-:Y:S01]  /*7d30*/  FMUL.FTZ R224, R117, R226 ;  /* 0x000000e275e07220 */ /* 0x002fe20000410000 */
[----:B------:R1:W5:Y:S04]  /*7d40*/  LDL.LU R6, [R1+0x44] ;  /* 0x0000440001067983 */ /* 0x0003680000300800 */
[----:B------:R2:W3:Y:S01]  /*7d50*/  LDS R226, [R10+0x380] ;  /* 0x000380000ae27984 */ /* 0x0004e20000000800 */
[----:B------:R-:W-:Y:S01]  /*7d60*/  FMUL.FTZ R224, R33, R224 ;  /* 0x000000e021e07220 */ /* 0x000fe20000410000 */
[----:B------:R-:W-:Y:S01]  /*7d70*/  FFMA.FTZ R33, -R4, R4, 1 ;  /* 0x3f80000004217423 */ /* 0x000fe20000010104 */
[----:B------:R-:W-:Y:S01]  /*7d80*/  FMUL.FTZ R223, R223, R232 ;  /* 0x000000e8dfdf7220 */ /* 0x000fe20000410000 */
[----:B------:R-:W-:Y:S01]  /*7d90*/  FMUL.FTZ R30, R227, R30 ;  /* 0x0000001ee31e7220 */ /* 0x000fe20000410000 */
[----:B------:R-:W-:Y:S01]  /*7da0*/  FMUL.FTZ R36, R96, R39 ;  /* 0x0000002760247220 */ /* 0x000fe20000410000 */
[----:B------:R1:W5:Y:S01]  /*7db0*/  LDL.LU R5, [R1+0x40] ;  /* 0x0000400001057983 */ /* 0x0003620000300800 */
[----:B--2---:R2:W-:Y:S01]  /*7dc0*/  MUFU.EX2 R10, R222 ;  /* 0x000000de000a7308 */ /* 0x0045e20000000800 */
[----:B------:R-:W-:Y:S01]  /*7dd0*/  IADD3 R232, R9, 0xc, RZ ;  /* 0x0000000c09e87810 */ /* 0x000fe20007ffe0ff */
[----:B------:R-:W-:Y:S01]  /*7de0*/  FMUL.FTZ R39, R73, R37 ;  /* 0x0000002549277220 */ /* 0x000fe20000410000 */
[----:B------:R1:W5:Y:S01]  /*7df0*/  LDL.LU R4, [R1+0x3c] ;  /* 0x00003c0001047983 */ /* 0x0003620000300800 */
[----:B--2---:R-:W-:Y:S01]  /*7e00*/  FMUL.FTZ R222, R33, R28 ;  /* 0x0000001c21de7220 */ /* 0x004fe20000410000 */
[----:B------:R-:W-:-:S03]  /*7e10*/  FFMA.FTZ R28, -R2, R2, 1 ;  /* 0x3f800000021c7423 */ /* 0x000fc60000010102 */
[----:B------:R2:W1:Y:S01]  /*7e20*/  MUFU.EX2 R33, R220 ;  /* 0x000000dc00217308 */ /* 0x0004620000000800 */
[----:B------:R-:W-:Y:S01]  /*7e30*/  FMUL.FTZ R37, R75, R36 ;  /* 0x000000244b257220 */ /* 0x000fe20000410000 */
[----:B------:R1:W5:Y:S04]  /*7e40*/  LDL.LU R3, [R1+0x38] ;  /* 0x0000380001037983 */ /* 0x0003680000300800 */
[----:B------:R1:W5:Y:S01]  /*7e50*/  LDL.LU R2, [R1+0x34] ;  /* 0x0000340001027983 */ /* 0x0003620000300800 */
[----:B------:R-:W-:Y:S01]  /*7e60*/  VIADD R234, R9, 0x1c ;  /* 0x0000001c09ea7836 */ /* 0x000fe20000000000 */
[----:B------:R-:W-:Y:S01]  /*7e70*/  MUFU.EX2 R36, R206 ;  /* 0x000000ce00247308 */ /* 0x000fe20000000800 */
[----:B--2---:R-:W-:Y:S01]  /*7e80*/  FMUL.FTZ R220, R14, R31 ;  /* 0x0000001f0edc7220 */ /* 0x004fe20000410000 */
[----:B------:R-:W-:Y:S01]  /*7e90*/  FMUL.FTZ R31, R28, R29 ;  /* 0x0000001d1c1f7220 */ /* 0x000fe20000410000 */
[----:B------:R-:W-:Y:S01]  /*7ea0*/  FFMA.FTZ R28, -R20, R20, 1 ;  /* 0x3f800000141c7423 */ /* 0x000fe20000010114 */
[----:B------:R-:W-:Y:S01]  /*7eb0*/  LDS R73, [R11+0x380] ;  /* 0x000380000b497984 */ /* 0x000fe20000000800 */
[----:B------:R-:W-:Y:S01]  /*7ec0*/  FMUL.FTZ R29, R237, R220 ;  /* 0x000000dced1d7220 */ /* 0x000fe20000410000 */
[----:B------:R-:W-:Y:S01]  /*7ed0*/  FFMA.FTZ R220, -R235, R235, 1 ;  /* 0x3f800000ebdc7423 */ /* 0x000fe200000101eb */
[----:B------:R-:W-:Y:S01]  /*7ee0*/  VIADD R235, R9, 0x8 ;  /* 0x0000000809eb7836 */ /* 0x000fe20000000000 */
[----:B------:R2:W1:Y:S02]  /*7ef0*/  MUFU.EX2 R20, R217 ;  /* 0x000000d900147308 */ /* 0x0004640000000800 */
[----:B------:R-:W-:Y:S01]  /*7f00*/  FMUL.FTZ R220, R220, R225 ;  /* 0x000000e1dcdc7220 */ /* 0x000fe20000410000 */
[----:B------:R-:W-:Y:S01]  /*7f10*/  FFMA.FTZ R225, -R19, R19, 1 ;  /* 0x3f80000013e17423 */ /* 0x000fe20000010113 */
[----:B---3--:R-:W3:Y:S03]  /*7f20*/  SHFL.IDX PT, R227, R226, R231, 0x1f ;  /* 0x00001fe7e2e37589 */ /* 0x008ee600000e0000 */
[----:B------:R-:W-:Y:S01]  /*7f30*/  FMUL.FTZ R225, R225, R228 ;  /* 0x000000e4e1e17220 */ /* 0x000fe20000410000 */
[----:B------:R4:W-:Y:S01]  /*7f40*/  MUFU.EX2 R19, R221 ;  /* 0x000000dd00137308 */ /* 0x0009e20000000800 */
[----:B--2---:R-:W-:Y:S01]  /*7f50*/  FMUL.FTZ R217, R28, R34 ;  /* 0x000000221cd97220 */ /* 0x004fe20000410000 */
[----:B------:R-:W-:Y:S01]  /*7f60*/  FFMA.FTZ R34, -R74, R74, 1 ;  /* 0x3f8000004a227423 */ /* 0x000fe2000001014a */
[----:B------:R-:W2:Y:S03]  /*7f70*/  SHFL.IDX PT, R28, R226, R9, 0x1f ;  /* 0x00001f09e21c7589 */ /* 0x000ea600000e0000 */
[----:B------:R-:W-:Y:S01]  /*7f80*/  FMUL.FTZ R38, R34, R38 ;  /* 0x0000002622267220 */ /* 0x000fe20000410000 */
[----:B------:R-:W1:Y:S01]  /*7f90*/  SHFL.IDX PT, R74, R226, R115, 0x1f ;  /* 0x00001f73e24a7589 */ /* 0x000e6200000e0000 */
[----:B------:R3:W-:Y:S01]  /*7fa0*/  MUFU.EX2 R34, R219 ;  /* 0x000000db00227308 */ /* 0x0007e20000000800 */
[----:B----4-:R-:W-:-:S02]  /*7fb0*/  FMUL.FTZ R221, R21, R35 ;  /* 0x0000002315dd7220 */ /* 0x010fc40000410000 */
[----:B------:R-:W4:Y:S04]  /*7fc0*/  SHFL.IDX PT, R228, R226, R230, 0x1f ;  /* 0x00001fe6e2e47589 */ /* 0x000f2800000e0000 */
[----:B------:R-:W-:Y:S01]  /*7fd0*/  SHFL.IDX PT, R229, R226, R233, 0x1f ;  /* 0x00001fe9e2e57589 */ /* 0x000fe200000e0000 */
[----:B------:R2:W-:Y:S03]  /*7fe0*/  MUFU.EX2 R21, R218 ;  /* 0x000000da00157308 */ /* 0x0005e60000000800 */
[----:B---3--:R-:W3:Y:S01]  /*7ff0*/  SHFL.IDX PT, R219, R226, R232, 0x1f ;  /* 0x00001fe8e2db7589 */ /* 0x008ee200000e0000 */
[--C-:B------:R-:W-:Y:S01]  /*8000*/  FADD.FTZ R48, R48, -R227.reuse ;  /* 0x800000e330307221 */ /* 0x100fe20000010000 */
[----:B------:R-:W-:-:S03]  /*8010*/  FADD.FTZ R50, R50, -R227 ;  /* 0x800000e332327221 */ /* 0x000fc60000010000 */
[----:B------:R-:W3:Y:S01]  /*8020*/  MUFU.EX2 R35, R216 ;  /* 0x000000d800237308 */ /* 0x000ee20000000800 */
[----:B--2---:R-:W2:Y:S01]  /*8030*/  SHFL.IDX PT, R218, R226, R235, 0x1f ;  /* 0x00001febe2da7589 */ /* 0x004ea200000e0000 */
[--C-:B------:R-:W-:Y:S01]  /*8040*/  FADD.FTZ R40, R40, -R28.reuse ;  /* 0x8000001c28287221 */ /* 0x100fe20000010000 */
[----:B------:R-:W-:Y:S01]  /*8050*/  FADD.FTZ R28, R42, -R28 ;  /* 0x8000001c2a1c7221 */ /* 0x000fe20000010000 */
[----:B------:R-:W-:Y:S01]  /*8060*/  FFMA.FTZ R42, -R77, R77, 1 ;  /* 0x3f8000004d2a7423 */ /* 0x000fe2000001014d */
[----:B------:R-:W-:Y:S01]  /*8070*/  SHFL.IDX PT, R226, R226, R234, 0x1f ;  /* 0x00001feae2e27589 */ /* 0x000fe200000e0000 */
[--C-:B-1----:R-:W-:Y:S01]  /*8080*/  FADD.FTZ R41, R41, -R74.reuse ;  /* 0x8000004a29297221 */ /* 0x102fe20000010000 */
[----:B------:R-:W-:Y:S01]  /*8090*/  FMUL.FTZ R75, R94, R40 ;  /* 0x000000285e4b7220 */ /* 0x000fe20000410000 */
[----:B------:R-:W-:Y:S01]  /*80a0*/  FMUL.FTZ R77, R13, R28 ;  /* 0x0000001c0d4d7220 */ /* 0x000fe20000410000 */
[----:B------:R-:W-:Y:S01]  /*80b0*/  FADD.FTZ R43, R43, -R74 ;  /* 0x8000004a2b2b7221 */ /* 0x000fe20000010000 */
[--C-:B----4-:R-:W-:Y:S01]  /*80c0*/  FADD.FTZ R49, R49, -R228.reuse ;  /* 0x800000e431317221 */ /* 0x110fe20000010000 */
[----:B------:R-:W-:Y:S01]  /*80d0*/  FADD.FTZ R51, R51, -R228 ;  /* 0x800000e433337221 */ /* 0x000fe20000010000 */
[----:B------:R-:W-:Y:S01]  /*80e0*/  FMUL.FTZ R11, R78, R77 ;  /* 0x0000004d4e0b7220 */ /* 0x000fe20000410000 */
[----:B------:R-:W-:Y:S01]  /*80f0*/  SHFL.IDX PT, R74, R73, R232, 0x1f ;  /* 0x00001fe8494a7589 */ /* 0x000fe200000e0000 */
[----:B------:R-:W-:Y:S01]  /*8100*/  FMUL.FTZ R49, R33, R49 ;  /* 0x0000003121317220 */ /* 0x000fe20000410000 */
[----:B------:R-:W-:Y:S01]  /*8110*/  FMUL.FTZ R40, R93, R43 ;  /* 0x0000002b5d287220 */ /* 0x000fe20000410000 */
[----:B------:R-:W-:Y:S01]  /*8120*/  FFMA.FTZ R43, -R82, R82, 1 ;  /* 0x3f800000522b7423 */ /* 0x000fe20000010152 */
[----:B------:R-:W1:Y:S01]  /*8130*/  SHFL.IDX PT, R78, R73, R115, 0x1f ;  /* 0x00001f73494e7589 */ /* 0x000e6200000e0000 */
[--C-:B---3--:R-:W-:Y:S01]  /*8140*/  FADD.FTZ R45, R45, -R219.reuse ;  /* 0x800000db2d2d7221 */ /* 0x108fe20000010000 */
[----:B------:R-:W-:Y:S01]  /*8150*/  FADD.FTZ R47, R47, -R219 ;  /* 0x800000db2f2f7221 */ /* 0x000fe20000010000 */
[----:B------:R-:W-:Y:S01]  /*8160*/  FMUL.FTZ R219, R95, R41 ;  /* 0x000000295fdb7220 */ /* 0x000fe20000410000 */
[----:B------:R-:W-:Y:S01]  /*8170*/  FMUL.FTZ R41, R76, R75 ;  /* 0x0000004b4c297220 */ /* 0x000fe20000410000 */
[----:B------:R-:W-:Y:S01]  /*8180*/  FMUL.FTZ R28, R25, R45 ;  /* 0x0000002d191c7220 */ /* 0x000fe20000410000 */
[----:B------:R-:W3:Y:S01]  /*8190*/  SHFL.IDX PT, R77, R73, R231, 0x1f ;  /* 0x00001fe7494d7589 */ /* 0x000ee200000e0000 */
[--C-:B--2---:R-:W-:Y:S01]  /*81a0*/  FADD.FTZ R44, R44, -R218.reuse ;  /* 0x800000da2c2c7221 */ /* 0x104fe20000010000 */
[----:B------:R-:W-:Y:S01]  /*81b0*/  FADD.FTZ R46, R46, -R218 ;  /* 0x800000da2e2e7221 */ /* 0x000fe20000010000 */
[----:B------:R-:W-:Y:S01]  /*81c0*/  FMUL.FTZ R45, R81, R28 ;  /* 0x0000001c512d7220 */ /* 0x000fe20000410000 */
[----:B------:R-:W-:Y:S01]  /*81d0*/  FMUL.FTZ R28, R27, R47 ;  /* 0x0000002f1b1c7220 */ /* 0x000fe20000410000 */
[----:B------:R-:W-:Y:S01]  /*81e0*/  FMUL.FTZ R75, R12, R44 ;  /* 0x0000002c0c4b7220 */ /* 0x000fe20000410000 */
[----:B------:R-:W-:Y:S01]  /*81f0*/  FMUL.FTZ R47, R32, R48 ;  /* 0x00000030202f7220 */ /* 0x000fe20000410000 */
[----:B------:R-:W2:Y:S01]  /*8200*/  SHFL.IDX PT, R81, R73, R9, 0x1f ;  /* 0x00001f0949517589 */ /* 0x000ea200000e0000 */
        /* <DEDUP_REMOVED lines=10> */
[----:B------:R-:W4:Y:S01]  /*82b0*/  LDL R99, [R1+0x1c] ;  /* 0x00001c0001637983 */ /* 0x000f220000100800 */
[----:B------:R-:W-:Y:S01]  /*82c0*/  FFMA.FTZ R46, -R98, R98, 1 ;  /* 0x3f800000622e7423 */ /* 0x000fe20000010162 */
[----:B-1----:R-:W-:Y:S01]  /*82d0*/  FADD.FTZ R59, R59, -R78 ;  /* 0x8000004e3b3b7221 */ /* 0x002fe20000010000 */
[----:B------:R-:W-:Y:S01]  /*82e0*/  FADD.FTZ R61, R61, -R74 ;  /* 0x8000004a3d3d7221 */ /* 0x000fe20000010000 */
[----:B------:R-:W1:Y:S01]  /*82f0*/  SHFL.IDX PT, R79, R73, R235, 0x1f ;  /* 0x00001feb494f7589 */ /* 0x000e6200000e0000 */
[----:B------:R-:W-:Y:S01]  /*8300*/  FMUL.FTZ R46, R46, R75 ;  /* 0x0000004b2e2e7220 */ /* 0x000fe20000410000 */
[--C-:B------:R-:W-:Y:S01]  /*8310*/  FADD.FTZ R55, R55, -R226.reuse ;  /* 0x800000e237377221 */ /* 0x100fe20000010000 */
[----:B------:R-:W1:Y:S01]  /*8320*/  MUFU.EX2 R206, R209 ;  /* 0x000000d100ce7308 */ /* 0x000e620000000800 */
[----:B------:R-:W1:Y:S01]  /*8330*/  SHFL.IDX PT, R28, R73, R230, 0x1f ;  /* 0x00001fe6491c7589 */ /* 0x000e6200000e0000 */
[--C-:B------:R-:W-:Y:S01]  /*8340*/  FADD.FTZ R52, R52, -R229.reuse ;  /* 0x800000e534347221 */ /* 0x100fe20000010000 */
[----:B------:R-:W-:Y:S01]  /*8350*/  FADD.FTZ R54, R54, -R229 ;  /* 0x800000e536367221 */ /* 0x000fe20000010000 */
[----:B------:R-:W-:Y:S01]  /*8360*/  FADD.FTZ R53, R53, -R226 ;  /* 0x800000e235357221 */ /* 0x000fe20000010000 */
[----:B------:R-:W1:Y:S01]  /*8370*/  SHFL.IDX PT, R76, R73, R234, 0x1f ;  /* 0x00001fea494c7589 */ /* 0x000e6200000e0000 */
[----:B---3--:R-:W-:-:S02]  /*8380*/  FADD.FTZ R66, R66, -R77 ;  /* 0x8000004d42427221 */ /* 0x008fc40000010000 */
[----:B------:R-:W3:Y:S01]  /*8390*/  MUFU.EX2 R213, R213 ;  /* 0x000000d500d57308 */ /* 0x000ee20000000800 */
[----:B------:R2:W3:Y:S01]  /*83a0*/  SHFL.IDX PT, R75, R73, R233, 0x1f ;  /* 0x00001fe9494b7589 */ /* 0x0004e200000e0000 */
[----:B------:R-:W-:Y:S01]  /*83b0*/  FFMA.FTZ R82, -R114, R114, 1 ;  /* 0x3f80000072527423 */ /* 0x000fe20000010172 */
[----:B------:R-:W-:Y:S01]  /*83c0*/  FMUL.FTZ R42, R42, R219 ;  /* 0x000000db2a2a7220 */ /* 0x000fe20000410000 */
[----:B------:R-:W-:Y:S01]  /*83d0*/  FMUL.FTZ R47, R194, R47 ;  /* 0x0000002fc22f7220 */ /* 0x000fe20000410000 */
[----:B--2---:R-:W-:Y:S01]  /*83e0*/  FADD.FTZ R73, R56, -R81 ;  /* 0x8000005138497221 */ /* 0x004fe20000010000 */
[----:B------:R-:W-:Y:S01]  /*83f0*/  FADD.FTZ R56, R57, -R78 ;  /* 0x8000004e39387221 */ /* 0x000fe20000010000 */
[----:B------:R-:W-:Y:S01]  /*8400*/  FADD.FTZ R78, R63, -R74 ;  /* 0x8000004a3f4e7221 */ /* 0x000fe20000010000 */
[----:B------:R-:W-:Y:S01]  /*8410*/  FFMA.FTZ R74, -R104, R104, 1 ;  /* 0x3f800000684a7423 */ /* 0x000fe20000010168 */
[----:B------:R-:W-:Y:S01]  /*8420*/  FMUL.FTZ R73, R36, R73 ;  /* 0x0000004924497220 */ /* 0x000fe20000410000 */
[----:B------:R-:W-:Y:S01]  /*8430*/  FADD.FTZ R57, R64, -R77 ;  /* 0x8000004d40397221 */ /* 0x000fe20000010000 */
[----:B------:R-:W-:-:S02]  /*8440*/  FFMA.FTZ R77, -R105, R105, 1 ;  /* 0x3f800000694d7423 */ /* 0x000fc40000010169 */
[----:B------:R-:W-:Y:S01]  /*8450*/  FMUL.FTZ R74, R74, R73 ;  /* 0x000000494a4a7220 */ /* 0x000fe20000410000 */
[----:B------:R-:W-:Y:S01]  /*8460*/  FMUL.FTZ R56, R211, R56 ;  /* 0x00000038d3387220 */ /* 0x000fe20000410000 */
[----:B------:R-:W2:Y:S01]  /*8470*/  MUFU.EX2 R73, R214 ;  /* 0x000000d600497308 */ /* 0x000ea20000000800 */
[----:B------:R-:W-:Y:S01]  /*8480*/  FMUL.FTZ R80, R35, R55 ;  /* 0x0000003723507220 */ /* 0x000fe20000410000 */
[--C-:B-1----:R-:W-:Y:S01]  /*8490*/  FADD.FTZ R55, R60, -R79.reuse ;  /* 0x8000004f3c377221 */ /* 0x102fe20000010000 */
[----:B------:R-:W-:Y:S01]  /*84a0*/  FADD.FTZ R62, R62, -R79 ;  /* 0x8000004f3e3e7221 */ /* 0x000fe20000010000 */
[----:B------:R-:W-:Y:S01]  /*84b0*/  FMUL.FTZ R77, R77, R56 ;  /* 0x000000384d4d7220 */ /* 0x000fe20000410000 */
[----:B------:R-:W-:Y:S01]  /*84c0*/  FADD.FTZ R58, R58, -R81 ;  /* 0x800000513a3a7221 */ /* 0x000fe20000010000 */
[----:B------:R-:W-:Y:S01]  /*84d0*/  FFMA.FTZ R79, -R111, R111, 1 ;  /* 0x3f8000006f4f7423 */ /* 0x000fe2000001016f */
[----:B------:R-:W-:Y:S01]  /*84e0*/  FMUL.FTZ R56, R203, R78 ;  /* 0x0000004ecb387220 */ /* 0x000fe20000410000 */
[----:B------:R-:W-:Y:S01]  /*84f0*/  FFMA.FTZ R51, -R102, R102, 1 ;  /* 0x3f80000066337423 */ /* 0x000fe20000010166 */
[----:B------:R-:W-:Y:S01]  /*8500*/  FMUL.FTZ R83, R19, R52 ;  /* 0x0000003413537220 */ /* 0x000fe20000410000 */
[----:B------:R-:W-:Y:S01]  /*8510*/  FMUL.FTZ R54, R21, R54 ;  /* 0x0000003615367220 */ /* 0x000fe20000410000 */
[--C-:B------:R-:W-:Y:S01]  /*8520*/  FADD.FTZ R60, R65, -R28.reuse ;  /* 0x8000001c413c7221 */ /* 0x100fe20000010000 */
[----:B------:R-:W-:Y:S01]  /*8530*/  FADD.FTZ R67, R67, -R28 ;  /* 0x8000001c43437221 */ /* 0x000fe20000010000 */
[----:B------:R-:W-:Y:S01]  /*8540*/  FMUL.FTZ R52, R34, R53 ;  /* 0x0000003522347220 */ /* 0x000fe20000410000 */
[--C-:B------:R-:W-:Y:S01]  /*8550*/  FADD.FTZ R28, R69, -R76.reuse ;  /* 0x8000004c451c7221 */ /* 0x100fe20000010000 */
[----:B------:R-:W-:Y:S01]  /*8560*/  FMUL.FTZ R69, R199, R58 ;  /* 0x0000003ac7457220 */ /* 0x000fe20000410000 */
[----:B------:R-:W-:Y:S01]  /*8570*/  FMUL.FTZ R79, R79, R56 ;  /* 0x000000384f4f7220 */ /* 0x000fe20000410000 */
[--C-:B---3--:R-:W-:Y:S01]  /*8580*/  FADD.FTZ R63, R68, -R75.reuse ;  /* 0x8000004b443f7221 */ /* 0x108fe20000010000 */
        /* <DEDUP_REMOVED lines=9> */
[----:B------:R-:W-:Y:S01]  /*8620*/  FADD.FTZ R64, R71, -R76 ;  /* 0x8000004c47407221 */ /* 0x000fe20000010000 */
[----:B------:R-:W-:Y:S01]  /*8630*/  FMUL.FTZ R52, R103, R80 ;  /* 0x0000005067347220 */ /* 0x000fe20000410000 */
        /* <DEDUP_REMOVED lines=278> */
.L_x_2883:
        /* <DEDUP_REMOVED lines=58> */
.L_x_2884:
        /* <DEDUP_REMOVED lines=12> */
.L_x_2874:
        /* <DEDUP_REMOVED lines=34> */
.L_x_2854:
[----:B------:R-:W-:Y:S05]  /*9e20*/  @P0 BRA `(.L_x_2853) ;  /* 0x0000004000f40947 */ /* 0x000fea0003800000 */
[----:B------:R-:W1:Y:S01]  /*9e30*/  LDC R12, c[0x0][0x850] ;  /* 0x00021400ff0c7b82 */ /* 0x000e620000000800 */
[----:B------:R-:W2:Y:S01]  /*9e40*/  S2R R20, SR_TID.X ;  /* 0x0000000000147919 */ /* 0x000ea20000002100 */
[----:B------:R-:W-:Y:S01]  /*9e50*/  ULOP3.LUT UR4, URZ, UR38, URZ, 0x33, !UPT ;  /* 0x000000263f047292 */ /* 0x000fe2000f8e333f */
[----:B------:R-:W-:Y:S01]  /*9e60*/  MOV R7, UR40 ;  /* 0x0000002800077c02 */ /* 0x000fe20008000f00 */
[----:B------:R-:W-:Y:S01]  /*9e70*/  ULDC.64 UR6, c[0x0][0x840] ;  /* 0x0002100000067ab9 */ /* 0x000fe20000000a00 */
[----:B------:R-:W3:Y:S01]  /*9e80*/  S2R R21, SR_CgaCtaId ;  /* 0x0000000000157919 */ /* 0x000ee20000008800 */
[----:B------:R-:W-:Y:S02]  /*9e90*/  MOV R10, 0x400 ;  /* 0x00000400000a7802 */ /* 0x000fe40000000f00 */
[----:B------:R-:W4:Y:S08]  /*9ea0*/  LDC R2, c[0x0][0x8b4] ;  /* 0x00022d00ff027b82 */ /* 0x000f300000000800 */
[----:B------:R-:W5:Y:S01]  /*9eb0*/  LDC.64 R14, c[0x0][0x820] ;  /* 0x00020800ff0e7b82 */ /* 0x000f620000000a00 */
[----:B-1----:R-:W-:-:S07]  /*9ec0*/  ISETP.NE.AND P0, PT, R12, 0x1, PT ;  /* 0x000000010c00780c */ /* 0x002fce0003f05270 */
[----:B------:R-:W1:Y:S01]  /*9ed0*/  LDC.64 R16, c[0x0][0x848] ;  /* 0x00021200ff107b82 */ /* 0x000e620000000a00 */
[----:B----4-:R-:W-:Y:S01]  /*9ee0*/  VIADD R18, R2, UR4 ;  /* 0x0000000402127c36 */ /* 0x010fe20008000000 */
[----:B------:R-:W-:Y:S01]  /*9ef0*/  ULDC.64 UR4, c[0x0][0x818] ;  /* 0x0002060000047ab9 */ /* 0x000fe20000000a00 */
[----:B--2---:R-:W-:-:S05]  /*9f00*/  VIADD R19, R20, 0xffffff80 ;  /* 0xffffff8014137836 */ /* 0x004fca0000000000 */
[----:B------:R-:W2:Y:S01]  /*9f10*/  @P0 LDC R0, c[0x0][0x854] ;  /* 0x00021500ff000b82 */ /* 0x000ea20000000800 */
[----:B------:R-:W-:Y:S02]  /*9f20*/  SHF.L.U32 R4, R18, 0xd, RZ ;  /* 0x0000000d12047819 */ /* 0x000fe400000006ff */
[----:B------:R-:W-:Y:S02]  /*9f30*/  SHF.R.S32.HI R2, RZ, 0x1f, R19 ;  /* 0x0000001fff027819 */ /* 0x000fe40000011413 */
[----:B------:R-:W-:Y:S02]  /*9f40*/  SHF.R.S32.HI R5, RZ, 0x1f, R4 ;  /* 0x0000001fff057819 */ /* 0x000fe40000011404 */
[----:B------:R-:W-:Y:S01]  /*9f50*/  LEA.HI R9, R2, R19, RZ, 0x7 ;  /* 0x0000001302097211 */ /* 0x000fe200078f38ff */
[----:B------:R-:W4:Y:S01]  /*9f60*/  @P0 LDC R3, c[0x0][0x858] ;  /* 0x00021600ff030b82 */ /* 0x000f220000000800 */
[----:B---3--:R-:W-:Y:S01]  /*9f70*/  LEA R21, R21, R10, 0x18 ;  /* 0x0000000a15157211 */ /* 0x008fe200078ec0ff */
[----:B--2---:R-:W-:-:S05]  /*9f80*/  @P0 IMAD.HI.U32 R0, R0, UR40, RZ ;  /* 0x0000002800000c27 */ /* 0x004fca000f8e00ff */
[----:B----4-:R-:W-:-:S04]  /*9f90*/  @P0 SHF.R.U32.HI R7, RZ, R3, R0 ;  /* 0x00000003ff070219 */ /* 0x010fc80000011600 */
[----:B------:R-:W-:Y:S01]  /*9fa0*/  SHF.R.S32.HI R8, RZ, 0x1f, R7 ;  /* 0x0000001fff087819 */ /* 0x000fe20000011407 */
[----:B------:R-:W-:-:S04]  /*9fb0*/  IMAD.WIDE.U32 R2, R7, UR4, R4 ;  /* 0x0000000407027c25 */ /* 0x000fc8000f8e0004 */
[C---:B------:R-:W-:Y:S02]  /*9fc0*/  IMAD R6, R8.reuse, UR6, RZ ;  /* 0x0000000608067c24 */ /* 0x040fe4000f8e02ff */
[----:B------:R-:W-:Y:S01]  /*9fd0*/  IMAD R0, R8, UR4, RZ ;  /* 0x0000000408007c24 */ /* 0x000fe2000f8e02ff */
[----:B------:R-:W-:Y:S01]  /*9fe0*/  USHF.R.S32.HI UR4, URZ, 0x1f, UR39 ;  /* 0x0000001f3f047899 */ /* 0x000fe20008011427 */
[C---:B------:R-:W-:Y:S02]  /*9ff0*/  IMAD R13, R7.reuse, UR7, R6 ;  /* 0x00000007070d7c24 */ /* 0x040fe4000f8e0206 */
[----:B------:R-:W-:Y:S01]  /*a000*/  IMAD R11, R7, UR5, R0 ;  /* 0x00000005070b7c24 */ /* 0x000fe2000f8e0200 */
[C---:B------:R-:W-:Y:S01]  /*a010*/  LOP3.LUT R0, R9.reuse, 0xfffff80, RZ, 0xc0, !PT ;  /* 0x0fffff8009007812 */ /* 0x040fe200078ec0ff */
[----:B------:R-:W-:Y:S02]  /*a020*/  IMAD.SHL.U32 R6, R9, 0x20, RZ ;  /* 0x0000002009067824 */ /* 0x000fe400078e00ff */
[----:B------:R-:W-:Y:S01]  /*a030*/  IMAD.WIDE.U32 R4, R7, UR6, R4 ;  /* 0x0000000607047c25 */ /* 0x000fe2000f8e0004 */
[----:B------:R-:W-:-:S02]  /*a040*/  IADD3 R3, R3, R11, RZ ;  /* 0x0000000b03037210 */ /* 0x000fc40007ffe0ff */
[----:B------:R-:W-:Y:S01]  /*a050*/  LOP3.LUT R9, R6, 0x3ffff000, RZ, 0xc0, !PT ;  /* 0x3ffff00006097812 */ /* 0x000fe200078ec0ff */
[----:B------:R-:W-:Y:S02]  /*a060*/  IMAD.IADD R0, R19, 0x1, -R0 ;  /* 0x0000000113007824 */ /* 0x000fe400078e0a00 */
[----:B------:R-:W-:Y:S02]  /*a070*/  IMAD.IADD R5, R5, 0x1, R13 ;  /* 0x0000000105057824 */ /* 0x000fe400078e020d */
[----:B-----5:R-:W-:Y:S02]  /*a080*/  IMAD R6, R14, UR4, RZ ;  /* 0x000000040e067c24 */ /* 0x020fe4000f8e02ff */
[----:B-1----:R-:W-:Y:S01]  /*a090*/  IMAD R10, R16, UR4, RZ ;  /* 0x00000004100a7c24 */ /* 0x002fe2000f8e02ff */
[----:B------:R-:W-:Y:S05]  /*a0a0*/  WARPSYNC.ALL ;  /* 0x0000000000007948 */ /* 0x000fea0003800000 */
[----:B------:R-:W-:-:S02]  /*a0b0*/  IMAD R0, R0, 0x4, R9 ;  /* 0x0000000400007824 */ /* 0x000fc400078e0209 */
[----:B------:R-:W-:Y:S02]  /*a0c0*/  IMAD R11, R15, UR39, R6 ;  /* 0x000000270f0b7c24 */ /* 0x000fe4000f8e0206 */
[----:B------:R-:W-:Y:S01]  /*a0d0*/  IMAD.WIDE.U32 R2, R14, UR39, R2 ;  /* 0x000000270e027c25 */ /* 0x000fe2000f8e0002 */
[----:B------:R-:W-:-:S03]  /*a0e0*/  LEA R0, R0, R21, 0x2 ;  /* 0x0000001500007211 */ /* 0x000fc600078e10ff */
[----:B------:R-:W-:Y:S02]  /*a0f0*/  IMAD R9, R17, UR39, R10 ;  /* 0x0000002711097c24 */ /* 0x000fe4000f8e020a */
[----:B------:R-:W-:-:S04]  /*a100*/  IMAD.WIDE.U32 R4, R16, UR39, R4 ;  /* 0x0000002710047c25 */ /* 0x000fc8000f8e0004 */
[----:B------:R-:W-:Y:S02]  /*a110*/  IMAD.IADD R11, R3, 0x1, R11 ;  /* 0x00000001030b7824 */ /* 0x000fe400078e020b */
[----:B------:R-:W-:Y:S01]  /*a120*/  IMAD.IADD R10, R5, 0x1, R9 ;  /* 0x00000001050a7824 */ /* 0x000fe200078e0209 */
[----:B------:R-:W-:Y:S01]  /*a130*/  BAR.SYNC.DEFER_BLOCKING 0x1, 0x100 ;  /* 0x0044000000007b1d */ /* 0x000fe20000010000 */
[----:B------:R-:W-:Y:S02]  /*a140*/  ISETP.NE.AND P0, PT, R19, RZ, PT ;  /* 0x000000ff1300720c */ /* 0x000fe40003f05270 */
[----:B------:R-:W-:-:S03]  /*a150*/  ISETP.NE.AND P1, PT, R20, 0x80, PT ;  /* 0x000000801400780c */ /* 0x000fc60003f25270 */
        /* <DEDUP_REMOVED lines=9> */
[----:B------:R-:W-:Y:S02]  /*a1f0*/  SHF.R.S32.HI R9, RZ, 0x1f, R6 ;  /* 0x0000001fff097819 */ /* 0x000fe40000011406 */
[----:B------:R-:W-:-:S04]  /*a200*/  IADD3 R6, P2, P3, R6, UR4, R7 ;  /* 0x0000000406067c10 */ /* 0x000fc8000fb5e007 */
[----:B------:R-:W-:Y:S01]  /*a210*/  IADD3.X R9, R9, UR5, R8, P2, P3 ;  /* 0x0000000509097c10 */ /* 0x000fe200097e6408 */
[----:B------:R3:W-:Y:S01]  /*a220*/  STS.128 [R0], R152 ;  /* 0x0000009800007388 */ /* 0x0007e20000000c00 */
[C---:B------:R-:W-:Y:S01]  /*a230*/  SHF.L.U32 R18, R6.reuse, 0x2, RZ ;  /* 0x0000000206127819 */ /* 0x040fe200000006ff */
[----:B------:R-:W-:Y:S01]  /*a240*/  ULDC.64 UR4, c[0x0][0x868] ;  /* 0x00021a0000047ab9 */ /* 0x000fe20000000a00 */
[----:B------:R-:W-:Y:S01]  /*a250*/  SHF.L.U64.HI R13, R6, 0x2, R9 ;  /* 0x00000002060d7819 */ /* 0x000fe20000010209 */
[----:B------:R3:W-:Y:S01]  /*a260*/  STS.128 [R0+0x800], R156 ;  /* 0x0008009c00007388 */ /* 0x0007e20000000c00 */
[----:B------:R-:W-:Y:S01]  /*a270*/  IADD3 R6, P4, R18, UR4, RZ ;  /* 0x0000000412067c10 */ /* 0x000fe2000ff9e0ff */
[----:B------:R-:W-:Y:S01]  /*a280*/  IMAD.MOV R9, RZ, RZ, -R7 ;  /* 0x000000ffff097224 */ /* 0x000fe200078e0a07 */
[----:B-1----:R-:W-:Y:S01]  /*a290*/  LEA R14, P2, R2, R14, 0x2 ;  /* 0x0000000e020e7211 */ /* 0x002fe200078410ff */
[----:B------:R3:W-:Y:S01]  /*a2a0*/  STS.128 [R0+0x1000], R160 ;  /* 0x001000a000007388 */ /* 0x0007e20000000c00 */
[----:B------:R-:W-:Y:S01]  /*a2b0*/  IADD3.X R7, R13, UR5, RZ, P4, !PT ;  /* 0x000000050d077c10 */ /* 0x000fe2000a7fe4ff */
[----:B------:R-:W-:-:S02]  /*a2c0*/  IMAD R9, R12, R9, UR40 ;  /* 0x000000280c097e24 */ /* 0x000fc4000f8e0209 */
[----:B------:R3:W-:Y:S01]  /*a2d0*/  STS.128 [R0+0x1800], R164 ;  /* 0x001800a400007388 */ /* 0x0007e20000000c00 */
[----:B--2---:R-:W-:-:S03]  /*a2e0*/  LEA R16, P3, R4, R16, 0x2 ;  /* 0x0000001004107211 */ /* 0x004fc600078610ff */
[----:B------:R3:W-:Y:S04]  /*a2f0*/  STS.128 [R0+0x2000], R168 ;  /* 0x002000a800007388 */ /* 0x0007e80000000c00 */
[----:B------:R3:W-:Y:S04]  /*a300*/  STS.128 [R0+0x2800], R172 ;  /* 0x002800ac00007388 */ /* 0x0007e80000000c00 */
[----:B------:R3:W-:Y:S04]  /*a310*/  STS.128 [R0+0x3000], R176 ;  /* 0x003000b000007388 */ /* 0x0007e80000000c00 */
[----:B------:R3:W-:Y:S01]  /*a320*/  STS.128 [R0+0x3800], R180 ;  /* 0x003800b400007388 */ /* 0x0007e20000000c00 */
[----:B------:R-:W-:Y:S05]  /*a330*/  @P0 BRA `(.L_x_2887) ;  /* 0x0000000000140947 */ /* 0x000fea0003800000 */
.L_x_2888:
[----:B------:R-:W2:Y:S04]  /*a340*/  LDG.E.STRONG.GPU R8, desc[UR36][R6.64] ;  /* 0x0000002406087981 */ /* 0x000ea8000c1ef900 */
[----:B--2---:R-:W-:Y:S01]  /*a350*/  CCTL.IVALL ;  /* 0x00000000ff00798f */ /* 0x004fe20002000000 */
[----:B------:R-:W-:Y:S05]  /*a360*/  YIELD ;  /* 0x0000000000007946 */ /* 0x000fea0003800000 */
[----:B------:R-:W-:-:S13]  /*a370*/  ISETP.NE.AND P0, PT, R8, R9, PT ;  /* 0x000000090800720c */ /* 0x000fda0003f05270 */
[----:B------:R-:W-:Y:S05]  /*a380*/  @P0 BRA `(.L_x_2888) ;  /* 0xfffffffc00ec0947 */ /* 0x000fea000383ffff */
.L_x_2887:
[----:B------:R-:W-:Y:S05]  /*a390*/  BSYNC B0 ;  /* 0x0000000000007941 */ /* 0x000fea0003800000 */
.L_x_2886:
[----:B------:R-:W-:Y:S01]  /*a3a0*/  UMOV UR4, 0xffffffff ;  /* 0xffffffff00047882 */ /* 0x000fe20000000000 */
[----:B------:R-:W-:Y:S02]  /*a3b0*/  LEA.HI.X R11, R2, R15, R11, 0x2, P2 ;  /* 0x0000000f020b7211 */ /* 0x000fe400010f140b */
[----:B------:R-:W-:Y:S01]  /*a3c0*/  LEA.HI.X R10, R4, R17, R10, 0x2, P3 ;  /* 0x00000011040a7211 */ /* 0x000fe200018f140a */
[----:B------:R-:W-:Y:S06]  /*a3d0*/  BRA.DIV UR4, `(.L_x_2889) ;  /* 0x0000004204107947 */ /* 0x000fec000b800000 */
[----:B------:R-:W-:Y:S01]  /*a3e0*/  NOP ;  /* 0x0000000000007918 */ /* 0x000fe20000000000 */
.L_x_2978:
        /* <DEDUP_REMOVED lines=17> */
.L_x_2892:
[----:B------:R-:W-:Y:S01]  /*a500*/  @P0 ELECT P2, URZ, PT ;  /* 0x00000000003f082f */ /* 0x000fe20003840000 */
[----:B------:R1:W-:-:S12]  /*a510*/  UBLKRED.G.S.ADD.F32.RN [UR4], [UR6], UR7, desc[UR8] ;  /* 0x00000804060073bb */ /* 0x0003d800080a1407 */
[----:B------:R-:W-:Y:S02]  /*a520*/  @P2 PLOP3.LUT P0, PT, P2, PT, PT, 0x8, 0x0 ;  /* 0x000000000000281c */ /* 0x000fe4000170e170 */
[----:B------:R-:W-:-:S11]  /*a530*/  PLOP3.LUT P2, PT, PT, PT, PT, 0x8, 0x0 ;  /* 0x000000000000781c */ /* 0x000fd60003f4e170 */
[----:B-1----:R-:W-:Y:S05]  /*a540*/  @P0 BRA.U.ANY `(.L_x_2892) ;  /* 0xfffffffd00ec0947 */ /* 0x002fea000393ffff */
[----:B------:R0:W-:Y:S01]  /*a550*/  UTMACMDFLUSH ;  /* 0x00000000000079b7 */ /* 0x0001e20000000000 */
[----:B------:R-:W-:-:S04]  /*a560*/  DEPBAR.LE SB0, 0x0 ;  /* 0x000080000000791a */ /* 0x000fc80000000000 */
.L_x_2891:
[----:B------:R-:W-:Y:S05]  /*a570*/  BSYNC B0 ;  /* 0x0000000000007941 */ /* 0x000fea0003800000 */
.L_x_2890:
        /* <DEDUP_REMOVED lines=14> */
.L_x_2894:
[----:B------:R-:W-:Y:S05]  /*a660*/  BSYNC B0 ;  /* 0x0000000000007941 */ /* 0x000fea0003800000 */
.L_x_2893:
        /* <DEDUP_REMOVED lines=14> */
.L_x_2897:
[----:B-1-3--:R-:W2:Y:S04]  /*a750*/  LDG.E.STRONG.GPU R0, desc[UR36][R2.64] ;  /* 0x0000002402007981 */ /* 0x00aea8000c1ef900 */
[----:B--2---:R-:W-:Y:S01]  /*a760*/  CCTL.IVALL ;  /* 0x00000000ff00798f */ /* 0x004fe20002000000 */
[----:B------:R-:W-:Y:S05]  /*a770*/  YIELD ;  /* 0x0000000000007946 */ /* 0x000fea0003800000 */
[----:B------:R-:W-:-:S13]  /*a780*/  ISETP.NE.AND P0, PT, R0, R9, PT ;  /* 0x000000090000720c */ /* 0x000fda0003f05270 */
[----:B------:R-:W-:Y:S05]  /*a790*/  @P0 BRA `(.L_x_2897) ;  /* 0xfffffffc00ec0947 */ /* 0x000fea000383ffff */
.L_x_2896:
[----:B------:R-:W-:Y:S05]  /*a7a0*/  BSYNC B0 ;  /* 0x0000000000007941 */ /* 0x000fea0003800000 */
.L_x_2895:
[----:B------:R-:W-:-:S03]  /*a7b0*/  UMOV UR4, 0xffffffff ;  /* 0xffffffff00047882 */ /* 0x000fc60000000000 */
[----:B------:R-:W-:Y:S05]  /*a7c0*/  BRA.DIV UR4, `(.L_x_2898) ;  /* 0x0000003e04307947 */ /* 0x000fea000b800000 */
[----:B------:R-:W-:Y:S01]  /*a7d0*/  NOP ;  /* 0x0000000000007918 */ /* 0x000fe20000000000 */
.L_x_2981:
        /* <DEDUP_REMOVED lines=17> */
.L_x_2901:
[----:B------:R-:W-:Y:S01]  /*a8f0*/  @P0 ELECT P2, URZ, PT ;  /* 0x00000000003f082f */ /* 0x000fe20003840000 */
[----:B------:R2:W-:-:S12]  /*a900*/  UBLKRED.G.S.ADD.F32.RN [UR4], [UR6], UR7, desc[UR8] ;  /* 0x00000804060073bb */ /* 0x0005d800080a1407 */
[----:B------:R-:W-:Y:S02]  /*a910*/  @P2 PLOP3.LUT P0, PT, P2, PT, PT, 0x8, 0x0 ;  /* 0x000000000000281c */ /* 0x000fe4000170e170 */
[----:B------:R-:W-:-:S11]  /*a920*/  PLOP3.LUT P2, PT, PT, PT, PT, 0x8, 0x0 ;  /* 0x000000000000781c */ /* 0x000fd60003f4e170 */
[----:B--2---:R-:W-:Y:S05]  /*a930*/  @P0 BRA.U.ANY `(.L_x_2901) ;  /* 0xfffffffd00ec0947 */ /* 0x004fea000393ffff */
[----:B------:R0:W-:Y:S01]  /*a940*/  UTMACMDFLUSH ;  /* 0x00000000000079b7 */ /* 0x0001e20000000000 */
[----:B------:R-:W-:-:S04]  /*a950*/  DEPBAR.LE SB0, 0x0 ;  /* 0x000080000000791a */ /* 0x000fc80000000000 */
.L_x_2900:
[----:B------:R-:W-:Y:S05]  /*a960*/  BSYNC B0 ;  /* 0x0000000000007941 */ /* 0x000fea0003800000 */
.L_x_2899:
[----:B------:R-:W-:Y:S01]  /*a970*/  NOP ;  /* 0x0000000000007918 */ /* 0x000fe20000000000 */
[----:B------:R-:W-:Y:S05]  /*a980*/  @P1 BRA `(.L_x_2853) ;  /* 0x00000038001c1947 */ /* 0x000fea0003800000 */
[----:B------:R-:W-:Y:S01]  /*a990*/  MOV R5, 0x1 ;  /* 0x0000000100057802 */ /* 0x000fe20000000f00 */
        /* <DEDUP_REMOVED lines=11> */
.L_x_2849:
        /* <DEDUP_REMOVED lines=29> */
.L_x_2903:
[----:B------:R-:W-:Y:S01]  /*ac20*/  ULDC UR9, c[0x0][0x8cc] ;  /* 0x0002330000097ab9 */ /* 0x000fe20000000800 */
[----:B------:R-:W-:Y:S01]  /*ac30*/  UMOV UR7, UR8 ;  /* 0x0000000800077c82 */ /* 0x000fe20008000000 */
[----:B------:R-:W-:-:S11]  /*ac40*/  UISETP.NE.AND UP0, UPT, UR9, 0x1, UPT ;  /* 0x000000010900788c */ /* 0x000fd6000bf05270 */
[----:B------:R-:W-:Y:S02]  /*ac50*/  @UP0 ULDC.64 UR10, c[0x0][0x8d0] ;  /* 0x00023400000a0ab9 */ /* 0x000fe40000000a00 */
[----:B------:R-:W-:-:S04]  /*ac60*/  UIMAD.WIDE.U32 UR4, UR8, UR10, URZ ;  /* 0x0000000a080472a5 */ /* 0x000fc8000f8e003f */
[----:B------:R-:W-:-:S04]  /*ac70*/  @UP0 USHF.R.U32.HI UR7, URZ, UR11, UR5 ;  /* 0x0000000b3f070299 */ /* 0x000fc80008011605 */
[----:B------:R-:W-:-:S12]  /*ac80*/  UIMAD UR4, UR7, UR9, URZ ;  /* 0x00000009070472a4 */ /* 0x000fd8000f8e023f */
.L_x_2904:
        /* <DEDUP_REMOVED lines=75> */
[----:B------:R-:W-:Y:S01]  /*b140*/  IMAD.U32 R3, RZ, RZ, UR4 ;  /* 0x00000004ff037e24 */ /* 0x000fe2000f8e00ff */
[----:B------:R-:W-:Y:S06]  /*b150*/  @P2 BRA `(.L_x_2907) ;  /* 0x0000000000302947 */ /* 0x000fec0003800000 */
[----:B------:R-:W-:-:S04]  /*b160*/  UIMAD UR4, UR8, 0x60, UR12 ;  /* 0x00000060080478a4 */ /* 0x000fc8000f8e020c */
[----:B------:R-:W-:-:S04]  /*b170*/  USHF.R.S32.HI UR10, URZ, 0x1f, UR4 ;  /* 0x0000001f3f0a7899 */ /* 0x000fc80008011404 */
[----:B------:R-:W-:-:S04]  /*b180*/  ULEA.HI UR10, UR10, UR4, URZ, 0x7 ;  /* 0x000000040a0a7291 */ /* 0x000fc8000f8f383f */
[----:B------:R-:W-:-:S04]  /*b190*/  USHF.R.S32.HI UR10, URZ, 0x7, UR10 ;  /* 0x000000073f0a7899 */ /* 0x000fc8000801140a */
[----:B------:R-:W-:-:S04]  /*b1a0*/  UISETP.LT.AND UP0, UPT, UR16, UR10, UPT ;  /* 0x0000000a1000728c */ /* 0x000fc8000bf01270 */
[----:B------:R-:W-:-:S06]  /*b1b0*/  USEL UR10, UR16, UR10, UP0 ;  /* 0x0000000a100a7287 */ /* 0x000fcc0008000000 */
[----:B------:R-:W-:-:S07]  /*b1c0*/  IADD3 R5, R8, UR10, RZ ;  /* 0x0000000a08057c10 */ /* 0x000fce000fffe0ff */
.L_x_2908:
[----:B------:R-:W2:Y:S04]  /*b1d0*/  LDG.E.STRONG.GPU R4, desc[UR36][R2.64] ;  /* 0x0000002402047981 */ /* 0x000ea8000c1ef900 */
[----:B--2---:R-:W-:Y:S01]  /*b1e0*/  CCTL.IVALL ;  /* 0x00000000ff00798f */ /* 0x004fe20002000000 */
[----:B------:R-:W-:Y:S05]  /*b1f0*/  YIELD ;  /* 0x0000000000007946 */ /* 0x000fea0003800000 */
[----:B------:R-:W-:-:S13]  /*b200*/  ISETP.NE.AND P1, PT, R4, R5, PT ;  /* 0x000000050400720c */ /* 0x000fda0003f25270 */
[----:B------:R-:W-:Y:S05]  /*b210*/  @P1 BRA `(.L_x_2908) ;  /* 0xfffffffc00ec1947 */ /* 0x000fea000383ffff */
.L_x_2907:
[----:B------:R-:W-:Y:S05]  /*b220*/  BSYNC B0 ;  /* 0x0000000000007941 */ /* 0x000fea0003800000 */
.L_x_2906:
[----:B------:R-:W-:-:S03]  /*b230*/  UMOV UR4, 0xffffffff ;  /* 0xffffffff00047882 */ /* 0x000fc60000000000 */
[----:B------:R-:W-:Y:S05]  /*b240*/  BRA.DIV UR4, `(.L_x_2909) ;  /* 0x0000003204ac7947 */ /* 0x000fea000b800000 */
[----:B------:R-:W-:Y:S01]  /*b250*/  NOP ;  /* 0x0000000000007918 */ /* 0x000fe20000000000 */
.L_x_2984:
        /* <DEDUP_REMOVED lines=22> */
.L_x_2911:
[----:B------:R-:W-:Y:S05]  /*b3c0*/  BSYNC B0 ;  /* 0x0000000000007941 */ /* 0x000fea0003800000 */
.L_x_2910:
        /* <DEDUP_REMOVED lines=20> */
.L_x_2913:
[----:B------:R-:W-:Y:S05]  /*b510*/  BSYNC B0 ;  /* 0x0000000000007941 */ /* 0x000fea0003800000 */
.L_x_2912:
[----:B------:R-:W-:Y:S06]  /*b520*/  BAR.ARV 0xa, 0xa0 ;  /* 0x0282800000007b1d */ /* 0x000fec0000002000 */
[----:B------:R-:W-:Y:S04]  /*b530*/  BSSY B0, `(.L_x_2914) ;  /* 0x0000003000007945 */ /* 0x000fe80003800000 */
[----:B------:R-:W-:Y:S05]  /*b540*/  @!P0 BRA `(.L_x_2915) ;  /* 0x0000000000048947 */ /* 0x000fea0003800000 */
[----:B------:R-:W-:-:S04]  /*b550*/  DEPBAR.LE SB0, 0x0 ;  /* 0x000080000000791a */ /* 0x000fc80000000000 */
.L_x_2915:
[----:B------:R-:W-:Y:S05]  /*b560*/  BSYNC B0 ;  /* 0x0000000000007941 */ /* 0x000fea0003800000 */
.L_x_2914:
        /* <DEDUP_REMOVED lines=19> */
.L_x_2917:
[----:B------:R-:W-:Y:S05]  /*b6a0*/  BSYNC B0 ;  /* 0x0000000000007941 */ /* 0x000fea0003800000 */
.L_x_2916:
[----:B------:R-:W-:Y:S01]  /*b6b0*/  UIADD3 UR17, UR8, 0x1, URZ ;  /* 0x0000000108117890 */ /* 0x000fe2000fffe03f */
[----:B------:R-:W-:Y:S11]  /*b6c0*/  BRA `(.L_x_2918) ;  /* 0x0000000000047947 */ /* 0x000ff60003800000 */
.L_x_2905:
[----:B------:R-:W-:-:S05]  /*b6d0*/  UMOV UR17, UR8 ;  /* 0x0000000800117c82 */ /* 0x000fca0008000000 */
.L_x_2918:
        /* <DEDUP_REMOVED lines=12> */
.L_x_2943:
        /* <DEDUP_REMOVED lines=12> */
[----:B------:R-:W-:-:S04]  /*b860*/  USHF.R.S32.HI UR18, URZ, 0x1f, UR28 ;  /* 0x0000001f3f127899 */ /* 0x000fc8000801141c */
[----:B------:R-:W-:-:S04]  /*b870*/  ULEA.HI UR18, UR18, UR28, URZ, 0x7 ;  /* 0x0000001c12127291 */ /* 0x000fc8000f8f383f */
[----:B------:R-:W-:-:S04]  /*b880*/  USHF.R.S32.HI UR18, URZ, 0x7, UR18 ;  /* 0x000000073f127899 */ /* 0x000fc80008011412 */
[----:B------:R-:W-:-:S04]  /*b890*/  UISETP.LT.AND UP0, UPT, UR16, UR18, UPT ;  /* 0x000000121000728c */ /* 0x000fc8000bf01270 */
[----:B------:R-:W-:-:S06]  /*b8a0*/  USEL UR18, UR16, UR18, UP0 ;  /* 0x0000001210127287 */ /* 0x000fcc0008000000 */
[----:B------:R-:W-:-:S07]  /*b8b0*/  VIADD R5, R8, UR18 ;  /* 0x0000001208057c36 */ /* 0x000fce0008000000 */
.L_x_2921:
[----:B------:R-:W2:Y:S04]  /*b8c0*/  LDG.E.STRONG.GPU R4, desc[UR36][R2.64] ;  /* 0x0000002402047981 */ /* 0x000ea8000c1ef900 */
[----:B--2---:R-:W-:Y:S01]  /*b8d0*/  CCTL.IVALL ;  /* 0x00000000ff00798f */ /* 0x004fe20002000000 */
[----:B------:R-:W-:Y:S05]  /*b8e0*/  YIELD ;  /* 0x0000000000007946 */ /* 0x000fea0003800000 */
[----:B------:R-:W-:-:S13]  /*b8f0*/  ISETP.NE.AND P1, PT, R4, R5, PT ;  /* 0x000000050400720c */ /* 0x000fda0003f25270 */
[----:B------:R-:W-:Y:S05]  /*b900*/  @P1 BRA `(.L_x_2921) ;  /* 0xfffffffc00ec1947 */ /* 0x000fea000383ffff */
.L_x_2920:
[----:B------:R-:W-:Y:S05]  /*b910*/  BSYNC B0 ;  /* 0x0000000000007941 */ /* 0x000fea0003800000 */
.L_x_2919:
[----:B------:R-:W-:-:S03]  /*b920*/  UMOV UR18, 0xffffffff ;  /* 0xffffffff00127882 */ /* 0x000fc60000000000 */
[----:B------:R-:W-:Y:S05]  /*b930*/  BRA.DIV UR18, `(.L_x_2922) ;  /* 0x0000002e120c7947 */ /* 0x000fea000b800000 */
[----:B------:R-:W-:Y:S01]  /*b940*/  NOP ;  /* 0x0000000000007918 */ /* 0x000fe20000000000 */
.L_x_2987:
        /* <DEDUP_REMOVED lines=19> */
.L_x_2924:
[----:B------:R-:W-:Y:S05]  /*ba80*/  BSYNC B0 ;  /* 0x0000000000007941 */ /* 0x000fea0003800000 */
.L_x_2923:
        /* <DEDUP_REMOVED lines=15> */
.L_x_2926:
[----:B------:R-:W-:Y:S05]  /*bb80*/  BSYNC B0 ;  /* 0x0000000000007941 */ /* 0x000fea0003800000 */
.L_x_2925:
[----:B------:R-:W-:Y:S06]  /*bb90*/  BAR.ARV 0xa, 0xa0 ;  /* 0x0282800000007b1d */ /* 0x000fec0000002000 */
[----:B------:R-:W-:Y:S04]  /*bba0*/  BSSY B0, `(.L_x_2927) ;  /* 0x0000003000007945 */ /* 0x000fe80003800000 */
[----:B------:R-:W-:Y:S05]  /*bbb0*/  @!P0 BRA `(.L_x_2928) ;  /* 0x0000000000048947 */ /* 0x000fea0003800000 */
[----:B------:R-:W-:-:S04]  /*bbc0*/  DEPBAR.LE SB0, 0x0 ;  /* 0x000080000000791a */ /* 0x000fc80000000000 */
.L_x_2928:
[----:B------:R-:W-:Y:S05]  /*bbd0*/  BSYNC B0 ;  /* 0x0000000000007941 */ /* 0x000fea0003800000 */
.L_x_2927:
        /* <DEDUP_REMOVED lines=19> */
.L_x_2930:
[----:B------:R-:W-:Y:S05]  /*bd10*/  BSYNC B0 ;  /* 0x0000000000007941 */ /* 0x000fea0003800000 */
.L_x_2929:
        /* <DEDUP_REMOVED lines=16> */
.L_x_2933:
[----:B------:R-:W2:Y:S04]  /*be20*/  LDG.E.STRONG.GPU R4, desc[UR36][R2.64] ;  /* 0x0000002402047981 */ /* 0x000ea8000c1ef900 */
[----:B--2---:R-:W-:Y:S01]  /*be30*/  CCTL.IVALL ;  /* 0x00000000ff00798f */ /* 0x004fe20002000000 */
[----:B------:R-:W-:Y:S05]  /*be40*/  YIELD ;  /* 0x0000000000007946 */ /* 0x000fea0003800000 */
[----:B------:R-:W-:-:S13]  /*be50*/  ISETP.NE.AND P1, PT, R4, R5, PT ;  /* 0x000000050400720c */ /* 0x000fda0003f25270 */
[----:B------:R-:W-:Y:S05]  /*be60*/  @P1 BRA `(.L_x_2933) ;  /* 0xfffffffc00ec1947 */ /* 0x000fea000383ffff */
.L_x_2932:
[----:B------:R-:W-:Y:S05]  /*be70*/  BSYNC B0 ;  /* 0x0000000000007941 */ /* 0x000fea0003800000 */
.L_x_2931:
[----:B------:R-:W-:-:S03]  /*be80*/  UMOV UR10, 0xffffffff ;  /* 0xffffffff000a7882 */ /* 0x000fc60000000000 */
[----:B------:R-:W-:Y:S05]  /*be90*/  BRA.DIV UR10, `(.L_x_2934) ;  /* 0x000000260ad07947 */ /* 0x000fea000b800000 */
[----:B------:R-:W-:Y:S01]  /*bea0*/  NOP ;  /* 0x0000000000007918 */ /* 0x000fe20000000000 */
.L_x_2990:
        /* <DEDUP_REMOVED lines=15> */
.L_x_2936:
[----:B------:R-:W-:Y:S05]  /*bfa0*/  BSYNC B0 ;  /* 0x0000000000007941 */ /* 0x000fea0003800000 */
.L_x_2935:
        /* <DEDUP_REMOVED lines=15> */
.L_x_2938:
[----:B------:R-:W-:Y:S05]  /*c0a0*/  BSYNC B0 ;  /* 0x0000000000007941 */ /* 0x000fea0003800000 */
.L_x_2937:
[----:B------:R-:W-:Y:S06]  /*c0b0*/  BAR.ARV 0xa, 0xa0 ;  /* 0x0282800000007b1d */ /* 0x000fec0000002000 */
[----:B------:R-:W-:Y:S04]  /*c0c0*/  BSSY B0, `(.L_x_2939) ;  /* 0x0000003000007945 */ /* 0x000fe80003800000 */
[----:B------:R-:W-:Y:S05]  /*c0d0*/  @!P0 BRA `(.L_x_2940) ;  /* 0x0000000000048947 */ /* 0x000fea0003800000 */
[----:B------:R-:W-:-:S04]  /*c0e0*/  DEPBAR.LE SB0, 0x0 ;  /* 0x000080000000791a */ /* 0x000fc80000000000 */
.L_x_2940:
[----:B------:R-:W-:Y:S05]  /*c0f0*/  BSYNC B0 ;  /* 0x0000000000007941 */ /* 0x000fea0003800000 */
.L_x_2939:
        /* <DEDUP_REMOVED lines=19> */
.L_x_2942:
[----:B------:R-:W-:Y:S05]  /*c230*/  BSYNC B0 ;  /* 0x0000000000007941 */ /* 0x000fea0003800000 */
.L_x_2941:
[----:B------:R-:W-:Y:S02]  /*c240*/  UIADD3 UR17, UR17, 0x2, URZ ;  /* 0x0000000211117890 */ /* 0x000fe4000fffe03f */
[----:B------:R-:W-:Y:S02]  /*c250*/  UIADD3 UR4, UR4, 0x3000, URZ ;  /* 0x0000300004047890 */ /* 0x000fe4000fffe03f */
[----:B------:R-:W-:-:S06]  /*c260*/  UISETP.GE.AND UP0, UPT, UR17, UR5, UPT ;  /* 0x000000051100728c */ /* 0x000fcc000bf06270 */
[----:B------:R-:W-:-:S13]  /*c270*/  PLOP3.LUT P1, PT, PT, PT, UP0, 0x80, 0x0 ;  /* 0x000000000000781c */ /* 0x000fda0003f2f008 */
[----:B------:R-:W-:Y:S05]  /*c280*/  @!P1 BRA `(.L_x_2943) ;  /* 0xfffffff400449947 */ /* 0x000fea000383ffff */
[----:B------:R-:W-:Y:S05]  /*c290*/  BRA `(.L_x_2853) ;  /* 0x0000001c00d87947 */ /* 0x000fea0003800000 */
.L_x_2902:
        /* <DEDUP_REMOVED lines=21> */
.L_x_2944:
[----:B------:R-:W-:Y:S01]  /*c3f0*/  ULDC UR9, c[0x0][0x8cc] ;  /* 0x0002330000097ab9 */ /* 0x000fe20000000800 */
[----:B------:R-:W-:Y:S01]  /*c400*/  UMOV UR7, UR8 ;  /* 0x0000000800077c82 */ /* 0x000fe20008000000 */
[----:B------:R-:W-:-:S11]  /*c410*/  UISETP.NE.AND UP0, UPT, UR9, 0x1, UPT ;  /* 0x000000010900788c */ /* 0x000fd6000bf05270 */
[----:B------:R-:W-:Y:S02]  /*c420*/  @UP0 ULDC.64 UR10, c[0x0][0x8d0] ;  /* 0x00023400000a0ab9 */ /* 0x000fe40000000a00 */
[----:B------:R-:W-:-:S04]  /*c430*/  UIMAD.WIDE.U32 UR4, UR8, UR10, URZ ;  /* 0x0000000a080472a5 */ /* 0x000fc8000f8e003f */
[----:B------:R-:W-:-:S04]  /*c440*/  @UP0 USHF.R.U32.HI UR7, URZ, UR11, UR5 ;  /* 0x0000000b3f070299 */ /* 0x000fc80008011605 */
[----:B------:R-:W-:-:S12]  /*c450*/  UIMAD UR4, UR7, UR9, URZ ;  /* 0x00000009070472a4 */ /* 0x000fd8000f8e023f */
.L_x_2945:
[----:B------:R-:W-:Y:S01]  /*c460*/  ULDC UR9, c[0x0][0x8c0] ;  /* 0x0002300000097ab9 */ /* 0x000fe20000000800 */
[----:B------:R-:W-:Y:S01]  /*c470*/  UIADD3 UR4, UR8, -UR4, URZ ;  /* 0x8000000408047290 */ /* 0x000fe2000fffe03f */
[----:B------:R-:W-:Y:S01]  /*c480*/  IMAD.MOV.U32 R8, RZ, RZ, 0x1 ;  /* 0x00000001ff087424 */ /* 0x000fe200078e00ff */
[----:B------:R-:W-:Y:S01]  /*c490*/  UISETP.NE.AND UP0, UPT, UR9, 0x1, UPT ;  /* 0x000000010900788c */ /* 0x000fe2000bf05270 */
[----:B------:R-:W-:Y:S01]  /*c4a0*/  MOV R0, RZ ;  /* 0x000000ff00007202 */ /* 0x000fe20000000f00 */
        /* <DEDUP_REMOVED lines=18> */
[----:B-1----:R-:W-:Y:S01]  /*c5d0*/  IADD3 R2, -R2, UR11, R3 ;  /* 0x0000000b02027c10 */ /* 0x002fe2000fffe103 */
[----:B------:R-:W-:-:S04]  /*c5e0*/  VIADD R3, R3, 0x5f ;  /* 0x0000005f03037836 */ /* 0x000fc80000000000 */
        /* <DEDUP_REMOVED lines=31> */
[----:B------:R-:W-:Y:S01]  /*c7e0*/  MOV R9, UR21 ;  /* 0x0000001500097c02 */ /* 0x000fe20008000f00 */
[----:B------:R-:W-:-:S03]  /*c7f0*/  IMAD.WIDE.U32 R6, R6, UR20, RZ ;  /* 0x0000001406067c25 */ /* 0x000fc6000f8e00ff */
[----:B------:R-:W-:Y:S01]  /*c800*/  SHF.R.S32.HI R9, RZ, 0x1f, R9 ;  /* 0x0000001fff097819 */ /* 0x000fe20000011409 */
[----:B---3--:R-:W-:-:S04]  /*c810*/  IMAD.WIDE.U32 R2, R12, UR21, R2 ;  /* 0x000000150c027c25 */ /* 0x008fc8000f8e0002 */
[----:B------:R-:W-:Y:S01]  /*c820*/  IMAD R0, R9, R12, RZ ;  /* 0x0000000c09007224 */ /* 0x000fe200078e02ff */
[----:B------:R2:W-:Y:S01]  /*c830*/  STL.64 [R1], R2 ;  /* 0x0000000201007387 */ /* 0x0005e20000100a00 */
[----:B------:R-:W-:Y:S02]  /*c840*/  IMAD.IADD R7, R7, 0x1, R15 ;  /* 0x0000000107077824 */ /* 0x000fe400078e020f */
        /* <DEDUP_REMOVED lines=16> */
.L_x_2991:
[----:B------:R-:W2:Y:S01]  /*c950*/  LDL.64 R14, [R1] ;  /* 0x00000000010e7983 */ /* 0x000ea20000100a00 */
[----:B------:R-:W-:Y:S02]  /*c960*/  IMAD.IADD R21, R7, 0x1, R11 ;  /* 0x0000000107157824 */ /* 0x000fe400078e020b */
[----:B------:R-:W-:Y:S01]  /*c970*/  IMAD.MOV.U32 R8, RZ, RZ, 0x1 ;  /* 0x00000001ff087424 */ /* 0x000fe200078e00ff */
[----:B--2---:R-:W-:-:S05]  /*c980*/  IADD3 R10, R15, R13, RZ ;  /* 0x0000000d0f0a7210 */ /* 0x004fca0007ffe0ff */
[----:B------:R2:W-:Y:S01]  /*c990*/  STL [R1+0x8], R10 ;  /* 0x0000080a01007387 */ /* 0x0005e20000100800 */
[----:B------:R-:W-:Y:S05]  /*c9a0*/  @P0 BRA `(.L_x_2949) ;  /* 0x0000000000180947 */ /* 0x000fea0003800000 */
[----:B------:R-:W3:Y:S01]  /*c9b0*/  S2R R2, SR_TID.X ;  /* 0x0000000000027919 */ /* 0x000ee20000002100 */
[----:B-1----:R-:W-:-:S04]  /*c9c0*/  MOV R3, 0x3180 ;  /* 0x0000318000037802 */ /* 0x002fc80000000f00 */
[----:B------:R4:W-:Y:S01]  /*c9d0*/  SYNCS.ARRIVE.TRANS64 RZ, [R0+URZ+0x26810], R3 ;  /* 0x0268100300ff79a7 */ /* 0x0009e2000800003f */
[----:B---3--:R-:W-:-:S13]  /*c9e0*/  LOP3.LUT P1, RZ, R2, 0x1f, RZ, 0xc0, !PT ;  /* 0x0000001f02ff7812 */ /* 0x008fda000782c0ff */
[----:B----4-:R-:W-:Y:S05]  /*c9f0*/  @!P1 BRA `(.L_x_2949) ;  /* 0x0000000000049947 */ /* 0x010fea0003800000 */
[----:B------:R-:W-:Y:S01]  /*ca00*/  BPT.TRAP 0x1 ;  /* 0x000000040000795c */ /* 0x000fe20000300000 */
.L_x_2949:
        /* <DEDUP_REMOVED lines=21> */
[----:B------:R-:W-:Y:S01]  /*cb60*/  UMOV UR27, UR17 ;  /* 0x00000011001b7c82 */ /* 0x000fe20008000000 */
[----:B------:R-:W-:Y:S01]  /*cb70*/  LEA R11, P1, R2, R9, 0x2 ;  /* 0x00000009020b7211 */ /* 0x000fe200078210ff */
[----:B------:R1:W-:Y:S01]  /*cb80*/  STL [R1+0x1c], R14 ;  /* 0x00001c0e01007387 */ /* 0x0003e20000100800 */
[----:B--2---:R-:W-:-:S02]  /*cb90*/  MOV R10, UR5 ;  /* 0x00000005000a7c02 */ /* 0x004fc40008000f00 */
[----:B------:R-:W-:Y:S01]  /*cba0*/  R2UR UR4, R11 ;  /* 0x000000000b0472ca */ /* 0x000fe200000e0000 */
[----:B---3--:R-:W-:Y:S01]  /*cbb0*/  IMAD.MOV.U32 R11, RZ, RZ, R12 ;  /* 0x000000ffff0b7224 */ /* 0x008fe200078e000c */
[----:B------:R-:W-:Y:S01]  /*cbc0*/  LEA.HI.X R2, R2, R10, R3, 0x2, P1 ;  /* 0x0000000a02027211 */ /* 0x000fe200008f1403 */
[----:B------:R-:W-:Y:S01]  /*cbd0*/  IMAD.MOV.U32 R12, RZ, RZ, R13 ;  /* 0x000000ffff0c7224 */ /* 0x000fe200078e000d */
[----:B------:R1:W-:Y:S01]  /*cbe0*/  STL [R1+0x10], RZ ;  /* 0x000010ff01007387 */ /* 0x0003e20000100800 */
[----:B------:R-:W-:Y:S01]  /*cbf0*/  IMAD.MOV.U32 R13, RZ, RZ, 0x8000 ;  /* 0x00008000ff0d7424 */ /* 0x000fe200078e00ff */
[----:B------:R-:W-:Y:S02]  /*cc00*/  R2UR UR5, R2 ;  /* 0x00000000020572ca */ /* 0x000fe400000e0000 */
[----:B------:R-:W-:-:S04]  /*cc10*/  IADD3 R2, P1, R11, 0xf0, RZ ;  /* 0x000000f00b027810 */ /* 0x000fc80007f3e0ff */
[----:B------:R-:W-:Y:S02]  /*cc20*/  IADD3.X R3, RZ, R12, RZ, P1, !PT ;  /* 0x0000000cff037210 */ /* 0x000fe40000ffe4ff */
[----:B------:R-:W-:Y:S02]  /*cc30*/  R2UR UR22, R2 ;  /* 0x00000000021672ca */ /* 0x000fe400000e0000 */
        /* <DEDUP_REMOVED lines=24> */
[----:B------:R-:W-:Y:S02]  /*cdc0*/  IMAD.MOV.U32 R8, RZ, RZ, 0x1 ;  /* 0x00000001ff087424 */ /* 0x000fe400078e00ff */
[----:B------:R-:W-:Y:S02]  /*cdd0*/  IMAD.MOV.U32 R13, RZ, RZ, R5 ;  /* 0x000000ffff0d7224 */ /* 0x000fe400078e0005 */
[C---:B------:R-:W-:Y:S01]  /*cde0*/  IMAD.IADD R16, R4.reuse, 0x1, R16 ;  /* 0x0000000104107824 */ /* 0x040fe200078e0210 */
[----:B------:R-:W-:-:S04]  /*cdf0*/  IADD3 R4, R4, -0x2, RZ ;  /* 0xfffffffe04047810 */ /* 0x000fc80007ffe0ff */
[----:B------:R-:W-:Y:S02]  /*ce00*/  ISETP.NE.AND P1, PT, R4, R5, PT ;  /* 0x000000050400720c */ /* 0x000fe40003f25270 */
[----:B------:R-:W-:-:S05]  /*ce10*/  LOP3.LUT R4, R16, 0x1, RZ, 0xc0, !PT ;  /* 0x0000000110047812 */ /* 0x000fca00078ec0ff */
[----:B------:R1:W-:Y:S06]  /*ce20*/  STL [R1+0x18], R4 ;  /* 0x0000180401007387 */ /* 0x0003ec0000100800 */
[----:B------:R-:W-:Y:S05]  /*ce30*/  @!P1 BRA `(.L_x_2951) ;  /* 0x0000000800589947 */ /* 0x000fea0003800000 */
[----:B------:R-:W-:Y:S01]  /*ce40*/  IADD3 R16, R16, -R4, RZ ;  /* 0x8000000410107210 */ /* 0x000fe20007ffe0ff */
[----:B------:R-:W-:Y:S02]  /*ce50*/  IMAD.MOV.U32 R13, RZ, RZ, R5 ;  /* 0x000000ffff0d7224 */ /* 0x000fe400078e0005 */
[----:B------:R-:W-:-:S07]  /*ce60*/  IMAD.MOV.U32 R8, RZ, RZ, 0x1 ;  /* 0x00000001ff087424 */ /* 0x000fce00078e00ff */
.L_x_2960:
[----:B--23--:R-:W-:-:S04]  /*ce70*/  SHF.L.U32 R17, R8, 0x1f, RZ ;  /* 0x0000001f08117819 */ /* 0x00cfc800000006ff */
[----:B------:R-:W2:Y:S02]  /*ce80*/  SYNCS.PHASECHK.TRANS64.TRYWAIT P1, [R0+URZ+0x26840], R17 ;  /* 0x02684011000075a7 */ /* 0x000ea4000802017f */
[----:B--2---:R-:W-:Y:S05]  /*ce90*/  @!P1 BRA `(.L_x_2952) ;  /* 0x0000001800009947 */ /* 0x004fea0003800000 */
.L_x_2992:
        /* <DEDUP_REMOVED lines=8> */
.L_x_2953:
        /* <DEDUP_REMOVED lines=17> */
[----:B-1----:R-:W-:Y:S02]  /*d030*/  IMAD.MOV.U32 R11, RZ, RZ, R4 ;  /* 0x000000ffff0b7224 */ /* 0x002fe400078e0004 */
        /* <DEDUP_REMOVED lines=11> */
.L_x_2993:
        /* <DEDUP_REMOVED lines=8> */
.L_x_2955:
        /* <DEDUP_REMOVED lines=31> */
.L_x_2994:
        /* <DEDUP_REMOVED lines=8> */
.L_x_2957:
        /* <DEDUP_REMOVED lines=24> */
.L_x_2996:
        /* <DEDUP_REMOVED lines=8> */
.L_x_2959:
        /* <DEDUP_REMOVED lines=28> */
.L_x_2951:
[----:B-1----:R-:W4:Y:S04]  /*d7a0*/  LDL.LU R4, [R1+0x18] ;  /* 0x0000180001047983 */ /* 0x002f280000300800 */
[----:B------:R1:W5:Y:S01]  /*d7b0*/  LDL R5, [R1+0x1c] ;  /* 0x00001c0001057983 */ /* 0x0003620000100800 */
[----:B----4-:R-:W-:-:S13]  /*d7c0*/  ISETP.NE.AND P1, PT, R4, RZ, PT ;  /* 0x000000ff0400720c */ /* 0x010fda0003f25270 */
[----:B-1----:R-:W-:Y:S05]  /*d7d0*/  @!P1 BRA `(.L_x_2950) ;  /* 0x0000000400249947 */ /* 0x002fea0003800000 */
[----:B------:R-:W-:-:S04]  /*d7e0*/  SHF.L.U32 R14, R8, 0x1f, RZ ;  /* 0x0000001f080e7819 */ /* 0x000fc800000006ff */
[----:B------:R-:W1:Y:S02]  /*d7f0*/  SYNCS.PHASECHK.TRANS64.TRYWAIT P1, [R0+URZ+0x26840], R14 ;  /* 0x0268400e000075a7 */ /* 0x000e64000802017f */
[----:B-1----:R-:W-:Y:S05]  /*d800*/  @!P1 BRA `(.L_x_2961) ;  /* 0x0000000c00f89947 */ /* 0x002fea0003800000 */
.L_x_2997:
        /* <DEDUP_REMOVED lines=8> */
.L_x_2962:
        /* <DEDUP_REMOVED lines=26> */
.L_x_2998:
        /* <DEDUP_REMOVED lines=8> */
.L_x_2964:
        /* <DEDUP_REMOVED lines=28> */
.L_x_2950:
        /* <DEDUP_REMOVED lines=8> */
.L_x_2999:
[----:B------:R-:W-:Y:S05]  /*dcf0*/  @P1 BRA `(.L_x_2966) ;  /* 0x0000000000181947 */ /* 0x000fea0003800000 */
[----:B------:R-:W4:Y:S01]  /*dd00*/  S2R R2, SR_TID.X ;  /* 0x0000000000027919 */ /* 0x000f220000002100 */
[----:B-1----:R-:W-:-:S04]  /*dd10*/  MOV R3, 0x3180 ;  /* 0x0000318000037802 */ /* 0x002fc80000000f00 */
[----:B------:R1:W-:Y:S01]  /*dd20*/  SYNCS.ARRIVE.TRANS64 RZ, [R4+URZ+0x26830], R3 ;  /* 0x0268300304ff79a7 */ /* 0x0003e2000800003f */
[----:B----4-:R-:W-:-:S13]  /*dd30*/  LOP3.LUT P0, RZ, R2, 0x1f, RZ, 0xc0, !PT ;  /* 0x0000001f02ff7812 */ /* 0x010fda000780c0ff */
[----:B-1----:R-:W-:Y:S05]  /*dd40*/  @!P0 BRA `(.L_x_2966) ;  /* 0x0000000000048947 */ /* 0x002fea0003800000 */
[----:B------:R-:W-:Y:S01]  /*dd50*/  BPT.TRAP 0x1 ;  /* 0x000000040000795c */ /* 0x000fe20000300000 */
.L_x_2966:
        /* <DEDUP_REMOVED lines=36> */
.L_x_2947:
[----:B------:R-:W-:Y:S05]  /*dfa0*/  BSYNC B0 ;  /* 0x0000000000007941 */ /* 0x000fea0003800000 */
.L_x_2946:
[----:B------:R-:W-:-:S03]  /*dfb0*/  UMOV UR4, 0xffffffff ;  /* 0xffffffff00047882 */ /* 0x000fc60000000000 */
[----:B------:R-:W-:Y:S05]  /*dfc0*/  BRA.DIV UR4, `(.L_x_2967) ;  /* 0x0000000a04447947 */ /* 0x000fea000b800000 */
[----:B------:R-:W-:-:S13]  /*dfd0*/  ELECT P6, URZ, PT ;  /* 0x00000000003f782f */ /* 0x000fda00038c0000 */
.L_x_3002:
[----:B------:R-:W-:Y:S05]  /*dfe0*/  @!P6 BRA `(.L_x_2853) ;  /* 0x000000000084e947 */ /* 0x000fea0003800000 */
[----:B------:R-:W2:Y:S02]  /*dff0*/  LDL.LU R2, [R1+0xc] ;  /* 0x00000c0001027983 */ /* 0x000ea40000300800 */
[----:B--2---:R-:W-:-:S04]  /*e000*/  LOP3.LUT R2, R2, 0x2, RZ, 0xfc, !PT ;  /* 0x0000000202027812 */ /* 0x004fc800078efcff */
[----:B------:R-:W-:-:S13]  /*e010*/  ISETP.NE.AND P2, PT, R2, 0x3, PT ;  /* 0x000000030200780c */ /* 0x000fda0003f45270 */
[----:B------:R-:W-:Y:S05]  /*e020*/  @!P2 BRA `(.L_x_2968) ;  /* 0x000000000004a947 */ /* 0x000fea0003800000 */
[----:B------:R-:W-:Y:S01]  /*e030*/  BPT.TRAP 0x1 ;  /* 0x000000040000795c */ /* 0x000fe20000300000 */
.L_x_2968:
        /* <DEDUP_REMOVED lines=15> */
.L_x_3003:
[----:B------:R-:W2:Y:S02]  /*e130*/  SYNCS.PHASECHK.TRANS64.TRYWAIT P0, [R3+URZ], R2 ;  /* 0x00000002030075a7 */ /* 0x000ea4000800017f */
[----:B--2---:R-:W-:Y:S05]  /*e140*/  @!P0 BRA `(.L_x_2970) ;  /* 0x0000000800188947 */ /* 0x004fea0003800000 */
.L_x_3004:
[----:B------:R-:W-:Y:S05]  /*e150*/  @!P2 BRA `(.L_x_2971) ;  /* 0x000000000004a947 */ /* 0x000fea0003800000 */
[----:B------:R-:W-:Y:S01]  /*e160*/  BPT.TRAP 0x1 ;  /* 0x000000040000795c */ /* 0x000fe20000300000 */
.L_x_2971:
[----:B--2---:R-:W-:-:S05]  /*e170*/  VIADD R3, R9, 0x26840 ;  /* 0x0002684009037836 */ /* 0x004fca0000000000 */
[----:B------:R-:W-:-:S04]  /*e180*/  LEA R5, R0, R3, 0x3 ;  /* 0x0000000300057211 */ /* 0x000fc800078e18ff */
[----:B------:R-:W2:Y:S02]  /*e190*/  SYNCS.PHASECHK.TRANS64.TRYWAIT P0, [R5+URZ], R4 ;  /* 0x00000004050075a7 */ /* 0x000ea4000800017f */
[----:B--2---:R-:W-:Y:S05]  /*e1a0*/  @!P0 BRA `(.L_x_2972) ;  /* 0x0000000800148947 */ /* 0x004fea0003800000 */
.L_x_3005:
[----:B------:R-:W-:-:S07]  /*e1b0*/  IMAD R3, R6, 0x8, R3 ;  /* 0x0000000806037824 */ /* 0x000fce00078e0203 */
.L_x_2973:
[----:B---3--:R3:W4:Y:S02]  /*e1c0*/  SYNCS.PHASECHK.TRANS64.TRYWAIT P0, [R3+URZ], R2 ;  /* 0x00000002030075a7 */ /* 0x008724000800017f */
[----:B----4-:R-:W-:Y:S05]  /*e1d0*/  @!P0 NANOSLEEP.SYNCS 0x989680 ;  /* 0x009896800000895d */ /* 0x010fea0003900000 */
[----:B------:R-:W4:Y:S02]  /*e1e0*/  @!P0 SYNCS.PHASECHK.TRANS64 P0, [R3+URZ], R2 ;  /* 0x00000002030085a7 */ /* 0x000f24000800007f */
[----:B----4-:R-:W-:Y:S05]  /*e1f0*/  @!P0 BRA `(.L_x_2973) ;  /* 0xfffffffc00f08947 */ /* 0x010fea000383ffff */
.L_x_2853:
[----:B------:R-:W-:Y:S05]  /*e200*/  BSYNC B6 ;  /* 0x0000000000067941 */ /* 0x000fea0003800000 */
.L_x_2848:
[----:B------:R-:W-:Y:S05]  /*e210*/  EXIT ;  /* 0x000000000000794d */ /* 0x000fea0003800000 */
.L_x_2859:
[----:B------:R-:W-:Y:S01]  /*e220*/  MOV R12, RZ ;  /* 0x000000ff000c7202 */ /* 0x000fe20000000f00 */
[----:B------:R-:W-:Y:S01]  /*e230*/  IMAD.MOV.U32 R11, RZ, RZ, 0x1f ;  /* 0x0000001fff0b7424 */ /* 0x000fe200078e00ff */
[----:B------:R-:W-:-:S07]  /*e240*/  MOV R15, 0xffffffff ;  /* 0xffffffff000f7802 */ /* 0x000fce0000000f00 */
[----:B------:R-:W-:Y:S05]  /*e250*/  WARPSYNC.COLLECTIVE R15, `(.L_x_2974) ;  /* 0x000000000f087348 */ /* 0x000fea0003c00000 */
[----:B------:R1:W2:Y:S02]  /*e260*/  SHFL.IDX P6, R14, R13, R12, R11 ;  /* 0x0000000c0d0e7389 */ /* 0x0002a400000c000b */
[----:B-12---:R-:W-:Y:S01]  /*e270*/  ENDCOLLECTIVE ;  /* 0x000000000000791b */ /* 0x006fe20003800000 */
.L_x_2974:
[----:B------:R-:W-:Y:S05]  /*e280*/  BRA `(.L_x_2975) ;  /* 0xffffff2c00a07947 */ /* 0x000fea000383ffff */
.L_x_2861:
[----:B----4-:R4:W1:Y:S02]  /*e290*/  SYNCS.PHASECHK.TRANS64.TRYWAIT P0, [R17+URZ+0x26800], R2 ;  /* 0x02680002110075a7 */ /* 0x010864000800017f */
[----:B-1----:R-:W-:Y:S05]  /*e2a0*/  @!P0 NANOSLEEP.SYNCS 0x989680 ;  /* 0x009896800000895d */ /* 0x002fea0003900000 */
[----:B------:R-:W1:Y:S02]  /*e2b0*/  @!P0 SYNCS.PHASECHK.TRANS64 P0, [R17+URZ+0x26800], R2 ;  /* 0x02680002110085a7 */ /* 0x000e64000800007f */
[----:B-1----:R-:W-:Y:S05]  /*e2c0*/  @!P0 BRA `(.L_x_2861) ;  /* 0xfffffffc00f08947 */ /* 0x002fea000383ffff */
[----:B------:R-:W-:Y:S05]  /*e2d0*/  BRA `(.L_x_2860) ;  /* 0xffffff2c00b47947 */ /* 0x000fea000383ffff */
.L_x_2866:
[----:B--2---:R2:W3:Y:S02]  /*e2e0*/  SYNCS.PHASECHK.TRANS64.TRYWAIT P1, [R6+URZ+0x26810], R21 ;  /* 0x02681015060075a7 */ /* 0x0044e4000802017f */
[----:B---3--:R-:W-:Y:S05]  /*e2f0*/  @!P1 NANOSLEEP.SYNCS 0x989680 ;  /* 0x009896800000995d */ /* 0x008fea0003900000 */
[----:B------:R-:W3:Y:S02]  /*e300*/  @!P1 SYNCS.PHASECHK.TRANS64 P1, [R6+URZ+0x26810], R21 ;  /* 0x02681015060095a7 */ /* 0x000ee4000802007f */
[----:B---3--:R-:W-:Y:S05]  /*e310*/  @!P1 BRA `(.L_x_2866) ;  /* 0xfffffffc00f09947 */ /* 0x008fea000383ffff */
[----:B------:R-:W-:Y:S05]  /*e320*/  BRA `(.L_x_2865) ;  /* 0xffffff3800687947 */ /* 0x000fea000383ffff */
.L_x_2870:
[----:B------:R1:W1:Y:S02]  /*e330*/  SYNCS.PHASECHK.TRANS64.TRYWAIT P1, [R6+URZ+0x26830], R21 ;  /* 0x02683015060075a7 */ /* 0x000264000802017f */
[----:B-1----:R-:W-:Y:S05]  /*e340*/  @!P1 NANOSLEEP.SYNCS 0x989680 ;  /* 0x009896800000995d */ /* 0x002fea0003900000 */
[----:B------:R-:W1:Y:S02]  /*e350*/  @!P1 SYNCS.PHASECHK.TRANS64 P1, [R6+URZ+0x26830], R21 ;  /* 0x02683015060095a7 */ /* 0x000e64000802007f */
[----:B-1----:R-:W-:Y:S05]  /*e360*/  @!P1 BRA `(.L_x_2870) ;  /* 0xfffffffc00f09947 */ /* 0x002fea000383ffff */
[----:B------:R-:W-:Y:S05]  /*e370*/  BRA `(.L_x_2869) ;  /* 0xffffff3c00647947 */ /* 0x000fea000383ffff */
.L_x_2878:
[----:B--2---:R2:W3:Y:S02]  /*e380*/  SYNCS.PHASECHK.TRANS64.TRYWAIT P1, [R6+URZ+0x26810], R15 ;  /* 0x0268100f060075a7 */ /* 0x0044e4000802017f */
[----:B---3--:R-:W-:Y:S05]  /*e390*/  @!P1 NANOSLEEP.SYNCS 0x989680 ;  /* 0x009896800000995d */ /* 0x008fea0003900000 */
[----:B------:R-:W3:Y:S02]  /*e3a0*/  @!P1 SYNCS.PHASECHK.TRANS64 P1, [R6+URZ+0x26810], R15 ;  /* 0x0268100f060095a7 */ /* 0x000ee4000802007f */
[----:B---3--:R-:W-:Y:S05]  /*e3b0*/  @!P1 BRA `(.L_x_2878) ;  /* 0xfffffffc00f09947 */ /* 0x008fea000383ffff */
[----:B------:R-:W-:Y:S05]  /*e3c0*/  BRA `(.L_x_2877) ;  /* 0xffffff7c00747947 */ /* 0x000fea000383ffff */
.L_x_2882:
[----:B------:R1:W1:Y:S02]  /*e3d0*/  SYNCS.PHASECHK.TRANS64.TRYWAIT P1, [R6+URZ+0x26830], R15 ;  /* 0x0268300f060075a7 */ /* 0x000264000802017f */
[----:B-1----:R-:W-:Y:S05]  /*e3e0*/  @!P1 NANOSLEEP.SYNCS 0x989680 ;  /* 0x009896800000995d */ /* 0x002fea0003900000 */
[----:B------:R-:W1:Y:S02]  /*e3f0*/  @!P1 SYNCS.PHASECHK.TRANS64 P1, [R6+URZ+0x26830], R15 ;  /* 0x0268300f060095a7 */ /* 0x000e64000802007f */
[----:B-1----:R-:W-:Y:S05]  /*e400*/  @!P1 BRA `(.L_x_2882) ;  /* 0xfffffffc00f09947 */ /* 0x002fea000383ffff */
[----:B------:R-:W-:Y:S05]  /*e410*/  BRA `(.L_x_2881) ;  /* 0xffffff8000647947 */ /* 0x000fea000383ffff */
.L_x_2889:
[----:B------:R-:W-:Y:S01]  /*e420*/  BSSY B0, `(.L_x_2976) ;  /* 0x0000005000007945 */ /* 0x000fe20003800000 */
[----:B------:R-:W-:-:S07]  /*e430*/  IMAD.MOV.U32 R15, RZ, RZ, -0x1 ;  /* 0xffffffffff0f7424 */ /* 0x000fce00078e00ff */
[----:B---3--:R-:W-:Y:S05]  /*e440*/  WARPSYNC.COLLECTIVE R15, `(.L_x_2977) ;  /* 0x000000000f087348 */ /* 0x008fea0003c00000 */
[----:B------:R-:W-:Y:S01]  /*e450*/  NOP ;  /* 0x0000000000007918 */ /* 0x000fe20000000000 */
[----:B---3--:R-:W-:Y:S01]  /*e460*/  ENDCOLLECTIVE ;  /* 0x000000000000791b */ /* 0x008fe20003800000 */
.L_x_2977:
[----:B------:R-:W-:Y:S05]  /*e470*/  BSYNC B0 ;  /* 0x0000000000007941 */ /* 0x000fea0003800000 */
.L_x_2976:
[----:B------:R-:W-:Y:S05]  /*e480*/  BRA `(.L_x_2978) ;  /* 0xffffffbc00d87947 */ /* 0x000fea000383ffff */
.L_x_2898:
[----:B------:R-:W-:Y:S01]  /*e490*/  BSSY B0, `(.L_x_2979) ;  /* 0x0000005000007945 */ /* 0x000fe20003800000 */
[----:B------:R-:W-:-:S07]  /*e4a0*/  MOV R15, 0xffffffff ;  /* 0xffffffff000f7802 */ /* 0x000fce0000000f00 */
[----:B-1-3--:R-:W-:Y:S05]  /*e4b0*/  WARPSYNC.COLLECTIVE R15, `(.L_x_2980) ;  /* 0x000000000f087348 */ /* 0x00afea0003c00000 */
[----:B------:R-:W-:Y:S01]  /*e4c0*/  NOP ;  /* 0x0000000000007918 */ /* 0x000fe20000000000 */
[----:B-1-3--:R-:W-:Y:S01]  /*e4d0*/  ENDCOLLECTIVE ;  /* 0x000000000000791b */ /* 0x00afe20003800000 */
.L_x_2980:
[----:B------:R-:W-:Y:S05]  /*e4e0*/  BSYNC B0 ;  /* 0x0000000000007941 */ /* 0x000fea0003800000 */
.L_x_2979:
[----:B------:R-:W-:Y:S05]  /*e4f0*/  BRA `(.L_x_2981) ;  /* 0xffffffc000b87947 */ /* 0x000fea000383ffff */
.L_x_2909:
[----:B------:R-:W-:Y:S01]  /*e500*/  BSSY B0, `(.L_x_2982) ;  /* 0x0000005000007945 */ /* 0x000fe20003800000 */
[----:B------:R-:W-:-:S07]  /*e510*/  IMAD.MOV.U32 R15, RZ, RZ, -0x1 ;  /* 0xffffffffff0f7424 */ /* 0x000fce00078e00ff */
[----:B------:R-:W-:Y:S05]  /*e520*/  WARPSYNC.COLLECTIVE R15, `(.L_x_2983) ;  /* 0x000000000f087348 */ /* 0x000fea0003c00000 */
[----:B------:R-:W-:Y:S01]  /*e530*/  NOP ;  /* 0x0000000000007918 */ /* 0x000fe20000000000 */
[----:B------:R-:W-:Y:S01]  /*e540*/  ENDCOLLECTIVE ;  /* 0x000000000000791b */ /* 0x000fe20003800000 */
.L_x_2983:
[----:B------:R-:W-:Y:S05]  /*e550*/  BSYNC B0 ;  /* 0x0000000000007941 */ /* 0x000fea0003800000 */
.L_x_2982:
[----:B------:R-:W-:Y:S05]  /*e560*/  BRA `(.L_x_2984) ;  /* 0xffffffcc003c7947 */ /* 0x000fea000383ffff */
.L_x_2922:
[----:B------:R-:W-:Y:S01]  /*e570*/  BSSY B0, `(.L_x_2985) ;  /* 0x0000005000007945 */ /* 0x000fe20003800000 */
[----:B------:R-:W-:-:S07]  /*e580*/  MOV R15, 0xffffffff ;  /* 0xffffffff000f7802 */ /* 0x000fce0000000f00 */
[----:B------:R-:W-:Y:S05]  /*e590*/  WARPSYNC.COLLECTIVE R15, `(.L_x_2986) ;  /* 0x000000000f087348 */ /* 0x000fea0003c00000 */
[----:B------:R-:W-:Y:S01]  /*e5a0*/  NOP ;  /* 0x0000000000007918 */ /* 0x000fe20000000000 */
[----:B------:R-:W-:Y:S01]  /*e5b0*/  ENDCOLLECTIVE ;  /* 0x000000000000791b */ /* 0x000fe20003800000 */
.L_x_2986:
[----:B------:R-:W-:Y:S05]  /*e5c0*/  BSYNC B0 ;  /* 0x0000000000007941 */ /* 0x000fea0003800000 */
.L_x_2985:
[----:B------:R-:W-:Y:S05]  /*e5d0*/  BRA `(.L_x_2987) ;  /* 0xffffffd000dc7947 */ /* 0x000fea000383ffff */
.L_x_2934:
[----:B------:R-:W-:Y:S01]  /*e5e0*/  BSSY B0, `(.L_x_2988) ;  /* 0x0000005000007945 */ /* 0x000fe20003800000 */
[----:B------:R-:W-:-:S07]  /*e5f0*/  IMAD.MOV.U32 R15, RZ, RZ, -0x1 ;  /* 0xffffffffff0f7424 */ /* 0x000fce00078e00ff */
[----:B------:R-:W-:Y:S05]  /*e600*/  WARPSYNC.COLLECTIVE R15, `(.L_x_2989) ;  /* 0x000000000f087348 */ /* 0x000fea0003c00000 */
[----:B------:R-:W-:Y:S01]  /*e610*/  NOP ;  /* 0x0000000000007918 */ /* 0x000fe20000000000 */
[----:B------:R-:W-:Y:S01]  /*e620*/  ENDCOLLECTIVE ;  /* 0x000000000000791b */ /* 0x000fe20003800000 */
.L_x_2989:
[----:B------:R-:W-:Y:S05]  /*e630*/  BSYNC B0 ;  /* 0x0000000000007941 */ /* 0x000fea0003800000 */
.L_x_2988:
[----:B------:R-:W-:Y:S05]  /*e640*/  BRA `(.L_x_2990) ;  /* 0xffffffd800187947 */ /* 0x000fea000383ffff */
.L_x_2948:
[----:B-1----:R1:W2:Y:S02]  /*e650*/  SYNCS.PHASECHK.TRANS64.TRYWAIT P1, [R0+URZ+0x26820], R3 ;  /* 0x02682003000075a7 */ /* 0x0022a4000802017f */
[----:B--2---:R-:W-:Y:S05]  /*e660*/  @!P1 NANOSLEEP.SYNCS 0x989680 ;  /* 0x009896800000995d */ /* 0x004fea0003900000 */
[----:B------:R-:W2:Y:S02]  /*e670*/  @!P1 SYNCS.PHASECHK.TRANS64 P1, [R0+URZ+0x26820], R3 ;  /* 0x02682003000095a7 */ /* 0x000ea4000802007f */
[----:B--2---:R-:W-:Y:S05]  /*e680*/  @!P1 BRA `(.L_x_2948) ;  /* 0xfffffffc00f09947 */ /* 0x004fea000383ffff */
[----:B------:R-:W-:Y:S05]  /*e690*/  BRA `(.L_x_2991) ;  /* 0xffffffe000ac7947 */ /* 0x000fea000383ffff */
.L_x_2952:
[----:B--2---:R2:W3:Y:S02]  /*e6a0*/  SYNCS.PHASECHK.TRANS64.TRYWAIT P1, [R0+URZ+0x26840], R17 ;  /* 0x02684011000075a7 */ /* 0x0044e4000802017f */
[----:B---3--:R-:W-:Y:S05]  /*e6b0*/  @!P1 NANOSLEEP.SYNCS 0x989680 ;  /* 0x009896800000995d */ /* 0x008fea0003900000 */
[----:B------:R-:W3:Y:S02]  /*e6c0*/  @!P1 SYNCS.PHASECHK.TRANS64 P1, [R0+URZ+0x26840], R17 ;  /* 0x02684011000095a7 */ /* 0x000ee4000802007f */
[----:B---3--:R-:W-:Y:S05]  /*e6d0*/  @!P1 BRA `(.L_x_2952) ;  /* 0xfffffffc00f09947 */ /* 0x008fea000383ffff */
[----:B------:R-:W-:Y:S05]  /*e6e0*/  BRA `(.L_x_2992) ;  /* 0xffffffe400ec7947 */ /* 0x000fea000383ffff */
.L_x_2954:
[----:B-1----:R1:W3:Y:S02]  /*e6f0*/  SYNCS.PHASECHK.TRANS64.TRYWAIT P1, [R0+URZ+0x26828], R17 ;  /* 0x02682811000075a7 */ /* 0x0022e4000802017f */
[----:B---3--:R-:W-:Y:S05]  /*e700*/  @!P1 NANOSLEEP.SYNCS 0x989680 ;  /* 0x009896800000995d */ /* 0x008fea0003900000 */
[----:B------:R-:W3:Y:S02]  /*e710*/  @!P1 SYNCS.PHASECHK.TRANS64 P1, [R0+URZ+0x26828], R17 ;  /* 0x02682811000095a7 */ /* 0x000ee4000802007f */
[----:B---3--:R-:W-:Y:S05]  /*e720*/  @!P1 BRA `(.L_x_2954) ;  /* 0xfffffffc00f09947 */ /* 0x008fea000383ffff */
[----:B------:R-:W-:Y:S05]  /*e730*/  BRA `(.L_x_2993) ;  /* 0xffffffe8006c7947 */ /* 0x000fea000383ffff */
.L_x_2956:
[----:B---3--:R3:W4:Y:S02]  /*e740*/  SYNCS.PHASECHK.TRANS64.TRYWAIT P1, [R0+URZ+0x26848], R17 ;  /* 0x02684811000075a7 */ /* 0x008724000802017f */
[----:B----4-:R-:W-:Y:S05]  /*e750*/  @!P1 NANOSLEEP.SYNCS 0x989680 ;  /* 0x009896800000995d */ /* 0x010fea0003900000 */
[----:B------:R-:W4:Y:S02]  /*e760*/  @!P1 SYNCS.PHASECHK.TRANS64 P1, [R0+URZ+0x26848], R17 ;  /* 0x02684811000095a7 */ /* 0x000f24000802007f */
[----:B----4-:R-:W-:Y:S05]  /*e770*/  @!P1 BRA `(.L_x_2956) ;  /* 0xfffffffc00f09947 */ /* 0x010fea000383ffff */
[----:B------:R-:W-:Y:S05]  /*e780*/  BRA `(.L_x_2994) ;  /* 0xffffffe800f47947 */ /* 0x000fea000383ffff */
.L_x_2958:
[----:B------:R-:W-:-:S07]  /*e790*/  SHF.L.U32 R4, R8, 0x1f, RZ ;  /* 0x0000001f08047819 */ /* 0x000fce00000006ff */
.L_x_2995:
[----:B----4-:R4:W1:Y:S02]  /*e7a0*/  SYNCS.PHASECHK.TRANS64.TRYWAIT P1, [R0+URZ+0x26820], R4 ;  /* 0x02682004000075a7 */ /* 0x010864000802017f */
[----:B-1----:R-:W-:Y:S05]  /*e7b0*/  @!P1 NANOSLEEP.SYNCS 0x989680 ;  /* 0x009896800000995d */ /* 0x002fea0003900000 */
[----:B------:R-:W1:Y:S02]  /*e7c0*/  @!P1 SYNCS.PHASECHK.TRANS64 P1, [R0+URZ+0x26820], R4 ;  /* 0x02682004000095a7 */ /* 0x000e64000802007f */
[----:B-1----:R-:W-:Y:S05]  /*e7d0*/  @!P1 BRA `(.L_x_2995) ;  /* 0xfffffffc00f09947 */ /* 0x002fea000383ffff */
[----:B------:R-:W-:Y:S05]  /*e7e0*/  BRA `(.L_x_2996) ;  /* 0xffffffec005c7947 */ /* 0x000fea000383ffff */
.L_x_2961:
[----:B-1----:R1:W4:Y:S02]  /*e7f0*/  SYNCS.PHASECHK.TRANS64.TRYWAIT P1, [R0+URZ+0x26840], R14 ;  /* 0x0268400e000075a7 */ /* 0x002324000802017f */
[----:B----4-:R-:W-:Y:S05]  /*e800*/  @!P1 NANOSLEEP.SYNCS 0x989680 ;  /* 0x009896800000995d */ /* 0x010fea0003900000 */
[----:B------:R-:W4:Y:S02]  /*e810*/  @!P1 SYNCS.PHASECHK.TRANS64 P1, [R0+URZ+0x26840], R14 ;  /* 0x0268400e000095a7 */ /* 0x000f24000802007f */
[----:B----4-:R-:W-:Y:S05]  /*e820*/  @!P1 BRA `(.L_x_2961) ;  /* 0xfffffffc00f09947 */ /* 0x010fea000383ffff */
[----:B------:R-:W-:Y:S05]  /*e830*/  BRA `(.L_x_2997) ;  /* 0xffffffec00f47947 */ /* 0x000fea000383ffff */
.L_x_2963:
[----:B-1----:R1:W4:Y:S02]  /*e840*/  SYNCS.PHASECHK.TRANS64.TRYWAIT P1, [R0+URZ+0x26828], R14 ;  /* 0x0268280e000075a7 */ /* 0x002324000802017f */
[----:B----4-:R-:W-:Y:S05]  /*e850*/  @!P1 NANOSLEEP.SYNCS 0x989680 ;  /* 0x009896800000995d */ /* 0x010fea0003900000 */
[----:B------:R-:W4:Y:S02]  /*e860*/  @!P1 SYNCS.PHASECHK.TRANS64 P1, [R0+URZ+0x26828], R14 ;  /* 0x0268280e000095a7 */ /* 0x000f24000802007f */
[----:B----4-:R-:W-:Y:S05]  /*e870*/  @!P1 BRA `(.L_x_2963) ;  /* 0xfffffffc00f09947 */ /* 0x010fea000383ffff */
[----:B------:R-:W-:Y:S05]  /*e880*/  BRA `(.L_x_2998) ;  /* 0xfffffff000687947 */ /* 0x000fea000383ffff */
.L_x_2965:
[----:B-1----:R1:W4:Y:S02]  /*e890*/  SYNCS.PHASECHK.TRANS64.TRYWAIT P0, [R4+URZ+0x26840], R3 ;  /* 0x02684003040075a7 */ /* 0x002324000800017f */
[----:B----4-:R-:W-:Y:S05]  /*e8a0*/  @!P0 NANOSLEEP.SYNCS 0x989680 ;  /* 0x009896800000895d */ /* 0x010fea0003900000 */
[----:B------:R-:W4:Y:S02]  /*e8b0*/  @!P0 SYNCS.PHASECHK.TRANS64 P0, [R4+URZ+0x26840], R3 ;  /* 0x02684003040085a7 */ /* 0x000f24000800007f */
[----:B----4-:R-:W-:Y:S05]  /*e8c0*/  @!P0 BRA `(.L_x_2965) ;  /* 0xfffffffc00f08947 */ /* 0x010fea000383ffff */
[----:B------:R-:W-:Y:S05]  /*e8d0*/  BRA `(.L_x_2999) ;  /* 0xfffffff400047947 */ /* 0x000fea000383ffff */
.L_x_2967:
[----:B------:R-:W-:Y:S01]  /*e8e0*/  BSSY B0, `(.L_x_3000) ;  /* 0x0000006000007945 */ /* 0x000fe20003800000 */
[----:B------:R-:W-:-:S07]  /*e8f0*/  MOV R15, 0xffffffff ;  /* 0xffffffff000f7802 */ /* 0x000fce0000000f00 */
[----:B------:R-:W-:Y:S05]  /*e900*/  WARPSYNC.COLLECTIVE R15, `(.L_x_3001) ;  /* 0x000000000f0c7348 */ /* 0x000fea0003c00000 */
[----:B------:R-:W-:Y:S02]  /*e910*/  ELECT P6, UR62, PT ;  /* 0x00000000003e782f */ /* 0x000fe400038c0000 */
[----:B------:R-:W-:Y:S01]  /*e920*/  MOV R14, UR62 ;  /* 0x0000003e000e7c02 */ /* 0x000fe20008000f00 */
[----:B------:R-:W-:Y:S10]  /*e930*/  ENDCOLLECTIVE ;  /* 0x000000000000791b */ /* 0x000ff40003800000 */
.L_x_3001:
[----:B------:R-:W-:Y:S05]  /*e940*/  BSYNC B0 ;  /* 0x0000000000007941 */ /* 0x000fea0003800000 */
.L_x_3000:
[----:B------:R-:W-:Y:S05]  /*e950*/  BRA `(.L_x_3002) ;  /* 0xfffffff400a07947 */ /* 0x000fea000383ffff */
.L_x_2969:
[----:B-1----:R1:W2:Y:S02]  /*e960*/  SYNCS.PHASECHK.TRANS64.TRYWAIT P0, [R7+URZ], R4 ;  /* 0x00000004070075a7 */ /* 0x0022a4000800017f */
[----:B--2---:R-:W-:Y:S05]  /*e970*/  @!P0 NANOSLEEP.SYNCS 0x989680 ;  /* 0x009896800000895d */ /* 0x004fea0003900000 */
[----:B------:R-:W2:Y:S02]  /*e980*/  @!P0 SYNCS.PHASECHK.TRANS64 P0, [R7+URZ], R4 ;  /* 0x00000004070085a7 */ /* 0x000ea4000800007f */
[----:B--2---:R-:W-:Y:S05]  /*e990*/  @!P0 BRA `(.L_x_2969) ;  /* 0xfffffffc00f08947 */ /* 0x004fea000383ffff */
[----:B------:R-:W-:Y:S05]  /*e9a0*/  BRA `(.L_x_3003) ;  /* 0xfffffff400e07947 */ /* 0x000fea000383ffff */
.L_x_2970:
[----:B--2---:R2:W3:Y:S02]  /*e9b0*/  SYNCS.PHASECHK.TRANS64.TRYWAIT P0, [R3+URZ], R2 ;  /* 0x00000002030075a7 */ /* 0x0044e4000800017f */
[----:B---3--:R-:W-:Y:S05]  /*e9c0*/  @!P0 NANOSLEEP.SYNCS 0x989680 ;  /* 0x009896800000895d */ /* 0x008fea0003900000 */
[----:B------:R-:W3:Y:S02]  /*e9d0*/  @!P0 SYNCS.PHASECHK.TRANS64 P0, [R3+URZ], R2 ;  /* 0x00000002030085a7 */ /* 0x000ee4000800007f */
[----:B---3--:R-:W-:Y:S05]  /*e9e0*/  @!P0 BRA `(.L_x_2970) ;  /* 0xfffffffc00f08947 */ /* 0x008fea000383ffff */
[----:B------:R-:W-:Y:S05]  /*e9f0*/  BRA `(.L_x_3004) ;  /* 0xfffffff400d47947 */ /* 0x000fea000383ffff */
.L_x_2972:
[----:B--2---:R2:W3:Y:S02]  /*ea00*/  SYNCS.PHASECHK.TRANS64.TRYWAIT P0, [R5+URZ], R4 ;  /* 0x00000004050075a7 */ /* 0x0044e4000800017f */
[----:B---3--:R-:W-:Y:S05]  /*ea10*/  @!P0 NANOSLEEP.SYNCS 0x989680 ;  /* 0x009896800000895d */ /* 0x008fea0003900000 */
[----:B------:R-:W3:Y:S02]  /*ea20*/  @!P0 SYNCS.PHASECHK.TRANS64 P0, [R5+URZ], R4 ;  /* 0x00000004050085a7 */ /* 0x000ee4000800007f */
[----:B---3--:R-:W-:Y:S05]  /*ea30*/  @!P0 BRA `(.L_x_2972) ;  /* 0xfffffffc00f08947 */ /* 0x008fea000383ffff */
[----:B------:R-:W-:Y:S05]  /*ea40*/  BRA `(.L_x_3005) ;  /* 0xfffffff400d87947 */ /* 0x000fea000383ffff */
.L_x_3006:
        /* <DEDUP_REMOVED lines=11> */
.L_x_3740:


//--------------------- .text._ZN7cutlass13device_kernelIN5flash22FlashAttnBwdPreprocessIN4cute5tupleIJNS3_1CILi96EEENS5_ILi64EEEEEENS_6half_tEfNS_4arch4Sm90ELb1ELb0EEEEEvNT_6ParamsE --------------------------
	.section	.text._ZN7cutlass13device_kernelIN5flash22FlashAttnBwdPreprocessIN4cute5tupleIJNS3_1CILi96EEENS5_ILi64EEEEEENS_6half_tEfNS_4arch4Sm90ELb1ELb0EEEEEvNT_6ParamsE,"ax",@progbits
	.align	128
.text._ZN7cutlass13device_kernelIN5flash22FlashAttnBwdPreprocessIN4cute5tupleIJNS3_1CILi96EEENS5_ILi64EEEEEENS_6half_tEfNS_4arch4Sm90ELb1ELb0EEEEEvNT_6ParamsE:
        .type           _ZN7cutlass13device_kernelIN5flash22FlashAttnBwdPreprocessIN4cute5tupleIJNS3_1CILi96EEENS5_ILi64EEEEEENS_6half_tEfNS_4arch4Sm90ELb1ELb0EEEEEvNT_6ParamsE,@function
        .size           _ZN7cutlass13device_kernelIN5flash22FlashAttnBwdPreprocessIN4cute5tupleIJNS3_1CILi96EEENS5_ILi64EEEEEENS_6half_tEfNS_4arch4Sm90ELb1ELb0EEEEEvNT_6ParamsE,(.L_x_3741 - _ZN7cutlass13device_kernelIN5flash22FlashAttnBwdPreprocessIN4cute5tupleIJNS3_1CILi96EEENS5_ILi64EEEEEENS_6half_tEfNS_4arch4Sm90ELb1ELb0EEEEEvNT_6ParamsE)
        .other          _ZN7cutlass13device_kernelIN5flash22FlashAttnBwdPreprocessIN4cute5tupleIJNS3_1CILi96EEENS5_ILi64EEEEEENS_6half_tEfNS_4arch4Sm90ELb1ELb0EEEEEvNT_6ParamsE,@"STO_CUDA_ENTRY STV_DEFAULT"
_ZN7cutlass13device_kernelIN5flash22FlashAttnBwdPreprocessIN4cute5tupleIJNS3_1CILi96EEENS5_ILi64EEEEEENS_6half_tEfNS_4arch4Sm90ELb1ELb0EEEEEvNT_6ParamsE:
[----:B------:R-:W-:Y:S01]  /*0000*/  LDC R1, c[0x0][0x28] ;  /* 0x00000a00ff017b82 */ /* 0x000fe20000000800 */
[----:B------:R-:W0:Y:S07]  /*0010*/  S2R R2, SR_CTAID.X ;  /* 0x0000000000027919 */ /* 0x000e2e0000002500 */
[----:B------:R-:W0:Y:S01]  /*0020*/  LDC R7, c[0x0][0x218] ;  /* 0x00008600ff077b82 */ /* 0x000e220000000800 */
[----:B------:R-:W-:Y:S01]  /*0030*/  ULDC.64 UR4, c[0x0][0x208] ;  /* 0x0000820000047ab9 */ /* 0x000fe20000000a00 */
[----:B------:R-:W-:Y:S01]  /*0040*/  BSSY B0, `(.L_x_3007) ;  /* 0x0000023000007945 */ /* 0x000fe20003800000 */
[----:B------:R-:W1:Y:S01]  /*0050*/  S2R R0, SR_TID.X ;  /* 0x0000000000007919 */ /* 0x000e620000002100 */
[----:B------:R-:W-:-:S04]  /*0060*/  MOV R4, 0x7f800000 ;  /* 0x7f80000000047802 */ /* 0x000fc80000000f00 */
[----:B------:R-:W2:Y:S08]  /*0070*/  S2UR UR6, SR_CTAID.Y ;  /* 0x00000000000679c3 */ /* 0x000eb00000002600 */
[----:B------:R-:W3:Y:S08]  /*0080*/  S2UR UR7, SR_CTAID.Z ;  /* 0x00000000000779c3 */ /* 0x000ef00000002700 */
[----:B------:R-:W4:Y:S01]  /*0090*/  LDC.64 R8, c[0x0][0x230] ;  /* 0x00008c00ff087b82 */ /* 0x000f220000000a00 */
[----:B0-----:R-:W-:Y:S01]  /*00a0*/  IMAD R3, R2, -0x60, R7 ;  /* 0xffffffa002037824 */ /* 0x001fe200078e0207 */
[----:B--2---:R-:W-:Y:S01]  /*00b0*/  USHF.R.S32.HI UR8, URZ, 0x1f, UR6 ;  /* 0x0000001f3f087899 */ /* 0x004fe20008011406 */
[----:B-1----:R-:W-:-:S02]  /*00c0*/  ISETP.GT.AND P0, PT, R0, 0x5f, PT ;  /* 0x0000005f0000780c */ /* 0x002fc40003f04270 */
[----:B------:R-:W-:Y:S02]  /*00d0*/  SHF.R.S32.HI R5, RZ, 0x1f, R0 ;  /* 0x0000001fff057819 */ /* 0x000fe40000011400 */
[----:B------:R-:W-:Y:S01]  /*00e0*/  ISETP.GE.OR P1, PT, R0, R3, P0 ;  /* 0x000000030000720c */ /* 0x000fe20000726670 */
[----:B---3--:R-:W-:Y:S01]  /*00f0*/  USHF.R.S32.HI UR9, URZ, 0x1f, UR7 ;  /* 0x0000001f3f097899 */ /* 0x008fe20008011407 */
[----:B------:R-:W-:-:S04]  /*0100*/  LEA.HI R6, R5, R0, RZ, 0x3 ;  /* 0x0000000005067211 */ /* 0x000fc800078f18ff */
[----:B------:R-:W-:-:S04]  /*0110*/  LOP3.LUT R5, R6, 0xfffffff8, RZ, 0xc0, !PT ;  /* 0xfffffff806057812 */ /* 0x000fc800078ec0ff */
[----:B------:R-:W-:-:S04]  /*0120*/  IADD3 R5, -R5, R0, RZ ;  /* 0x0000000005057210 */ /* 0x000fc80007ffe1ff */
[----:B------:R-:W-:Y:S01]  /*0130*/  SHF.L.U32 R14, R5, 0x3, RZ ;  /* 0x00000003050e7819 */ /* 0x000fe200000006ff */
[----:B------:R-:W-:Y:S06]  /*0140*/  @P1 BRA `(.L_x_3008) ;  /* 0x0000000000481947 */ /* 0x000fec0003800000 */
[----:B------:R-:W0:Y:S01]  /*0150*/  LDC.64 R16, c[0x0][0x290] ;  /* 0x0000a400ff107b82 */ /* 0x000e220000000a00 */
[----:B------:R-:W-:Y:S01]  /*0160*/  IMAD R11, R2, 0x60, RZ ;  /* 0x00000060020b7824 */ /* 0x000fe200078e02ff */
[----:B------:R-:W-:Y:S01]  /*0170*/  SHF.R.S32.HI R4, RZ, 0x1f, R0 ;  /* 0x0000001fff047819 */ /* 0x000fe20000011400 */
[----:B------:R-:W-:-:S03]  /*0180*/  ULDC.64 UR10, c[0x0][0x288] ;  /* 0x0000a200000a7ab9 */ /* 0x000fc60000000a00 */
[C---:B------:R-:W-:Y:S02]  /*0190*/  IADD3 R10, P1, R11.reuse, R0, RZ ;  /* 0x000000000b0a7210 */ /* 0x040fe40007f3e0ff */
[----:B------:R-:W1:Y:S02]  /*01a0*/  LDC.64 R18, c[0x0][0x298] ;  /* 0x0000a600ff127b82 */ /* 0x000e640000000a00 */
[----:B------:R-:W-:Y:S01]  /*01b0*/  LEA.HI.X.SX32 R11, R11, R4, 0x1, P1 ;  /* 0x000000040b0b7211 */ /* 0x000fe200008f0eff */
[C---:B0-----:R-:W-:Y:S02]  /*01c0*/  IMAD R12, R16.reuse, UR8, RZ ;  /* 0x00000008100c7c24 */ /* 0x041fe4000f8e02ff */
[----:B------:R-:W-:-:S04]  /*01d0*/  IMAD.WIDE.U32 R10, R16, UR6, R10 ;  /* 0x00000006100a7c25 */ /* 0x000fc8000f8e000a */
[----:B------:R-:W-:Y:S02]  /*01e0*/  IMAD R13, R17, UR6, R12 ;  /* 0x00000006110d7c24 */ /* 0x000fe4000f8e020c */
[----:B-1----:R-:W-:-:S03]  /*01f0*/  IMAD R4, R18, UR9, RZ ;  /* 0x0000000912047c24 */ /* 0x002fc6000f8e02ff */
[----:B------:R-:W-:Y:S01]  /*0200*/  IADD3 R11, R11, R13, RZ ;  /* 0x0000000d0b0b7210 */ /* 0x000fe20007ffe0ff */
[----:B------:R-:W-:Y:S02]  /*0210*/  IMAD R13, R19, UR7, R4 ;  /* 0x00000007130d7c24 */ /* 0x000fe4000f8e0204 */
[----:B------:R-:W-:-:S05]  /*0220*/  IMAD.WIDE.U32 R10, R18, UR7, R10 ;  /* 0x00000007120a7c25 */ /* 0x000fca000f8e000a */
[----:B------:R-:W-:Y:S02]  /*0230*/  IADD3 R11, R11, R13, RZ ;  /* 0x0000000d0b0b7210 */ /* 0x000fe40007ffe0ff */
[----:B------:R-:W-:-:S04]  /*0240*/  LEA R12, P1, R10, UR10, 0x2 ;  /* 0x0000000a0a0c7c11 */ /* 0x000fc8000f8210ff */
[----:B------:R-:W-:-:S05]  /*0250*/  LEA.HI.X R13, R10, UR11, R11, 0x2, P1 ;  /* 0x0000000b0a0d7c11 */ /* 0x000fca00088f140b */
[----:B------:R0:W5:Y:S04]  /*0260*/  LDG.E R4, desc[UR4][R12.64] ;  /* 0x000000040c047981 */ /* 0x000168000c1e1900 */
.L_x_3008:
[----:B------:R-:W-:Y:S05]  /*0270*/  BSYNC B0 ;  /* 0x0000000000007941 */ /* 0x000fea0003800000 */
.L_x_3007:
[----:B------:R-:W1:Y:S01]  /*0280*/  LDC.64 R34, c[0x0][0x238] ;  /* 0x00008e00ff227b82 */ /* 0x000e620000000a00 */
[----:B------:R-:W-:Y:S01]  /*0290*/  ULDC UR10, c[0x0][0x21c] ;  /* 0x00008700000a7ab9 */ /* 0x000fe20000000800 */
[----:B------:R-:W-:Y:S01]  /*02a0*/  SHF.R.S32.HI R10, RZ, 0x3, R6 ;  /* 0x00000003ff0a7819 */ /* 0x000fe20000011406 */
[----:B----4-:R-:W-:Y:S01]  /*02b0*/  IMAD R6, R8, UR8, RZ ;  /* 0x0000000808067c24 */ /* 0x010fe2000f8e02ff */
[----:B------:R-:W-:Y:S02]  /*02c0*/  ISETP.GE.AND P1, PT, R14, UR10, PT ;  /* 0x0000000a0e007c0c */ /* 0x000fe4000bf26270 */
[----:B------:R-:W-:Y:S01]  /*02d0*/  SHF.R.S32.HI R15, RZ, 0x1f, R14 ;  /* 0x0000001fff0f7819 */ /* 0x000fe2000001140e */
[----:B0-----:R-:W-:Y:S01]  /*02e0*/  IMAD R13, R9, UR6, R6 ;  /* 0x00000006090d7c24 */ /* 0x001fe2000f8e0206 */
[----:B------:R-:W0:Y:S01]  /*02f0*/  LDC.64 R20, c[0x0][0x250] ;  /* 0x00009400ff147b82 */ /* 0x000e220000000a00 */
[----:B------:R-:W-:Y:S01]  /*0300*/  ISETP.LT.AND P3, PT, R10, R3, !P1 ;  /* 0x000000030a00720c */ /* 0x000fe20004f61270 */
[----:B------:R-:W-:Y:S01]  /*0310*/  IMAD.WIDE.U32 R8, R8, UR6, R14 ;  /* 0x0000000608087c25 */ /* 0x000fe2000f8e000e */
[----:B------:R-:W-:-:S02]  /*0320*/  IADD3 R6, R10, 0x20, RZ ;  /* 0x000000200a067810 */ /* 0x000fc40007ffe0ff */
[----:B------:R-:W-:-:S03]  /*0330*/  SHF.R.S32.HI R11, RZ, 0x1f, R10 ;  /* 0x0000001fff0b7819 */ /* 0x000fc6000001140a */
[----:B------:R-:W2:Y:S01]  /*0340*/  LDC.64 R30, c[0x0][0x258] ;  /* 0x00009600ff1e7b82 */ /* 0x000ea20000000a00 */
[----:B------:R-:W-:Y:S02]  /*0350*/  IADD3 R9, R9, R13, RZ ;  /* 0x0000000d09097210 */ /* 0x000fe40007ffe0ff */
[----:B------:R-:W-:Y:S01]  /*0360*/  ISETP.LT.AND P2, PT, R6, R3, !P1 ;  /* 0x000000030600720c */ /* 0x000fe20004f41270 */
[----:B------:R-:W-:-:S04]  /*0370*/  IMAD.WIDE R12, R2, 0x60, R10 ;  /* 0x00000060020c7825 */ /* 0x000fc800078e020a */
[----:B------:R-:W3:Y:S01]  /*0380*/  @P3 LDC.64 R18, c[0x0][0x228] ;  /* 0x00008a00ff123b82 */ /* 0x000ee20000000a00 */
[----:B-1----:R-:W-:-:S04]  /*0390*/  IMAD R22, R34, UR9, RZ ;  /* 0x0000000922167c24 */ /* 0x002fc8000f8e02ff */
[----:B------:R-:W-:Y:S02]  /*03a0*/  IMAD R23, R35, UR7, R22 ;  /* 0x0000000723177c24 */ /* 0x000fe4000f8e0216 */
[----:B------:R-:W-:Y:S01]  /*03b0*/  IMAD.WIDE.U32 R34, R34, UR7, R8 ;  /* 0x0000000722227c25 */ /* 0x000fe2000f8e0008 */
[----:B------:R-:W1:Y:S01]  /*03c0*/  @P3 LDC.64 R16, c[0x0][0x248] ;  /* 0x00009200ff103b82 */ /* 0x000e620000000a00 */
[----:B------:R-:W-:Y:S02]  /*03d0*/  IADD3 R8, R10, 0x40, RZ ;  /* 0x000000400a087810 */ /* 0x000fe40007ffe0ff */
[----:B0-----:R-:W-:Y:S01]  /*03e0*/  IMAD R22, R20, UR8, RZ ;  /* 0x0000000814167c24 */ /* 0x001fe2000f8e02ff */
[----:B------:R-:W-:Y:S02]  /*03f0*/  IADD3 R35, R35, R23, RZ ;  /* 0x0000001723237210 */ /* 0x000fe40007ffe0ff */
[----:B------:R-:W-:Y:S01]  /*0400*/  ISETP.LT.AND P1, PT, R8, R3, !P1 ;  /* 0x000000030800720c */ /* 0x000fe20004f21270 */
[----:B------:R-:W-:Y:S01]  /*0410*/  IMAD R9, R21, UR6, R22 ;  /* 0x0000000615097c24 */ /* 0x000fe2000f8e0216 */
[----:B------:R-:W0:Y:S01]  /*0420*/  @P2 LDC.64 R46, c[0x0][0x228] ;  /* 0x00008a00ff2e2b82 */ /* 0x000e220000000a00 */
[----:B------:R-:W-:Y:S01]  /*0430*/  IMAD.WIDE.U32 R20, R20, UR6, R14 ;  /* 0x0000000614147c25 */ /* 0x000fe2000f8e000e */
[----:B------:R-:W-:-:S02]  /*0440*/  @P2 IADD3 R23, P6, R12, 0x20, RZ ;  /* 0x000000200c172810 */ /* 0x000fc40007fde0ff */
[----:B------:R-:W-:Y:S01]  /*0450*/  @P2 IADD3 R53, P5, R12, 0x20, RZ ;  /* 0x000000200c352810 */ /* 0x000fe20007fbe0ff */
[----:B--2---:R-:W-:Y:S01]  /*0460*/  IMAD R22, R30, UR9, RZ ;  /* 0x000000091e167c24 */ /* 0x004fe2000f8e02ff */
[----:B------:R-:W-:Y:S01]  /*0470*/  IADD3 R21, R21, R9, RZ ;  /* 0x0000000915157210 */ /* 0x000fe20007ffe0ff */
[----:B---3--:R-:W-:Y:S01]  /*0480*/  @P3 IMAD R24, R13, R18, RZ ;  /* 0x000000120d183224 */ /* 0x008fe200078e02ff */
[----:B------:R-:W2:Y:S01]  /*0490*/  @P3 LDC.64 R48, c[0x0][0x210] ;  /* 0x00008400ff303b82 */ /* 0x000ea20000000a00 */
[----:B------:R-:W-:Y:S02]  /*04a0*/  IMAD R25, R31, UR7, R22 ;  /* 0x000000071f197c24 */ /* 0x000fe4000f8e0216 */
[----:B------:R-:W-:Y:S01]  /*04b0*/  @P1 IADD3 R51, P4, R12, 0x40, RZ ;  /* 0x000000400c331810 */ /* 0x000fe20007f9e0ff */
[----:B------:R-:W-:Y:S01]  /*04c0*/  IMAD.WIDE.U32 R30, R30, UR7, R20 ;  /* 0x000000071e1e7c25 */ /* 0x000fe2000f8e0014 */
[-C--:B------:R-:W-:Y:S02]  /*04d0*/  @P2 IADD3.X R21, RZ, R13.reuse, RZ, P6, !PT ;  /* 0x0000000dff152210 */ /* 0x080fe400037fe4ff */
[----:B------:R-:W-:Y:S01]  /*04e0*/  @P1 IADD3.X R29, RZ, R13, RZ, P4, !PT ;  /* 0x0000000dff1d1210 */ /* 0x000fe200027fe4ff */
[C---:B------:R-:W-:Y:S01]  /*04f0*/  @P3 IMAD R19, R12.reuse, R19, R24 ;  /* 0x000000130c133224 */ /* 0x040fe200078e0218 */
[----:B------:R-:W-:Y:S01]  /*0500*/  IADD3 R31, R31, R25, RZ ;  /* 0x000000191f1f7210 */ /* 0x000fe20007ffe0ff */
[----:B------:R-:W3:Y:S01]  /*0510*/  @P1 LDC.64 R26, c[0x0][0x228] ;  /* 0x00008a00ff1a1b82 */ /* 0x000ee20000000a00 */
[----:B-1----:R-:W-:Y:S01]  /*0520*/  @P3 IMAD R9, R13, R16, RZ ;  /* 0x000000100d093224 */ /* 0x002fe200078e02ff */
[----:B------:R-:W-:Y:S01]  /*0530*/  @P2 MOV R20, R34 ;  /* 0x0000002200142202 */ /* 0x000fe20000000f00 */
[----:B------:R-:W-:-:S04]  /*0540*/  @P3 IMAD.WIDE.U32 R14, R12, R18, R34 ;  /* 0x000000120c0e3225 */ /* 0x000fc800078e0022 */
[C---:B------:R-:W-:Y:S01]  /*0550*/  @P3 IMAD R37, R12.reuse, R17, R9 ;  /* 0x000000110c253224 */ /* 0x040fe200078e0209 */
[----:B------:R-:W1:Y:S01]  /*0560*/  @P2 LDC.64 R24, c[0x0][0x248] ;  /* 0x00009200ff182b82 */ /* 0x000e620000000a00 */
[C---:B------:R-:W-:Y:S02]  /*0570*/  @P1 IADD3 R9, P6, R12.reuse, 0x40, RZ ;  /* 0x000000400c091810 */ /* 0x040fe40007fde0ff */
[-C--:B------:R-:W-:Y:S02]  /*0580*/  @P2 IADD3.X R17, RZ, R13.reuse, RZ, P5, !PT ;  /* 0x0000000dff112210 */ /* 0x080fe40002ffe4ff */
[----:B------:R-:W-:Y:S01]  /*0590*/  @P1 IADD3.X R33, RZ, R13, RZ, P6, !PT ;  /* 0x0000000dff211210 */ /* 0x000fe200037fe4ff */
[----:B------:R-:W-:Y:S01]  /*05a0*/  @P3 IMAD.WIDE.U32 R12, R12, R16, R30 ;  /* 0x000000100c0c3225 */ /* 0x000fe200078e001e */
[----:B------:R-:W-:Y:S01]  /*05b0*/  @P3 IADD3 R19, R15, R19, RZ ;  /* 0x000000130f133210 */ /* 0x000fe20007ffe0ff */
[----:B------:R-:W4:Y:S01]  /*05c0*/  @P3 LDC.64 R42, c[0x0][0x240] ;  /* 0x00009000ff2a3b82 */ /* 0x000f220000000a00 */
[----:B--2---:R-:W-:Y:S01]  /*05d0*/  @P3 LEA R48, P4, R14, R48, 0x1 ;  /* 0x000000300e303211 */ /* 0x004fe200078808ff */
[----:B0-----:R-:W-:Y:S01]  /*05e0*/  @P2 IMAD R16, R21, R46, RZ ;  /* 0x0000002e15102224 */ /* 0x001fe200078e02ff */
[----:B------:R-:W-:-:S02]  /*05f0*/  @P2 MOV R21, R35 ;  /* 0x0000002300152202 */ /* 0x000fc40000000f00 */
[----:B------:R-:W-:Y:S01]  /*0600*/  @P3 IADD3 R13, R13, R37, RZ ;  /* 0x000000250d0d3210 */ /* 0x000fe20007ffe0ff */
[C---:B------:R-:W-:Y:S01]  /*0610*/  @P2 IMAD R47, R23.reuse, R47, R16 ;  /* 0x0000002f172f2224 */ /* 0x040fe200078e0210 */
[----:B------:R-:W-:Y:S01]  /*0620*/  @P3 LEA.HI.X R49, R14, R49, R19, 0x1, P4 ;  /* 0x000000310e313211 */ /* 0x000fe200020f0c13 */
[----:B------:R-:W-:Y:S01]  /*0630*/  @P2 IMAD.WIDE.U32 R20, R23, R46, R20 ;  /* 0x0000002e17142225 */ /* 0x000fe200078e0014 */
[----:B------:R-:W0:Y:S01]  /*0640*/  @P2 LDC.64 R38, c[0x0][0x210] ;  /* 0x00008400ff262b82 */ /* 0x000e220000000a00 */
[----:B------:R-:W-:Y:S02]  /*0650*/  CS2R R14, SRZ ;  /* 0x00000000000e7805 */ /* 0x000fe4000001ff00 */
[----:B------:R-:W-:Y:S01]  /*0660*/  CS2R R18, SRZ ;  /* 0x0000000000127805 */ /* 0x000fe2000001ff00 */
[----:B---3--:R-:W-:Y:S02]  /*0670*/  @P1 IMAD R32, R29, R26, RZ ;  /* 0x0000001a1d201224 */ /* 0x008fe400078e02ff */
[----:B-1----:R-:W-:-:S02]  /*0680*/  @P2 IMAD R28, R17, R24, RZ ;  /* 0x00000018111c2224 */ /* 0x002fc400078e02ff */
[----:B------:R-:W1:Y:S01]  /*0690*/  @P1 LDC.64 R22, c[0x0][0x248] ;  /* 0x00009200ff161b82 */ /* 0x000e620000000a00 */
[----:B------:R-:W-:Y:S02]  /*06a0*/  @P2 MOV R29, R31 ;  /* 0x0000001f001d2202 */ /* 0x000fe40000000f00 */
[----:B------:R-:W-:Y:S01]  /*06b0*/  CS2R R16, SRZ ;  /* 0x0000000000107805 */ /* 0x000fe2000001ff00 */
[C---:B------:R-:W-:Y:S01]  /*06c0*/  @P2 IMAD R45, R53.reuse, R25, R28 ;  /* 0x00000019352d2224 */ /* 0x040fe200078e021c */
[----:B------:R-:W-:Y:S02]  /*06d0*/  @P2 MOV R28, R30 ;  /* 0x0000001e001c2202 */ /* 0x000fe40000000f00 */
[C---:B----4-:R-:W-:Y:S01]  /*06e0*/  @P3 LEA R42, P5, R12.reuse, R42, 0x1 ;  /* 0x0000002a0c2a3211 */ /* 0x050fe200078a08ff */
[----:B------:R-:W2:Y:S02]  /*06f0*/  @P1 LDC.64 R36, c[0x0][0x210] ;  /* 0x00008400ff241b82 */ /* 0x000ea40000000a00 */
[----:B------:R-:W-:Y:S01]  /*0700*/  @P2 IMAD.WIDE.U32 R24, R53, R24, R28 ;  /* 0x0000001835182225 */ /* 0x000fe200078e001c */
[----:B------:R-:W-:-:S02]  /*0710*/  @P3 LEA.HI.X R43, R12, R43, R13, 0x1, P5 ;  /* 0x0000002b0c2b3211 */ /* 0x000fc400028f0c0d */
[----:B------:R-:W-:-:S03]  /*0720*/  CS2R R12, SRZ ;  /* 0x00000000000c7805 */ /* 0x000fc6000001ff00 */
[----:B------:R-:W3:Y:S01]  /*0730*/  @P2 LDC.64 R40, c[0x0][0x240] ;  /* 0x00009000ff282b82 */ /* 0x000ee20000000a00 */
[----:B------:R4:W4:Y:S01]  /*0740*/  @P3 LDG.E.128 R16, desc[UR4][R42.64] ;  /* 0x000000042a103981 */ /* 0x000922000c1e1d00 */
[----:B------:R-:W-:-:S06]  /*0750*/  @P1 IMAD R53, R51, R27, R32 ;  /* 0x0000001b33351224 */ /* 0x000fcc00078e0220 */
[----:B------:R-:W4:Y:S01]  /*0760*/  @P1 LDC.64 R28, c[0x0][0x240] ;  /* 0x00009000ff1c1b82 */ /* 0x000f220000000a00 */
[----:B------:R-:W4:Y:S01]  /*0770*/  @P3 LDG.E.128 R12, desc[UR4][R48.64] ;  /* 0x00000004300c3981 */ /* 0x000f22000c1e1d00 */
[----:B------:R-:W-:Y:S01]  /*0780*/  @P1 IMAD.WIDE.U32 R26, R51, R26, R34 ;  /* 0x0000001a331a1225 */ /* 0x000fe200078e0022 */
[----:B------:R-:W-:-:S03]  /*0790*/  @P2 IADD3 R47, R21, R47, RZ ;  /* 0x0000002f152f2210 */ /* 0x000fc60007ffe0ff */
[-C--:B-1----:R-:W-:Y:S01]  /*07a0*/  @P1 IMAD R32, R33, R22.reuse, RZ ;  /* 0x0000001621201224 */ /* 0x082fe200078e02ff */
[----:B------:R-:W-:Y:S01]  /*07b0*/  @P1 IADD3 R21, R27, R53, RZ ;  /* 0x000000351b151210 */ /* 0x000fe20007ffe0ff */
[----:B------:R-:W-:Y:S01]  /*07c0*/  @P1 IMAD.WIDE.U32 R30, R9, R22, R30 ;  /* 0x00000016091e1225 */ /* 0x000fe200078e001e */
[----:B0-----:R-:W-:-:S03]  /*07d0*/  @P2 LEA R38, P3, R20, R38, 0x1 ;  /* 0x0000002614262211 */ /* 0x001fc600078608ff */
[----:B------:R-:W-:Y:S01]  /*07e0*/  @P1 IMAD R27, R9, R23, R32 ;  /* 0x00000017091b1224 */ /* 0x000fe200078e0220 */
[----:B------:R-:W-:Y:S02]  /*07f0*/  @P2 IADD3 R45, R25, R45, RZ ;  /* 0x0000002d192d2210 */ /* 0x000fe40007ffe0ff */
[----:B--2---:R-:W-:Y:S02]  /*0800*/  @P1 LEA R36, P4, R26, R36, 0x1 ;  /* 0x000000241a241211 */ /* 0x004fe400078808ff */
[----:B---3--:R-:W-:Y:S02]  /*0810*/  @P2 LEA R40, P5, R24, R40, 0x1 ;  /* 0x0000002818282211 */ /* 0x008fe400078a08ff */
[----:B------:R-:W-:Y:S02]  /*0820*/  @P2 LEA.HI.X R39, R20, R39, R47, 0x1, P3 ;  /* 0x0000002714272211 */ /* 0x000fe400018f0c2f */
[----:B------:R-:W-:Y:S02]  /*0830*/  @P1 IADD3 R9, R31, R27, RZ ;  /* 0x0000001b1f091210 */ /* 0x000fe40007ffe0ff */
[----:B----4-:R-:W-:-:S02]  /*0840*/  @P1 LEA R42, P3, R30, R28, 0x1 ;  /* 0x0000001c1e2a1211 */ /* 0x010fc400078608ff */
[----:B------:R-:W-:Y:S02]  /*0850*/  CS2R R22, SRZ ;  /* 0x0000000000167805 */ /* 0x000fe4000001ff00 */
[----:B------:R-:W-:Y:S02]  /*0860*/  @P1 LEA.HI.X R37, R26, R37, R21, 0x1, P4 ;  /* 0x000000251a251211 */ /* 0x000fe400020f0c15 */
[----:B------:R-:W-:Y:S02]  /*0870*/  CS2R R20, SRZ ;  /* 0x0000000000147805 */ /* 0x000fe4000001ff00 */
[----:B------:R-:W-:Y:S02]  /*0880*/  @P2 LEA.HI.X R41, R24, R41, R45, 0x1, P5 ;  /* 0x0000002918292211 */ /* 0x000fe400028f0c2d */
[----:B------:R-:W-:Y:S02]  /*0890*/  CS2R R24, SRZ ;  /* 0x0000000000187805 */ /* 0x000fe4000001ff00 */
[----:B------:R-:W-:-:S02]  /*08a0*/  CS2R R26, SRZ ;  /* 0x00000000001a7805 */ /* 0x000fc4000001ff00 */
[----:B------:R-:W-:Y:S02]  /*08b0*/  @P1 LEA.HI.X R43, R30, R29, R9, 0x1, P3 ;  /* 0x0000001d1e2b1211 */ /* 0x000fe400018f0c09 */
[----:B------:R-:W-:Y:S02]  /*08c0*/  CS2R R28, SRZ ;  /* 0x00000000001c7805 */ /* 0x000fe4000001ff00 */
[----:B------:R-:W-:Y:S02]  /*08d0*/  CS2R R30, SRZ ;  /* 0x00000000001e7805 */ /* 0x000fe4000001ff00 */
[----:B------:R-:W-:Y:S02]  /*08e0*/  CS2R R32, SRZ ;  /* 0x0000000000207805 */ /* 0x000fe4000001ff00 */
[----:B------:R-:W-:Y:S01]  /*08f0*/  CS2R R34, SRZ ;  /* 0x0000000000227805 */ /* 0x000fe2000001ff00 */
[----:B------:R0:W2:Y:S04]  /*0900*/  @P2 LDG.E.128 R20, desc[UR4][R38.64] ;  /* 0x0000000426142981 */ /* 0x0000a8000c1e1d00 */
[----:B------:R1:W3:Y:S04]  /*0910*/  @P2 LDG.E.128 R24, desc[UR4][R40.64] ;  /* 0x0000000428182981 */ /* 0x0002e8000c1e1d00 */
[----:B------:R2:W4:Y:S04]  /*0920*/  @P1 LDG.E.128 R28, desc[UR4][R36.64] ;  /* 0x00000004241c1981 */ /* 0x000528000c1e1d00 */
[----:B------:R-:W4:Y:S01]  /*0930*/  @P1 LDG.E.128 R32, desc[UR4][R42.64] ;  /* 0x000000042a201981 */ /* 0x000f22000c1e1d00 */
[----:B------:R-:W-:Y:S01]  /*0940*/  BSSY B0, `(.L_x_3009) ;  /* 0x000008d000007945 */ /* 0x000fe20003800000 */
[----:B0-----:R-:W-:-:S02]  /*0950*/  HADD2.F32 R38, -RZ, R16.H1_H1 ;  /* 0x30000010ff267230 */ /* 0x001fc40000004100 */
[----:B------:R-:W-:Y:S02]  /*0960*/  HADD2.F32 R39, -RZ, R16.H0_H0 ;  /* 0x20000010ff277230 */ /* 0x000fe40000004100 */
[--C-:B------:R-:W-:Y:S02]  /*0970*/  HADD2.F32 R9, -RZ, R12.reuse.H1_H1 ;  /* 0x3000000cff097230 */ /* 0x100fe40000004100 */
[----:B------:R-:W-:-:S03]  /*0980*/  HADD2.F32 R12, -RZ, R12.H0_H0 ;  /* 0x2000000cff0c7230 */ /* 0x000fc60000004100 */
[----:B-1----:R-:W-:Y:S01]  /*0990*/  FMUL.FTZ R41, R9, R38 ;  /* 0x0000002609297220 */ /* 0x002fe20000410000 */
[----:B------:R-:W-:Y:S02]  /*09a0*/  HADD2.F32 R9, -RZ, R13.H0_H0 ;  /* 0x2000000dff097230 */ /* 0x000fe40000004100 */
[----:B------:R-:W-:Y:S02]  /*09b0*/  HADD2.F32 R16, -RZ, R17.H0_H0 ;  /* 0x20000011ff107230 */ /* 0x000fe40000004100 */
[----:B------:R-:W-:Y:S01]  /*09c0*/  FFMA.FTZ R38, R12, R39, R41 ;  /* 0x000000270c267223 */ /* 0x000fe20000010029 */
[----:B------:R-:W-:Y:S02]  /*09d0*/  HADD2.F32 R13, -RZ, R13.H1_H1 ;  /* 0x3000000dff0d7230 */ /* 0x000fe40000004100 */
[----:B------:R-:W-:Y:S02]  /*09e0*/  HADD2.F32 R12, -RZ, R17.H1_H1 ;  /* 0x30000011ff0c7230 */ /* 0x000fe40000004100 */
[----:B------:R-:W-:Y:S01]  /*09f0*/  FFMA.FTZ R38, R9, R16, R38 ;  /* 0x0000001009267223 */ /* 0x000fe20000010026 */
[----:B------:R-:W-:-:S02]  /*0a00*/  HADD2.F32 R9, -RZ, R14.H0_H0 ;  /* 0x2000000eff097230 */ /* 0x000fc40000004100 */
        /* <DEDUP_REMOVED lines=8> */
[----:B------:R-:W-:Y:S02]  /*0a90*/  HADD2.F32 R12, -RZ, R19.H1_H1 ;  /* 0x30000013ff0c7230 */ /* 0x000fe40000004100 */
[----:B--2---:R-:W-:Y:S02]  /*0aa0*/  HADD2.F32 R37, -RZ, R20.H1_H1 ;  /* 0x30000014ff257230 */ /* 0x004fe40000004100 */
[--C-:B---3--:R-:W-:Y:S02]  /*0ab0*/  HADD2.F32 R38, -RZ, R24.reuse.H1_H1 ;  /* 0x30000018ff267230 */ /* 0x108fe40000004100 */
[----:B------:R-:W-:Y:S02]  /*0ac0*/  HADD2.F32 R39, -RZ, R24.H0_H0 ;  /* 0x20000018ff277230 */ /* 0x000fe40000004100 */
[----:B----4-:R-:W-:Y:S02]  /*0ad0*/  HADD2.F32 R24, -RZ, R28.H1_H1 ;  /* 0x3000001cff187230 */ /* 0x010fe40000004100 */
[----:B------:R-:W-:Y:S01]  /*0ae0*/  FMUL.FTZ R37, R37, R38 ;  /* 0x0000002625257220 */ /* 0x000fe20000410000 */
[----:B------:R-:W-:-:S02]  /*0af0*/  HADD2.F32 R36, -RZ, R20.H0_H0 ;  /* 0x20000014ff247230 */ /* 0x000fc40000004100 */
[----:B------:R-:W-:Y:S02]  /*0b00*/  HADD2.F32 R41, -RZ, R32.H1_H1 ;  /* 0x30000020ff297230 */ /* 0x000fe40000004100 */
[--C-:B------:R-:W-:Y:S02]  /*0b10*/  HADD2.F32 R40, -RZ, R25.reuse.H0_H0 ;  /* 0x20000019ff287230 */ /* 0x100fe40000004100 */
[----:B------:R-:W-:Y:S02]  /*0b20*/  HADD2.F32 R42, -RZ, R25.H1_H1 ;  /* 0x30000019ff2a7230 */ /* 0x000fe40000004100 */
[----:B------:R-:W-:Y:S01]  /*0b30*/  FMUL.FTZ R41, R24, R41 ;  /* 0x0000002918297220 */ /* 0x000fe20000410000 */
[----:B------:R-:W-:Y:S02]  /*0b40*/  HADD2.F32 R28, -RZ, R28.H0_H0 ;  /* 0x2000001cff1c7230 */ /* 0x000fe40000004100 */
[----:B------:R-:W-:Y:S02]  /*0b50*/  HADD2.F32 R25, -RZ, R32.H0_H0 ;  /* 0x20000020ff197230 */ /* 0x000fe40000004100 */
[----:B------:R-:W-:Y:S01]  /*0b60*/  FFMA.FTZ R14, R9, R16, R14 ;  /* 0x00000010090e7223 */ /* 0x000fe2000001000e */
[----:B------:R-:W-:-:S02]  /*0b70*/  HADD2.F32 R19, -RZ, R21.H0_H0 ;  /* 0x20000015ff137230 */ /* 0x000fc40000004100 */
[----:B------:R-:W-:Y:S01]  /*0b80*/  FFMA.FTZ R36, R36, R39, R37 ;  /* 0x0000002724247223 */ /* 0x000fe20000010025 */
[--C-:B------:R-:W-:Y:S02]  /*0b90*/  HADD2.F32 R18, -RZ, R27.reuse.H0_H0 ;  /* 0x2000001bff127230 */ /* 0x100fe40000004100 */
[----:B------:R-:W-:Y:S02]  /*0ba0*/  HADD2.F32 R16, -RZ, R27.H1_H1 ;  /* 0x3000001bff107230 */ /* 0x000fe40000004100 */
[----:B------:R-:W-:Y:S01]  /*0bb0*/  FFMA.FTZ R25, R28, R25, R41 ;  /* 0x000000191c197223 */ /* 0x000fe20000010029 */
[----:B------:R-:W-:Y:S02]  /*0bc0*/  HADD2.F32 R24, -RZ, R29.H0_H0 ;  /* 0x2000001dff187230 */ /* 0x000fe40000004100 */
[----:B------:R-:W-:Y:S02]  /*0bd0*/  HADD2.F32 R27, -RZ, R33.H0_H0 ;  /* 0x20000021ff1b7230 */ /* 0x000fe40000004100 */
[----:B------:R-:W-:Y:S01]  /*0be0*/  FFMA.FTZ R36, R19, R40, R36 ;  /* 0x0000002813247223 */ /* 0x000fe20000010024 */
[----:B------:R-:W-:-:S02]  /*0bf0*/  HADD2.F32 R21, -RZ, R21.H1_H1 ;  /* 0x30000015ff157230 */ /* 0x000fc40000004100 */
[--C-:B------:R-:W-:Y:S02]  /*0c00*/  HADD2.F32 R20, -RZ, R26.reuse.H0_H0 ;  /* 0x2000001aff147230 */ /* 0x100fe40000004100 */
        /* <DEDUP_REMOVED lines=9> */
[----:B------:R-:W-:Y:S01]  /*0ca0*/  FFMA.FTZ R13, R13, R20, R36 ;  /* 0x000000140d0d7223 */ /* 0x000fe20000010024 */
[----:B------:R-:W-:Y:S02]  /*0cb0*/  HADD2.F32 R22, -RZ, R22.H1_H1 ;  /* 0x30000016ff167230 */ /* 0x000fe40000004100 */
[----:B------:R-:W-:Y:S02]  /*0cc0*/  HADD2.F32 R30, -RZ, R30.H1_H1 ;  /* 0x3000001eff1e7230 */ /* 0x000fe40000004100 */
[----:B------:R-:W-:Y:S01]  /*0cd0*/  FFMA.FTZ R19, R19, R24, R26 ;  /* 0x0000001813137223 */ /* 0x000fe2000001001a */
[----:B------:R-:W-:-:S02]  /*0ce0*/  HADD2.F32 R21, -RZ, R34.H1_H1 ;  /* 0x30000022ff157230 */ /* 0x000fc40000004100 */
[----:B------:R-:W-:Y:S01]  /*0cf0*/  FFMA.FTZ R22, R22, R17, R13 ;  /* 0x0000001116167223 */ /* 0x000fe2000001000d */
[----:B------:R-:W-:Y:S02]  /*0d00*/  HADD2.F32 R9, -RZ, R23.H0_H0 ;  /* 0x20000017ff097230 */ /* 0x000fe40000004100 */
[----:B------:R-:W-:Y:S02]  /*0d10*/  HADD2.F32 R13, -RZ, R31.H0_H0 ;  /* 0x2000001fff0d7230 */ /* 0x000fe40000004100 */
[----:B------:R-:W-:Y:S01]  /*0d20*/  FFMA.FTZ R30, R30, R21, R19 ;  /* 0x000000151e1e7223 */ /* 0x000fe20000010013 */
        /* <DEDUP_REMOVED lines=8> */
[----:B------:R-:W-:Y:S02]  /*0db0*/  FFMA.FTZ R22, R23, R16, R22 ;  /* 0x0000001017167223 */ /* 0x000fe40000010016 */
[----:B------:R-:W-:Y:S02]  /*0dc0*/  FFMA.FTZ R20, R31, R18, R20 ;  /* 0x000000121f147223 */ /* 0x000fe40000010014 */
[----:B------:R-:W0:Y:S04]  /*0dd0*/  SHFL.BFLY PT, R9, R14, 0x4, 0x1f ;  /* 0x0c801f000e097f89 */ /* 0x000e2800000e0000 */
[----:B------:R-:W1:Y:S04]  /*0de0*/  SHFL.BFLY PT, R13, R22, 0x4, 0x1f ;  /* 0x0c801f00160d7f89 */ /* 0x000e6800000e0000 */
[----:B------:R-:W2:Y:S01]  /*0df0*/  SHFL.BFLY PT, R15, R20, 0x4, 0x1f ;  /* 0x0c801f00140f7f89 */ /* 0x000ea200000e0000 */
[----:B------:R-:W-:Y:S01]  /*0e00*/  IADD3 R21, R7, 0x5f, RZ ;  /* 0x0000005f07157810 */ /* 0x000fe20007ffe0ff */
[----:B0-----:R-:W-:Y:S01]  /*0e10*/  FADD.FTZ R9, R14, R9 ;  /* 0x000000090e097221 */ /* 0x001fe20000010000 */
[----:B-1----:R-:W-:Y:S01]  /*0e20*/  FADD.FTZ R17, R22, R13 ;  /* 0x0000000d16117221 */ /* 0x002fe20000010000 */
[----:B--2---:R-:W-:-:S03]  /*0e30*/  FADD.FTZ R19, R20, R15 ;  /* 0x0000000f14137221 */ /* 0x004fc60000010000 */
[----:B------:R-:W0:Y:S01]  /*0e40*/  SHFL.BFLY PT, R16, R9, 0x2, 0x1f ;  /* 0x0c401f0009107f89 */ /* 0x000e2200000e0000 */
[----:B------:R-:W1:Y:S03]  /*0e50*/  LDC.64 R12, c[0x0][0x2d0] ;  /* 0x0000b400ff0c7b82 */ /* 0x000e660000000a00 */
[----:B------:R-:W2:Y:S04]  /*0e60*/  SHFL.BFLY PT, R18, R17, 0x2, 0x1f ;  /* 0x0c401f0011127f89 */ /* 0x000ea800000e0000 */
[----:B------:R-:W3:Y:S01]  /*0e70*/  SHFL.BFLY PT, R24, R19, 0x2, 0x1f ;  /* 0x0c401f0013187f89 */ /* 0x000ee200000e0000 */
[----:B------:R-:W-:-:S05]  /*0e80*/  IMAD.HI R7, R21, 0x2aaaaaab, RZ ;  /* 0x2aaaaaab15077827 */ /* 0x000fca00078e02ff */
[----:B------:R-:W-:-:S04]  /*0e90*/  SHF.R.U32.HI R14, RZ, 0x1f, R7 ;  /* 0x0000001fff0e7819 */ /* 0x000fc80000011607 */
[----:B------:R-:W-:Y:S02]  /*0ea0*/  LEA.HI.SX32 R22, R7, R14, 0x1c ;  /* 0x0000000e07167211 */ /* 0x000fe400078fe2ff */
[----:B------:R-:W4:Y:S01]  /*0eb0*/  LDC.64 R14, c[0x0][0x2d8] ;  /* 0x0000b600ff0e7b82 */ /* 0x000f220000000a00 */
[----:B------:R-:W-:Y:S01]  /*0ec0*/  SHF.L.U32 R20, R0, 0x2, RZ ;  /* 0x0000000200147819 */ /* 0x000fe200000006ff */
[----:B------:R-:W-:Y:S02]  /*0ed0*/  IMAD R23, R2, 0x1800, RZ ;  /* 0x0000180002177824 */ /* 0x000fe400078e02ff */
[----:B0-----:R-:W-:Y:S01]  /*0ee0*/  FADD.FTZ R9, R9, R16 ;  /* 0x0000001009097221 */ /* 0x001fe20000010000 */
[----:B--2---:R-:W-:Y:S01]  /*0ef0*/  FADD.FTZ R7, R17, R18 ;  /* 0x0000001211077221 */ /* 0x004fe20000010000 */
[----:B---3--:R-:W-:Y:S01]  /*0f00*/  FADD.FTZ R24, R19, R24 ;  /* 0x0000001813187221 */ /* 0x008fe20000010000 */
[----:B------:R-:W-:Y:S02]  /*0f10*/  SHF.R.S32.HI R26, RZ, 0x1f, R20 ;  /* 0x0000001fff1a7819 */ /* 0x000fe40000011414 */
[----:B------:R-:W0:Y:S01]  /*0f20*/  SHFL.BFLY PT, R18, R9, 0x1, 0x1f ;  /* 0x0c201f0009127f89 */ /* 0x000e2200000e0000 */
[----:B------:R-:W-:-:S03]  /*0f30*/  IADD3 R16, P1, R23, R20, RZ ;  /* 0x0000001417107210 */ /* 0x000fc60007f3e0ff */
[----:B------:R-:W2:Y:S04]  /*0f40*/  SHFL.BFLY PT, R20, R7, 0x1, 0x1f ;  /* 0x0c201f0007147f89 */ /* 0x000ea800000e0000 */
[----:B------:R-:W3:Y:S01]  /*0f50*/  SHFL.BFLY PT, R19, R24, 0x1, 0x1f ;  /* 0x0c201f0018137f89 */ /* 0x000ee200000e0000 */
[C---:B-1----:R-:W-:Y:S01]  /*0f60*/  IMAD R28, R12.reuse, UR8, RZ ;  /* 0x000000080c1c7c24 */ /* 0x042fe2000f8e02ff */
[----:B------:R-:W-:Y:S02]  /*0f70*/  LEA.HI.X.SX32 R17, R23, R26, 0x1, P1 ;  /* 0x0000001a17117211 */ /* 0x000fe400008f0eff */
[----:B------:R-:W-:Y:S01]  /*0f80*/  ISETP.NE.AND P1, PT, R5, RZ, PT ;  /* 0x000000ff0500720c */ /* 0x000fe20003f25270 */
[----:B------:R-:W-:Y:S02]  /*0f90*/  IMAD R23, R13, UR6, R28 ;  /* 0x000000060d177c24 */ /* 0x000fe4000f8e021c */
[----:B------:R-:W-:-:S04]  /*0fa0*/  IMAD.WIDE.U32 R12, R12, UR6, R16 ;  /* 0x000000060c0c7c25 */ /* 0x000fc8000f8e0010 */
[--C-:B------:R-:W-:Y:S01]  /*0fb0*/  IMAD R22, R22, 0x60, -R21.reuse ;  /* 0x0000006016167824 */ /* 0x100fe200078e0a15 */
[----:B------:R-:W-:Y:S01]  /*0fc0*/  IADD3 R13, R13, R23, RZ ;  /* 0x000000170d0d7210 */ /* 0x000fe20007ffe0ff */
[----:B------:R-:W-:Y:S02]  /*0fd0*/  IMAD R21, R2, -0x60, R21 ;  /* 0xffffffa002157824 */ /* 0x000fe400078e0215 */
[C---:B----4-:R-:W-:Y:S02]  /*0fe0*/  IMAD R16, R14.reuse, UR9, RZ ;  /* 0x000000090e107c24 */ /* 0x050fe4000f8e02ff */
[----:B------:R-:W-:Y:S01]  /*0ff0*/  IMAD.WIDE.U32 R12, R14, UR7, R12 ;  /* 0x000000070e0c7c25 */ /* 0x000fe2000f8e000c */
[----:B------:R-:W-:-:S03]  /*1000*/  IADD3 R21, R21, R22, RZ ;  /* 0x0000001615157210 */ /* 0x000fc60007ffe0ff */
[----:B------:R-:W-:Y:S01]  /*1010*/  IMAD R5, R15, UR7, R16 ;  /* 0x000000070f057c24 */ /* 0x000fe2000f8e0210 */
[----:B------:R-:W-:Y:S01]  /*1020*/  ISETP.GE.OR P0, PT, R0, R21, P0 ;  /* 0x000000150000720c */ /* 0x000fe20000706670 */
[----:B0-----:R-:W-:Y:S01]  /*1030*/  FADD.FTZ R17, R9, R18 ;  /* 0x0000001209117221 */ /* 0x001fe20000010000 */
[----:B--2---:R-:W-:Y:S01]  /*1040*/  FADD.FTZ R22, R7, R20 ;  /* 0x0000001407167221 */ /* 0x004fe20000010000 */
[----:B---3--:R-:W-:Y:S01]  /*1050*/  FADD.FTZ R24, R24, R19 ;  /* 0x0000001318187221 */ /* 0x008fe20000010000 */
[----:B------:R-:W-:Y:S01]  /*1060*/  IADD3 R5, R13, R5, RZ ;  /* 0x000000050d057210 */ /* 0x000fe20007ffe0ff */
[----:B------:R-:W-:Y:S08]  /*1070*/  @P1 BRA `(.L_x_3010) ;  /* 0x0000000000641947 */ /* 0x000ff00003800000 */
[----:B------:R-:W0:Y:S01]  /*1080*/  LDC.64 R18, c[0x0][0x278] ;  /* 0x00009e00ff127b82 */ /* 0x000e220000000a00 */
[----:B------:R-:W-:Y:S01]  /*1090*/  IMAD R14, R2, 0x60, RZ ;  /* 0x00000060020e7824 */ /* 0x000fe200078e02ff */
[----:B------:R-:W-:Y:S01]  /*10a0*/  ULDC.64 UR10, c[0x0][0x260] ;  /* 0x00009800000a7ab9 */ /* 0x000fe20000000a00 */
[-C--:B------:R-:W-:Y:S02]  /*10b0*/  ISETP.GE.AND P3, PT, R10, R3.reuse, PT ;  /* 0x000000030a00720c */ /* 0x080fe40003f66270 */
[----:B------:R-:W-:Y:S02]  /*10c0*/  ISETP.GE.AND P2, PT, R6, R3, PT ;  /* 0x000000030600720c */ /* 0x000fe40003f46270 */
[--C-:B------:R-:W-:Y:S01]  /*10d0*/  SHF.R.S32.HI R15, RZ, 0x1f, R14.reuse ;  /* 0x0000001fff0f7819 */ /* 0x100fe2000001140e */
[----:B------:R-:W1:Y:S01]  /*10e0*/  LDC.64 R20, c[0x0][0x280] ;  /* 0x0000a000ff147b82 */ /* 0x000e620000000a00 */
[C---:B0-----:R-:W-:Y:S02]  /*10f0*/  IMAD R16, R18.reuse, UR8, RZ ;  /* 0x0000000812107c24 */ /* 0x041fe4000f8e02ff */
[----:B------:R-:W-:-:S04]  /*1100*/  IMAD.WIDE.U32 R14, R18, UR6, R14 ;  /* 0x00000006120e7c25 */ /* 0x000fc8000f8e000e */
[----:B------:R-:W-:Y:S02]  /*1110*/  IMAD R7, R19, UR6, R16 ;  /* 0x0000000613077c24 */ /* 0x000fe4000f8e0210 */
[----:B-1----:R-:W-:-:S03]  /*1120*/  IMAD R16, R20, UR9, RZ ;  /* 0x0000000914107c24 */ /* 0x002fc6000f8e02ff */
        /* <DEDUP_REMOVED lines=11> */
[----:B------:R0:W-:Y:S04]  /*11e0*/  STG.E desc[UR4][R14.64], R3 ;  /* 0x000000030e007986 */ /* 0x0001e8000c101904 */
[----:B------:R0:W-:Y:S04]  /*11f0*/  STG.E desc[UR4][R14.64+0x80], R7 ;  /* 0x000080070e007986 */ /* 0x0001e8000c101904 */
[----:B------:R0:W-:Y:S02]  /*1200*/  STG.E desc[UR4][R14.64+0x100], R9 ;  /* 0x000100090e007986 */ /* 0x0001e4000c101904 */
.L_x_3010:
[----:B------:R-:W-:Y:S05]  /*1210*/  BSYNC B0 ;  /* 0x0000000000007941 */ /* 0x000fea0003800000 */
.L_x_3009:
[----:B------:R-:W-:Y:S04]  /*1220*/  BSSY B0, `(.L_x_3011) ;  /* 0x0000017000007945 */ /* 0x000fe80003800000 */
[----:B------:R-:W-:Y:S05]  /*1230*/  @P0 BRA `(.L_x_3012) ;  /* 0x0000000000540947 */ /* 0x000fea0003800000 */
[----:B------:R-:W1:Y:S01]  /*1240*/  LDC.64 R10, c[0x0][0x2a8] ;  /* 0x0000aa00ff0a7b82 */ /* 0x000e620000000a00 */
[----:B0-----:R-:W-:Y:S01]  /*1250*/  IMAD R3, R2, 0x60, RZ ;  /* 0x0000006002037824 */ /* 0x001fe200078e02ff */
[----:B------:R-:W-:Y:S01]  /*1260*/  SHF.R.S32.HI R16, RZ, 0x1f, R0 ;  /* 0x0000001fff107819 */ /* 0x000fe20000011400 */
[----:B------:R-:W-:-:S03]  /*1270*/  ULDC.64 UR10, c[0x0][0x2a0] ;  /* 0x0000a800000a7ab9 */ /* 0x000fc60000000a00 */
[C---:B------:R-:W-:Y:S02]  /*1280*/  IADD3 R6, P0, R3.reuse, R0, RZ ;  /* 0x0000000003067210 */ /* 0x040fe40007f1e0ff */
[----:B------:R-:W0:Y:S02]  /*1290*/  LDC.64 R14, c[0x0][0x2b0] ;  /* 0x0000ac00ff0e7b82 */ /* 0x000e240000000a00 */
[----:B------:R-:W-:Y:S02]  /*12a0*/  LEA.HI.X.SX32 R7, R3, R16, 0x1, P0 ;  /* 0x0000001003077211 */ /* 0x000fe400000f0eff */
[----:B-----5:R-:W-:Y:S01]  /*12b0*/  FSETP.NEU.FTZ.AND P0, PT, R4, -INF , PT ;  /* 0xff8000000400780b */ /* 0x020fe20003f1d000 */
[C---:B-1----:R-:W-:Y:S02]  /*12c0*/  IMAD R8, R10.reuse, UR8, RZ ;  /* 0x000000080a087c24 */ /* 0x042fe4000f8e02ff */
[----:B------:R-:W-:-:S04]  /*12d0*/  IMAD.WIDE.U32 R6, R10, UR6, R6 ;  /* 0x000000060a067c25 */ /* 0x000fc8000f8e0006 */
[----:B------:R-:W-:Y:S02]  /*12e0*/  IMAD R3, R11, UR6, R8 ;  /* 0x000000060b037c24 */ /* 0x000fe4000f8e0208 */
[----:B0-----:R-:W-:-:S03]  /*12f0*/  IMAD R8, R14, UR9, RZ ;  /* 0x000000090e087c24 */ /* 0x001fc6000f8e02ff */
        /* <DEDUP_REMOVED lines=9> */
.L_x_3012:
[----:B------:R-:W-:Y:S05]  /*1390*/  BSYNC B0 ;  /* 0x0000000000007941 */ /* 0x000fea0003800000 */
.L_x_3011:
[----:B------:R-:W-:Y:S01]  /*13a0*/  ULDC.64 UR12, c[0x0][0x2e8] ;  /* 0x0000ba00000c7ab9 */ /* 0x000fe20000000a00 */
[----:B------:R-:W-:Y:S01]  /*13b0*/  ULDC.64 UR10, c[0x0][0x2b8] ;  /* 0x0000ae00000a7ab9 */ /* 0x000fe20000000a00 */
[----:B------:R-:W-:Y:S02]  /*13c0*/  ISETP.NE.U32.AND P0, PT, RZ, UR12, PT ;  /* 0x0000000cff007c0c */ /* 0x000fe4000bf05070 */
[C---:B-----5:R-:W-:Y:S02]  /*13d0*/  LEA R4, P1, R12.reuse, UR10, 0x2 ;  /* 0x0000000a0c047c11 */ /* 0x060fe4000f8210ff */
        /* <DEDUP_REMOVED lines=8> */
[----:B------:R2:W-:Y:S01]  /*1460*/  STG.E.128 desc[UR4][R4.64+0x5000], RZ ;  /* 0x005000ff04007986 */ /* 0x0005e2000c101d04 */
[----:B------:R-:W-:Y:S05]  /*1470*/  @P0 EXIT ;  /* 0x000000000000094d */ /* 0x000fea0003800000 */
[----:B01----:R-:W0:Y:S08]  /*1480*/  LDC R3, c[0x0][0x2e0] ;  /* 0x0000b800ff037b82 */ /* 0x003e300000000800 */
[----:B------:R-:W1:Y:S08]  /*1490*/  LDC R7, c[0x0][0x220] ;  /* 0x00008800ff077b82 */ /* 0x000e700000000800 */
[----:B--2---:R-:W2:Y:S01]  /*14a0*/  LDC.64 R4, c[0x0][0x2e8] ;  /* 0x0000ba00ff047b82 */ /* 0x004ea20000000a00 */
[----:B0-----:R-:W-:-:S04]  /*14b0*/  IMAD R2, R2, R3, UR7 ;  /* 0x0000000702027e24 */ /* 0x001fc8000f8e0203 */
[----:B-1----:R-:W-:-:S04]  /*14c0*/  IMAD R3, R2, R7, UR6 ;  /* 0x0000000602037e24 */ /* 0x002fc8000f8e0207 */
[----:B--2---:R-:W-:-:S05]  /*14d0*/  IMAD.WIDE R2, R3, 0x4, R4 ;  /* 0x0000000403027825 */ /* 0x004fca00078e0204 */
[----:B------:R-:W-:Y:S01]  /*14e0*/  STG.E desc[UR4][R2.64], RZ ;  /* 0x000000ff02007986 */ /* 0x000fe2000c101904 */
[----:B------:R-:W-:Y:S05]  /*14f0*/  EXIT ;  /* 0x000000000000794d */ /* 0x000fea0003800000 */
.L_x_3013:
        /* <DEDUP_REMOVED lines=16> */
.L_x_3741:


//--------------------- .text._ZN7cutlass13device_kernelIN5flash11enable_sm90INS1_16FlashAttnBwdSm90INS1_25CollectiveMainloopBwdSm90ILi2ELi2ELi2EN4cute5tupleIJNS5_1CILi1EEES8_S8_EEENS6_IJNS7_ILi96EEENS7_ILi128EEENS7_ILi64EEEEEENS_6half_tEfNS_4arch4Sm90ELb1ELb0ELb1ELb1ELb0ELb1ELb0ELb1ELi2ELi1ELi2ELi2ELb0EEENS1_21CollectiveEpilogueBwdISD_SE_SG_Li256ELb1ELb0ELi1EEENS1_25SingleTileBwdLPTSchedulerILb1ELi128ELb0EEEEEEEEEvNT_6ParamsE --------------------------
	.section	.text._ZN7cutlass13device_kernelIN5flash11enable_sm90INS1_16FlashAttnBwdSm90INS1_25CollectiveMainloopBwdSm90ILi2ELi2ELi2EN4cute5tupleIJNS5_1CILi1EEES8_S8_EEENS6_IJNS7_ILi96EEENS7_ILi128EEENS7_ILi64EEEEEENS_6half_tEfNS_4arch4Sm90ELb1ELb0ELb1ELb1ELb0ELb1ELb0ELb1ELi2ELi1ELi2ELi2ELb0EEENS1_21CollectiveEpilogueBwdISD_SE_SG_Li256ELb1ELb0ELi1EEENS1_25SingleTileBwdLPTSchedulerILb1ELi128ELb0EEEEEEEEEvNT_6ParamsE,"ax",@progbits
	.align	128
.text._ZN7cutlass13device_kernelIN5flash11enable_sm90INS1_16FlashAttnBwdSm90INS1_25CollectiveMainloopBwdSm90ILi2ELi2ELi2EN4cute5tupleIJNS5_1CILi1EEES8_S8_EEENS6_IJNS7_ILi96EEENS7_ILi128EEENS7_ILi64EEEEEENS_6half_tEfNS_4arch4Sm90ELb1ELb0ELb1ELb1ELb0ELb1ELb0ELb1ELi2ELi1ELi2ELi2ELb0EEENS1_21CollectiveEpilogueBwdISD_SE_SG_Li256ELb1ELb0ELi1EEENS1_25SingleTileBwdLPTSchedulerILb1ELi128ELb0EEEEEEEEEvNT_6ParamsE:
        .type           _ZN7cutlass13device_kernelIN5flash11enable_sm90INS1_16FlashAttnBwdSm90INS1_25CollectiveMainloopBwdSm90ILi2ELi2ELi2EN4cute5tupleIJNS5_1CILi1EEES8_S8_EEENS6_IJNS7_ILi96EEENS7_ILi128EEENS7_ILi64EEEEEENS_6half_tEfNS_4arch4Sm90ELb1ELb0ELb1ELb1ELb0ELb1ELb0ELb1ELi2ELi1ELi2ELi2ELb0EEENS1_21CollectiveEpilogueBwdISD_SE_SG_Li256ELb1ELb0ELi1EEENS1_25SingleTileBwdLPTSchedulerILb1ELi128ELb0EEEEEEEEEvNT_6ParamsE,@function
        .size           _ZN7cutlass13device_kernelIN5flash11enable_sm90INS1_16FlashAttnBwdSm90INS1_25CollectiveMainloopBwdSm90ILi2ELi2ELi2EN4cute5tupleIJNS5_1CILi1EEES8_S8_EEENS6_IJNS7_ILi96EEENS7_ILi128EEENS7_ILi64EEEEEENS_6half_tEfNS_4arch4Sm90ELb1ELb0ELb1ELb1ELb0ELb1ELb0ELb1ELi2ELi1ELi2ELi2ELb0EEENS1_21CollectiveEpilogueBwdISD_SE_SG_Li256ELb1ELb0ELi1EEENS1_25SingleTileBwdLPTSchedulerILb1ELi128ELb0EEEEEEEEEvNT_6ParamsE,(.L_x_3742 - _ZN7cutlass13device_kernelIN5flash11enable_sm90INS1_16FlashAttnBwdSm90INS1_25CollectiveMainloopBwdSm90ILi2ELi2ELi2EN4cute5tupleIJNS5_1CILi1EEES8_S8_EEENS6_IJNS7_ILi96EEENS7_ILi128EEENS7_ILi64EEEEEENS_6half_tEfNS_4arch4Sm90ELb1ELb0ELb1ELb1ELb0ELb1ELb0ELb1ELi2ELi1ELi2ELi2ELb0EEENS1_21CollectiveEpilogueBwdISD_SE_SG_Li256ELb1ELb0ELi1EEENS1_25SingleTileBwdLPTSchedulerILb1ELi128ELb0EEEEEEEEEvNT_6ParamsE)
        .other          _ZN7cutlass13device_kernelIN5flash11enable_sm90INS1_16FlashAttnBwdSm90INS1_25CollectiveMainloopBwdSm90ILi2ELi2ELi2EN4cute5tupleIJNS5_1CILi1EEES8_S8_EEENS6_IJNS7_ILi96EEENS7_ILi128EEENS7_ILi64EEEEEENS_6half_tEfNS_4arch4Sm90ELb1ELb0ELb1ELb1ELb0ELb1ELb0ELb1ELi2ELi1ELi2ELi2ELb0EEENS1_21CollectiveEpilogueBwdISD_SE_SG_Li256ELb1ELb0ELi1EEENS1_25SingleTileBwdLPTSchedulerILb1ELi128ELb0EEEEEEEEEvNT_6ParamsE,@"STO_CUDA_ENTRY STV_DEFAULT"
_ZN7cutlass13device_kernelIN5flash11enable_sm90INS1_16FlashAttnBwdSm90INS1_25CollectiveMainloopBwdSm90ILi2ELi2ELi2EN4cute5tupleIJNS5_1CILi1EEES8_S8_EEENS6_IJNS7_ILi96EEENS7_ILi128EEENS7_ILi64EEEEEENS_6half_tEfNS_4arch4Sm90ELb1ELb0ELb1ELb1ELb0ELb1ELb0ELb1ELi2ELi1ELi2ELi2ELb0EEENS1_21CollectiveEpilogueBwdISD_SE_SG_Li256ELb1ELb0ELi1EEENS1_25SingleTileBwdLPTSchedulerILb1ELi128ELb0EEEEEEEEEvNT_6ParamsE:
        /* <DEDUP_REMOVED lines=24> */
.L_x_3015:
[----:B------:R-:W-:Y:S05]  /*0180*/  BSYNC B0 ;  /* 0x0000000000007941 */ /* 0x000fea0003800000 */
.L_x_3014:
        /* <DEDUP_REMOVED lines=37> */
.L_x_3016:
        /* <DEDUP_REMOVED lines=22> */
.L_x_3017:
[----:B------:R-:W-:Y:S01]  /*0540*/  PLOP3.LUT P0, PT, PT, PT, UP0, 0x80, 0x0 ;  /* 0x000000000000781c */ /* 0x000fe20003f0f008 */
[----:B------:R-:W-:Y:S01]  /*0550*/  NOP ;  /* 0x0000000000007918 */ /* 0x000fe20000000000 */
[----:B------:R-:W-:Y:S01]  /*0560*/  ULDC.64 UR38, c[0x0][0x208] ;  /* 0x0000820000267ab9 */ /* 0x000fe20000000a00 */
[----:B------:R-:W-:Y:S01]  /*0570*/  BSSY B6, `(.L_x_3018) ;  /* 0x0000f5b000067945 */ /* 0x000fe20003800000 */
[----:B-12-4-:R-:W-:Y:S09]  /*0580*/  BAR.SYNC.DEFER_BLOCKING 0x0 ;  /* 0x0000000000007b1d */ /* 0x016ff20000010000 */
[----:B------:R-:W-:Y:S05]  /*0590*/  @!P0 BRA `(.L_x_3019) ;  /* 0x000000b800ac8947 */ /* 0x000fea0003800000 */
.L_x_3020:
[----:B------:R-:W-:-:S08]  /*05a0*/  NOP ;  /* 0x0000000000007918 */ /* 0x000fd00000000000 */
[----:B------:R-:W1:Y:S02]  /*05b0*/  USETMAXREG.TRY_ALLOC.CTAPOOL UP0, 0xf0 ;  /* 0x000000f0000079c8 */ /* 0x000e640008000600 */
[----:B-1----:R-:W-:-:S13]  /*05c0*/  PLOP3.LUT P0, PT, PT, PT, UP0, 0x80, 0x0 ;  /* 0x000000000000781c */ /* 0x002fda0003f0f008 */
[----:B------:R-:W-:Y:S05]  /*05d0*/  @!P0 BRA `(.L_x_3020) ;  /* 0xfffffffc00f08947 */ /* 0x000fea000383ffff */
[----:B------:R-:W-:Y:S01]  /*05e0*/  LOP3.LUT R0, R0, 0x3, RZ, 0xc0, !PT ;  /* 0x0000000300007812 */ /* 0x000fe200078ec0ff */
[----:B------:R-:W1:Y:S01]  /*05f0*/  S2R R2, SR_TID.X ;  /* 0x0000000000027919 */ /* 0x000e620000002100 */
        /* <DEDUP_REMOVED lines=14> */
[----:B------:R-:W-:-:S05]  /*06e0*/  @!P0 VIADD R2, R2, 0x9 ;  /* 0x0000000902028836 */ /* 0x000fca0000000000 */
        /* <DEDUP_REMOVED lines=11> */
.L_x_3021:
[----:B------:R-:W-:Y:S01]  /*07a0*/  ULDC UR7, c[0x0][0x8c4] ;  /* 0x0002310000077ab9 */ /* 0x000fe20000000800 */
[----:B------:R-:W-:Y:S01]  /*07b0*/  UMOV UR37, UR10 ;  /* 0x0000000a00257c82 */ /* 0x000fe20008000000 */
[----:B------:R-:W-:-:S11]  /*07c0*/  UISETP.NE.AND UP0, UPT, UR7, 0x1, UPT ;  /* 0x000000010700788c */ /* 0x000fd6000bf05270 */
[----:B------:R-:W-:Y:S02]  /*07d0*/  @UP0 ULDC.64 UR8, c[0x0][0x8c8] ;  /* 0x0002320000080ab9 */ /* 0x000fe40000000a00 */
[----:B------:R-:W-:-:S04]  /*07e0*/  UIMAD.WIDE.U32 UR4, UR10, UR8, URZ ;  /* 0x000000080a0472a5 */ /* 0x000fc8000f8e003f */
[----:B------:R-:W-:-:S04]  /*07f0*/  @UP0 USHF.R.U32.HI UR37, URZ, UR9, UR5 ;  /* 0x000000093f250299 */ /* 0x000fc80008011605 */
[----:B------:R-:W-:-:S12]  /*0800*/  UIMAD UR4, UR37, UR7, URZ ;  /* 0x00000007250472a4 */ /* 0x000fd8000f8e023f */
.L_x_3022:
        /* <DEDUP_REMOVED lines=9> */
[----:B------:R-:W-:-:S03]  /*08a0*/  @UP0 USHF.R.U32.HI UR41, URZ, UR7, UR5 ;  /* 0x000000073f290299 */ /* 0x000fc60008011605 */
[----:B------:R-:W-:Y:S02]  /*08b0*/  ULDC.64 UR4, c[0x0][0x8f8] ;  /* 0x00023e0000047ab9 */ /* 0x000fe40000000a00 */
[----:B------:R-:W-:Y:S01]  /*08c0*/  ISETP.NE.U32.AND P0, PT, RZ, UR4, PT ;  /* 0x00000004ff007c0c */ /* 0x000fe2000bf05070 */
[----:B------:R-:W-:-:S03]  /*08d0*/  UIADD3 UR4, -UR41, URZ, URZ ;  /* 0x0000003f29047290 */ /* 0x000fc6000fffe13f */
[----:B------:R-:W-:Y:S01]  /*08e0*/  ISETP.NE.AND.EX P0, PT, RZ, UR5, PT, P0 ;  /* 0x00000005ff007c0c */ /* 0x000fe2000bf05300 */
[----:B------:R-:W-:-:S12]  /*08f0*/  UIMAD UR40, UR40, UR4, UR6 ;  /* 0x00000004282872a4 */ /* 0x000fd8000f8e0206 */
        /* <DEDUP_REMOVED lines=8> */
.L_x_3023:
[----:B------:R-:W-:Y:S02]  /*0980*/  ULDC.64 UR4, c[0x0][0x8f0] ;  /* 0x00023c0000047ab9 */ /* 0x000fe40000000a00 */
        /* <DEDUP_REMOVED lines=11> */
[----:B------:R-:W-:Y:S01]  /*0a40*/  UIADD3 UR4, -UR4, UR5, URZ ;  /* 0x0000000504047290 */ /* 0x000fe2000fffe13f */
[----:B------:R-:W-:Y:S11]  /*0a50*/  BRA `(.L_x_3024) ;  /* 0x0000000000047947 */ /* 0x000ff60003800000 */
.L_x_3025:
[----:B------:R-:W-:-:S05]  /*0a60*/  ULDC UR4, c[0x0][0x8ec] ;  /* 0x00023b0000047ab9 */ /* 0x000fca0000000800 */
.L_x_3024:
[----:B------:R-:W-:-:S04]  /*0a70*/  UIADD3 UR4, UR4, 0x7f, URZ ;  /* 0x0000007f04047890 */ /* 0x000fc8000fffe03f */
[----:B------:R-:W-:-:S04]  /*0a80*/  USHF.R.S32.HI UR5, URZ, 0x1f, UR4 ;  /* 0x0000001f3f057899 */ /* 0x000fc80008011404 */
[----:B------:R-:W-:-:S04]  /*0a90*/  ULEA.HI UR5, UR5, UR4, URZ, 0x7 ;  /* 0x0000000405057291 */ /* 0x000fc8000f8f383f */
[----:B------:R-:W-:-:S04]  /*0aa0*/  USHF.R.S32.HI UR5, URZ, 0x7, UR5 ;  /* 0x000000073f057899 */ /* 0x000fc80008011405 */
[----:B------:R-:W-:-:S04]  /*0ab0*/  UISETP.GE.AND UP0, UPT, UR37, UR5, UPT ;  /* 0x000000052500728c */ /* 0x000fc8000bf06270 */
[----:B------:R-:W-:-:S06]  /*0ac0*/  USEL UR41, UR41, 0xffffffff, !UP0 ;  /* 0xffffffff29297887 */ /* 0x000fcc000c000000 */
[----:B------:R-:W-:-:S13]  /*0ad0*/  ISETP.LE.AND P0, PT, RZ, UR41, PT ;  /* 0x00000029ff007c0c */ /* 0x000fda000bf03270 */
[----:B------:R-:W-:Y:S05]  /*0ae0*/  @!P0 BRA `(.L_x_3026) ;  /* 0x000000f0000c8947 */ /* 0x000fea0003800000 */
[----:B------:R-:W1:Y:S01]  /*0af0*/  S2R R0, SR_TID.X ;  /* 0x0000000000007919 */ /* 0x000e620000002100 */
[----:B------:R-:W-:Y:S01]  /*0b00*/  ULDC.64 UR4, c[0x0][0x780] ;  /* 0x0001e00000047ab9 */ /* 0x000fe20000000a00 */
[----:B------:R-:W-:Y:S01]  /*0b10*/  USHF.R.S32.HI UR46, URZ, 0x1f, UR40 ;  /* 0x0000001f3f2e7899 */ /* 0x000fe20008011428 */
[----:B------:R-:W-:Y:S01]  /*0b20*/  ISETP.NE.U32.AND P0, PT, RZ, UR4, PT ;  /* 0x00000004ff007c0c */ /* 0x000fe2000bf05070 */
[----:B------:R-:W-:-:S03]  /*0b30*/  ULDC UR42, c[0x0][0x290] ;  /* 0x0000a400002a7ab9 */ /* 0x000fc60000000800 */
[----:B------:R-:W-:Y:S01]  /*0b40*/  ISETP.NE.AND.EX P0, PT, RZ, UR5, PT, P0 ;  /* 0x00000005ff007c0c */ /* 0x000fe2000bf05300 */
[----:B-1----:R-:W-:-:S12]  /*0b50*/  VIADD R17, R0, 0xffffff80 ;  /* 0xffffff8000117836 */ /* 0x002fd80000000000 */
        /* <DEDUP_REMOVED lines=8> */
.L_x_3027:
        /* <DEDUP_REMOVED lines=14> */
.L_x_3028:
        /* <DEDUP_REMOVED lines=11> */
.L_x_3029:
        /* <DEDUP_REMOVED lines=13> */
.L_x_3030:
[----:B------:R-:W-:Y:S01]  /*0e40*/  UIADD3 UR5, UR43, -UR42, URZ ;  /* 0x8000002a2b057290 */ /* 0x000fe2000fffe03f */
[----:B------:R-:W-:Y:S01]  /*0e50*/  PLOP3.LUT P0, PT, PT, PT, PT, 0x80, 0x0 ;  /* 0x000000000000781c */ /* 0x000fe20003f0f070 */
[----:B------:R-:W-:Y:S01]  /*0e60*/  ULDC UR6, c[0x0][0x74c] ;  /* 0x0001d30000067ab9 */ /* 0x000fe20000000800 */
[----:B------:R-:W-:Y:S01]  /*0e70*/  UIADD3 UR4, UR43, 0x5f, URZ ;  /* 0x0000005f2b047890 */ /* 0x000fe2000fffe03f */
[----:B------:R-:W-:Y:S01]  /*0e80*/  CS2R R150, SRZ ;  /* 0x0000000000967805 */ /* 0x000fe2000001ff00 */
[----:B------:R-:W-:Y:S01]  /*0e90*/  ULEA UR5, UR37, UR5, 0x7 ;  /* 0x0000000525057291 */ /* 0x000fe2000f8e383f */
[----:B------:R-:W-:Y:S02]  /*0ea0*/  CS2R R148, SRZ ;  /* 0x0000000000947805 */ /* 0x000fe4000001ff00 */
[----:B------:R-:W-:Y:S02]  /*0eb0*/  CS2R R146, SRZ ;  /* 0x0000000000927805 */ /* 0x000fe4000001ff00 */
[----:B------:R-:W-:Y:S01]  /*0ec0*/  CS2R R144, SRZ ;  /* 0x0000000000907805 */ /* 0x000fe2000001ff00 */
[----:B------:R-:W-:Y:S01]  /*0ed0*/  UIADD3 UR5, UR5, -UR6, URZ ;  /* 0x8000000605057290 */ /* 0x000fe2000fffe03f */
[----:B------:R-:W-:-:S02]  /*0ee0*/  CS2R R142, SRZ ;  /* 0x00000000008e7805 */ /* 0x000fc4000001ff00 */
[----:B------:R-:W-:Y:S02]  /*0ef0*/  CS2R R140, SRZ ;  /* 0x00000000008c7805 */ /* 0x000fe4000001ff00 */
        /* <DEDUP_REMOVED lines=12> */
[----:B------:R-:W-:Y:S01]  /*0fc0*/  CS2R R126, SRZ ;  /* 0x00000000007e7805 */ /* 0x000fe2000001ff00 */
[----:B------:R-:W-:Y:S01]  /*0fd0*/  UISETP.LT.AND UP0, UPT, URZ, UR6, UPT ;  /* 0x000000063f00728c */ /* 0x000fe2000bf01270 */
[----:B------:R-:W-:-:S02]  /*0fe0*/  CS2R R124, SRZ ;  /* 0x00000000007c7805 */ /* 0x000fc4000001ff00 */
[----:B------:R-:W-:Y:S02]  /*0ff0*/  CS2R R122, SRZ ;  /* 0x00000000007a7805 */ /* 0x000fe4000001ff00 */
[----:B------:R-:W-:Y:S01]  /*1000*/  CS2R R120, SRZ ;  /* 0x0000000000787805 */ /* 0x000fe2000001ff00 */
[----:B------:R-:W-:Y:S01]  /*1010*/  USEL UR45, URZ, UR6, !UP0 ;  /* 0x000000063f2d7287 */ /* 0x000fe2000c000000 */
[----:B------:R-:W-:Y:S02]  /*1020*/  CS2R R182, SRZ ;  /* 0x0000000000b67805 */ /* 0x000fe4000001ff00 */
[----:B------:R-:W-:Y:S02]  /*1030*/  CS2R R180, SRZ ;  /* 0x0000000000b47805 */ /* 0x000fe4000001ff00 */
[----:B------:R-:W-:Y:S01]  /*1040*/  CS2R R178, SRZ ;  /* 0x0000000000b27805 */ /* 0x000fe2000001ff00 */
[----:B------:R-:W-:Y:S01]  /*1050*/  UISETP.GT.AND UP0, UPT, UR44, UR45, UPT ;  /* 0x0000002d2c00728c */ /* 0x000fe2000bf04270 */
[----:B------:R-:W-:-:S02]  /*1060*/  CS2R R176, SRZ ;  /* 0x0000000000b07805 */ /* 0x000fc4000001ff00 */
[----:B------:R-:W-:Y:S02]  /*1070*/  CS2R R174, SRZ ;  /* 0x0000000000ae7805 */ /* 0x000fe4000001ff00 */
[----:B------:R-:W-:Y:S02]  /*1080*/  CS2R R172, SRZ ;  /* 0x0000000000ac7805 */ /* 0x000fe4000001ff00 */
[----:B------:R-:W-:Y:S02]  /*1090*/  CS2R R170, SRZ ;  /* 0x0000000000aa7805 */ /* 0x000fe4000001ff00 */
[----:B------:R-:W-:Y:S02]  /*10a0*/  CS2R R168, SRZ ;  /* 0x0000000000a87805 */ /* 0x000fe4000001ff00 */
[----:B------:R-:W-:Y:S02]  /*10b0*/  PLOP3.LUT P1, PT, PT, PT, UP0, 0x80, 0x0 ;  /* 0x000000000000781c */ /* 0x000fe40003f2f008 */
        /* <DEDUP_REMOVED lines=19> */
[----:B------:R-:W-:Y:S01]  /*11f0*/  MOV R10, UR6 ;  /* 0x00000006000a7c02 */ /* 0x000fe20008000f00 */
[----:B------:R-:W-:Y:S01]  /*1200*/  IMAD.U32 R6, RZ, RZ, UR4 ;  /* 0x00000004ff067e24 */ /* 0x000fe2000f8e00ff */
[----:B------:R-:W-:Y:S01]  /*1210*/  MOV R13, RZ ;  /* 0x000000ff000d7202 */ /* 0x000fe20000000f00 */
[----:B------:R-:W-:-:S02]  /*1220*/  IMAD.U32 R7, RZ, RZ, UR5 ;  /* 0x00000005ff077e24 */ /* 0x000fc4000f8e00ff */
[----:B------:R-:W-:Y:S02]  /*1230*/  IMAD.U32 R11, RZ, RZ, UR7 ;  /* 0x00000007ff0b7e24 */ /* 0x000fe4000f8e00ff */
[----:B------:R-:W-:Y:S02]  /*1240*/  IMAD.MOV.U32 R8, RZ, RZ, 0x70 ;  /* 0x00000070ff087424 */ /* 0x000fe400078e00ff */
[----:B-1----:R-:W-:-:S07]  /*1250*/  IMAD.MOV.U32 R12, RZ, RZ, 0x1 ;  /* 0x00000001ff0c7424 */ /* 0x002fce00078e00ff */
[----:B------:R-:W-:-:S07]  /*1260*/  LEPC R20, `(.L_x_3033) ;  /* 0x000000001014794e */ /* 0x000fce0000000000 */
[----:B--2---:R-:W-:Y:S05]  /*1270*/  CALL.ABS.NOINC R14 ;  /* 0x000000000e007343 */ /* 0x004fea0003c00000 */
.L_x_3033:
        /* <DEDUP_REMOVED lines=15> */
.L_x_3032:
        /* <DEDUP_REMOVED lines=19> */
[----:B-1----:R-:W-:-:S07]  /*14a0*/  IMAD.MOV.U32 R13, RZ, RZ, RZ ;  /* 0x000000ffff0d7224 */ /* 0x002fce00078e00ff */
[----:B------:R-:W-:-:S07]  /*14b0*/  LEPC R20, `(.L_x_3035) ;  /* 0x000000001014794e */ /* 0x000fce0000000000 */
[----:B--2---:R-:W-:Y:S05]  /*14c0*/  CALL.ABS.NOINC R14 ;  /* 0x000000000e007343 */ /* 0x004fea0003c00000 */
.L_x_3035:
[----:B------:R-:W1:Y:S01]  /*14d0*/  LDC.64 R2, c[0x4][R2] ;  /* 0x0100000002027b82 */ /* 0x000e620000000a00 */
[----:B------:R-:W-:Y:S01]  /*14e0*/  ULDC.64 UR4, c[0x4][0x90] ;  /* 0x0100240000047ab9 */ /* 0x000fe20000000a00 */
[----:B------:R-:W-:Y:S01]  /*14f0*/  ULDC.64 UR6, c[0x4][0x10] ;  /* 0x0100040000067ab9 */ /* 0x000fe20000000a00 */
[----:B------:R-:W-:Y:S01]  /*1500*/  MOV R4, UR4 ;  /* 0x0000000400047c02 */ /* 0x000fe20008000f00 */
[----:B------:R-:W-:Y:S01]  /*1510*/  IMAD.U32 R5, RZ, RZ, UR5 ;  /* 0x00000005ff057e24 */ /* 0x000fe2000f8e00ff */
[----:B------:R-:W-:Y:S01]  /*1520*/  ULDC.64 UR4, c[0x4][0x98] ;  /* 0x0100260000047ab9 */ /* 0x000fe20000000a00 */
[----:B------:R-:W-:Y:S01]  /*1530*/  MOV R10, UR6 ;  /* 0x00000006000a7c02 */ /* 0x000fe20008000f00 */
[----:B------:R-:W-:Y:S01]  /*1540*/  IMAD.U32 R6, RZ, RZ, UR4 ;  /* 0x00000004ff067e24 */ /* 0x000fe2000f8e00ff */
[----:B------:R-:W-:Y:S01]  /*1550*/  MOV R13, RZ ;  /* 0x000000ff000d7202 */ /* 0x000fe20000000f00 */
[----:B------:R-:W-:Y:S02]  /*1560*/  IMAD.U32 R7, RZ, RZ, UR5 ;  /* 0x00000005ff077e24 */ /* 0x000fe4000f8e00ff */
[----:B------:R-:W-:-:S02]  /*1570*/  IMAD.U32 R11, RZ, RZ, UR7 ;  /* 0x00000007ff0b7e24 */ /* 0x000fc4000f8e00ff */
[----:B------:R-:W-:Y:S02]  /*1580*/  IMAD.MOV.U32 R8, RZ, RZ, 0x70 ;  /* 0x00000070ff087424 */ /* 0x000fe400078e00ff */
[----:B------:R-:W-:-:S07]  /*1590*/  IMAD.MOV.U32 R12, RZ, RZ, 0x1 ;  /* 0x00000001ff0c7424 */ /* 0x000fce00078e00ff */
[----:B------:R-:W-:-:S07]  /*15a0*/  LEPC R20, `(.L_x_3034) ;  /* 0x000000001014794e */ /* 0x000fce0000000000 */
[----:B-1----:R-:W-:Y:S05]  /*15b0*/  CALL.ABS.NOINC R2 ;  /* 0x0000000002007343 */ /* 0x002fea0003c00000 */
.L_x_3034:
[----:B------:R-:W-:Y:S01]  /*15c0*/  SHF.R.S32.HI R6, RZ, 0x1f, R17 ;  /* 0x0000001fff067819 */ /* 0x000fe20000011411 */
[----:B------:R-:W-:-:S03]  /*15d0*/  UMOV UR4, 0xffffffff ;  /* 0xffffffff00047882 */ /* 0x000fc60000000000 */
[----:B------:R-:W-:-:S04]  /*15e0*/  LEA.HI R0, R6, R17, RZ, 0x7 ;  /* 0x0000001106007211 */ /* 0x000fc800078f38ff */
[----:B------:R-:W-:Y:S01]  /*15f0*/  SHF.R.S32.HI R13, RZ, 0x7, R0 ;  /* 0x00000007ff0d7819 */ /* 0x000fe20000011400 */
[----:B------:R-:W-:Y:S06]  /*1600*/  BRA.DIV UR4, `(.L_x_3036) ;  /* 0x000000e6044c7947 */ /* 0x000fec000b800000 */
[----:B------:R1:W2:Y:S02]  /*1610*/  SHFL.IDX PT, R14, R13, RZ, 0x1f ;  /* 0x00001fff0d0e7589 */ /* 0x0002a400000e0000 */
.L_x_3161:
[----:B------:R-:W-:Y:S01]  /*1620*/  SHF.L.U32 R3, RZ, 0x1f, RZ ;  /* 0x0000001fff037819 */ /* 0x000fe200000006ff */
[----:B------:R-:W-:-:S03]  /*1630*/  IMAD.SHL.U32 R2, R17, 0x40, RZ ;  /* 0x0000004011027824 */ /* 0x000fc600078e00ff */
[----:B------:R-:W3:Y:S02]  /*1640*/  SYNCS.PHASECHK.TRANS64.TRYWAIT P0, [R16+URZ+0x26800], R3 ;  /* 0x02680003100075a7 */ /* 0x000ee4000800017f */
[----:B---3--:R-:W-:Y:S05]  /*1650*/  @P0 BRA `(.L_x_3037) ;  /* 0x0000000000080947 */ /* 0x008fea0003800000 */
[----:B------:R-:W3:Y:S02]  /*1660*/  SYNCS.PHASECHK.TRANS64.TRYWAIT P0, [R16+URZ+0x26800], R3 ;  /* 0x02680003100075a7 */ /* 0x000ee4000800017f */
[----:B---3--:R-:W-:Y:S05]  /*1670*/  @!P0 BRA `(.L_x_3038) ;  /* 0x000000e4004c8947 */ /* 0x008fea0003800000 */
.L_x_3037:
[-C--:B------:R-:W-:Y:S01]  /*1680*/  LEA.HI R7, R6, R17.reuse, RZ, 0x5 ;  /* 0x0000001106077211 */ /* 0x080fe200078f28ff */
[----:B------:R-:W-:Y:S01]  /*1690*/  UIADD3 UR4, -UR42, 0x7f, UR43 ;  /* 0x0000007f2a047890 */ /* 0x000fe2000fffe12b */
[----:B---3--:R-:W-:Y:S01]  /*16a0*/  LOP3.LUT R3, R2, 0x1c0, RZ, 0xc0, !PT ;  /* 0x000001c002037812 */ /* 0x008fe200078ec0ff */
[----:B------:R-:W-:Y:S01]  /*16b0*/  ULDC UR5, c[0x0][0x74c] ;  /* 0x0001d30000057ab9 */ /* 0x000fe20000000800 */
[----:B------:R-:W-:Y:S01]  /*16c0*/  SHF.R.S32.HI R2, RZ, 0x5, R7 ;  /* 0x00000005ff027819 */ /* 0x000fe20000011407 */
[----:B------:R-:W-:Y:S01]  /*16d0*/  ULEA UR4, UR37, UR4, 0x7 ;  /* 0x0000000425047291 */ /* 0x000fe2000f8e383f */
[-C--:B------:R-:W-:Y:S02]  /*16e0*/  LEA.HI R5, R6, R17.reuse, RZ, 0x4 ;  /* 0x0000001106057211 */ /* 0x080fe400078f20ff */
[----:B------:R-:W-:Y:S02]  /*16f0*/  CS2R R150, SRZ ;  /* 0x0000000000967805 */ /* 0x000fe4000001ff00 */
[----:B------:R-:W-:Y:S01]  /*1700*/  CS2R R148, SRZ ;  /* 0x0000000000947805 */ /* 0x000fe2000001ff00 */
[----:B------:R-:W-:Y:S01]  /*1710*/  IMAD.SHL.U32 R4, R2, 0x10, RZ ;  /* 0x0000001002047824 */ /* 0x000fe200078e00ff */
[----:B------:R-:W-:Y:S01]  /*1720*/  SHF.R.S32.HI R8, RZ, 0x4, R5 ;  /* 0x00000004ff087819 */ /* 0x000fe20000011405 */
[----:B------:R-:W-:Y:S01]  /*1730*/  UIADD3 UR4, UR4, -UR5, URZ ;  /* 0x8000000504047290 */ /* 0x000fe2000fffe03f */
[----:B------:R-:W-:-:S02]  /*1740*/  LEA.HI R2, R6, R17, RZ, 0x3 ;  /* 0x0000001106027211 */ /* 0x000fc400078f18ff */
[----:B------:R-:W-:Y:S02]  /*1750*/  CS2R R146, SRZ ;  /* 0x0000000000927805 */ /* 0x000fe4000001ff00 */
[----:B------:R-:W-:Y:S01]  /*1760*/  LEA.HI R9, R5, R8, RZ, 0x1 ;  /* 0x0000000805097211 */ /* 0x000fe200078f08ff */
[----:B------:R-:W-:Y:S01]  /*1770*/  UIMAD.WIDE UR4, UR4, 0x2aaaaaab, URZ ;  /* 0x2aaaaaab040478a5 */ /* 0x000fe2000f8e023f */
[----:B------:R-:W-:Y:S02]  /*1780*/  LOP3.LUT R5, R3, 0x30, R4, 0xf8, !PT ;  /* 0x0000003003057812 */ /* 0x000fe400078ef804 */
[----:B------:R-:W-:Y:S02]  /*1790*/  CS2R R144, SRZ ;  /* 0x0000000000907805 */ /* 0x000fe4000001ff00 */
[----:B------:R-:W-:Y:S01]  /*17a0*/  SHF.R.U32.HI R4, RZ, 0x3, R3 ;  /* 0x00000003ff047819 */ /* 0x000fe20000011603 */
[----:B------:R-:W-:Y:S01]  /*17b0*/  USHF.R.U32.HI UR4, URZ, 0x1f, UR5 ;  /* 0x0000001f3f047899 */ /* 0x000fe20008011605 */
[----:B------:R-:W-:-:S02]  /*17c0*/  LOP3.LUT R5, R5, 0x8, R2, 0xf8, !PT ;  /* 0x0000000805057812 */ /* 0x000fc400078ef802 */
[----:B------:R-:W-:Y:S02]  /*17d0*/  CS2R R142, SRZ ;  /* 0x00000000008e7805 */ /* 0x000fe4000001ff00 */
[----:B------:R-:W-:Y:S01]  /*17e0*/  LOP3.LUT R9, R9, 0x7ffffe, RZ, 0xc0, !PT ;  /* 0x007ffffe09097812 */ /* 0x000fe200078ec0ff */
[----:B------:R-:W-:Y:S01]  /*17f0*/  ULEA.HI.SX32 UR4, UR5, UR4, 0x1c ;  /* 0x0000000405047291 */ /* 0x000fe2000f8fe23f */
[----:B--2---:R-:W-:Y:S02]  /*1800*/  LEA.HI R2, R14, R14, RZ, 0x1 ;  /* 0x0000000e0e027211 */ /* 0x004fe400078f08ff */
[----:B------:R-:W-:Y:S02]  /*1810*/  CS2R R140, SRZ ;  /* 0x00000000008c7805 */ /* 0x000fe4000001ff00 */
[----:B------:R-:W-:Y:S01]  /*1820*/  LOP3.LUT R4, R5, R4, RZ, 0x3c, !PT ;  /* 0x0000000405047212 */ /* 0x000fe200078e3cff */
[----:B------:R-:W-:Y:S01]  /*1830*/  IMAD.IADD R8, R8, 0x1, -R9 ;  /* 0x0000000108087824 */ /* 0x000fe200078e0a09 */
[----:B------:R-:W-:Y:S01]  /*1840*/  LOP3.LUT R5, R2, 0xfffffffe, RZ, 0xc0, !PT ;  /* 0xfffffffe02057812 */ /* 0x000fe200078ec0ff */
[----:B------:R-:W-:Y:S01]  /*1850*/  IMAD.U32 R10, RZ, RZ, UR4 ;  /* 0x00000004ff0a7e24 */ /* 0x000fe2000f8e00ff */
[----:B------:R-:W-:Y:S01]  /*1860*/  LOP3.LUT R2, R0, 0xffffff80, RZ, 0xc0, !PT ;  /* 0xffffff8000027812 */ /* 0x000fe200078ec0ff */
[----:B------:R-:W-:Y:S01]  /*1870*/  IMAD R3, R13, 0xc, R8 ;  /* 0x0000000c0d037824 */ /* 0x000fe200078e0208 */
[----:B------:R-:W-:Y:S01]  /*1880*/  MOV R9, 0x1 ;  /* 0x0000000100097802 */ /* 0x000fe20000000f00 */
[----:B------:R-:W-:Y:S01]  /*1890*/  IMAD.IADD R5, R14, 0x1, -R5 ;  /* 0x000000010e057824 */ /* 0x000fe200078e0a05 */
[----:B------:R-:W-:Y:S01]  /*18a0*/  MOV R0, RZ ;  /* 0x000000ff00007202 */ /* 0x000fe20000000f00 */
[----:B------:R-:W-:Y:S01]  /*18b0*/  IMAD.IADD R8, R17, 0x1, -R2 ;  /* 0x0000000111087824 */ /* 0x000fe200078e0a02 */
[----:B------:R-:W-:Y:S01]  /*18c0*/  VIADDMNMX R10, R10, R9, UR44, PT ;  /* 0x0000002c0a0a7e46 */ /* 0x000fe2000b800109 */
[----:B------:R-:W-:Y:S01]  /*18d0*/  IMAD.U32 R3, R3, 0x200, R4 ;  /* 0x0000020003037824 */ /* 0x000fe200078e0004 */
[----:B------:R-:W-:Y:S01]  /*18e0*/  CS2R R138, SRZ ;  /* 0x00000000008a7805 */ /* 0x000fe2000001ff00 */
[--C-:B------:R-:W-:Y:S01]  /*18f0*/  IMAD R9, R13, 0x300, R8.reuse ;  /* 0x000003000d097824 */ /* 0x100fe200078e0208 */
[----:B------:R-:W-:Y:S01]  /*1900*/  SHF.R.S32.HI R12, RZ, 0x1f, R8 ;  /* 0x0000001fff0c7819 */ /* 0x000fe20000011408 */
[----:B------:R-:W-:Y:S01]  /*1910*/  IMAD.MOV.U32 R4, RZ, RZ, RZ ;  /* 0x000000ffff047224 */ /* 0x000fe200078e00ff */
[----:B------:R2:W-:Y:S01]  /*1920*/  STL [R1+0x10], R3 ;  /* 0x0000100301007387 */ /* 0x0005e20000100800 */
[----:B------:R-:W-:Y:S01]  /*1930*/  ISETP.LE.AND P0, PT, R10, UR45, PT ;  /* 0x0000002d0a007c0c */ /* 0x000fe2000bf03270 */
[----:B------:R-:W-:Y:S01]  /*1940*/  IMAD.SHL.U32 R9, R9, 0x4, RZ ;  /* 0x0000000409097824 */ /* 0x000fe200078e00ff */
[----:B------:R-:W-:Y:S01]  /*1950*/  LEA.HI R11, R12, R8, RZ, 0x2 ;  /* 0x000000080c0b7211 */ /* 0x000fe200078f10ff */
[----:B------:R3:W-:Y:S01]  /*1960*/  STL [R1+0x14], R12 ;  /* 0x0000140c01007387 */ /* 0x0007e20000100800 */
[----:B------:R-:W-:-:S02]  /*1970*/  CS2R R136, SRZ ;  /* 0x0000000000887805 */ /* 0x000fc4000001ff00 */
[----:B------:R-:W-:Y:S02]  /*1980*/  CS2R R134, SRZ ;  /* 0x0000000000867805 */ /* 0x000fe4000001ff00 */
[----:B------:R-:W-:Y:S01]  /*1990*/  CS2R R132, SRZ ;  /* 0x0000000000847805 */ /* 0x000fe2000001ff00 */
[----:B------:R3:W-:Y:S01]  /*19a0*/  STL [R1+0x8], R11 ;  /* 0x0000080b01007387 */ /* 0x0007e20000100800 */
        /* <DEDUP_REMOVED lines=23> */
[----:B------:R-:W-:Y:S01]  /*1b20*/  LEA R2, R9, R16, 0x2 ;  /* 0x0000001009027211 */ /* 0x000fe200078e10ff */
[----:B------:R-:W-:Y:S01]  /*1b30*/  IMAD.IADD R3, R8, 0x1, -R3 ;  /* 0x0000000108037824 */ /* 0x000fe200078e0a03 */
[----:B---3--:R-:W-:Y:S06]  /*1b40*/  @P0 BRA `(.L_x_3039) ;  /* 0x00000040006c0947 */ /* 0x008fec0003800000 */
[----:B------:R-:W-:Y:S01]  /*1b50*/  LOP3.LUT R0, R7, 0xffffffe0, RZ, 0xc0, !PT ;  /* 0xffffffe007007812 */ /* 0x000fe200078ec0ff */
[----:B------:R-:W-:Y:S01]  /*1b60*/  UIMAD UR4, UR37, -0x80, UR42 ;  /* 0xffffff80250478a4 */ /* 0x000fe2000f8e022a */
[----:B------:R-:W-:Y:S02]  /*1b70*/  LEA.HI R8, R12, R8, RZ, 0x5 ;  /* 0x000000080c087211 */ /* 0x000fe400078f28ff */
[----:B------:R-:W-:Y:S01]  /*1b80*/  LEA.HI R4, R13, R13, RZ, 0x1 ;  /* 0x0000000d0d047211 */ /* 0x000fe200078f08ff */
[----:B------:R-:W-:Y:S01]  /*1b90*/  IMAD.IADD R0, R17, 0x1, -R0 ;  /* 0x0000000111007824 */ /* 0x000fe200078e0a00 */
[----:B------:R-:W-:Y:S01]  /*1ba0*/  SHF.R.S32.HI R9, RZ, 0x5, R8 ;  /* 0x00000005ff097819 */ /* 0x000fe20000011408 */
[----:B------:R-:W-:Y:S01]  /*1bb0*/  IMAD.U32 R12, RZ, RZ, UR4 ;  /* 0x00000004ff0c7e24 */ /* 0x000fe2000f8e00ff */
[----:B------:R-:W-:Y:S02]  /*1bc0*/  LOP3.LUT R8, R4, 0xfffffffe, RZ, 0xc0, !PT ;  /* 0xfffffffe04087812 */ /* 0x000fe400078ec0ff */
[----:B------:R-:W-:Y:S01]  /*1bd0*/  SHF.R.S32.HI R7, RZ, 0x1f, R0 ;  /* 0x0000001fff077819 */ /* 0x000fe20000011400 */
[----:B------:R-:W-:Y:S01]  /*1be0*/  IMAD R21, R9, -0x10, R12 ;  /* 0xfffffff009157824 */ /* 0x000fe200078e020c */
[----:B------:R-:W-:-:S02]  /*1bf0*/  IADD3 R23, R13, -R8, RZ ;  /* 0x800000080d177210 */ /* 0x000fc40007ffe0ff */
[CC--:B------:R-:W-:Y:S02]  /*1c00*/  LEA.HI R4, R7.reuse, R0.reuse, RZ, 0x2 ;  /* 0x0000000007047211 */ /* 0x0c0fe400078f10ff */
[----:B------:R-:W-:Y:S02]  /*1c10*/  LEA.HI R0, R7, R0, RZ, 0x3 ;  /* 0x0000000007007211 */ /* 0x000fe400078f18ff */
[----:B------:R-:W-:Y:S02]  /*1c20*/  SHF.R.S32.HI R7, RZ, 0x2, R4 ;  /* 0x00000002ff077819 */ /* 0x000fe40000011404 */
[--C-:B------:R-:W-:Y:S02]  /*1c30*/  SHF.R.S32.HI R15, RZ, 0x2, R11.reuse ;  /* 0x00000002ff0f7819 */ /* 0x100fe4000001140b */
[----:B------:R-:W-:Y:S01]  /*1c40*/  SHF.R.S32.HI R8, RZ, 0x1f, R11 ;  /* 0x0000001fff087819 */ /* 0x000fe2000001140b */
[C---:B------:R-:W-:Y:S01]  /*1c50*/  VIADD R11, R7.reuse, 0x8 ;  /* 0x00000008070b7836 */ /* 0x040fe20000000000 */
[----:B------:R-:W-:Y:S01]  /*1c60*/  LEA.HI R6, R6, R17, RZ, 0x2 ;  /* 0x0000001106067211 */ /* 0x000fe200078f10ff */
[----:B------:R-:W-:Y:S01]  /*1c70*/  VIADD R18, R7, 0x10 ;  /* 0x0000001007127836 */ /* 0x000fe20000000000 */
[----:B------:R-:W-:-:S02]  /*1c80*/  SHF.R.S32.HI R0, RZ, 0x3, R0 ;  /* 0x00000003ff007819 */ /* 0x000fc40000011400 */
[----:B------:R-:W-:Y:S02]  /*1c90*/  LEA.HI R12, R11, R11, RZ, 0x1 ;  /* 0x0000000b0b0c7211 */ /* 0x000fe400078f08ff */
[----:B------:R-:W-:Y:S02]  /*1ca0*/  LOP3.LUT R6, R6, 0xfffffffc, RZ, 0xc0, !PT ;  /* 0xfffffffc06067812 */ /* 0x000fe400078ec0ff */
[----:B-1----:R-:W-:Y:S02]  /*1cb0*/  SHF.R.S32.HI R13, RZ, 0x1, R12 ;  /* 0x00000001ff0d7819 */ /* 0x002fe4000001140c */
[----:B------:R-:W-:Y:S01]  /*1cc0*/  LEA.HI R9, R8, R15, RZ, 0x3 ;  /* 0x0000000f08097211 */ /* 0x000fe200078f18ff */
[----:B------:R-:W-:Y:S01]  /*1cd0*/  IMAD.IADD R6, R17, 0x1, -R6 ;  /* 0x0000000111067824 */ /* 0x000fe200078e0a06 */
[----:B------:R-:W-:Y:S01]  /*1ce0*/  LEA.HI R17, R18, R18, RZ, 0x1 ;  /* 0x0000001212117211 */ /* 0x000fe200078f08ff */
[----:B------:R-:W-:Y:S01]  /*1cf0*/  IMAD.HI R8, R0, 0x2aaaaaab, RZ ;  /* 0x2aaaaaab00087827 */ /* 0x000fe200078e02ff */
[----:B------:R-:W-:-:S02]  /*1d00*/  LOP3.LUT R22, R9, 0xfffffff8, RZ, 0xc0, !PT ;  /* 0xfffffff809167812 */ /* 0x000fc400078ec0ff */
[----:B------:R-:W-:Y:S01]  /*1d10*/  SHF.R.S32.HI R19, RZ, 0x1, R17 ;  /* 0x00000001ff137819 */ /* 0x000fe20000011411 */
[----:B------:R-:W-:Y:S01]  /*1d20*/  IMAD.HI R14, R13, 0x2aaaaaab, RZ ;  /* 0x2aaaaaab0d0e7827 */ /* 0x000fe200078e02ff */
[----:B------:R-:W-:Y:S02]  /*1d30*/  IADD3 R22, R21, R22, -R15 ;  /* 0x0000001615167210 */ /* 0x000fe40007ffe80f */
[----:B------:R-:W-:Y:S01]  /*1d40*/  LEA.HI R4, R4, R7, RZ, 0x1 ;  /* 0x0000000704047211 */ /* 0x000fe200078f08ff */
[----:B------:R-:W-:Y:S01]  /*1d50*/  IMAD.HI R20, R19, 0x2aaaaaab, RZ ;  /* 0x2aaaaaab13147827 */ /* 0x000fe200078e02ff */
[----:B------:R-:W-:Y:S02]  /*1d60*/  SHF.R.U32.HI R9, RZ, 0x1, R8 ;  /* 0x00000001ff097819 */ /* 0x000fe40000011608 */
[----:B------:R-:W-:Y:S02]  /*1d70*/  SHF.R.U32.HI R15, RZ, 0x1, R14 ;  /* 0x00000001ff0f7819 */ /* 0x000fe4000001160e */
[----:B------:R-:W-:-:S02]  /*1d80*/  LOP3.LUT R4, R4, 0xfffffffe, RZ, 0xc0, !PT ;  /* 0xfffffffe04047812 */ /* 0x000fc400078ec0ff */
[----:B------:R-:W-:Y:S02]  /*1d90*/  LEA.HI R9, R8, R9, RZ, 0x1 ;  /* 0x0000000908097211 */ /* 0x000fe400078f08ff */
[----:B------:R-:W-:Y:S02]  /*1da0*/  LEA.HI R14, R14, R15, RZ, 0x1 ;  /* 0x0000000f0e0e7211 */ /* 0x000fe400078f08ff */
[----:B------:R-:W-:Y:S01]  /*1db0*/  LOP3.LUT R12, R12, 0xfffffffe, RZ, 0xc0, !PT ;  /* 0xfffffffe0c0c7812 */ /* 0x000fe200078ec0ff */
[----:B------:R-:W-:Y:S01]  /*1dc0*/  IMAD R9, R9, -0xc, R0 ;  /* 0xfffffff409097824 */ /* 0x000fe200078e0200 */
[----:B------:R-:W-:Y:S01]  /*1dd0*/  SHF.R.U32.HI R21, RZ, 0x1, R20 ;  /* 0x00000001ff157819 */ /* 0x000fe20000011614 */
[----:B------:R-:W-:Y:S01]  /*1de0*/  IMAD R13, R14, -0xc, R13 ;  /* 0xfffffff40e0d7824 */ /* 0x000fe200078e020d */
[----:B------:R-:W-:Y:S01]  /*1df0*/  IADD3 R4, R7, -R4, RZ ;  /* 0x8000000407047210 */ /* 0x000fe20007ffe0ff */
[----:B------:R-:W-:Y:S01]  /*1e00*/  IMAD.IADD R12, R11, 0x1, -R12 ;  /* 0x000000010b0c7824 */ /* 0x000fe200078e0a0c */
[----:B------:R-:W-:Y:S01]  /*1e10*/  LEA.HI R20, R20, R21, RZ, 0x1 ;  /* 0x0000001514147211 */ /* 0x000fe200078f08ff */
[----:B------:R-:W-:Y:S01]  /*1e20*/  IMAD R7, R23, -0x40, R22 ;  /* 0xffffffc017077824 */ /* 0x000fe200078e0216 */
[----:B------:R-:W-:Y:S01]  /*1e30*/  LOP3.LUT R17, R17, 0xfffffffe, RZ, 0xc0, !PT ;  /* 0xfffffffe11117812 */ /* 0x000fe200078ec0ff */
[----:B------:R-:W-:Y:S01]  /*1e40*/  IMAD R4, R9, 0x8, R4 ;  /* 0x0000000809047824 */ /* 0x000fe200078e0204 */
[----:B------:R-:W-:Y:S01]  /*1e50*/  LEA R0, R13, R12, 0x3 ;  /* 0x0000000c0d007211 */ /* 0x000fe200078e18ff */
[----:B------:R-:W-:Y:S01]  /*1e60*/  IMAD R20, R20, -0xc, R19 ;  /* 0xfffffff414147824 */ /* 0x000fe200078e0213 */
[----:B------:R-:W-:Y:S01]  /*1e70*/  MOV R151, RZ ;  /* 0x000000ff00977202 */ /* 0x000fe20000000f00 */
[----:B------:R-:W-:Y:S01]  /*1e80*/  IMAD.IADD R17, R18, 0x1, -R17 ;  /* 0x0000000112117824 */ /* 0x000fe200078e0a11 */
[----:B------:R1:W-:Y:S03]  /*1e90*/  STL [R1+0x4], R4 ;  /* 0x0000040401007387 */ /* 0x0003e60000100800 */
[----:B------:R-:W-:Y:S01]  /*1ea0*/  IMAD R237, R20, 0x8, R17 ;  /* 0x0000000814ed7824 */ /* 0x000fe200078e0211 */
[----:B------:R2:W-:Y:S01]  /*1eb0*/  STL [R1], R0 ;  /* 0x0000000001007387 */ /* 0x0005e20000100800 */
[----:B-1----:R-:W-:-:S02]  /*1ec0*/  IMAD.MOV.U32 R4, RZ, RZ, RZ ;  /* 0x000000ffff047224 */ /* 0x002fc400078e00ff */
[----:B--2---:R-:W-:-:S07]  /*1ed0*/  IMAD.MOV.U32 R0, RZ, RZ, RZ ;  /* 0x000000ffff007224 */ /* 0x004fce00078e00ff */
.L_x_3050:
[----:B------:R-:W-:-:S06]  /*1ee0*/  ULOP3.LUT UR4, UR36, 0x1, URZ, 0xfc, !UPT ;  /* 0x0000000124047892 */ /* 0x000fcc000f8efc3f */
[----:B--2---:R-:W-:-:S05]  /*1ef0*/  IMAD.U32 R8, RZ, RZ, UR4 ;  /* 0x00000004ff087e24 */ /* 0x004fca000f8e00ff */
[----:B------:R-:W-:-:S13]  /*1f00*/  ISETP.NE.AND P0, PT, R8, 0x3, PT ;  /* 0x000000030800780c */ /* 0x000fda0003f05270 */
[----:B------:R-:W-:Y:S05]  /*1f10*/  @!P0 BRA `(.L_x_3040) ;  /* 0x0000000000048947 */ /* 0x000fea0003800000 */
[----:B------:R-:W-:Y:S01]  /*1f20*/  BPT.TRAP 0x1 ;  /* 0x000000040000795c */ /* 0x000fe20000300000 */
.L_x_3040:
[----:B------:R-:W-:Y:S01]  /*1f30*/  IMAD R8, R0, 0x8, R16 ;  /* 0x0000000800087824 */ /* 0x000fe200078e0210 */
[----:B------:R-:W-:-:S04]  /*1f40*/  SHF.L.U32 R21, R4, 0x1f, RZ ;  /* 0x0000001f04157819 */ /* 0x000fc800000006ff */
[----:B------:R1:W2:Y:S01]  /*1f50*/  SYNCS.PHASECHK.TRANS64.TRYWAIT P1, [R8+URZ+0x26810], R21 ;  /* 0x02681015080075a7 */ /* 0x0002a2000802017f */
[----:B------:R-:W-:Y:S05]  /*1f60*/  @!P0 BRA `(.L_x_3041) ;  /* 0x0000000000048947 */ /* 0x000fea0003800000 */
[----:B------:R-:W-:Y:S01]  /*1f70*/  BPT.TRAP 0x1 ;  /* 0x000000040000795c */ /* 0x000fe20000300000 */
.L_x_3041:
[----:B------:R-:W-:-:S05]  /*1f80*/  VIADD R9, R16, 0xe000 ;  /* 0x0000e00010097836 */ /* 0x000fca0000000000 */
[----:B------:R-:W-:-:S04]  /*1f90*/  SHF.R.U32.HI R9, RZ, 0x4, R9 ;  /* 0x00000004ff097819 */ /* 0x000fc80000011609 */
[----:B------:R-:W-:Y:S01]  /*1fa0*/  LOP3.LUT R9, R9, 0x3fff, RZ, 0xc0, !PT ;  /* 0x00003fff09097812 */ /* 0x000fe200078ec0ff */
[----:B--2---:R-:W-:Y:S06]  /*1fb0*/  @P1 BRA `(.L_x_3042) ;  /* 0x0000000000081947 */ /* 0x004fec0003800000 */
[----:B------:R-:W2:Y:S02]  /*1fc0*/  SYNCS.PHASECHK.TRANS64.TRYWAIT P1, [R8+URZ+0x26810], R21 ;  /* 0x02681015080075a7 */ /* 0x000ea4000802017f */
[----:B--2---:R-:W-:Y:S05]  /*1fd0*/  @!P1 BRA `(.L_x_3043) ;  /* 0x000000dc00089947 */ /* 0x004fea0003800000 */
.L_x_3042:
[----:B------:R-:W-:Y:S05]  /*1fe0*/  WARPSYNC.ALL ;  /* 0x0000000000007948 */ /* 0x000fea0003800000 */
[----:B------:R-:W-:Y:S02]  /*1ff0*/  LOP3.LUT R11, R9, 0x10000, RZ, 0xfc, !PT ;  /* 0x00010000090b7812 */ /* 0x000fe400078efcff */
[----:B------:R-:W-:Y:S01]  /*2000*/  LEA R12, R5, R16, 0xd ;  /* 0x00000010050c7211 */ /* 0x000fe200078e68ff */
[----:B------:R-:W3:Y:S03]  /*2010*/  LDL R14, [R1+0x4] ;  /* 0x00000400010e7983 */ /* 0x000ee60000100800 */
[----:B------:R-:W-:Y:S01]  /*2020*/  R2UR UR9, R12 ;  /* 0x000000000c0972ca */ /* 0x000fe200000e0000 */
[C---:B------:R-:W-:Y:S01]  /*2030*/  IMAD R11, R0.reuse, 0x300, R11 ;  /* 0x00000300000b7824 */ /* 0x040fe200078e020b */
[----:B------:R-:W4:Y:S01]  /*2040*/  LDL R13, [R1] ;  /* 0x00000000010d7983 */ /* 0x000f220000100800 */
[----:B------:R-:W-:Y:S01]  /*2050*/  WARPGROUP.ARRIVE ;  /* 0x00000000000079c5 */ /* 0x000fe20000000000 */
[----:B------:R-:W-:Y:S01]  /*2060*/  UMOV UR7, 0x40000040 ;  /* 0x4000004000077882 */ /* 0x000fe20000000000 */
[----:B------:R-:W-:Y:S01]  /*2070*/  UMOV UR5, 0x40000040 ;  /* 0x4000004000057882 */ /* 0x000fe20000000000 */
[----:B------:R-:W-:Y:S01]  /*2080*/  R2UR UR8, R11 ;  /* 0x000000000b0872ca */ /* 0x000fe200000e0000 */
[----:B------:R-:W-:-:S04]  /*2090*/  IMAD R18, R0, 0x80, R237 ;  /* 0x0000008000127824 */ /* 0x000fc800078e02ed */
[----:B------:R-:W-:Y:S02]  /*20a0*/  IMAD R19, R3, 0x2, R18 ;  /* 0x0000000203137824 */ /* 0x000fe400078e0212 */
[----:B------:R-:W-:Y:S01]  /*20b0*/  USHF.R.U32.HI UR4, URZ, 0x4, UR9 ;  /* 0x000000043f047899 */ /* 0x000fe20008011609 */
[----:B------:R-:W-:-:S03]  /*20c0*/  VIADD R18, R16, 0x1a000 ;  /* 0x0001a00010127836 */ /* 0x000fc60000000000 */
        /* <DEDUP_REMOVED lines=23> */
[C---:B---3--:R-:W-:Y:S02]  /*2240*/  IMAD R12, R0.reuse, 0x80, R14 ;  /* 0x00000080000c7824 */ /* 0x048fe400078e020e */
[----:B----4-:R-:W-:-:S03]  /*2250*/  IMAD R14, R0, 0x80, R13 ;  /* 0x00000080000e7824 */ /* 0x010fc600078e020d */
[C---:B------:R-:W-:Y:S01]  /*2260*/  LEA R11, R3.reuse, R12, 0x1 ;  /* 0x0000000c030b7211 */ /* 0x040fe200078e08ff */
[----:B------:R-:W-:-:S04]  /*2270*/  IMAD R13, R3, 0x2, R14 ;  /* 0x00000002030d7824 */ /* 0x000fc800078e020e */
[--C-:B------:R-:W-:Y:S02]  /*2280*/  IMAD R17, R11, 0x4, R16.reuse ;  /* 0x000000040b117824 */ /* 0x100fe400078e0210 */
[----:B------:R-:W-:Y:S01]  /*2290*/  IMAD R14, R19, 0x4, R16 ;  /* 0x00000004130e7824 */ /* 0x000fe200078e0210 */
[----:B------:R-:W-:Y:S01]  /*22a0*/  LEA R15, R13, R16, 0x2 ;  /* 0x000000100d0f7211 */ /* 0x000fe200078e10ff */
[--C-:B------:R-:W-:Y:S01]  /*22b0*/  IMAD R190, R11, 0x4, R18.reuse ;  /* 0x000000040bbe7824 */ /* 0x100fe200078e0212 */
[----:B------:R-:W-:Y:S01]  /*22c0*/  LEA R12, R13, R18, 0x2 ;  /* 0x000000120d0c7211 */ /* 0x000fe200078e10ff */
        /* <DEDUP_REMOVED lines=10> */
.L_x_3044:
[----:B------:R1:W1:Y:S01]  /*2370*/  SYNCS.PHASECHK.TRANS64.TRYWAIT P1, [R8+URZ+0x26830], R21 ;  /* 0x02683015080075a7 */ /* 0x000262000802017f */
[----:B------:R-:W-:Y:S05]  /*2380*/  @!P0 BRA `(.L_x_3045) ;  /* 0x0000000000048947 */ /* 0x000fea0003800000 */
[----:B------:R-:W-:Y:S01]  /*2390*/  BPT.TRAP 0x1 ;  /* 0x000000040000795c */ /* 0x000fe20000300000 */
.L_x_3045:
[----:B------:R-:W-:-:S05]  /*23a0*/  VIADD R13, R16, 0x14000 ;  /* 0x00014000100d7836 */ /* 0x000fca0000000000 */
[----:B------:R-:W-:-:S04]  /*23b0*/  SHF.R.U32.HI R13, RZ, 0x4, R13 ;  /* 0x00000004ff0d7819 */ /* 0x000fc8000001160d */
[----:B------:R-:W-:-:S04]  /*23c0*/  LOP3.LUT R13, R13, 0x3fff, RZ, 0xc0, !PT ;  /* 0x00003fff0d0d7812 */ /* 0x000fc800078ec0ff */
[----:B------:R-:W-:Y:S01]  /*23d0*/  LOP3.LUT R19, R13, 0x10000, RZ, 0xfc, !PT ;  /* 0x000100000d137812 */ /* 0x000fe200078efcff */
[----:B-1----:R-:W-:Y:S06]  /*23e0*/  @P1 BRA `(.L_x_3046) ;  /* 0x0000000000081947 */ /* 0x002fec0003800000 */
[----:B------:R-:W1:Y:S02]  /*23f0*/  SYNCS.PHASECHK.TRANS64.TRYWAIT P1, [R8+URZ+0x26830], R21 ;  /* 0x02683015080075a7 */ /* 0x000e64000802017f */
[----:B-1----:R-:W-:Y:S05]  /*2400*/  @!P1 BRA `(.L_x_3047) ;  /* 0x000000d800109947 */ /* 0x002fea0003800000 */
.L_x_3046:
        /* <DEDUP_REMOVED lines=16> */
[----:B------:R-:W-:-:S02]  /*2510*/  IMAD.MOV.U32 R92, RZ, RZ, -0x2 ;  /* 0xfffffffeff5c7424 */ /* 0x000fc400078e00ff */
[----:B------:R-:W-:Y:S01]  /*2520*/  FMUL.FTZ R192, R72, UR10 ;  /* 0x0000000a48c07c20 */ /* 0x000fe20008410000 */
[----:B------:R-:W-:Y:S01]  /*2530*/  FMUL.FTZ R18, R73, UR10 ;  /* 0x0000000a49127c20 */ /* 0x000fe20008410000 */
        /* <DEDUP_REMOVED lines=23> */
[----:B--2---:R-:W-:Y:S01]  /*26b0*/  FMUL.FTZ R21, R76, UR10 ;  /* 0x0000000a4c157c20 */ /* 0x004fe20008410000 */
[----:B------:R-:W-:Y:S01]  /*26c0*/  FMUL.FTZ R76, R83, UR10 ;  /* 0x0000000a534c7c20 */ /* 0x000fe20008410000 */
[----:B------:R-:W-:Y:S01]  /*26d0*/  FMUL.FTZ R191, R113, UR10 ;  /* 0x0000000a71bf7c20 */ /* 0x000fe20008410000 */
[----:B------:R-:W-:Y:S01]  /*26e0*/  FMUL.FTZ R80, R87, UR10 ;  /* 0x0000000a57507c20 */ /* 0x000fe20008410000 */
[----:B------:R-:W-:Y:S01]  /*26f0*/  FMUL.FTZ R83, R90, UR10 ;  /* 0x0000000a5a537c20 */ /* 0x000fe20008410000 */
[----:B------:R-:W-:Y:S01]  /*2700*/  FMUL.FTZ R87, R94, UR10 ;  /* 0x0000000a5e577c20 */ /* 0x000fe20008410000 */
[----:B------:R-:W2:Y:S01]  /*2710*/  MUFU.TANH R73, R73 ;  /* 0x0000004900497308 */ /* 0x000ea20000002400 */
[----:B------:R-:W-:Y:S01]  /*2720*/  FMUL.FTZ R90, R97, UR10 ;  /* 0x0000000a615a7c20 */ /* 0x000fe20008410000 */
[----:B------:R-:W-:Y:S01]  /*2730*/  FMUL.FTZ R81, R88, UR10 ;  /* 0x0000000a58517c20 */ /* 0x000fe20008410000 */
[----:B------:R-:W-:Y:S01]  /*2740*/  FMUL.FTZ R189, R104, UR10 ;  /* 0x0000000a68bd7c20 */ /* 0x000fe20008410000 */
[----:B------:R-:W-:Y:S01]  /*2750*/  FMUL.FTZ R88, R95, UR10 ;  /* 0x0000000a5f587c20 */ /* 0x000fe20008410000 */
[----:B---3--:R-:W3:Y:S01]  /*2760*/  SHFL.IDX PT, R104, R17, R6, 0x1f ;  /* 0x00001f0611687589 */ /* 0x008ee200000e0000 */
        /* <DEDUP_REMOVED lines=10> */
[----:B------:R-:W3:Y:S01]  /*2810*/  MUFU.TANH R77, R77 ;  /* 0x0000004d004d7308 */ /* 0x000ee20000002400 */
[----:B------:R-:W-:Y:S01]  /*2820*/  FMUL.FTZ R107, R107, UR10 ;  /* 0x0000000a6b6b7c20 */ /* 0x000fe20008410000 */
[----:B------:R-:W-:Y:S01]  /*2830*/  FMUL.FTZ R112, R112, UR10 ;  /* 0x0000000a70707c20 */ /* 0x000fe20008410000 */
[----:B------:R-:W-:Y:S01]  /*2840*/  FMUL.FTZ R110, R110, UR10 ;  /* 0x0000000a6e6e7c20 */ /* 0x000fe20008410000 */
[----:B------:R-:W-:Y:S01]  /*2850*/  FMUL.FTZ R111, R111, UR10 ;  /* 0x0000000a6f6f7c20 */ /* 0x000fe20008410000 */
[----:B------:R-:W-:Y:S01]  /*2860*/  FMUL.FTZ R114, R114, UR10 ;  /* 0x0000000a72727c20 */ /* 0x000fe20008410000 */
[----:B------:R-:W-:Y:S01]  /*2870*/  FMUL.FTZ R194, R117, UR10 ;  /* 0x0000000a75c27c20 */ /* 0x000fe20008410000 */
[----:B------:R-:W-:Y:S01]  /*2880*/  VIADD R117, R6, 0x8 ;  /* 0x0000000806757836 */ /* 0x000fe20000000000 */
[----:B------:R-:W3:Y:S01]  /*2890*/  MUFU.TANH R82, R82 ;  /* 0x0000005200527308 */ /* 0x000ee20000002400 */
[----:B------:R-:W-:Y:S01]  /*28a0*/  FMUL.FTZ R201, R119, UR10 ;  /* 0x0000000a77c97c20 */ /* 0x000fe20008410000 */
[----:B------:R-:W-:Y:S01]  /*28b0*/  FMUL.FTZ R196, R118, UR10 ;  /* 0x0000000a76c47c20 */ /* 0x000fe20008410000 */
[----:B------:R-:W-:Y:S01]  /*28c0*/  IADD3 R118, R6, 0xc, RZ ;  /* 0x0000000c06767810 */ /* 0x000fe20007ffe0ff */
[----:B------:R-:W3:Y:S01]  /*28d0*/  SHFL.IDX PT, R228, R17, R117, 0x1f ;  /* 0x00001f7511e47589 */ /* 0x000ee200000e0000 */
[----:B------:R-:W-:-:S03]  /*28e0*/  FMUL.FTZ R115, R115, UR10 ;  /* 0x0000000a73737c20 */ /* 0x000fc60008410000 */
[----:B------:R-:W3:Y:S01]  /*28f0*/  MUFU.TANH R85, R85 ;  /* 0x0000005500557308 */ /* 0x000ee20000002400 */
[----:B------:R-:W3:Y:S07]  /*2900*/  SHFL.IDX PT, R225, R17, R118, 0x1f ;  /* 0x00001f7611e17589 */ /* 0x000eee00000e0000 */
[----:B------:R-:W3:Y:S08]  /*2910*/  MUFU.TANH R86, R86 ;  /* 0x0000005600567308 */ /* 0x000ef00000002400 */
[----:B------:R-:W3:Y:S08]  /*2920*/  MUFU.TANH R185, R185 ;  /* 0x000000b900b97308 */ /* 0x000ef00000002400 */
[----:B------:R-:W-:Y:S08]  /*2930*/  MUFU.TANH R19, R19 ;  /* 0x0000001300137308 */ /* 0x000ff00000002400 */
[----:B------:R-:W3:Y:S08]  /*2940*/  MUFU.TANH R186, R186 ;  /* 0x000000ba00ba7308 */ /* 0x000ef00000002400 */
[----:B------:R-:W3:Y:S01]  /*2950*/  MUFU.TANH R20, R20 ;  /* 0x0000001400147308 */ /* 0x000ee20000002400 */
[----:B------:R-:W-:-:S02]  /*2960*/  WARPGROUP.DEPBAR.LE gsb0, 0x0 ;  /* 0x00008000000079c5 */ /* 0x000fc40000010000 */
[----:B------:R-:W-:-:S05]  /*2970*/  WARPGROUP.ARRIVE ;  /* 0x00000000000079c5 */ /* 0x000fca0000000000 */
[----:B------:R-:W3:Y:S01]  /*2980*/  MUFU.TANH R23, R23 ;  /* 0x0000001700177308 */ /* 0x000ee20000002400 */
[----:B------:R-:W-:Y:S01]  /*2990*/  HGMMA.64x96x16.F32 R24, gdesc[UR4], R24, gsb0 ;  /* 0x01600000041879f0 */ /* 0x000fe20008000818 */
[----:B------:R-:W-:Y:S02]  /*29a0*/  UIADD3 UR6, UR8, 0x4, URZ ;  /* 0x0000000408067890 */ /* 0x000fe4000fffe03f */
[----:B------:R-:W-:-:S04]  /*29b0*/  UIADD3 UR4, UR9, 0x4, URZ ;  /* 0x0000000409047890 */ /* 0x000fc8000fffe03f */
[----:B------:R-:W3:Y:S01]  /*29c0*/  MUFU.TANH R72, R72 ;  /* 0x0000004800487308 */ /* 0x000ee20000002400 */
[----:B------:R-:W-:Y:S01]  /*29d0*/  UMOV UR7, 0x40000040 ;  /* 0x4000004000077882 */ /* 0x000fe20000000000 */
[----:B------:R-:W-:-:S06]  /*29e0*/  UMOV UR5, 0x40000040 ;  /* 0x4000004000057882 */ /* 0x000fcc0000000000 */
[----:B------:R-:W3:Y:S08]  /*29f0*/  MUFU.TANH R75, R75 ;  /* 0x0000004b004b7308 */ /* 0x000ef00000002400 */
        /* <DEDUP_REMOVED lines=10> */
[----:B------:R-:W-:Y:S01]  /*2aa0*/  MUFU.TANH R88, R88 ;  /* 0x0000005800587308 */ /* 0x000fe20000002400 */
[----:B------:R-:W-:-:S02]  /*2ab0*/  WARPGROUP.DEPBAR.LE gsb0, 0x0 ;  /* 0x00008000000079c5 */ /* 0x000fc40000010000 */
[----:B------:R-:W-:-:S05]  /*2ac0*/  WARPGROUP.ARRIVE ;  /* 0x00000000000079c5 */ /* 0x000fca0000000000 */
[----:B------:R-:W3:Y:S01]  /*2ad0*/  MUFU.TANH R89, R89 ;  /* 0x0000005900597308 */ /* 0x000ee20000002400 */
[----:B------:R-:W-:Y:S01]  /*2ae0*/  HGMMA.64x96x16.F32 R24, gdesc[UR4], R24, gsb0 ;  /* 0x01600000041879f0 */ /* 0x000fe20008000818 */
[----:B------:R-:W-:Y:S02]  /*2af0*/  UIMAD UR4, UR45, -0x60, UR43 ;  /* 0xffffffa02d0478a4 */ /* 0x000fe4000f8e022b */
[----:B------:R-:W-:Y:S01]  /*2b00*/  UIADD3 UR6, UR8, 0x6, URZ ;  /* 0x0000000608067890 */ /* 0x000fe2000fffe03f */
[----:B------:R-:W-:Y:S01]  /*2b10*/  UMOV UR7, 0x40000040 ;  /* 0x4000004000077882 */ /* 0x000fe20000000000 */
[----:B------:R-:W-:Y:S02]  /*2b20*/  UMOV UR5, 0x40000040 ;  /* 0x4000004000057882 */ /* 0x000fe40000000000 */
[----:B------:R-:W-:Y:S01]  /*2b30*/  IMAD R92, R3, R92, UR4 ;  /* 0x00000004035c7e24 */ /* 0x000fe2000f8e025c */
[----:B------:R-:W-:Y:S01]  /*2b40*/  UIADD3 UR4, UR9, 0x6, URZ ;  /* 0x0000000609047890 */ /* 0x000fe2000fffe03f */
[----:B------:R-:W3:Y:S03]  /*2b50*/  MUFU.TANH R91, R91 ;  /* 0x0000005b005b7308 */ /* 0x000ee60000002400 */
[----:B------:R-:W-:-:S04]  /*2b60*/  IADD3 R92, -R7, R92, RZ ;  /* 0x0000005c075c7210 */ /* 0x000fc80007ffe1ff */
[C---:B------:R-:W-:Y:S01]  /*2b70*/  SEL R103, R92.reuse, 0x60, P2 ;  /* 0x000000605c677807 */ /* 0x040fe20001000000 */
[----:B------:R-:W-:Y:S01]  /*2b80*/  VIADD R97, R92, 0x8 ;  /* 0x000000085c617836 */ /* 0x000fe20000000000 */
[----:B------:R-:W3:Y:S02]  /*2b90*/  MUFU.TANH R90, R90 ;  /* 0x0000005a005a7308 */ /* 0x000ee40000002400 */
[C---:B------:R-:W-:Y:S02]  /*2ba0*/  ISETP.GT.AND P6, PT, R103.reuse, RZ, PT ;  /* 0x000000ff6700720c */ /* 0x040fe40003fc4270 */
[C---:B------:R-:W-:Y:S02]  /*2bb0*/  ISETP.GT.AND P5, PT, R103.reuse, 0x1, PT ;  /* 0x000000016700780c */ /* 0x040fe40003fa4270 */
[C---:B------:R-:W-:Y:S02]  /*2bc0*/  ISETP.GT.AND P4, PT, R103.reuse, 0x10, PT ;  /* 0x000000106700780c */ /* 0x040fe40003f84270 */
[----:B-1----:R-:W-:Y:S01]  /*2bd0*/  FSEL R113, R192, -INF , !P6 ;  /* 0xff800000c0717808 */ /* 0x002fe20007000000 */
[----:B------:R-:W1:Y:S01]  /*2be0*/  MUFU.TANH R184, R184 ;  /* 0x000000b800b87308 */ /* 0x000e620000002400 */
[----:B-----5:R-:W-:Y:S01]  /*2bf0*/  FSEL R197, R18, -INF , !P5 ;  /* 0xff80000012c57808 */ /* 0x020fe20006800000 */
[----:B------:R-:W-:Y:S01]  /*2c00*/  FFMA.FTZ R192, -R192, R192, 1 ;  /* 0x3f800000c0c07423 */ /* 0x000fe200000101c0 */
[----:B------:R-:W-:-:S02]  /*2c10*/  ISETP.GT.AND P6, PT, R103, 0x11, PT ;  /* 0x000000116700780c */ /* 0x000fc40003fc4270 */
[----:B------:R-:W-:Y:S02]  /*2c20*/  ISETP.GT.AND P5, PT, R103, 0x18, PT ;  /* 0x000000186700780c */ /* 0x000fe40003fa4270 */
[----:B--2---:R-:W-:Y:S01]  /*2c30*/  FSEL R94, R73, -INF , !P4 ;  /* 0xff800000495e7808 */ /* 0x004fe20006000000 */
[----:B------:R-:W2:Y:S01]  /*2c40*/  MUFU.TANH R187, R187 ;  /* 0x000000bb00bb7308 */ /* 0x000ea20000002400 */
[----:B------:R-:W-:Y:S02]  /*2c50*/  ISETP.GT.AND P4, PT, R103, 0x21, PT ;  /* 0x000000216700780c */ /* 0x000fe40003f84270 */
[----:B----4-:R-:W-:Y:S02]  /*2c60*/  FSEL R93, R74, -INF , !P6 ;  /* 0xff8000004a5d7808 */ /* 0x010fe40007000000 */
[----:B---3--:R-:W-:Y:S02]  /*2c70*/  FSEL R95, R77, -INF , !P5 ;  /* 0xff8000004d5f7808 */ /* 0x008fe40006800000 */
[C---:B------:R-:W-:Y:S01]  /*2c80*/  ISETP.GT.AND P6, PT, R103.reuse, 0x28, PT ;  /* 0x000000286700780c */ /* 0x040fe20003fc4270 */
[----:B------:R-:W3:Y:S01]  /*2c90*/  MUFU.TANH R188, R188 ;  /* 0x000000bc00bc7308 */ /* 0x000ee20000002400 */
[----:B------:R-:W-:-:S02]  /*2ca0*/  ISETP.GT.AND P5, PT, R103, 0x29, PT ;  /* 0x000000296700780c */ /* 0x000fc40003fa4270 */
[----:B------:R-:W-:Y:S02]  /*2cb0*/  FSEL R98, R82, -INF , !P4 ;  /* 0xff80000052627808 */ /* 0x000fe40006000000 */
[----:B------:R-:W-:Y:S02]  /*2cc0*/  SEL R193, R97, 0x60, P1 ;  /* 0x0000006061c17807 */ /* 0x000fe40000800000 */
[----:B------:R-:W-:Y:S01]  /*2cd0*/  ISETP.GT.AND P4, PT, R103, 0x38, PT ;  /* 0x000000386700780c */ /* 0x000fe20003f84270 */
[----:B------:R-:W4:Y:S01]  /*2ce0*/  MUFU.TANH R189, R189 ;  /* 0x000000bd00bd7308 */ /* 0x000f220000002400 */
[----:B------:R-:W-:Y:S02]  /*2cf0*/  FSEL R96, R85, -INF , !P6 ;  /* 0xff80000055607808 */ /* 0x000fe40007000000 */
[----:B------:R-:W-:Y:S02]  /*2d00*/  FSEL R97, R86, -INF , !P5 ;  /* 0xff80000056617808 */ /* 0x000fe40006800000 */
[----:B------:R-:W-:-:S02]  /*2d10*/  ISETP.GT.AND P6, PT, R103, 0x39, PT ;  /* 0x000000396700780c */ /* 0x000fc40003fc4270 */
[----:B------:R-:W-:Y:S01]  /*2d20*/  ISETP.GT.AND P5, PT, R193, RZ, PT ;  /* 0x000000ffc100720c */ /* 0x000fe20003fa4270 */
[----:B------:R-:W5:Y:S01]  /*2d30*/  MUFU.TANH R105, R105 ;  /* 0x0000006900697308 */ /* 0x000f620000002400 */
[----:B------:R-:W-:Y:S02]  /*2d40*/  FSEL R100, R185, -INF , !P4 ;  /* 0xff800000b9647808 */ /* 0x000fe40006000000 */
[----:B------:R-:W-:Y:S02]  /*2d50*/  ISETP.GT.AND P4, PT, R193, 0x1, PT ;  /* 0x00000001c100780c */ /* 0x000fe40003f84270 */
[----:B------:R-:W-:Y:S02]  /*2d60*/  FSEL R222, R186, -INF , !P6 ;  /* 0xff800000bade7808 */ /* 0x000fe40007000000 */
[----:B------:R-:W-:Y:S01]  /*2d70*/  FSEL R226, R19, -INF , !P5 ;  /* 0xff80000013e27808 */ /* 0x000fe20006800000 */
[----:B------:R-:W5:Y:S01]  /*2d80*/  MUFU.TANH R108, R108 ;  /* 0x0000006c006c7308 */ /* 0x000f620000002400 */
[----:B------:R-:W-:Y:S01]  /*2d90*/  ISETP.GT.AND P6, PT, R193, 0x8, PT ;  /* 0x00000008c100780c */ /* 0x000fe20003fc4270 */
[----:B------:R-:W-:Y:S01]  /*2da0*/  FFMA.FTZ R19, -R19, R19, 1 ;  /* 0x3f80000013137423 */ /* 0x000fe20000010113 */
[----:B------:R-:W-:-:S02]  /*2db0*/  ISETP.GT.AND P5, PT, R193, 0x9, PT ;  /* 0x00000009c100780c */ /* 0x000fc40003fa4270 */
[----:B------:R-:W-:Y:S02]  /*2dc0*/  FSEL R224, R20, -INF , !P4 ;  /* 0xff80000014e07808 */ /* 0x000fe40006000000 */
[----:B------:R-:W-:Y:S01]  /*2dd0*/  ISETP.GT.AND P4, PT, R193, 0x10, PT ;  /* 0x00000010c100780c */ /* 0x000fe20003f84270 */
[----:B------:R-:W5:Y:S01]  /*2de0*/  MUFU.TANH R109, R109 ;  /* 0x0000006d006d7308 */ /* 0x000f620000002400 */
[----:B------:R-:W-:Y:S02]  /*2df0*/  FSEL R219, R23, -INF , !P6 ;  /* 0xff80000017db7808 */ /* 0x000fe40007000000 */
[----:B------:R-:W-:Y:S02]  /*2e00*/  FSEL R221, R72, -INF , !P5 ;  /* 0xff80000048dd7808 */ /* 0x000fe40006800000 */
[----:B------:R-:W-:Y:S02]  /*2e10*/  ISETP.GT.AND P3, PT, R103, 0x8, PT ;  /* 0x000000086700780c */ /* 0x000fe40003f64270 */
[C---:B------:R-:W-:Y:S01]  /*2e20*/  ISETP.GT.AND P6, PT, R193.reuse, 0x11, PT ;  /* 0x00000011c100780c */ /* 0x040fe20003fc4270 */
[----:B------:R-:W-:Y:S01]  /*2e30*/  MUFU.TANH R106, R106 ;  /* 0x0000006a006a7308 */ /* 0x000fe20000002400 */
[----:B------:R-:W-:-:S02]  /*2e40*/  ISETP.GT.AND P5, PT, R193, 0x18, PT ;  /* 0x00000018c100780c */ /* 0x000fc40003fa4270 */
[----:B------:R-:W-:Y:S02]  /*2e50*/  FSEL R209, R75, -INF , !P4 ;  /* 0xff8000004bd17808 */ /* 0x000fe40006000000 */
[----:B------:R-:W-:Y:S02]  /*2e60*/  ISETP.GT.AND P2, PT, R103, 0x9, PT ;  /* 0x000000096700780c */ /* 0x000fe40003f44270 */
[----:B------:R-:W-:Y:S01]  /*2e70*/  ISETP.GT.AND P4, PT, R193, 0x19, PT ;  /* 0x00000019c100780c */ /* 0x000fe20003f84270 */
[----:B------:R-:W-:Y:S01]  /*2e80*/  MUFU.TANH R107, R107 ;  /* 0x0000006b006b7308 */ /* 0x000fe20000002400 */
[----:B------:R-:W-:Y:S02]  /*2e90*/  FSEL R198, R21, -INF , !P3 ;  /* 0xff80000015c67808 */ /* 0x000fe40005800000 */
[----:B------:R-:W-:Y:S02]  /*2ea0*/  FSEL R208, R76, -INF , !P6 ;  /* 0xff8000004cd07808 */ /* 0x000fe40007000000 */
[----:B------:R-:W-:-:S02]  /*2eb0*/  FSEL R205, R79, -INF , !P5 ;  /* 0xff8000004fcd7808 */ /* 0x000fc40006800000 */
[----:B------:R-:W-:Y:S01]  /*2ec0*/  ISETP.GT.AND P3, PT, R103, 0x19, PT ;  /* 0x000000196700780c */ /* 0x000fe20003f64270 */
[----:B------:R-:W5:Y:S01]  /*2ed0*/  MUFU.TANH R112, R112 ;  /* 0x0000007000707308 */ /* 0x000f620000002400 */
[C---:B------:R-:W-:Y:S01]  /*2ee0*/  ISETP.GT.AND P6, PT, R193.reuse, 0x20, PT ;  /* 0x00000020c100780c */ /* 0x040fe20003fc4270 */
[----:B------:R-:W-:Y:S02]  /*2ef0*/  WARPGROUP.DEPBAR.LE gsb0, 0x0 ;  /* 0x00008000000079c5 */ /* 0x000fe40000010000 */
[----:B------:R-:W1:Y:S01]  /*2f00*/  LDS R190, [R190+0x380] ;  /* 0x00038000bebe7984 */ /* 0x000e620000000800 */
[----:B------:R-:W-:Y:S01]  /*2f10*/  WARPGROUP.ARRIVE ;  /* 0x00000000000079c5 */ /* 0x000fe20000000000 */
[----:B------:R-:W-:Y:S02]  /*2f20*/  ISETP.GT.AND P5, PT, R193, 0x21, PT ;  /* 0x00000021c100780c */ /* 0x000fe40003fa4270 */
[----:B------:R-:W5:Y:S01]  /*2f30*/  MUFU.TANH R110, R110 ;  /* 0x0000006e006e7308 */ /* 0x000f620000002400 */
[----:B------:R-:W-:-:S02]  /*2f40*/  FSEL R200, R22, -INF , !P2 ;  /* 0xff80000016c87808 */ /* 0x000fc40005000000 */
[----:B------:R-:W-:Y:S01]  /*2f50*/  FSEL R207, R80, -INF , !P4 ;  /* 0xff80000050cf7808 */ /* 0x000fe20006000000 */
[----:B------:R-:W-:Y:S01]  /*2f60*/  HGMMA.64x96x16.F32 R24, gdesc[UR4], R24, gsb0 ;  /* 0x01600000041879f0 */ /* 0x000fe20008000818 */
[----:B------:R-:W-:Y:S01]  /*2f70*/  ULDC UR4, c[0x0][0x744] ;  /* 0x0001d10000047ab9 */ /* 0x000fe20000000800 */
[----:B------:R-:W-:Y:S01]  /*2f80*/  ISETP.GT.AND P2, PT, R103, 0x20, PT ;  /* 0x000000206700780c */ /* 0x000fe20003f44270 */
[----:B------:R-:W-:Y:S01]  /*2f90*/  FFMA.FTZ R113, R113, UR4, -R104 ;  /* 0x0000000471717c23 */ /* 0x000fe20008010868 */
[----:B------:R-:W-:Y:S01]  /*2fa0*/  ISETP.GT.AND P4, PT, R193, 0x28, PT ;  /* 0x00000028c100780c */ /* 0x000fe20003f84270 */
[----:B------:R-:W5:Y:S01]  /*2fb0*/  MUFU.TANH R111, R111 ;  /* 0x0000006f006f7308 */ /* 0x000f620000002400 */
[----:B------:R-:W-:Y:S01]  /*2fc0*/  FSEL R92, R78, -INF , !P3 ;  /* 0xff8000004e5c7808 */ /* 0x000fe20005800000 */
[----:B------:R-:W-:Y:S01]  /*2fd0*/  FFMA.FTZ R198, R198, UR4, -R228 ;  /* 0x00000004c6c67c23 */ /* 0x000fe200080108e4 */
[----:B------:R-:W-:Y:S01]  /*2fe0*/  FSEL R223, R83, -INF , !P6 ;  /* 0xff80000053df7808 */ /* 0x000fe20007000000 */
[----:B------:R-:W-:Y:S01]  /*2ff0*/  FFMA.FTZ R104, R226, UR4, -R104 ;  /* 0x00000004e2687c23 */ /* 0x000fe20008010868 */
[----:B------:R-:W-:Y:S01]  /*3000*/  FSEL R202, R84, -INF , !P5 ;  /* 0xff80000054ca7808 */ /* 0x000fe20006800000 */
[----:B------:R-:W-:Y:S01]  /*3010*/  FFMA.FTZ R221, R221, UR4, -R225 ;  /* 0x00000004dddd7c23 */ /* 0x000fe200080108e1 */
[----:B------:R-:W-:Y:S01]  /*3020*/  ISETP.GT.AND P3, PT, R103, 0x30, PT ;  /* 0x000000306700780c */ /* 0x000fe20003f64270 */
[----:B------:R-:W-:Y:S01]  /*3030*/  MUFU.EX2 R113, R113 ;  /* 0x0000007100717308 */ /* 0x000fe20000000800 */
[----:B------:R-:W-:Y:S01]  /*3040*/  ISETP.GT.AND P6, PT, R193, 0x29, PT ;  /* 0x00000029c100780c */ /* 0x000fe20003fc4270 */
[----:B------:R-:W-:Y:S01]  /*3050*/  FFMA.FTZ R219, R219, UR4, -R228 ;  /* 0x00000004dbdb7c23 */ /* 0x000fe200080108e4 */
[----:B------:R-:W-:Y:S01]  /*3060*/  ISETP.GT.AND P5, PT, R193, 0x30, PT ;  /* 0x00000030c100780c */ /* 0x000fe20003fa4270 */
[----:B------:R-:W2:Y:S01]  /*3070*/  SHFL.IDX PT, R228, R15, R117, 0x1f ;  /* 0x00001f750fe47589 */ /* 0x000ea200000e0000 */
[----:B------:R-:W-:-:S02]  /*3080*/  FSEL R206, R81, -INF , !P2 ;  /* 0xff80000051ce7808 */ /* 0x000fc40005000000 */
[----:B------:R-:W-:Y:S01]  /*3090*/  FSEL R204, R87, -INF , !P4 ;  /* 0xff80000057cc7808 */ /* 0x000fe20006000000 */
[----:B------:R-:W5:Y:S01]  /*30a0*/  MUFU.TANH R114, R114 ;  /* 0x0000007200727308 */ /* 0x000f620000002400 */
[----:B------:R-:W-:Y:S02]  /*30b0*/  ISETP.GT.AND P2, PT, R103, 0x31, PT ;  /* 0x000000316700780c */ /* 0x000fe40003f44270 */
[----:B------:R-:W-:Y:S02]  /*30c0*/  ISETP.GT.AND P4, PT, R193, 0x31, PT ;  /* 0x00000031c100780c */ /* 0x000fe40003f84270 */
[----:B------:R-:W-:Y:S02]  /*30d0*/  FSEL R230, R89, -INF , !P3 ;  /* 0xff80000059e67808 */ /* 0x000fe40005800000 */
[----:B------:R-:W-:Y:S01]  /*30e0*/  FSEL R203, R88, -INF , !P6 ;  /* 0xff80000058cb7808 */ /* 0x000fe20007000000 */
[----:B------:R-:W-:Y:S01]  /*30f0*/  MUFU.TANH R191, R191 ;  /* 0x000000bf00bf7308 */ /* 0x000fe20000002400 */
[----:B------:R-:W-:-:S02]  /*3100*/  FSEL R218, R91, -INF , !P5 ;  /* 0xff8000005bda7808 */ /* 0x000fc40006800000 */
[C---:B------:R-:W-:Y:S01]  /*3110*/  ISETP.GT.AND P1, PT, R103.reuse, 0x40, PT ;  /* 0x000000406700780c */ /* 0x040fe20003f24270 */
[----:B-1----:R-:W1:Y:S01]  /*3120*/  SHFL.IDX PT, R195, R190, R6, 0x1f ;  /* 0x00001f06bec37589 */ /* 0x002e6200000e0000 */
[----:B------:R-:W-:Y:S02]  /*3130*/  ISETP.GT.AND P3, PT, R103, 0x41, PT ;  /* 0x000000416700780c */ /* 0x000fe40003f64270 */
[C---:B------:R-:W-:Y:S01]  /*3140*/  ISETP.GT.AND P6, PT, R193.reuse, 0x38, PT ;  /* 0x00000038c100780c */ /* 0x040fe20003fc4270 */
[----:B------:R-:W-:Y:S01]  /*3150*/  MUFU.TANH R115, R115 ;  /* 0x0000007300737308 */ /* 0x000fe20000002400 */
[----:B------:R-:W-:Y:S01]  /*3160*/  ISETP.GT.AND P5, PT, R193, 0x39, PT ;  /* 0x00000039c100780c */ /* 0x000fe20003fa4270 */
[----:B------:R-:W-:Y:S01]  /*3170*/  SHFL.IDX PT, R232, R190, R118, 0x1f ;  /* 0x00001f76bee87589 */ /* 0x000fe200000e0000 */
[----:B------:R-:W-:Y:S01]  /*3180*/  FSEL R99, R90, -INF , !P2 ;  /* 0xff8000005a637808 */ /* 0x000fe20005000000 */
[----:B--2---:R-:W-:Y:S01]  /*3190*/  FFMA.FTZ R204, R204, UR4, -R228 ;  /* 0x00000004cccc7c23 */ /* 0x004fe200080108e4 */
[----:B------:R-:W-:-:S02]  /*31a0*/  FSEL R217, R184, -INF , !P4 ;  /* 0xff800000b8d97808 */ /* 0x000fc40006000000 */
[C---:B------:R-:W-:Y:S01]  /*31b0*/  ISETP.GT.AND P2, PT, R103.reuse, 0x48, PT ;  /* 0x000000486700780c */ /* 0x040fe20003f44270 */
[----:B------:R-:W-:Y:S01]  /*31c0*/  MUFU.TANH R194, R194 ;  /* 0x000000c200c27308 */ /* 0x000fe20000002400 */
[----:B------:R-:W-:Y:S02]  /*31d0*/  ISETP.GT.AND P4, PT, R103, 0x49, PT ;  /* 0x000000496700780c */ /* 0x000fe40003f84270 */
[----:B------:R-:W-:Y:S02]  /*31e0*/  FSEL R213, R187, -INF , !P6 ;  /* 0xff800000bbd57808 */ /* 0x000fe40007000000 */
[----:B---3--:R-:W-:Y:S02]  /*31f0*/  FSEL R210, R188, -INF , !P5 ;  /* 0xff800000bcd27808 */ /* 0x008fe40006800000 */
[----:B----4-:R-:W-:Y:S01]  /*3200*/  FSEL R101, R189, -INF , !P1 ;  /* 0xff800000bd657808 */ /* 0x010fe20004800000 */
[----:B------:R-:W-:Y:S01]  /*3210*/  MUFU.TANH R196, R196 ;  /* 0x000000c400c47308 */ /* 0x000fe20000002400 */
[----:B-----5:R-:W-:-:S02]  /*3220*/  FSEL R102, R105, -INF , !P3 ;  /* 0xff80000069667808 */ /* 0x020fc40005800000 */
[C---:B------:R-:W-:Y:S02]  /*3230*/  ISETP.GT.AND P6, PT, R103.reuse, 0x50, PT ;  /* 0x000000506700780c */ /* 0x040fe40003fc4270 */
[C---:B------:R-:W-:Y:S02]  /*3240*/  ISETP.GT.AND P5, PT, R103.reuse, 0x51, PT ;  /* 0x000000516700780c */ /* 0x040fe40003fa4270 */
[C---:B------:R-:W-:Y:S01]  /*3250*/  ISETP.GT.AND P1, PT, R103.reuse, 0x58, PT ;  /* 0x000000586700780c */ /* 0x040fe20003f24270 */
[----:B------:R-:W-:Y:S01]  /*3260*/  MUFU.TANH R201, R201 ;  /* 0x000000c900c97308 */ /* 0x000fe20000002400 */
[----:B------:R-:W-:Y:S02]  /*3270*/  ISETP.GT.AND P3, PT, R103, 0x59, PT ;  /* 0x000000596700780c */ /* 0x000fe40003f64270 */
[----:B------:R-:W-:Y:S02]  /*3280*/  FSEL R103, R108, -INF , !P2 ;  /* 0xff8000006c677808 */ /* 0x000fe40005000000 */
[----:B------:R-:W-:-:S02]  /*3290*/  FSEL R235, R109, -INF , !P4 ;  /* 0xff8000006deb7808 */ /* 0x000fc40006000000 */
[C---:B------:R-:W-:Y:S01]  /*32a0*/  ISETP.GT.AND P2, PT, R193.reuse, 0x40, PT ;  /* 0x00000040c100780c */ /* 0x040fe20003f44270 */
[----:B------:R-:W2:Y:S01]  /*32b0*/  MUFU.EX2 R104, R104 ;  /* 0x0000006800687308 */ /* 0x000ea20000000800 */
[----:B------:R-:W-:Y:S02]  /*32c0*/  ISETP.GT.AND P4, PT, R193, 0x41, PT ;  /* 0x00000041c100780c */ /* 0x000fe40003f84270 */
[----:B------:R-:W-:Y:S02]  /*32d0*/  FSEL R220, R112, -INF , !P6 ;  /* 0xff80000070dc7808 */ /* 0x000fe40007000000 */
[----:B------:R-:W-:Y:S02]  /*32e0*/  FSEL R214, R106, -INF , !P2 ;  /* 0xff8000006ad67808 */ /* 0x000fe40005000000 */
[----:B------:R-:W-:Y:S02]  /*32f0*/  FSEL R216, R107, -INF , !P4 ;  /* 0xff8000006bd87808 */ /* 0x000fe40006000000 */
[----:B------:R-:W-:-:S02]  /*3300*/  ISETP.GT.AND P6, PT, R193, 0x48, PT ;  /* 0x00000048c100780c */ /* 0x000fc40003fc4270 */
[C---:B------:R-:W-:Y:S02]  /*3310*/  ISETP.GT.AND P2, PT, R193.reuse, 0x49, PT ;  /* 0x00000049c100780c */ /* 0x040fe40003f44270 */
[----:B------:R-:W-:Y:S02]  /*3320*/  ISETP.GT.AND P4, PT, R193, 0x50, PT ;  /* 0x00000050c100780c */ /* 0x000fe40003f84270 */
[----:B------:R-:W-:Y:S02]  /*3330*/  FSEL R215, R110, -INF , !P6 ;  /* 0xff8000006ed77808 */ /* 0x000fe40007000000 */
[----:B------:R-:W-:Y:S02]  /*3340*/  FSEL R211, R111, -INF , !P2 ;  /* 0xff8000006fd37808 */ /* 0x000fe40005000000 */
[----:B------:R-:W-:Y:S02]  /*3350*/  FSEL R212, R114, -INF , !P4 ;  /* 0xff80000072d47808 */ /* 0x000fe40006000000 */
[----:B------:R-:W-:-:S02]  /*3360*/  ISETP.GT.AND P6, PT, R193, 0x51, PT ;  /* 0x00000051c100780c */ /* 0x000fc40003fc4270 */
[C---:B------:R-:W-:Y:S02]  /*3370*/  ISETP.GT.AND P2, PT, R193.reuse, 0x58, PT ;  /* 0x00000058c100780c */ /* 0x040fe40003f44270 */
[----:B------:R-:W-:Y:S01]  /*3380*/  ISETP.GT.AND P4, PT, R193, 0x59, PT ;  /* 0x00000059c100780c */ /* 0x000fe20003f84270 */
[----:B------:R-:W-:-:S06]  /*3390*/  FMUL.FTZ R193, R116, UR10 ;  /* 0x0000000a74c17c20 */ /* 0x000fcc0008410000 */
[----:B------:R-:W-:Y:S01]  /*33a0*/  MUFU.TANH R193, R193 ;  /* 0x000000c100c17308 */ /* 0x000fe20000002400 */
[----:B------:R-:W-:Y:S02]  /*33b0*/  WARPGROUP.DEPBAR.LE gsb0, 0x0 ;  /* 0x00008000000079c5 */ /* 0x000fe40000010000 */
[--C-:B-1----:R-:W-:Y:S01]  /*33c0*/  FADD.FTZ R24, R24, -R195.reuse ;  /* 0x800000c318187221 */ /* 0x102fe20000010000 */
[----:B------:R-:W-:Y:S01]  /*33d0*/  FADD.FTZ R195, R26, -R195 ;  /* 0x800000c31ac37221 */ /* 0x000fe20000010000 */
[----:B------:R-:W-:Y:S01]  /*33e0*/  FFMA.FTZ R26, R200, UR4, -R225 ;  /* 0x00000004c81a7c23 */ /* 0x000fe200080108e1 */
[----:B------:R-:W-:Y:S01]  /*33f0*/  IADD3 R200, R6, 0x1c, RZ ;  /* 0x0000001c06c87810 */ /* 0x000fe20007ffe0ff */
[----:B------:R-:W-:Y:S01]  /*3400*/  FMUL.FTZ R199, R113, R24 ;  /* 0x0000001871c77220 */ /* 0x000fe20000410000 */
[----:B------:R-:W-:Y:S03]  /*3410*/  SHFL.IDX PT, R225, R15, R6, 0x1f ;  /* 0x00001f060fe17589 */ /* 0x000fe600000e0000 */
[----:B------:R-:W-:Y:S01]  /*3420*/  FMUL.FTZ R116, R192, R199 ;  /* 0x000000c7c0747220 */ /* 0x000fe20000410000 */
[C---:B------:R-:W-:Y:S01]  /*3430*/  VIADD R192, R6.reuse, 0x4 ;  /* 0x0000000406c07836 */ /* 0x040fe20000000000 */
[----:B------:R-:W1:Y:S01]  /*3440*/  SHFL.IDX PT, R229, R17, R200, 0x1f ;  /* 0x00001fc811e57589 */ /* 0x000e6200000e0000 */
[----:B------:R-:W-:-:S03]  /*3450*/  VIADD R199, R6, 0x10 ;  /* 0x0000001006c77836 */ /* 0x000fc60000000000 */
[----:B------:R-:W-:Y:S01]  /*3460*/  LDS R12, [R12+0x380] ;  /* 0x000380000c0c7984 */ /* 0x000fe20000000800 */
[----:B--2---:R-:W-:Y:S01]  /*3470*/  FMUL.FTZ R195, R104, R195 ;  /* 0x000000c368c37220 */ /* 0x004fe20000410000 */
[----:B------:R-:W-:Y:S02]  /*3480*/  MUFU.EX2 R26, R26 ;  /* 0x0000001a001a7308 */ /* 0x000fe40000000800 */
[----:B------:R-:W2:Y:S04]  /*3490*/  SHFL.IDX PT, R24, R17, R192, 0x1f ;  /* 0x00001fc011187589 */ /* 0x000ea800000e0000 */
[----:B------:R-:W3:Y:S04]  /*34a0*/  SHFL.IDX PT, R227, R17, R199, 0x1f ;  /* 0x00001fc711e37589 */ /* 0x000ee800000e0000 */
[----:B------:R-:W4:Y:S04]  /*34b0*/  SHFL.IDX PT, R234, R190, R192, 0x1f ;  /* 0x00001fc0beea7589 */ /* 0x000f2800000e0000 */
[----:B------:R-:W5:Y:S01]  /*34c0*/  SHFL.IDX PT, R233, R190, R199, 0x1f ;  /* 0x00001fc7bee97589 */ /* 0x000f6200000e0000 */
[--C-:B-1----:R-:W-:Y:S01]  /*34d0*/  FFMA.FTZ R92, R92, UR4, -R229.reuse ;  /* 0x000000045c5c7c23 */ /* 0x102fe200080108e5 */
[----:B------:R-:W-:Y:S01]  /*34e0*/  FFMA.FTZ R207, R207, UR4, -R229 ;  /* 0x00000004cfcf7c23 */ /* 0x000fe200080108e5 */
[--C-:B------:R-:W-:Y:S01]  /*34f0*/  FFMA.FTZ R229, R206, UR4, -R225.reuse ;  /* 0x00000004cee57c23 */ /* 0x100fe200080108e1 */
[----:B------:R-:W-:Y:S01]  /*3500*/  FFMA.FTZ R206, R223, UR4, -R225 ;  /* 0x00000004dfce7c23 */ /* 0x000fe200080108e1 */
[----:B------:R-:W-:Y:S01]  /*3510*/  FMUL.FTZ R195, R19, R195 ;  /* 0x000000c313c37220 */ /* 0x000fe20000410000 */
[----:B------:R-:W-:Y:S01]  /*3520*/  FADD.FTZ R29, R29, -R232 ;  /* 0x800000e81d1d7221 */ /* 0x000fe20000010000 */
[--C-:B--2---:R-:W-:Y:S01]  /*3530*/  FFMA.FTZ R119, R197, UR4, -R24.reuse ;  /* 0x00000004c5777c23 */ /* 0x104fe20008010818 */
[----:B------:R-:W-:Y:S01]  /*3540*/  FFMA.FTZ R224, R224, UR4, -R24 ;  /* 0x00000004e0e07c23 */ /* 0x000fe20008010818 */
[----:B------:R-:W-:Y:S01]  /*3550*/  VIADD R197, R6, 0x14 ;  /* 0x0000001406c57836 */ /* 0x000fe20000000000 */
[----:B------:R1:W-:Y:S01]  /*3560*/  MUFU.EX2 R24, R198 ;  /* 0x000000c600187308 */ /* 0x0003e20000000800 */
[--C-:B---3--:R-:W-:Y:S01]  /*3570*/  FFMA.FTZ R94, R94, UR4, -R227.reuse ;  /* 0x000000045e5e7c23 */ /* 0x108fe200080108e3 */
[----:B------:R-:W-:-:S02]  /*3580*/  FFMA.FTZ R209, R209, UR4, -R227 ;  /* 0x00000004d1d17c23 */ /* 0x000fc400080108e3 */
[----:B------:R-:W2:Y:S04]  /*3590*/  SHFL.IDX PT, R231, R17, R197, 0x1f ;  /* 0x00001fc511e77589 */ /* 0x000ea800000e0000 */
[----:B------:R-:W3:Y:S01]  /*35a0*/  SHFL.IDX PT, R227, R15, R118, 0x1f ;  /* 0x00001f760fe37589 */ /* 0x000ee200000e0000 */
[----:B-1----:R-:W-:Y:S01]  /*35b0*/  VIADD R198, R6, 0x18 ;  /* 0x0000001806c67836 */ /* 0x002fe20000000000 */
        /* <DEDUP_REMOVED lines=17> */
[----:B------:R-:W2:Y:S02]  /*36d0*/  SHFL.IDX PT, R228, R14, R192, 0x1f ;  /* 0x00001fc00ee47589 */ /* 0x000ea400000e0000 */
[----:B------:R-:W-:Y:S01]  /*36e0*/  MUFU.EX2 R206, R206 ;  /* 0x000000ce00ce7308 */ /* 0x000fe20000000800 */
[--C-:B-1----:R-:W-:Y:S01]  /*36f0*/  FFMA.FTZ R99, R99, UR4, -R225.reuse ;  /* 0x0000000463637c23 */ /* 0x102fe200080108e1 */
[----:B------:R-:W-:Y:S01]  /*3700*/  FFMA.FTZ R217, R217, UR4, -R225 ;  /* 0x00000004d9d97c23 */ /* 0x000fe200080108e1 */
[----:B------:R-:W1:Y:S01]  /*3710*/  SHFL.IDX PT, R227, R14, R117, 0x1f ;  /* 0x00001f750ee37589 */ /* 0x000e6200000e0000 */
[--C-:B------:R-:W-:Y:S01]  /*3720*/  FFMA.FTZ R95, R95, UR4, -R226.reuse ;  /* 0x000000045f5f7c23 */ /* 0x100fe200080108e2 */
[----:B------:R-:W-:-:S02]  /*3730*/  FFMA.FTZ R205, R205, UR4, -R226 ;  /* 0x00000004cdcd7c23 */ /* 0x000fc400080108e2 */
[----:B------:R-:W3:Y:S01]  /*3740*/  SHFL.IDX PT, R225, R14, R199, 0x1f ;  /* 0x00001fc70ee17589 */ /* 0x000ee200000e0000 */
[----:B------:R-:W-:Y:S01]  /*3750*/  MUFU.EX2 R204, R204 ;  /* 0x000000cc00cc7308 */ /* 0x000fe20000000800 */
[--C-:B------:R-:W-:Y:S01]  /*3760*/  FFMA.FTZ R223, R98, UR4, -R17.reuse ;  /* 0x0000000462df7c23 */ /* 0x100fe20008010811 */
[----:B------:R-:W-:Y:S01]  /*3770*/  FFMA.FTZ R202, R202, UR4, -R17 ;  /* 0x00000004caca7c23 */ /* 0x000fe20008010811 */
[----:B------:R-:W4:Y:S04]  /*3780*/  SHFL.IDX PT, R226, R15, R199, 0x1f ;  /* 0x00001fc70fe27589 */ /* 0x000f2800000e0000 */
[----:B------:R-:W5:Y:S01]  /*3790*/  SHFL.IDX PT, R98, R15, R198, 0x1f ;  /* 0x00001fc60f627589 */ /* 0x000f6200000e0000 */
[----:B------:R1:W-:Y:S01]  /*37a0*/  MUFU.EX2 R96, R223 ;  /* 0x000000df00607308 */ /* 0x0003e20000000800 */
[----:B--2---:R-:W-:-:S07]  /*37b0*/  FFMA.FTZ R102, R102, UR4, -R228 ;  /* 0x0000000466667c23 */ /* 0x004fce00080108e4 */
[----:B------:R2:W-:Y:S01]  /*37c0*/  MUFU.EX2 R17, R229 ;  /* 0x000000e500117308 */ /* 0x0005e20000000800 */
[----:B-1----:R-:W1:Y:S01]  /*37d0*/  SHFL.IDX PT, R223, R14, R6, 0x1f ;  /* 0x00001f060edf7589 */ /* 0x002e6200000e0000 */
[----:B------:R-:W-:Y:S01]  /*37e0*/  FFMA.FTZ R216, R216, UR4, -R228 ;  /* 0x00000004d8d87c23 */ /* 0x000fe200080108e4 */
[--C-:B------:R-:W-:Y:S01]  /*37f0*/  FFMA.FTZ R103, R103, UR4, -R227.reuse ;  /* 0x0000000467677c23 */ /* 0x100fe200080108e3 */
[----:B------:R-:W-:Y:S01]  /*3800*/  FFMA.FTZ R215, R215, UR4, -R227 ;  /* 0x00000004d7d77c23 */ /* 0x000fe200080108e3 */
[----:B------:R-:W-:Y:S01]  /*3810*/  FSEL R228, R191, -INF , !P5 ;  /* 0xff800000bfe47808 */ /* 0x000fe20006800000 */
[----:B------:R-:W-:Y:S01]  /*3820*/  SHFL.IDX PT, R227, R14, R198, 0x1f ;  /* 0x00001fc60ee37589 */ /* 0x000fe200000e0000 */
[--C-:B---3--:R-:W-:Y:S01]  /*3830*/  FFMA.FTZ R220, R220, UR4, -R225.reuse ;  /* 0x00000004dcdc7c23 */ /* 0x108fe200080108e1 */
[----:B------:R-:W-:Y:S01]  /*3840*/  FFMA.FTZ R212, R212, UR4, -R225 ;  /* 0x00000004d4d47c23 */ /* 0x000fe200080108e1 */
[----:B------:R-:W-:Y:S01]  /*3850*/  FSEL R225, R194, -INF , !P3 ;  /* 0xff800000c2e17808 */ /* 0x000fe20005800000 */
[----:B--2---:R2:W3:Y:S01]  /*3860*/  SHFL.IDX PT, R229, R15, R200, 0x1f ;  /* 0x00001fc80fe57589 */ /* 0x0044e200000e0000 */
[--C-:B----4-:R-:W-:Y:S01]  /*3870*/  FFMA.FTZ R230, R230, UR4, -R226.reuse ;  /* 0x00000004e6e67c23 */ /* 0x110fe200080108e2 */
[----:B------:R-:W-:Y:S01]  /*3880*/  FFMA.FTZ R218, R218, UR4, -R226 ;  /* 0x00000004dada7c23 */ /* 0x000fe200080108e2 */
[----:B------:R-:W4:Y:S01]  /*3890*/  MUFU.EX2 R31, R219 ;  /* 0x000000db001f7308 */ /* 0x000f220000000800 */
[----:B------:R-:W4:Y:S01]  /*38a0*/  SHFL.IDX PT, R226, R14, R118, 0x1f ;  /* 0x00001f760ee27589 */ /* 0x000f2200000e0000 */
[--C-:B-----5:R-:W-:Y:S01]  /*38b0*/  FFMA.FTZ R100, R100, UR4, -R98.reuse ;  /* 0x0000000464647c23 */ /* 0x120fe20008010862 */
[----:B------:R-:W-:-:S05]  /*38c0*/  FFMA.FTZ R213, R213, UR4, -R98 ;  /* 0x00000004d5d57c23 */ /* 0x000fca0008010862 */
[----:B------:R5:W-:Y:S01]  /*38d0*/  MUFU.EX2 R98, R230 ;  /* 0x000000e600627308 */ /* 0x000be20000000800 */
[--C-:B-1----:R-:W-:Y:S01]  /*38e0*/  FFMA.FTZ R101, R101, UR4, -R223.reuse ;  /* 0x0000000465657c23 */ /* 0x102fe200080108df */
[----:B------:R-:W-:Y:S02]  /*38f0*/  FFMA.FTZ R214, R214, UR4, -R223 ;  /* 0x00000004d6d67c23 */ /* 0x000fe400080108df */
[----:B------:R-:W1:Y:S04]  /*3900*/  SHFL.IDX PT, R223, R14, R197, 0x1f ;  /* 0x00001fc50edf7589 */ /* 0x000e6800000e0000 */
[----:B--2---:R2:W-:Y:S01]  /*3910*/  MUFU.EX2 R15, R231 ;  /* 0x000000e7000f7308 */ /* 0x0045e20000000800 */
[----:B-----5:R-:W-:Y:S01]  /*3920*/  FSEL R230, R115, -INF , !P6 ;  /* 0xff80000073e67808 */ /* 0x020fe20007000000 */
[--C-:B---3--:R-:W-:Y:S01]  /*3930*/  FFMA.FTZ R222, R222, UR4, -R229.reuse ;  /* 0x00000004dede7c23 */ /* 0x108fe200080108e5 */
[----:B------:R-:W-:Y:S01]  /*3940*/  FFMA.FTZ R210, R210, UR4, -R229 ;  /* 0x00000004d2d27c23 */ /* 0x000fe200080108e5 */
[----:B------:R-:W-:Y:S01]  /*3950*/  FSEL R229, R201, -INF , !P4 ;  /* 0xff800000c9e57808 */ /* 0x000fe20006000000 */
[----:B------:R-:W-:Y:S01]  /*3960*/  FMUL.FTZ R32, R94, R32 ;  /* 0x000000205e207220 */ /* 0x000fe20000410000 */
[--C-:B----4-:R-:W-:Y:S01]  /*3970*/  FFMA.FTZ R235, R235, UR4, -R226.reuse ;  /* 0x00000004ebeb7c23 */ /* 0x110fe200080108e2 */
[----:B------:R-:W-:Y:S01]  /*3980*/  FFMA.FTZ R211, R211, UR4, -R226 ;  /* 0x00000004d3d37c23 */ /* 0x000fe200080108e2 */
[----:B--2---:R-:W-:Y:S01]  /*3990*/  SHFL.IDX PT, R231, R190, R117, 0x1f ;  /* 0x00001f75bee77589 */ /* 0x004fe200000e0000 */
[----:B------:R-:W2:Y:S03]  /*39a0*/  MUFU.EX2 R209, R209 ;  /* 0x000000d100d17308 */ /* 0x000ea60000000800 */
[----:B------:R3:W4:Y:S05]  /*39b0*/  SHFL.IDX PT, R226, R14, R200, 0x1f ;  /* 0x00001fc80ee27589 */ /* 0x00072a00000e0000 */
[----:B------:R5:W-:Y:S08]  /*39c0*/  MUFU.EX2 R13, R235 ;  /* 0x000000eb000d7308 */ /* 0x000bf00000000800 */
[----:B---3--:R1:W-:Y:S01]  /*39d0*/  MUFU.EX2 R14, R222 ;  /* 0x000000de000e7308 */ /* 0x0083e20000000800 */
[----:B-----5:R-:W3:Y:S07]  /*39e0*/  LDL R235, [R1+0x10] ;  /* 0x0000100001eb7983 */ /* 0x020eee0000100800 */
[----:B------:R-:W5:Y:S01]  /*39f0*/  MUFU.EX2 R93, R93 ;  /* 0x0000005d005d7308 */ /* 0x000f620000000800 */
[--C-:B-1----:R-:W-:Y:S01]  /*3a00*/  FFMA.FTZ R222, R228, UR4, -R223.reuse ;  /* 0x00000004e4de7c23 */ /* 0x102fe200080108df */
[----:B------:R-:W-:Y:S01]  /*3a10*/  FFMA.FTZ R223, R230, UR4, -R223 ;  /* 0x00000004e6df7c23 */ /* 0x000fe200080108df */
[----:B------:R-:W-:Y:S01]  /*3a20*/  FSEL R228, R193, -INF , !P1 ;  /* 0xff800000c1e47808 */ /* 0x000fe20004800000 */
[--C-:B----4-:R-:W-:Y:S01]  /*3a30*/  FFMA.FTZ R225, R225, UR4, -R226.reuse ;  /* 0x00000004e1e17c23 */ /* 0x110fe200080108e2 */
[----:B------:R-:W-:Y:S01]  /*3a40*/  FSEL R230, R196, -INF , !P2 ;  /* 0xff800000c4e67808 */ /* 0x000fe20005000000 */
[----:B------:R-:W-:-:S02]  /*3a50*/  FFMA.FTZ R226, R229, UR4, -R226 ;  /* 0x00000004e5e27c23 */ /* 0x000fc400080108e2 */
[--C-:B------:R-:W-:Y:S01]  /*3a60*/  FFMA.FTZ R228, R228, UR4, -R227.reuse ;  /* 0x00000004e4e47c23 */ /* 0x100fe200080108e3 */
[----:B------:R-:W-:Y:S01]  /*3a70*/  SHFL.IDX PT, R229, R190, R198, 0x1f ;  /* 0x00001fc6bee57589 */ /* 0x000fe200000e0000 */
[----:B------:R-:W-:Y:S01]  /*3a80*/  FFMA.FTZ R227, R230, UR4, -R227 ;  /* 0x00000004e6e37c23 */ /* 0x000fe200080108e3 */
[----:B------:R-:W1:Y:S02]  /*3a90*/  MUFU.EX2 R208, R208 ;  /* 0x000000d000d07308 */ /* 0x000e640000000800 */
[----:B------:R-:W-:Y:S04]  /*3aa0*/  SHFL.IDX PT, R230, R190, R197, 0x1f ;  /* 0x00001fc5bee67589 */ /* 0x000fe800000e0000 */
[----:B------:R-:W4:Y:S01]  /*3ab0*/  SHFL.IDX PT, R190, R190, R200, 0x1f ;  /* 0x00001fc8bebe7589 */ /* 0x000f2200000e0000 */
[--C-:B------:R-:W-:Y:S01]  /*3ac0*/  FADD.FTZ R28, R28, -R231.reuse ;  /* 0x800000e71c1c7221 */ /* 0x100fe20000010000 */
[----:B------:R-:W-:Y:S01]  /*3ad0*/  FADD.FTZ R30, R30, -R231 ;  /* 0x800000e71e1e7221 */ /* 0x000fe20000010000 */
[----:B------:R-:W1:Y:S01]  /*3ae0*/  MUFU.EX2 R95, R95 ;  /* 0x0000005f005f7308 */ /* 0x000e620000000800 */
[----:B------:R-:W-:-:S07]  /*3af0*/  FFMA.FTZ R219, -R18, R18, 1 ;  /* 0x3f80000012db7423 */ /* 0x000fce0000010112 */
[----:B------:R-:W-:Y:S08]  /*3b00*/  MUFU.EX2 R97, R97 ;  /* 0x0000006100617308 */ /* 0x000ff00000000800 */
[----:B------:R-:W-:Y:S01]  /*3b10*/  MUFU.EX2 R99, R99 ;  /* 0x0000006300637308 */ /* 0x000fe20000000800 */
[--C-:B----4-:R-:W-:Y:S01]  /*3b20*/  FADD.FTZ R37, R37, -R190.reuse ;  /* 0x800000be25257221 */ /* 0x110fe20000010000 */
        /* <DEDUP_REMOVED lines=12> */
[----:B------:R-:W-:Y:S01]  /*3bf0*/  FFMA.FTZ R30, -R72, R72, 1 ;  /* 0x3f800000481e7423 */ /* 0x000fe20000010148 */
[----:B------:R-:W-:Y:S01]  /*3c00*/  FMUL.FTZ R29, R29, R32 ;  /* 0x000000201d1d7220 */ /* 0x000fe20000410000 */
[----:B------:R-:W-:Y:S01]  /*3c10*/  FFMA.FTZ R32, -R75, R75, 1 ;  /* 0x3f8000004b207423 */ /* 0x000fe2000001014b */
[----:B------:R-:W-:Y:S01]  /*3c20*/  SHFL.IDX PT, R72, R12, R118, 0x1f ;  /* 0x00001f760c487589 */ /* 0x000fe200000e0000 */
[----:B------:R-:W-:Y:S03]  /*3c30*/  MUFU.EX2 R202, R202 ;  /* 0x000000ca00ca7308 */ /* 0x000fe60000000800 */
[----:B------:R-:W4:Y:S01]  /*3c40*/  SHFL.IDX PT, R75, R12, R198, 0x1f ;  /* 0x00001fc60c4b7589 */ /* 0x000f2200000e0000 */
[--C-:B------:R-:W-:Y:S01]  /*3c50*/  FADD.FTZ R33, R33, -R230.reuse ;  /* 0x800000e621217221 */ /* 0x100fe20000010000 */
[----:B------:R-:W-:Y:S01]  /*3c60*/  FADD.FTZ R35, R35, -R230 ;  /* 0x800000e623237221 */ /* 0x000fe20000010000 */
[----:B------:R-:W-:Y:S01]  /*3c70*/  FADD.FTZ R36, R36, -R229 ;  /* 0x800000e524247221 */ /* 0x000fe20000010000 */
[----:B--2---:R-:W-:Y:S01]  /*3c80*/  FMUL.FTZ R73, R209, R34 ;  /* 0x00000022d1497220 */ /* 0x004fe20000410000 */
[----:B------:R-:W-:Y:S01]  /*3c90*/  FFMA.FTZ R34, -R74, R74, 1 ;  /* 0x3f8000004a227423 */ /* 0x000fe2000001014a */
[----:B-----5:R-:W-:Y:S01]  /*3ca0*/  FMUL.FTZ R33, R93, R33 ;  /* 0x000000215d217220 */ /* 0x020fe20000410000 */
[----:B------:R-:W2:Y:S01]  /*3cb0*/  MUFU.EX2 R18, R221 ;  /* 0x000000dd00127308 */ /* 0x000ea20000000800 */
[----:B-1----:R-:W-:Y:S01]  /*3cc0*/  FMUL.FTZ R35, R208, R35 ;  /* 0x00000023d0237220 */ /* 0x002fe20000410000 */
        /* <DEDUP_REMOVED lines=8> */
[----:B------:R-:W1:Y:S01]  /*3d50*/  SHFL.IDX PT, R73, R12, R6, 0x1f ;  /* 0x00001f060c497589 */ /* 0x000e6200000e0000 */
[----:B------:R-:W-:Y:S03]  /*3d60*/  MUFU.EX2 R203, R203 ;  /* 0x000000cb00cb7308 */ /* 0x000fe60000000800 */
[----:B------:R-:W-:Y:S04]  /*3d70*/  SHFL.IDX PT, R28, R12, R192, 0x1f ;  /* 0x00001fc00c1c7589 */ /* 0x000fe800000e0000 */
[----:B------:R-:W5:Y:S01]  /*3d80*/  SHFL.IDX PT, R79, R12, R117, 0x1f ;  /* 0x00001f750c4f7589 */ /* 0x000f6200000e0000 */
[----:B----4-:R-:W-:Y:S01]  /*3d90*/  FADD.FTZ R54, R54, -R75 ;  /* 0x8000004b36367221 */ /* 0x010fe20000010000 */
[----:B------:R-:W-:Y:S01]  /*3da0*/  FFMA.FTZ R87, -R87, R87, 1 ;  /* 0x3f80000057577423 */ /* 0x000fe20000010157 */
[----:B------:R-:W-:Y:S01]  /*3db0*/  MUFU.EX2 R218, R218 ;  /* 0x000000da00da7308 */ /* 0x000fe20000000800 */
[----:B------:R-:W4:Y:S04]  /*3dc0*/  SHFL.IDX PT, R77, R12, R199, 0x1f ;  /* 0x00001fc70c4d7589 */ /* 0x000f2800000e0000 */
[----:B------:R-:W-:Y:S03]  /*3dd0*/  SHFL.IDX PT, R76, R12, R197, 0x1f ;  /* 0x00001fc50c4c7589 */ /* 0x000fe600000e0000 */
[----:B------:R-:W-:Y:S01]  /*3de0*/  MUFU.EX2 R92, R92 ;  /* 0x0000005c005c7308 */ /* 0x000fe20000000800 */
[----:B------:R2:W-:Y:S01]  /*3df0*/  SHFL.IDX PT, R74, R12, R200, 0x1f ;  /* 0x00001fc80c4a7589 */ /* 0x0005e200000e0000 */
[----:B------:R-:W-:Y:S01]  /*3e00*/  FFMA.FTZ R83, -R83, R83, 1 ;  /* 0x3f80000053537423 */ /* 0x000fe20000010153 */
[----:B------:R-:W-:-:S05]  /*3e10*/  FFMA.FTZ R84, -R84, R84, 1 ;  /* 0x3f80000054547423 */ /* 0x000fca0000010154 */
[----:B------:R-:W-:Y:S01]  /*3e20*/  MUFU.EX2 R100, R100 ;  /* 0x0000006400647308 */ /* 0x000fe20000000800 */
[----:B--2---:R-:W-:Y:S01]  /*3e30*/  FADD.FTZ R12, R45, -R72 ;  /* 0x800000482d0c7221 */ /* 0x004fe20000010000 */
[----:B------:R-:W-:Y:S02]  /*3e40*/  FADD.FTZ R45, R52, -R75 ;  /* 0x8000004b342d7221 */ /* 0x000fe40000010000 */
[----:B------:R-:W2:Y:S01]  /*3e50*/  LDS R75, [R11+0x380] ;  /* 0x000380000b4b7984 */ /* 0x000ea20000000800 */
[----:B------:R-:W-:-:S03]  /*3e60*/  FMUL.FTZ R27, R18, R232 ;  /* 0x000000e8121b7220 */ /* 0x000fc60000410000 */
[----:B------:R-:W-:Y:S01]  /*3e70*/  MUFU.EX2 R213, R213 ;  /* 0x000000d500d57308 */ /* 0x000fe20000000800 */
[----:B------:R-:W-:-:S07]  /*3e80*/  FMUL.FTZ R30, R30, R27 ;  /* 0x0000001b1e1e7220 */ /* 0x000fce0000410000 */
[----:B------:R-:W4:Y:S01]  /*3e90*/  MUFU.EX2 R27, R205 ;  /* 0x000000cd001b7308 */ /* 0x000f220000000800 */
[----:B------:R-:W-:Y:S01]  /*3ea0*/  FADD.FTZ R38, R38, -R229 ;  /* 0x800000e526267221 */ /* 0x000fe20000010000 */
[--C-:B-1----:R-:W-:Y:S01]  /*3eb0*/  FADD.FTZ R40, R40, -R73.reuse ;  /* 0x8000004928287221 */ /* 0x102fe20000010000 */
[----:B------:R-:W-:Y:S01]  /*3ec0*/  FADD.FTZ R73, R42, -R73 ;  /* 0x800000492a497221 */ /* 0x000fe20000010000 */
[----:B------:R-:W-:Y:S01]  /*3ed0*/  FMUL.FTZ R39, R207, R39 ;  /* 0x00000027cf277220 */ /* 0x000fe20000410000 */
[----:B------:R-:W-:Y:S01]  /*3ee0*/  FADD.FTZ R72, R47, -R72 ;  /* 0x800000482f487221 */ /* 0x000fe20000010000 */
[--C-:B-----5:R-:W-:Y:S01]  /*3ef0*/  FADD.FTZ R44, R44, -R79.reuse ;  /* 0x8000004f2c2c7221 */ /* 0x120fe20000010000 */
[----:B------:R-:W-:Y:S01]  /*3f00*/  FFMA.FTZ R42, -R81, R81, 1 ;  /* 0x3f800000512a7423 */ /* 0x000fe20000010151 */
[----:B------:R-:W-:Y:S01]  /*3f10*/  FMUL.FTZ R47, R17, R40 ;  /* 0x00000028112f7220 */ /* 0x000fe20000410000 */
[----:B------:R-:W-:Y:S01]  /*3f20*/  FADD.FTZ R79, R46, -R79 ;  /* 0x8000004f2e4f7221 */ /* 0x000fe20000010000 */
[----:B------:R-:W1:Y:S01]  /*3f30*/  MUFU.EX2 R101, R101 ;  /* 0x0000006500657308 */ /* 0x000e620000000800 */
[----:B----4-:R-:W-:-:S07]  /*3f40*/  FMUL.FTZ R38, R27, R38 ;  /* 0x000000261b267220 */ /* 0x010fce0000410000 */
[----:B------:R-:W-:Y:S01]  /*3f50*/  MUFU.EX2 R217, R217 ;  /* 0x000000d900d97308 */ /* 0x000fe20000000800 */
[----:B------:R-:W-:Y:S01]  /*3f60*/  FMUL.FTZ R35, R35, R38 ;  /* 0x0000002623237220 */ /* 0x000fe20000410000 */
[----:B------:R-:W-:Y:S01]  /*3f70*/  FFMA.FTZ R38, -R80, R80, 1 ;  /* 0x3f80000050267423 */ /* 0x000fe20000010150 */
[----:B------:R-:W-:Y:S01]  /*3f80*/  FMUL.FTZ R40, R206, R73 ;  /* 0x00000049ce287220 */ /* 0x000fe20000410000 */
[----:B------:R-:W-:Y:S01]  /*3f90*/  FMUL.FTZ R42, R42, R47 ;  /* 0x0000002f2a2a7220 */ /* 0x000fe20000410000 */
[----:B------:R-:W-:Y:S01]  /*3fa0*/  FMUL.FTZ R46, R15, R44 ;  /* 0x0000002c0f2e7220 */ /* 0x000fe20000410000 */
[----:B------:R-:W-:Y:S01]  /*3fb0*/  FMUL.FTZ R38, R38, R39 ;  /* 0x0000002726267220 */ /* 0x000fe20000410000 */
[----:B------:R-:W-:Y:S01]  /*3fc0*/  FADD.FTZ R39, R48, -R77 ;  /* 0x8000004d30277221 */ /* 0x000fe20000010000 */
[----:B------:R-:W-:Y:S01]  /*3fd0*/  FMUL.FTZ R48, R204, R79 ;  /* 0x0000004fcc307220 */ /* 0x000fe20000410000 */
[----:B------:R-:W-:Y:S01]  /*3fe0*/  MUFU.EX2 R103, R103 ;  /* 0x0000006700677308 */ /* 0x000fe20000000800 */
[----:B--2---:R-:W2:Y:S01]  /*3ff0*/  SHFL.IDX PT, R73, R75, R6, 0x1f ;  /* 0x00001f064b497589 */ /* 0x004ea200000e0000 */
[----:B------:R-:W-:Y:S01]  /*4000*/  FFMA.FTZ R44, -R86, R86, 1 ;  /* 0x3f800000562c7423 */ /* 0x000fe20000010156 */
[----:B------:R-:W-:Y:S01]  /*4010*/  FMUL.FTZ R47, R97, R12 ;  /* 0x0000000c612f7220 */ /* 0x000fe20000410000 */
[--C-:B------:R-:W-:Y:S01]  /*4020*/  FADD.FTZ R41, R41, -R28.reuse ;  /* 0x8000001c29297221 */ /* 0x100fe20000010000 */
[----:B------:R-:W4:Y:S01]  /*4030*/  SHFL.IDX PT, R118, R75, R118, 0x1f ;  /* 0x00001f764b767589 */ /* 0x000f2200000e0000 */
[----:B------:R-:W-:Y:S01]  /*4040*/  FADD.FTZ R43, R43, -R28 ;  /* 0x8000001c2b2b7221 */ /* 0x000fe20000010000 */
[----:B------:R-:W-:Y:S01]  /*4050*/  FADD.FTZ R28, R49, -R76 ;  /* 0x8000004c311c7221 */ /* 0x000fe20000010000 */
[----:B------:R-:W-:Y:S01]  /*4060*/  FMUL.FTZ R12, R87, R48 ;  /* 0x00000030570c7220 */ /* 0x000fe20000410000 */
[----:B------:R-:W5:Y:S01]  /*4070*/  SHFL.IDX PT, R192, R75, R192, 0x1f ;  /* 0x00001fc04bc07589 */ /* 0x000f6200000e0000 */
[----:B------:R-:W-:Y:S01]  /*4080*/  FMUL.FTZ R44, R44, R47 ;  /* 0x0000002f2c2c7220 */ /* 0x000fe20000410000 */
[----:B------:R-:W-:Y:S01]  /*4090*/  FFMA.FTZ R47, -R89, R89, 1 ;  /* 0x3f800000592f7423 */ /* 0x000fe20000010159 */
[----:B------:R-:W-:Y:S01]  /*40a0*/  FMUL.FTZ R48, R98, R39 ;  /* 0x0000002762307220 */ /* 0x000fe20000410000 */
[----:B------:R-:W-:Y:S01]  /*40b0*/  FMUL.FTZ R43, R202, R43 ;  /* 0x0000002bca2b7220 */ /* 0x000fe20000410000 */
[----:B------:R-:W-:Y:S01]  /*40c0*/  FMUL.FTZ R39, R99, R28 ;  /* 0x0000001c63277220 */ /* 0x000fe20000410000 */
[----:B------:R-:W-:Y:S01]  /*40d0*/  FMUL.FTZ R72, R203, R72 ;  /* 0x00000048cb487220 */ /* 0x000fe20000410000 */
[----:B------:R-:W-:Y:S01]  /*40e0*/  FMUL.FTZ R47, R47, R48 ;  /* 0x000000302f2f7220 */ /* 0x000fe20000410000 */
[----:B------:R-:W5:Y:S01]  /*40f0*/  SHFL.IDX PT, R117, R75, R117, 0x1f ;  /* 0x00001f754b757589 */ /* 0x000f6200000e0000 */
[----:B------:R-:W-:Y:S01]  /*4100*/  FFMA.FTZ R49, -R88, R88, 1 ;  /* 0x3f80000058317423 */ /* 0x000fe20000010158 */
[----:B------:R-:W-:Y:S01]  /*4110*/  FFMA.FTZ R48, -R90, R90, 1 ;  /* 0x3f8000005a307423 */ /* 0x000fe2000001015a */
[----:B------:R-:W5:Y:S01]  /*4120*/  MUFU.EX2 R214, R214 ;  /* 0x000000d600d67308 */ /* 0x000f620000000800 */
[----:B------:R-:W5:Y:S01]  /*4130*/  SHFL.IDX PT, R199, R75, R199, 0x1f ;  /* 0x00001fc74bc77589 */ /* 0x000f6200000e0000 */
[----:B------:R-:W-:-:S03]  /*4140*/  FMUL.FTZ R11, R84, R43 ;  /* 0x0000002b540b7220 */ /* 0x000fc60000410000 */
[----:B------:R-:W5:Y:S01]  /*4150*/  SHFL.IDX PT, R28, R75, R197, 0x1f ;  /* 0x00001fc54b1c7589 */ /* 0x000f6200000e0000 */
[----:B------:R-:W-:Y:S01]  /*4160*/  FMUL.FTZ R40, R83, R40 ;  /* 0x0000002853287220 */ /* 0x000fe20000410000 */
[----:B------:R-:W-:Y:S01]  /*4170*/  FFMA.FTZ R43, -R85, R85, 1 ;  /* 0x3f800000552b7423 */ /* 0x000fe20000010155 */
[----:B------:R-:W-:Y:S01]  /*4180*/  FADD.FTZ R77, R50, -R77 ;  /* 0x8000004d324d7221 */ /* 0x000fe20000010000 */
[----:B------:R-:W-:Y:S01]  /*4190*/  FMUL.FTZ R49, R49, R72 ;  /* 0x0000004831317220 */ /* 0x000fe20000410000 */
[----:B------:R-:W-:Y:S01]  /*41a0*/  FMUL.FTZ R48, R48, R39 ;  /* 0x0000002730307220 */ /* 0x000fe20000410000 */
[----:B------:R-:W3:Y:S01]  /*41b0*/  SHFL.IDX PT, R83, R75, R198, 0x1f ;  /* 0x00001fc64b537589 */ /* 0x000ee200000e0000 */
[----:B------:R-:W5:Y:S03]  /*41c0*/  MUFU.EX2 R39, R216 ;  /* 0x000000d800277308 */ /* 0x000f660000000800 */
[----:B------:R-:W3:Y:S01]  /*41d0*/  SHFL.IDX PT, R200, R75, R200, 0x1f ;  /* 0x00001fc84bc87589 */ /* 0x000ee200000e0000 */
[----:B------:R-:W-:Y:S01]  /*41e0*/  FMUL.FTZ R43, R43, R46 ;  /* 0x0000002e2b2b7220 */ /* 0x000fe20000410000 */
[----:B------:R-:W-:-:S03]  /*41f0*/  FFMA.FTZ R46, -R91, R91, 1 ;  /* 0x3f8000005b2e7423 */ /* 0x000fc6000001015b */
[----:B------:R-:W5:Y:S01]  /*4200*/  MUFU.EX2 R72, R211 ;  /* 0x000000d300487308 */ /* 0x000f620000000800 */
[----:B------:R-:W-:Y:S01]  /*4210*/  FMUL.FTZ R77, R218, R77 ;  /* 0x0000004dda4d7220 */ /* 0x000fe20000410000 */
[----:B------:R-:W-:Y:S01]  /*4220*/  FFMA.FTZ R78, -R78, R78, 1 ;  /* 0x3f8000004e4e7423 */ /* 0x000fe2000001014e */
[----:B------:R-:W-:-:S05]  /*4230*/  FMUL.FTZ R37, R92, R37 ;  /* 0x000000255c257220 */ /* 0x000fca0000410000 */
[----:B------:R-:W5:Y:S01]  /*4240*/  MUFU.EX2 R210, R210 ;  /* 0x000000d200d27308 */ /* 0x000f620000000800 */
[----:B------:R-:W-:Y:S01]  /*4250*/  FFMA.FTZ R50, -R185, R185, 1 ;  /* 0x3f800000b9327423 */ /* 0x000fe200000101b9 */
[----:B------:R-:W-:Y:S01]  /*4260*/  FMUL.FTZ R45, R100, R45 ;  /* 0x0000002d642d7220 */ /* 0x000fe20000410000 */
[----:B------:R-:W-:Y:S01]  /*4270*/  FMUL.FTZ R46, R46, R77 ;  /* 0x0000004d2e2e7220 */ /* 0x000fe20000410000 */
[----:B------:R-:W-:Y:S01]  /*4280*/  FFMA.FTZ R187, -R187, R187, 1 ;  /* 0x3f800000bbbb7423 */ /* 0x000fe200000101bb */
[----:B------:R-:W-:Y:S01]  /*4290*/  FMUL.FTZ R54, R213, R54 ;  /* 0x00000036d5367220 */ /* 0x000fe20000410000 */
[--C-:B--2---:R-:W-:Y:S02]  /*42a0*/  FADD.FTZ R56, R56, -R73.reuse ;  /* 0x8000004938387221 */ /* 0x104fe40000010000 */
[----:B------:R-:W2:Y:S01]  /*42b0*/  MUFU.EX2 R220, R220 ;  /* 0x000000dc00dc7308 */ /* 0x000ea20000000800 */
[----:B------:R-:W-:Y:S01]  /*42c0*/  FADD.FTZ R77, R58, -R73 ;  /* 0x800000493a4d7221 */ /* 0x000fe20000010000 */
[----:B------:R-:W-:Y:S01]  /*42d0*/  FMUL.FTZ R37, R78, R37 ;  /* 0x000000254e257220 */ /* 0x000fe20000410000 */
[----:B------:R-:W-:-:S05]  /*42e0*/  FMUL.FTZ R50, R50, R45 ;  /* 0x0000002d32327220 */ /* 0x000fca0000410000 */
[----:B------:R-:W2:Y:S01]  /*42f0*/  MUFU.EX2 R222, R222 ;  /* 0x000000de00de7308 */ /* 0x000ea20000000800 */
[----:B----4-:R-:W-:Y:S01]  /*4300*/  FADD.FTZ R78, R61, -R118 ;  /* 0x800000763d4e7221 */ /* 0x010fe20000010000 */
[----:B------:R-:W-:Y:S01]  /*4310*/  FMUL.FTZ R45, R187, R54 ;  /* 0x00000036bb2d7220 */ /* 0x000fe20000410000 */
[----:B-1----:R-:W-:-:S05]  /*4320*/  FMUL.FTZ R61, R101, R56 ;  /* 0x00000038653d7220 */ /* 0x002fca0000410000 */
[----:B------:R-:W1:Y:S01]  /*4330*/  MUFU.EX2 R119, R119 ;  /* 0x0000007700777308 */ /* 0x000e620000000800 */
[----:B-----5:R-:W-:Y:S01]  /*4340*/  FADD.FTZ R79, R57, -R192 ;  /* 0x800000c0394f7221 */ /* 0x020fe20000010000 */
[----:B------:R-:W-:Y:S01]  /*4350*/  FFMA.FTZ R54, -R189, R189, 1 ;  /* 0x3f800000bd367423 */ /* 0x000fe200000101bd */
[----:B------:R-:W-:Y:S01]  /*4360*/  FFMA.FTZ R73, -R106, R106, 1 ;  /* 0x3f8000006a497423 */ /* 0x000fe2000001016a */
[----:B------:R-:W-:-:S04]  /*4370*/  FMUL.FTZ R56, R214, R77 ;  /* 0x0000004dd6387220 */ /* 0x000fc80000410000 */
[----:B------:R-:W4:Y:S01]  /*4380*/  MUFU.EX2 R102, R102 ;  /* 0x0000006600667308 */ /* 0x000f220000000800 */
[----:B------:R-:W-:Y:S01]  /*4390*/  FADD.FTZ R76, R51, -R76 ;  /* 0x8000004c334c7221 */ /* 0x000fe20000010000 */
[----:B------:R-:W-:Y:S01]  /*43a0*/  FADD.FTZ R192, R59, -R192 ;  /* 0x800000c03bc07221 */ /* 0x000fe20000010000 */
[----:B------:R-:W-:Y:S01]  /*43b0*/  FADD.FTZ R81, R63, -R118 ;  /* 0x800000763f517221 */ /* 0x000fe20000010000 */
[----:B------:R-:W-:-:S04]  /*43c0*/  FADD.FTZ R55, R55, -R74 ;  /* 0x8000004a37377221 */ /* 0x000fc80000010000 */
[----:B------:R-:W-:Y:S01]  /*43d0*/  MUFU.EX2 R228, R228 ;  /* 0x000000e400e47308 */ /* 0x000fe20000000800 */
[----:B------:R-:W-:Y:S01]  /*43e0*/  FADD.FTZ R53, R53, -R74 ;  /* 0x8000004a35357221 */ /* 0x000fe20000010000 */
[----:B------:R-:W-:-:S06]  /*43f0*/  FMUL.FTZ R54, R54, R61 ;  /* 0x0000003d36367220 */ /* 0x000fcc0000410000 */
[----:B------:R-:W-:Y:S01]  /*4400*/  MUFU.EX2 R225, R225 ;  /* 0x000000e100e17308 */ /* 0x000fe20000000800 */
[----:B------:R-:W-:-:S07]  /*4410*/  FMUL.FTZ R73, R73, R56 ;  /* 0x0000003849497220 */ /* 0x000fce0000410000 */
[----:B------:R-:W5:Y:S01]  /*4420*/  MUFU.EX2 R215, R215 ;  /* 0x000000d700d77308 */ /* 0x000f620000000800 */
[----:B------:R-:W-:Y:S01]  /*4430*/  FFMA.FTZ R51, -R184, R184, 1 ;  /* 0x3f800000b8337423 */ /* 0x000fe200000101b8 */
[----:B------:R-:W-:-:S06]  /*4440*/  FMUL.FTZ R76, R217, R76 ;  /* 0x0000004cd94c7220 */ /* 0x000fcc0000410000 */
[----:B------:R-:W5:Y:S01]  /*4450*/  MUFU.EX2 R212, R212 ;  /* 0x000000d400d47308 */ /* 0x000f620000000800 */
[----:B------:R-:W-:Y:S01]  /*4460*/  FFMA.FTZ R74, -R107, R107, 1 ;  /* 0x3f8000006b4a7423 */ /* 0x000fe2000001016b */
[----:B------:R-:W-:-:S06]  /*4470*/  FMUL.FTZ R61, R39, R192 ;  /* 0x000000c0273d7220 */ /* 0x000fcc0000410000 */
[----:B------:R-:W5:Y:S01]  /*4480*/  MUFU.EX2 R223, R223 ;  /* 0x000000df00df7308 */ /* 0x000f620000000800 */
[----:B------:R-:W-:Y:S01]  /*4490*/  FFMA.FTZ R111, -R111, R111, 1 ;  /* 0x3f8000006f6f7423 */ /* 0x000fe2000001016f */
[----:B------:R-:W-:-:S06]  /*44a0*/  FMUL.FTZ R56, R72, R81 ;  /* 0x0000005148387220 */ /* 0x000fcc0000410000 */
[----:B------:R-:W5:Y:S01]  /*44b0*/  MUFU.EX2 R227, R227 ;  /* 0x000000e300e37308 */ /* 0x000f620000000800 */
[----:B------:R-:W-:-:S07]  /*44c0*/  FFMA.FTZ R52, -R188, R188, 1 ;  /* 0x3f800000bc347423 */ /* 0x000fce00000101bc */
[----:B------:R-:W5:Y:S01]  /*44d0*/  MUFU.EX2 R226, R226 ;  /* 0x000000e200e27308 */ /* 0x000f620000000800 */
[----:B------:R-:W-:Y:S01]  /*44e0*/  FMUL.FTZ R55, R210, R55 ;  /* 0x00000037d2377220 */ /* 0x000fe20000410000 */
[----:B------:R-:W-:Y:S01]  /*44f0*/  FADD.FTZ R60, R60, -R117 ;  /* 0x800000753c3c7221 */ /* 0x000fe20000010000 */
[----:B------:R-:W-:Y:S01]  /*4500*/  FADD.FTZ R57, R64, -R199 ;  /* 0x800000c740397221 */ /* 0x000fe20000010000 */
[----:B------:R-:W-:Y:S01]  /*4510*/  FADD.FTZ R65, R65, -R28 ;  /* 0x8000001c41417221 */ /* 0x000fe20000010000 */
[----:B------:R-:W-:Y:S01]  /*4520*/  FADD.FTZ R25, R25, -R234 ;  /* 0x800000ea19197221 */ /* 0x000fe20000010000 */
[----:B------:R-:W-:Y:S01]  /*4530*/  FMUL.FTZ R51, R51, R76 ;  /* 0x0000004c33337220 */ /* 0x000fe20000410000 */
[----:B------:R-:W-:Y:S01]  /*4540*/  FMUL.FTZ R74, R74, R61 ;  /* 0x0000003d4a4a7220 */ /* 0x000fe20000410000 */
[----:B------:R-:W-:Y:S01]  /*4550*/  FMUL.FTZ R111, R111, R56 ;  /* 0x000000386f6f7220 */ /* 0x000fe20000410000 */
[----:B------:R-:W-:Y:S01]  /*4560*/  FMUL.FTZ R52, R52, R55 ;  /* 0x0000003734347220 */ /* 0x000fe20000410000 */
[----:B------:R-:W-:Y:S01]  /*4570*/  FADD.FTZ R64, R67, -R28 ;  /* 0x8000001c43407221 */ /* 0x000fe20000010000 */
[----:B------:R-:W-:Y:S01]  /*4580*/  FFMA.FTZ R76, -R108, R108, 1 ;  /* 0x3f8000006c4c7423 */ /* 0x000fe2000001016c */
[----:B------:R-:W-:Y:S01]  /*4590*/  FMUL.FTZ R61, R103, R60 ;  /* 0x0000003c673d7220 */ /* 0x000fe20000410000 */
[----:B------:R-:W-:Y:S01]  /*45a0*/  FFMA.FTZ R112, -R112, R112, 1 ;  /* 0x3f80000070707423 */ /* 0x000fe20000010170 */
[----:B------:R-:W-:Y:S01]  /*45b0*/  FFMA.FTZ R191, -R191, R191, 1 ;  /* 0x3f800000bfbf7423 */ /* 0x000fe200000101bf */
[----:B--2---:R-:W-:Y:S01]  /*45c0*/  FMUL.FTZ R57, R220, R57 ;  /* 0x00000039dc397220 */ /* 0x004fe20000410000 */
[----:B------:R-:W-:Y:S01]  /*45d0*/  FMUL.FTZ R56, R222, R65 ;  /* 0x00000041de387220 */ /* 0x000fe20000410000 */
[----:B-1----:R-:W-:Y:S01]  /*45e0*/  FMUL.FTZ R224, R119, R25 ;  /* 0x0000001977e07220 */ /* 0x002fe20000410000 */
[----:B------:R-:W-:Y:S01]  /*45f0*/  FADD.FTZ R62, R62, -R117 ;  /* 0x800000753e3e7221 */ /* 0x000fe20000010000 */
[----:B---3--:R-:W-:Y:S01]  /*4600*/  FADD.FTZ R55, R68, -R83 ;  /* 0x8000005344377221 */ /* 0x008fe20000010000 */
        /* <DEDUP_REMOVED lines=9> */
[----:B----4-:R-:W-:Y:S01]  /*46a0*/  FMUL.FTZ R58, R102, R79 ;  /* 0x0000004f663a7220 */ /* 0x010fe20000410000 */
[----:B------:R-:W-:Y:S01]  /*46b0*/  FMUL.FTZ R76, R76, R61 ;  /* 0x0000003d4c4c7220 */ /* 0x000fe20000410000 */
[----:B------:R-:W-:Y:S01]  /*46c0*/  FMUL.FTZ R112, R112, R57 ;  /* 0x0000003970707220 */ /* 0x000fe20000410000 */
[----:B------:R-:W-:Y:S01]  /*46d0*/  FMUL.FTZ R191, R191, R56 ;  /* 0x00000038bfbf7220 */ /* 0x000fe20000410000 */
[----:B------:R-:W-:Y:S01]  /*46e0*/  FMUL.FTZ R25, R219, R224 ;  /* 0x000000e0db197220 */ /* 0x000fe20000410000 */
[----:B------:R-:W-:Y:S01]  /*46f0*/  FFMA.FTZ R109, -R109, R109, 1 ;  /* 0x3f8000006d6d7423 */ /* 0x000fe2000001016d */
[----:B------:R-:W-:Y:S01]  /*4700*/  FFMA.FTZ R110, -R110, R110, 1 ;  /* 0x3f8000006e6e7423 */ /* 0x000fe2000001016e */
[----:B-----5:R-:W-:Y:S01]  /*4710*/  FMUL.FTZ R63, R215, R62 ;  /* 0x0000003ed73f7220 */ /* 0x020fe20000410000 */
        /* <DEDUP_REMOVED lines=114> */
[----:B------:R-:W-:-:S04]  /*4e40*/  VIADD R12, R16, 0x1a800 ;  /* 0x0001a800100c7836 */ /* 0x000fc80000000000 */
        /* <DEDUP_REMOVED lines=168> */
.L_x_3048:
[----:B------:R-:W-:Y:S01]  /*58d0*/  IMAD R9, R0, 0x300, R9 ;  /* 0x0000030000097824 */ /* 0x000fe200078e0209 */
        /* <DEDUP_REMOVED lines=55> */
.L_x_3049:
[----:B------:R-:W-:Y:S01]  /*5c50*/  UIADD3 UR45, UR45, 0x1, URZ ;  /* 0x000000012d2d7890 */ /* 0x000fe2000fffe03f */
[----:B------:R-:W-:Y:S01]  /*5c60*/  VIADD R8, R8, 0x26820 ;  /* 0x0002682008087836 */ /* 0x000fe20000000000 */
[----:B------:R-:W-:-:S04]  /*5c70*/  IADD3 R0, R0, 0x1, RZ ;  /* 0x0000000100007810 */ /* 0x000fc80007ffe0ff */
[----:B------:R-:W-:Y:S02]  /*5c80*/  ISETP.LE.AND P1, PT, R10, UR45, PT ;  /* 0x0000002d0a007c0c */ /* 0x000fe4000bf23270 */
[C---:B------:R-:W-:Y:S02]  /*5c90*/  ISETP.NE.AND P0, PT, R0.reuse, 0x2, PT ;  /* 0x000000020000780c */ /* 0x040fe40003f05270 */
[----:B------:R-:W-:Y:S02]  /*5ca0*/  PRMT R8, RZ, 0x654, R8 ;  /* 0x00000654ff087816 */ /* 0x000fe40000000008 */
[----:B-1----:R-:W-:Y:S02]  /*5cb0*/  SEL R9, RZ, 0x1, P0 ;  /* 0x00000001ff097807 */ /* 0x002fe40000000000 */
[----:B------:R2:W-:Y:S01]  /*5cc0*/  SYNCS.ARRIVE.TRANS64.RED.A1T0 RZ, [R8+URZ], RZ ;  /* 0x000000ff08ff79a7 */ /* 0x0005e2000810043f */
[----:B------:R-:W-:Y:S02]  /*5cd0*/  SEL R0, R0, RZ, P0 ;  /* 0x000000ff00007207 */ /* 0x000fe40000000000 */
[----:B------:R-:W-:-:S02]  /*5ce0*/  LOP3.LUT R4, R4, R9, RZ, 0x3c, !PT ;  /* 0x0000000904047212 */ /* 0x000fc400078e3cff */
[----:B------:R-:W-:Y:S05]  /*5cf0*/  @!P1 BRA `(.L_x_3050) ;  /* 0xffffffc000789947 */ /* 0x000fea000383ffff */
.L_x_3039:
[----:B------:R-:W-:-:S06]  /*5d00*/  UISETP.GE.AND UP0, UPT, UR45, UR44, UPT ;  /* 0x0000002c2d00728c */ /* 0x000fcc000bf06270 */
[----:B------:R-:W-:-:S13]  /*5d10*/  PLOP3.LUT P0, PT, PT, PT, UP0, 0x80, 0x0 ;  /* 0x000000000000781c */ /* 0x000fda0003f0f008 */
[----:B------:R-:W-:Y:S05]  /*5d20*/  @P0 BRA `(.L_x_3051) ;  /* 0x0000004000580947 */ /* 0x000fea0003800000 */
[----:B------:R-:W3:Y:S04]  /*5d30*/  LDL.LU R14, [R1+0x14] ;  /* 0x00001400010e7983 */ /* 0x000ee80000300800 */
[----:B------:R-:W4:Y:S01]  /*5d40*/  LDL.LU R12, [R1+0x8] ;  /* 0x00000800010c7983 */ /* 0x000f220000300800 */
[----:B------:R-:W-:Y:S01]  /*5d50*/  UIMAD UR4, UR37, -0x80, UR42 ;  /* 0xffffff80250478a4 */ /* 0x000fe2000f8e022a */
[----:B------:R-:W-:Y:S01]  /*5d60*/  IMAD.MOV.U32 R185, RZ, RZ, 0x40000040 ;  /* 0x40000040ffb97424 */ /* 0x000fe200078e00ff */
[----:B------:R-:W-:Y:S01]  /*5d70*/  MOV R189, 0x40000040 ;  /* 0x4000004000bd7802 */ /* 0x000fe20000000f00 */
[----:B------:R-:W5:Y:S01]  /*5d80*/  S2R R6, SR_TID.X ;  /* 0x0000000000067919 */ /* 0x000f620000002100 */
[----:B------:R-:W-:Y:S02]  /*5d90*/  IMAD.MOV.U32 R187, RZ, RZ, 0x40000040 ;  /* 0x40000040ffbb7424 */ /* 0x000fe400078e00ff */
[----:B------:R-:W-:-:S02]  /*5da0*/  IMAD.MOV.U32 R191, RZ, RZ, 0x40000040 ;  /* 0x40000040ffbf7424 */ /* 0x000fc400078e00ff */
[----:B------:R-:W-:Y:S02]  /*5db0*/  IMAD.MOV.U32 R193, RZ, RZ, 0x40000040 ;  /* 0x40000040ffc17424 */ /* 0x000fe400078e00ff */
[----:B-----5:R-:W-:-:S05]  /*5dc0*/  VIADD R6, R6, 0xffffff80 ;  /* 0xffffff8006067836 */ /* 0x020fca0000000000 */
[----:B------:R-:W-:-:S04]  /*5dd0*/  SHF.R.S32.HI R7, RZ, 0x1f, R6 ;  /* 0x0000001fff077819 */ /* 0x000fc80000011406 */
[CC--:B------:R-:W-:Y:S02]  /*5de0*/  LEA.HI R9, R7.reuse, R6.reuse, RZ, 0x5 ;  /* 0x0000000607097211 */ /* 0x0c0fe400078f28ff */
[-C--:B--2---:R-:W-:Y:S02]  /*5df0*/  LEA.HI R8, R7, R6.reuse, RZ, 0x7 ;  /* 0x0000000607087211 */ /* 0x084fe400078f38ff */
[----:B------:R-:W-:Y:S02]  /*5e00*/  LOP3.LUT R9, R9, 0xffffffe0, RZ, 0xc0, !PT ;  /* 0xffffffe009097812 */ /* 0x000fe400078ec0ff */
[----:B------:R-:W-:Y:S02]  /*5e10*/  LEA.HI R11, R7, R6, RZ, 0x2 ;  /* 0x00000006070b7211 */ /* 0x000fe400078f10ff */
[----:B------:R-:W-:Y:S01]  /*5e20*/  LOP3.LUT R7, R8, 0xffffff80, RZ, 0xc0, !PT ;  /* 0xffffff8008077812 */ /* 0x000fe200078ec0ff */
[----:B------:R-:W-:Y:S01]  /*5e30*/  IMAD.IADD R10, R6, 0x1, -R9 ;  /* 0x00000001060a7824 */ /* 0x000fe200078e0a09 */
[----:B-1----:R-:W-:-:S02]  /*5e40*/  LOP3.LUT R13, R11, 0xfffffffc, RZ, 0xc0, !PT ;  /* 0xfffffffc0b0d7812 */ /* 0x002fc400078ec0ff */
[----:B------:R-:W-:Y:S01]  /*5e50*/  SHF.R.S32.HI R8, RZ, 0x7, R8 ;  /* 0x00000007ff087819 */ /* 0x000fe20000011408 */
[C---:B------:R-:W-:Y:S01]  /*5e60*/  IMAD.IADD R9, R6.reuse, 0x1, -R7 ;  /* 0x0000000106097824 */ /* 0x040fe200078e0a07 */
[----:B------:R-:W-:Y:S02]  /*5e70*/  SHF.R.S32.HI R11, RZ, 0x1f, R10 ;  /* 0x0000001fff0b7819 */ /* 0x000fe4000001140a */
[----:B------:R-:W-:Y:S02]  /*5e80*/  IADD3 R7, R6, -R13, RZ ;  /* 0x8000000d06077210 */ /* 0x000fe40007ffe0ff */
[CC--:B------:R-:W-:Y:S02]  /*5e90*/  LEA.HI R6, R11.reuse, R10.reuse, RZ, 0x3 ;  /* 0x0000000a0b067211 */ /* 0x0c0fe400078f18ff */
[----:B------:R-:W-:Y:S02]  /*5ea0*/  LEA.HI R10, R11, R10, RZ, 0x2 ;  /* 0x0000000a0b0a7211 */ /* 0x000fe400078f10ff */
[----:B------:R-:W-:-:S02]  /*5eb0*/  SHF.R.S32.HI R6, RZ, 0x3, R6 ;  /* 0x00000003ff067819 */ /* 0x000fc40000011406 */
[----:B---3--:R-:W-:Y:S01]  /*5ec0*/  LEA.HI R9, R14, R9, RZ, 0x5 ;  /* 0x000000090e097211 */ /* 0x008fe200078f28ff */
[----:B------:R-:W-:-:S03]  /*5ed0*/  IMAD.U32 R14, RZ, RZ, UR4 ;  /* 0x00000004ff0e7e24 */ /* 0x000fc6000f8e00ff */
[----:B------:R-:W-:Y:S02]  /*5ee0*/  SHF.R.S32.HI R13, RZ, 0x5, R9 ;  /* 0x00000005ff0d7819 */ /* 0x000fe40000011409 */
[----:B------:R-:W-:Y:S02]  /*5ef0*/  SHF.R.S32.HI R9, RZ, 0x2, R10 ;  /* 0x00000002ff097819 */ /* 0x000fe4000001140a */
[----:B----4-:R-:W-:Y:S01]  /*5f00*/  SHF.R.S32.HI R11, RZ, 0x2, R12 ;  /* 0x00000002ff0b7819 */ /* 0x010fe2000001140c */
[----:B------:R-:W-:Y:S01]  /*5f10*/  IMAD R17, R13, -0x10, R14 ;  /* 0xfffffff00d117824 */ /* 0x000fe200078e020e */
[----:B------:R-:W-:Y:S01]  /*5f20*/  SHF.R.S32.HI R12, RZ, 0x1f, R12 ;  /* 0x0000001fff0c7819 */ /* 0x000fe2000001140c */
[C---:B------:R-:W-:Y:S01]  /*5f30*/  VIADD R13, R9.reuse, 0x8 ;  /* 0x00000008090d7836 */ /* 0x040fe20000000000 */
[----:B------:R-:W-:Y:S01]  /*5f40*/  LEA.HI R14, R8, R8, RZ, 0x1 ;  /* 0x00000008080e7211 */ /* 0x000fe200078f08ff */
[----:B------:R-:W-:Y:S01]  /*5f50*/  VIADD R19, R9, 0x10 ;  /* 0x0000001009137836 */ /* 0x000fe20000000000 */
[----:B------:R-:W-:-:S02]  /*5f60*/  LEA.HI R12, R12, R11, RZ, 0x3 ;  /* 0x0000000b0c0c7211 */ /* 0x000fc400078f18ff */
[----:B------:R-:W-:Y:S02]  /*5f70*/  LOP3.LUT R15, R14, 0xfffffffe, RZ, 0xc0, !PT ;  /* 0xfffffffe0e0f7812 */ /* 0x000fe400078ec0ff */
[----:B------:R-:W-:Y:S02]  /*5f80*/  LEA.HI R14, R13, R13, RZ, 0x1 ;  /* 0x0000000d0d0e7211 */ /* 0x000fe400078f08ff */
[----:B------:R-:W-:Y:S02]  /*5f90*/  LOP3.LUT R12, R12, 0xfffffff8, RZ, 0xc0, !PT ;  /* 0xfffffff80c0c7812 */ /* 0x000fe400078ec0ff */
[----:B------:R-:W-:Y:S02]  /*5fa0*/  IADD3 R8, R8, -R15, RZ ;  /* 0x8000000f08087210 */ /* 0x000fe40007ffe0ff */
[----:B------:R-:W-:Y:S02]  /*5fb0*/  SHF.R.S32.HI R15, RZ, 0x1, R14 ;  /* 0x00000001ff0f7819 */ /* 0x000fe4000001140e */
[----:B------:R-:W-:Y:S01]  /*5fc0*/  IADD3 R23, R17, R12, -R11 ;  /* 0x0000000c11177210 */ /* 0x000fe20007ffe80b */
[----:B------:R-:W-:Y:S01]  /*5fd0*/  IMAD.HI R11, R6, 0x2aaaaaab, RZ ;  /* 0x2aaaaaab060b7827 */ /* 0x000fe200078e02ff */
[----:B------:R-:W-:-:S02]  /*5fe0*/  LEA.HI R10, R10, R9, RZ, 0x1 ;  /* 0x000000090a0a7211 */ /* 0x000fc400078f08ff */
[----:B------:R-:W-:Y:S01]  /*5ff0*/  LEA.HI R20, R19, R19, RZ, 0x1 ;  /* 0x0000001313147211 */ /* 0x000fe200078f08ff */
[----:B------:R-:W-:Y:S01]  /*6000*/  IMAD.HI R17, R15, 0x2aaaaaab, RZ ;  /* 0x2aaaaaab0f117827 */ /* 0x000fe200078e02ff */
[----:B------:R-:W-:Y:S02]  /*6010*/  SHF.R.U32.HI R12, RZ, 0x1, R11 ;  /* 0x00000001ff0c7819 */ /* 0x000fe4000001160b */
[----:B------:R-:W-:Y:S01]  /*6020*/  LOP3.LUT R10, R10, 0xfffffffe, RZ, 0xc0, !PT ;  /* 0xfffffffe0a0a7812 */ /* 0x000fe200078ec0ff */
[----:B------:R-:W-:Y:S01]  /*6030*/  IMAD R8, R8, -0x40, R23 ;  /* 0xffffffc008087824 */ /* 0x000fe200078e0217 */
[----:B------:R-:W-:Y:S02]  /*6040*/  SHF.R.U32.HI R18, RZ, 0x1, R17 ;  /* 0x00000001ff127819 */ /* 0x000fe40000011611 */
[----:B------:R-:W-:Y:S01]  /*6050*/  LEA.HI R11, R11, R12, RZ, 0x1 ;  /* 0x0000000c0b0b7211 */ /* 0x000fe200078f08ff */
[----:B------:R-:W-:Y:S01]  /*6060*/  IMAD.IADD R10, R9, 0x1, -R10 ;  /* 0x00000001090a7824 */ /* 0x000fe200078e0a0a */
[----:B------:R-:W-:-:S02]  /*6070*/  LEA.HI R18, R17, R18, RZ, 0x1 ;  /* 0x0000001211127211 */ /* 0x000fc400078f08ff */
[----:B------:R-:W-:Y:S01]  /*6080*/  LOP3.LUT R14, R14, 0xfffffffe, RZ, 0xc0, !PT ;  /* 0xfffffffe0e0e7812 */ /* 0x000fe200078ec0ff */
[----:B------:R-:W-:Y:S01]  /*6090*/  IMAD R11, R11, -0xc, R6 ;  /* 0xfffffff40b0b7824 */ /* 0x000fe200078e0206 */
[----:B------:R-:W-:Y:S01]  /*60a0*/  SHF.R.S32.HI R21, RZ, 0x1, R20 ;  /* 0x00000001ff157819 */ /* 0x000fe20000011414 */
[----:B------:R-:W-:Y:S01]  /*60b0*/  IMAD R15, R18, -0xc, R15 ;  /* 0xfffffff4120f7824 */ /* 0x000fe200078e020f */
[----:B------:R-:W-:Y:S01]  /*60c0*/  LOP3.LUT R20, R20, 0xfffffffe, RZ, 0xc0, !PT ;  /* 0xfffffffe14147812 */ /* 0x000fe200078ec0ff */
[----:B------:R-:W-:Y:S01]  /*60d0*/  IMAD.IADD R14, R13, 0x1, -R14 ;  /* 0x000000010d0e7824 */ /* 0x000fe200078e0a0e */
[----:B------:R-:W-:Y:S01]  /*60e0*/  LEA R10, R11, R10, 0x3 ;  /* 0x0000000a0b0a7211 */ /* 0x000fe200078e18ff */
[----:B------:R-:W-:-:S04]  /*60f0*/  IMAD.HI R22, R21, 0x2aaaaaab, RZ ;  /* 0x2aaaaaab15167827 */ /* 0x000fc800078e02ff */
[----:B------:R-:W-:Y:S01]  /*6100*/  IMAD R9, R15, 0x8, R14 ;  /* 0x000000080f097824 */ /* 0x000fe200078e020e */
[----:B------:R-:W-:Y:S01]  /*6110*/  SHF.R.U32.HI R23, RZ, 0x1, R22 ;  /* 0x00000001ff177819 */ /* 0x000fe20000011616 */
[C-C-:B------:R-:W-:Y:S01]  /*6120*/  IMAD R6, R5.reuse, 0x800, R16.reuse ;  /* 0x0000080005067824 */ /* 0x140fe200078e0210 */
[----:B------:R-:W-:Y:S01]  /*6130*/  STL [R1+0x20], R10 ;  /* 0x0000200a01007387 */ /* 0x000fe20000100800 */
[----:B------:R-:W-:Y:S01]  /*6140*/  IMAD R5, R5, 0x2000, R16 ;  /* 0x0000200005057824 */ /* 0x000fe200078e0210 */
[----:B------:R-:W-:Y:S01]  /*6150*/  LEA.HI R22, R22, R23, RZ, 0x1 ;  /* 0x0000001716167211 */ /* 0x000fe200078f08ff */
[----:B------:R-:W-:Y:S01]  /*6160*/  VIADD R6, R6, 0x1a800 ;  /* 0x0001a80006067836 */ /* 0x000fe20000000000 */
[----:B------:R1:W-:Y:S01]  /*6170*/  STL [R1+0x1c], R9 ;  /* 0x00001c0901007387 */ /* 0x0003e20000100800 */
[----:B------:R-:W-:Y:S01]  /*6180*/  IMAD.IADD R20, R19, 0x1, -R20 ;  /* 0x0000000113147824 */ /* 0x000fe200078e0a14 */
[----:B------:R-:W-:Y:S01]  /*6190*/  MOV R23, 0x40000040 ;  /* 0x4000004000177802 */ /* 0x000fe20000000f00 */
[----:B------:R-:W-:Y:S01]  /*61a0*/  IMAD R21, R22, -0xc, R21 ;  /* 0xfffffff416157824 */ /* 0x000fe200078e0215 */
[----:B------:R-:W-:-:S04]  /*61b0*/  SHF.R.U32.HI R6, RZ, 0x4, R6 ;  /* 0x00000004ff067819 */ /* 0x000fc80000011606 */
[----:B------:R-:W-:Y:S01]  /*61c0*/  LOP3.LUT R6, R6, 0x3fff, RZ, 0xc0, !PT ;  /* 0x00003fff06067812 */ /* 0x000fe200078ec0ff */
[----:B-1----:R-:W-:Y:S01]  /*61d0*/  VIADD R9, R5, 0x4000 ;  /* 0x0000400005097836 */ /* 0x002fe20000000000 */
[----:B------:R-:W-:Y:S02]  /*61e0*/  SHF.R.U32.HI R5, RZ, 0x4, R5 ;  /* 0x00000004ff057819 */ /* 0x000fe40000011605 */
[----:B------:R-:W-:Y:S02]  /*61f0*/  LEA R10, R21, R20, 0x3 ;  /* 0x00000014150a7211 */ /* 0x000fe400078e18ff */
[----:B------:R-:W-:Y:S02]  /*6200*/  SHF.R.U32.HI R9, RZ, 0x4, R9 ;  /* 0x00000004ff097819 */ /* 0x000fe40000011609 */
[----:B------:R-:W-:Y:S01]  /*6210*/  LOP3.LUT R5, R5, 0x3fff, RZ, 0xc0, !PT ;  /* 0x00003fff05057812 */ /* 0x000fe200078ec0ff */
[----:B------:R-:W-:Y:S01]  /*6220*/  STL [R1+0x14], R10 ;  /* 0x0000140a01007387 */ /* 0x000fe20000100800 */
[----:B------:R-:W-:-:S02]  /*6230*/  LOP3.LUT R9, R9, 0x3fff, RZ, 0xc0, !PT ;  /* 0x00003fff09097812 */ /* 0x000fc400078ec0ff */
[----:B------:R-:W-:Y:S02]  /*6240*/  LOP3.LUT R11, R5, 0x10000, RZ, 0xfc, !PT ;  /* 0x00010000050b7812 */ /* 0x000fe400078efcff */
[----:B------:R-:W-:Y:S02]  /*6250*/  LOP3.LUT R6, R6, 0x10000, RZ, 0xfc, !PT ;  /* 0x0001000006067812 */ /* 0x000fe400078efcff */
[----:B------:R-:W-:Y:S01]  /*6260*/  LOP3.LUT R5, R9, 0x10000, RZ, 0xfc, !PT ;  /* 0x0001000009057812 */ /* 0x000fe200078efcff */
[----:B------:R-:W-:Y:S01]  /*6270*/  STL [R1+0xc], R11 ;  /* 0x00000c0b01007387 */ /* 0x000fe20000100800 */
[----:B------:R-:W-:Y:S01]  /*6280*/  IADD3 R9, R7, 0x8, RZ ;  /* 0x0000000807097810 */ /* 0x000fe20007ffe0ff */
[----:B------:R-:W-:Y:S01]  /*6290*/  VIADD R22, R11, 0x2 ;  /* 0x000000020b167836 */ /* 0x000fe20000000000 */
[C---:B------:R-:W-:Y:S01]  /*62a0*/  IADD3 R190, R5.reuse, 0x4, RZ ;  /* 0x0000000405be7810 */ /* 0x040fe20007ffe0ff */
[----:B------:R1:W-:Y:S01]  /*62b0*/  STL [R1+0x18], R6 ;  /* 0x0000180601007387 */ /* 0x0003e20000100800 */
[----:B------:R-:W-:Y:S01]  /*62c0*/  VIADD R188, R5, 0x2 ;  /* 0x0000000205bc7836 */ /* 0x000fe20000000000 */
[----:B------:R-:W-:Y:S01]  /*62d0*/  IADD3 R184, R11, 0x4, RZ ;  /* 0x000000040bb87810 */ /* 0x000fe20007ffe0ff */
[----:B------:R-:W-:Y:S01]  /*62e0*/  VIADD R192, R5, 0x6 ;  /* 0x0000000605c07836 */ /* 0x000fe20000000000 */
[----:B------:R2:W-:Y:S01]  /*62f0*/  STL [R1+0x8], R5 ;  /* 0x0000080501007387 */ /* 0x0005e20000100800 */
[----:B------:R-:W-:Y:S01]  /*6300*/  VIADD R186, R11, 0x6 ;  /* 0x000000060bba7836 */ /* 0x000fe20000000000 */
[C---:B------:R-:W-:Y:S01]  /*6310*/  IADD3 R9, R7.reuse, 0x14, RZ ;  /* 0x0000001407097810 */ /* 0x040fe20007ffe0ff */
[----:B-1----:R-:W-:-:S02]  /*6320*/  VIADD R6, R7, 0xc ;  /* 0x0000000c07067836 */ /* 0x002fc40000000000 */
[C---:B------:R-:W-:Y:S02]  /*6330*/  VIADD R6, R7.reuse, 0x18 ;  /* 0x0000001807067836 */ /* 0x040fe40000000000 */
[C---:B--2---:R-:W-:Y:S02]  /*6340*/  VIADD R5, R7.reuse, 0x4 ;  /* 0x0000000407057836 */ /* 0x044fe40000000000 */
[C---:B------:R-:W-:Y:S02]  /*6350*/  VIADD R5, R7.reuse, 0x10 ;  /* 0x0000001007057836 */ /* 0x040fe40000000000 */
[----:B------:R-:W-:-:S07]  /*6360*/  VIADD R5, R7, 0x1c ;  /* 0x0000001c07057836 */ /* 0x000fce0000000000 */
.L_x_3062:
[----:B------:R-:W-:-:S04]  /*6370*/  MOV R5, UR36 ;  /* 0x0000002400057c02 */ /* 0x000fc80008000f00 */
[----:B------:R-:W-:-:S04]  /*6380*/  LOP3.LUT R5, R5, 0x1, RZ, 0xfc, !PT ;  /* 0x0000000105057812 */ /* 0x000fc800078efcff */
[----:B------:R-:W-:-:S13]  /*6390*/  ISETP.NE.AND P0, PT, R5, 0x3, PT ;  /* 0x000000030500780c */ /* 0x000fda0003f05270 */
[----:B--2---:R-:W-:Y:S05]  /*63a0*/  @!P0 BRA `(.L_x_3052) ;  /* 0x0000000000048947 */ /* 0x004fea0003800000 */
[----:B------:R-:W-:Y:S01]  /*63b0*/  BPT.TRAP 0x1 ;  /* 0x000000040000795c */ /* 0x000fe20000300000 */
.L_x_3052:
[----:B------:R-:W-:Y:S01]  /*63c0*/  IMAD R5, R0, 0x8, R16 ;  /* 0x0000000800057824 */ /* 0x000fe200078e0210 */
[----:B------:R-:W-:-:S04]  /*63d0*/  SHF.L.U32 R18, R4, 0x1f, RZ ;  /* 0x0000001f04127819 */ /* 0x000fc800000006ff */
[----:B------:R1:W2:Y:S01]  /*63e0*/  SYNCS.PHASECHK.TRANS64.TRYWAIT P1, [R5+URZ+0x26810], R18 ;  /* 0x02681012050075a7 */ /* 0x0002a2000802017f */
[----:B------:R-:W-:Y:S05]  /*63f0*/  @!P0 BRA `(.L_x_3053) ;  /* 0x0000000000048947 */ /* 0x000fea0003800000 */
[----:B------:R-:W-:Y:S01]  /*6400*/  BPT.TRAP 0x1 ;  /* 0x000000040000795c */ /* 0x000fe20000300000 */
.L_x_3053:
[----:B------:R-:W-:-:S05]  /*6410*/  VIADD R6, R16, 0xe000 ;  /* 0x0000e00010067836 */ /* 0x000fca0000000000 */
[----:B------:R-:W-:-:S04]  /*6420*/  SHF.R.U32.HI R6, RZ, 0x4, R6 ;  /* 0x00000004ff067819 */ /* 0x000fc80000011606 */
[----:B------:R-:W-:-:S04]  /*6430*/  LOP3.LUT R6, R6, 0x3fff, RZ, 0xc0, !PT ;  /* 0x00003fff06067812 */ /* 0x000fc800078ec0ff */
[----:B------:R-:W-:Y:S01]  /*6440*/  LOP3.LUT R9, R6, 0x10000, RZ, 0xfc, !PT ;  /* 0x0001000006097812 */ /* 0x000fe200078efcff */
[----:B--2---:R-:W-:Y:S06]  /*6450*/  @P1 BRA `(.L_x_3054) ;  /* 0x0000000000081947 */ /* 0x004fec0003800000 */
[----:B------:R-:W2:Y:S02]  /*6460*/  SYNCS.PHASECHK.TRANS64.TRYWAIT P1, [R5+URZ+0x26810], R18 ;  /* 0x02681012050075a7 */ /* 0x000ea4000802017f */
[----:B--2---:R-:W-:Y:S05]  /*6470*/  @!P1 BRA `(.L_x_3055) ;  /* 0x0000009800089947 */ /* 0x004fea0003800000 */
.L_x_3054:
        /* <DEDUP_REMOVED lines=21> */
[----:B--2---:R-:W-:Y:S01]  /*65d0*/  IMAD R14, R0, 0x80, R11 ;  /* 0x00000080000e7824 */ /* 0x004fe200078e020b */
[----:B------:R-:W-:Y:S01]  /*65e0*/  IADD3 R10, R16, 0x1a000, RZ ;  /* 0x0001a000100a7810 */ /* 0x000fe20007ffe0ff */
        /* <DEDUP_REMOVED lines=31> */
.L_x_3056:
[----:B------:R1:W1:Y:S01]  /*67e0*/  SYNCS.PHASECHK.TRANS64.TRYWAIT P1, [R5+URZ+0x26830], R18 ;  /* 0x02683012050075a7 */ /* 0x000262000802017f */
[----:B------:R-:W-:Y:S05]  /*67f0*/  @!P0 BRA `(.L_x_3057) ;  /* 0x0000000000048947 */ /* 0x000fea0003800000 */
[----:B------:R-:W-:Y:S01]  /*6800*/  BPT.TRAP 0x1 ;  /* 0x000000040000795c */ /* 0x000fe20000300000 */
.L_x_3057:
        /* <DEDUP_REMOVED lines=8> */
.L_x_3058:
        /* <DEDUP_REMOVED lines=9> */
[C---:B------:R-:W-:Y:S01]  /*6920*/  IADD3 R233, R7.reuse, 0x8, RZ ;  /* 0x0000000807e97810 */ /* 0x040fe20007ffe0ff */
[C---:B------:R-:W-:Y:S01]  /*6930*/  VIADD R229, R7.reuse, 0xc ;  /* 0x0000000c07e57836 */ /* 0x040fe20000000000 */
[----:B------:R1:W-:Y:S01]  /*6940*/  STL [R1+0x28], R3 ;  /* 0x0000280301007387 */ /* 0x0003e20000100800 */
[C---:B------:R-:W-:Y:S01]  /*6950*/  VIADD R217, R7.reuse, 0x10 ;  /* 0x0000001007d97836 */ /* 0x040fe20000000000 */
[C---:B------:R-:W-:Y:S01]  /*6960*/  IADD3 R230, R7.reuse, 0x14, RZ ;  /* 0x0000001407e67810 */ /* 0x040fe20007ffe0ff */
[C---:B------:R-:W-:Y:S01]  /*6970*/  VIADD R231, R7.reuse, 0x18 ;  /* 0x0000001807e77836 */ /* 0x040fe20000000000 */
[----:B------:R1:W-:Y:S01]  /*6980*/  STL [R1+0x24], R2 ;  /* 0x0000240201007387 */ /* 0x0003e20000100800 */
[C---:B------:R-:W-:Y:S01]  /*6990*/  VIADD R219, R7.reuse, 0x1c ;  /* 0x0000001c07db7836 */ /* 0x040fe20000000000 */
[----:B------:R-:W-:Y:S01]  /*69a0*/  ISETP.GT.AND P1, PT, R8, 0x8, PT ;  /* 0x000000080800780c */ /* 0x000fe20003f24270 */
[----:B------:R-:W-:Y:S01]  /*69b0*/  IMAD R236, R0, 0x300, R11 ;  /* 0x0000030000ec7824 */ /* 0x000fe200078e020b */
[----:B------:R-:W-:Y:S01]  /*69c0*/  ISETP.GT.AND P2, PT, R8, RZ, PT ;  /* 0x000000ff0800720c */ /* 0x000fe20003f44270 */
[----:B--2---:R-:W-:Y:S01]  /*69d0*/  SHFL.IDX PT, R204, R198, R231, 0x1f ;  /* 0x00001fe7c6cc7589 */ /* 0x004fe200000e0000 */
[----:B------:R-:W-:-:S03]  /*69e0*/  VIADD R11, R7, 0x1c ;  /* 0x0000001c070b7836 */ /* 0x000fc60000000000 */
[----:B---3--:R-:W-:Y:S04]  /*69f0*/  SHFL.IDX PT, R224, R13, R233, 0x1f ;  /* 0x00001fe90de07589 */ /* 0x008fe800000e0000 */
[----:B------:R-:W-:Y:S04]  /*6a00*/  SHFL.IDX PT, R213, R13, R217, 0x1f ;  /* 0x00001fd90dd57589 */ /* 0x000fe800000e0000 */
[----:B------:R-:W-:Y:S04]  /*6a10*/  SHFL.IDX PT, R214, R13, R229, 0x1f ;  /* 0x00001fe50dd67589 */ /* 0x000fe800000e0000 */
[----:B------:R-:W-:Y:S04]  /*6a20*/  SHFL.IDX PT, R209, R13, R219, 0x1f ;  /* 0x00001fdb0dd17589 */ /* 0x000fe800000e0000 */
[----:B----4-:R-:W-:Y:S04]  /*6a30*/  SHFL.IDX PT, R206, R12, R7, 0x1f ;  /* 0x00001f070cce7589 */ /* 0x010fe800000e0000 */
[----:B------:R-:W-:Y:S04]  /*6a40*/  SHFL.IDX PT, R212, R12, R232, 0x1f ;  /* 0x00001fe80cd47589 */ /* 0x000fe800000e0000 */
        /* <DEDUP_REMOVED lines=14> */
[----:B------:R-:W2:Y:S01]  /*6b30*/  SHFL.IDX PT, R87, R198, R7, 0x1f ;  /* 0x00001f07c6577589 */ /* 0x000ea200000e0000 */
        /* <DEDUP_REMOVED lines=11> */
[----:B------:R-:W4:Y:S01]  /*6bf0*/  SHFL.IDX PT, R88, R198, R232, 0x1f ;  /* 0x00001fe8c6587589 */ /* 0x000f2200000e0000 */
[----:B------:R-:W-:Y:S01]  /*6c00*/  FMUL.FTZ R19, R80, UR5 ;  /* 0x0000000550137c20 */ /* 0x000fe20008410000 */
[----:B------:R-:W-:Y:S01]  /*6c10*/  FMUL.FTZ R20, R81, UR5 ;  /* 0x0000000551147c20 */ /* 0x000fe20008410000 */
[----:B------:R-:W-:Y:S01]  /*6c20*/  FMUL.FTZ R72, R83, UR5 ;  /* 0x0000000553487c20 */ /* 0x000fe20008410000 */
[----:B------:R-:W4:Y:S01]  /*6c30*/  SHFL.IDX PT, R93, R198, R229, 0x1f ;  /* 0x00001fe5c65d7589 */ /* 0x000f2200000e0000 */
[----:B-1----:R1:W2:Y:S01]  /*6c40*/  MUFU.TANH R3, R73 ;  /* 0x0000004900037308 */ /* 0x0022a20000002400 */
[----:B------:R-:W-:Y:S01]  /*6c50*/  FMUL.FTZ R80, R91, UR5 ;  /* 0x000000055b507c20 */ /* 0x000fe20008410000 */
[----:B------:R-:W-:Y:S01]  /*6c60*/  FMUL.FTZ R81, R92, UR5 ;  /* 0x000000055c517c20 */ /* 0x000fe20008410000 */
[----:B------:R-:W4:Y:S01]  /*6c70*/  SHFL.IDX PT, R90, R198, R233, 0x1f ;  /* 0x00001fe9c65a7589 */ /* 0x000f2200000e0000 */
[----:B------:R-:W-:Y:S01]  /*6c80*/  FMUL.FTZ R74, R85, UR5 ;  /* 0x00000005554a7c20 */ /* 0x000fe20008410000 */
[----:B------:R-:W-:Y:S01]  /*6c90*/  FMUL.FTZ R195, R97, UR5 ;  /* 0x0000000561c37c20 */ /* 0x000fe20008410000 */
[----:B------:R-:W-:Y:S01]  /*6ca0*/  FMUL.FTZ R78, R89, UR5 ;  /* 0x00000005594e7c20 */ /* 0x000fe20008410000 */
[----:B------:R-:W4:Y:S01]  /*6cb0*/  SHFL.IDX PT, R91, R198, R217, 0x1f ;  /* 0x00001fd9c65b7589 */ /* 0x000f2200000e0000 */
[----:B------:R2:W4:Y:S01]  /*6cc0*/  MUFU.TANH R2, R75 ;  /* 0x0000004b00027308 */ /* 0x0005220000002400 */
[----:B-1----:R-:W-:Y:S01]  /*6cd0*/  FMUL.FTZ R73, R84, UR5 ;  /* 0x0000000554497c20 */ /* 0x002fe20008410000 */
[----:B---3--:R-:W-:Y:S01]  /*6ce0*/  FSEL R85, R14, -INF , P2 ;  /* 0xff8000000e557808 */ /* 0x008fe20001000000 */
[----:B------:R-:W1:Y:S01]  /*6cf0*/  SHFL.IDX PT, R92, R198, R230, 0x1f ;  /* 0x00001fe6c65c7589 */ /* 0x000e6200000e0000 */
[----:B------:R-:W-:Y:S01]  /*6d00*/  FMUL.FTZ R83, R94, UR5 ;  /* 0x000000055e537c20 */ /* 0x000fe20008410000 */
[----:B------:R-:W-:Y:S01]  /*6d10*/  FMUL.FTZ R196, R117, UR5 ;  /* 0x0000000575c47c20 */ /* 0x000fe20008410000 */
[----:B------:R-:W-:Y:S01]  /*6d20*/  FMUL.FTZ R197, R118, UR5 ;  /* 0x0000000576c57c20 */ /* 0x000fe20008410000 */
[----:B------:R-:W3:Y:S01]  /*6d30*/  SHFL.IDX PT, R97, R198, R219, 0x1f ;  /* 0x00001fdbc6617589 */ /* 0x000ee200000e0000 */
[----:B------:R-:W-:Y:S01]  /*6d40*/  MUFU.TANH R235, R235 ;  /* 0x000000eb00eb7308 */ /* 0x000fe20000002400 */
[----:B--2---:R-:W-:Y:S01]  /*6d50*/  FMUL.FTZ R75, R86, UR5 ;  /* 0x00000005564b7c20 */ /* 0x004fe20008410000 */
[----:B------:R-:W-:Y:S01]  /*6d60*/  FSEL R86, R15, -INF , P1 ;  /* 0xff8000000f567808 */ /* 0x000fe20000800000 */
[----:B------:R-:W2:Y:S01]  /*6d70*/  SHFL.IDX PT, R94, R13, R7, 0x1f ;  /* 0x00001f070d5e7589 */ /* 0x000ea200000e0000 */
[----:B------:R-:W-:Y:S01]  /*6d80*/  FSEL R117, R3, -INF , P2 ;  /* 0xff80000003757808 */ /* 0x000fe20001000000 */
[----:B------:R-:W-:Y:S01]  /*6d90*/  FMUL.FTZ R194, R96, UR5 ;  /* 0x0000000560c27c20 */ /* 0x000fe20008410000 */
[----:B------:R-:W-:Y:S01]  /*6da0*/  FMUL.FTZ R84, R95, UR5 ;  /* 0x000000055f547c20 */ /* 0x000fe20008410000 */
[----:B------:R-:W2:Y:S01]  /*6db0*/  SHFL.IDX PT, R96, R13, R232, 0x1f ;  /* 0x00001fe80d607589 */ /* 0x000ea200000e0000 */
[----:B------:R-:W1:Y:S01]  /*6dc0*/  MUFU.TANH R18, R18 ;  /* 0x0000001200127308 */ /* 0x000e620000002400 */
[----:B----4-:R-:W-:Y:S01]  /*6dd0*/  FSEL R89, R2, -INF , P1 ;  /* 0xff80000002597808 */ /* 0x010fe20000800000 */
        /* <DEDUP_REMOVED lines=15> */
[----:B-1----:R-:W-:Y:S01]  /*6ed0*/  FSEL R208, R18, -INF , P1 ;  /* 0xff80000012d07808 */ /* 0x002fe20000800000 */
[----:B------:R-:W-:Y:S01]  /*6ee0*/  FMUL.FTZ R111, R111, UR5 ;  /* 0x000000056f6f7c20 */ /* 0x000fe20008410000 */
[----:B------:R-:W-:Y:S01]  /*6ef0*/  FMUL.FTZ R112, R112, UR5 ;  /* 0x0000000570707c20 */ /* 0x000fe20008410000 */
[----:B------:R-:W-:Y:S01]  /*6f00*/  FMUL.FTZ R114, R114, UR5 ;  /* 0x0000000572727c20 */ /* 0x000fe20008410000 */
[----:B------:R-:W-:Y:S01]  /*6f10*/  FMUL.FTZ R113, R113, UR5 ;  /* 0x0000000571717c20 */ /* 0x000fe20008410000 */
[----:B------:R-:W-:Y:S01]  /*6f20*/  FMUL.FTZ R115, R115, UR5 ;  /* 0x0000000573737c20 */ /* 0x000fe20008410000 */
[----:B------:R-:W-:Y:S01]  /*6f30*/  SHFL.IDX PT, R217, R12, R217, 0x1f ;  /* 0x00001fd90cd97589 */ /* 0x000fe200000e0000 */
[----:B------:R-:W1:Y:S01]  /*6f40*/  MUFU.TANH R19, R19 ;  /* 0x0000001300137308 */ /* 0x000e620000002400 */
[----:B------:R-:W-:Y:S01]  /*6f50*/  FMUL.FTZ R116, R116, UR5 ;  /* 0x0000000574747c20 */ /* 0x000fe20008410000 */
[----:B------:R-:W-:-:S06]  /*6f60*/  FMUL.FTZ R119, R119, UR5 ;  /* 0x0000000577777c20 */ /* 0x000fcc0008410000 */
[----:B------:R-:W2:Y:S08]  /*6f70*/  MUFU.TANH R20, R20 ;  /* 0x0000001400147308 */ /* 0x000eb00000002400 */
[----:B------:R-:W2:Y:S08]  /*6f80*/  MUFU.TANH R21, R21 ;  /* 0x0000001500157308 */ /* 0x000eb00000002400 */
[----:B------:R-:W2:Y:S01]  /*6f90*/  MUFU.TANH R72, R72 ;  /* 0x0000004800487308 */ /* 0x000ea20000002400 */
        /* <DEDUP_REMOVED lines=8> */
[----:B------:R-:W-:Y:S02]  /*7020*/  ULDC UR4, c[0x0][0x744] ;  /* 0x0001d10000047ab9 */ /* 0x000fe40000000800 */
[----:B------:R-:W2:Y:S01]  /*7030*/  MUFU.TANH R74, R74 ;  /* 0x0000004a004a7308 */ /* 0x000ea20000002400 */
[--C-:B------:R-:W-:Y:S01]  /*7040*/  FFMA.FTZ R199, R86, UR4, -R87.reuse ;  /* 0x0000000456c77c23 */ /* 0x100fe20008010857 */
[----:B------:R-:W-:Y:S01]  /*7050*/  FFMA.FTZ R118, R85, UR4, -R87 ;  /* 0x0000000455767c23 */ /* 0x000fe20008010857 */
[----:B------:R-:W-:Y:S01]  /*7060*/  FSEL R86, R235, -INF , P2 ;  /* 0xff800000eb567808 */ /* 0x000fe20001000000 */
[--C-:B------:R-:W-:Y:S01]  /*7070*/  FFMA.FTZ R117, R117, UR4, -R88.reuse ;  /* 0x0000000475757c23 */ /* 0x100fe20008010858 */
[----:B----4-:R-:W-:Y:S01]  /*7080*/  FSEL R87, R237, -INF , P2 ;  /* 0xff800000ed577808 */ /* 0x010fe20001000000 */
[----:B------:R-:W-:Y:S01]  /*7090*/  FFMA.FTZ R89, R89, UR4, -R88 ;  /* 0x0000000459597c23 */ /* 0x000fe20008010858 */
[----:B---3--:R-:W-:Y:S01]  /*70a0*/  FSEL R85, R17, -INF , P1 ;  /* 0xff80000011557808 */ /* 0x008fe20000800000 */
[----:B------:R-:W3:Y:S01]  /*70b0*/  MUFU.TANH R75, R75 ;  /* 0x0000004b004b7308 */ /* 0x000ee20000002400 */
[--C-:B------:R-:W-:Y:S01]  /*70c0*/  FFMA.FTZ R86, R86, UR4, -R93.reuse ;  /* 0x0000000456567c23 */ /* 0x100fe2000801085d */
[----:B------:R-:W-:Y:S01]  /*70d0*/  FFMA.FTZ R208, R208, UR4, -R93 ;  /* 0x00000004d0d07c23 */ /* 0x000fe2000801085d */
[--C-:B------:R-:W-:Y:S01]  /*70e0*/  FFMA.FTZ R87, R87, UR4, -R90.reuse ;  /* 0x0000000457577c23 */ /* 0x100fe2000801085a */
[----:B------:R-:W-:Y:S01]  /*70f0*/  FFMA.FTZ R85, R85, UR4, -R90 ;  /* 0x0000000455557c23 */ /* 0x000fe2000801085a */
[----:B-1----:R-:W-:-:S02]  /*7100*/  FSEL R88, R19, -INF , P2 ;  /* 0xff80000013587808 */ /* 0x002fc40001000000 */
[----:B--2---:R-:W-:Y:S01]  /*7110*/  FSEL R93, R20, -INF , P2 ;  /* 0xff800000145d7808 */ /* 0x004fe20001000000 */
[----:B------:R-:W1:Y:S01]  /*7120*/  MUFU.TANH R76, R76 ;  /* 0x0000004c004c7308 */ /* 0x000e620000002400 */
[----:B------:R-:W-:Y:S01]  /*7130*/  FSEL R90, R21, -INF , P1 ;  /* 0xff800000155a7808 */ /* 0x000fe20000800000 */
[--C-:B------:R-:W-:Y:S01]  /*7140*/  FFMA.FTZ R203, R88, UR4, -R91.reuse ;  /* 0x0000000458cb7c23 */ /* 0x100fe2000801085b */
[----:B------:R-:W-:Y:S01]  /*7150*/  FSEL R95, R72, -INF , P1 ;  /* 0xff800000485f7808 */ /* 0x000fe20000800000 */
[--C-:B------:R-:W-:Y:S01]  /*7160*/  FFMA.FTZ R93, R93, UR4, -R92.reuse ;  /* 0x000000045d5d7c23 */ /* 0x100fe2000801085c */
[----:B------:R-:W-:Y:S01]  /*7170*/  FSEL R207, R73, -INF , P2 ;  /* 0xff80000049cf7808 */ /* 0x000fe20001000000 */
[----:B------:R-:W-:Y:S01]  /*7180*/  FFMA.FTZ R91, R90, UR4, -R91 ;  /* 0x000000045a5b7c23 */ /* 0x000fe2000801085b */
[----:B------:R-:W-:Y:S01]  /*7190*/  FSEL R90, R74, -INF , P2 ;  /* 0xff8000004a5a7808 */ /* 0x000fe20001000000 */
[----:B------:R-:W2:Y:S01]  /*71a0*/  MUFU.TANH R77, R77 ;  /* 0x0000004d004d7308 */ /* 0x000ea20000002400 */
[----:B------:R-:W-:Y:S01]  /*71b0*/  FFMA.FTZ R92, R95, UR4, -R92 ;  /* 0x000000045f5c7c23 */ /* 0x000fe2000801085c */
[----:B---3--:R-:W-:Y:S01]  /*71c0*/  FSEL R95, R75, -INF , P1 ;  /* 0xff8000004b5f7808 */ /* 0x008fe20000800000 */
[----:B------:R-:W-:Y:S01]  /*71d0*/  FFMA.FTZ R207, R207, UR4, -R204 ;  /* 0x00000004cfcf7c23 */ /* 0x000fe200080108cc */
[----:B------:R-:W-:-:S03]  /*71e0*/  FFMA.FTZ R90, R90, UR4, -R97 ;  /* 0x000000045a5a7c23 */ /* 0x000fc60008010861 */
[----:B------:R-:W-:Y:S01]  /*71f0*/  FFMA.FTZ R204, R95, UR4, -R204 ;  /* 0x000000045fcc7c23 */ /* 0x000fe200080108cc */
[----:B------:R-:W3:Y:S01]  /*7200*/  MUFU.TANH R79, R79 ;  /* 0x0000004f004f7308 */ /* 0x000ee20000002400 */
[----:B-1----:R-:W-:-:S05]  /*7210*/  FSEL R198, R76, -INF , P1 ;  /* 0xff8000004cc67808 */ /* 0x002fca0000800000 */
[----:B------:R-:W-:Y:S02]  /*7220*/  FFMA.FTZ R97, R198, UR4, -R97 ;  /* 0x00000004c6617c23 */ /* 0x000fe40008010861 */
[----:B------:R-:W-:Y:S01]  /*7230*/  MUFU.TANH R78, R78 ;  /* 0x0000004e004e7308 */ /* 0x000fe20000002400 */
[----:B--2---:R-:W-:Y:S01]  /*7240*/  FSEL R95, R77, -INF , P2 ;  /* 0xff8000004d5f7808 */ /* 0x004fe20001000000 */
[----:B------:R-:W1:Y:S04]  /*7250*/  SHFL.IDX PT, R198, R13, R230, 0x1f ;  /* 0x00001fe60dc67589 */ /* 0x000e6800000e0000 */
[----:B------:R-:W-:Y:S02]  /*7260*/  FFMA.FTZ R216, R95, UR4, -R94 ;  /* 0x000000045fd87c23 */ /* 0x000fe4000801085e */
[----:B------:R-:W-:Y:S01]  /*7270*/  MUFU.TANH R81, R81 ;  /* 0x0000005100517308 */ /* 0x000fe20000002400 */
[----:B---3--:R-:W-:-:S05]  /*7280*/  FSEL R201, R79, -INF , P1 ;  /* 0xff8000004fc97808 */ /* 0x008fca0000800000 */
[----:B------:R-:W-:Y:S02]  /*7290*/  FFMA.FTZ R94, R201, UR4, -R94 ;  /* 0x00000004c95e7c23 */ /* 0x000fe4000801085e */
[----:B------:R-:W2:Y:S01]  /*72a0*/  MUFU.TANH R80, R80 ;  /* 0x0000005000507308 */ /* 0x000ea20000002400 */
[----:B------:R-:W3:Y:S07]  /*72b0*/  SHFL.IDX PT, R201, R13, R231, 0x1f ;  /* 0x00001fe70dc97589 */ /* 0x000eee00000e0000 */
[----:B------:R-:W4:Y:S08]  /*72c0*/  MUFU.TANH R194, R194 ;  /* 0x000000c200c27308 */ /* 0x000f300000002400 */
[----:B------:R-:W1:Y:S01]  /*72d0*/  MUFU.TANH R82, R82 ;  /* 0x0000005200527308 */ /* 0x000e620000002400 */
[----:B--2---:R-:W-:-:S07]  /*72e0*/  FSEL R205, R80, -INF , P1 ;  /* 0xff80000050cd7808 */ /* 0x004fce0000800000 */
[----:B------:R-:W-:Y:S01]  /*72f0*/  MUFU.TANH R84, R84 ;  /* 0x0000005400547308 */ /* 0x000fe20000002400 */
[----:B----4-:R-:W-:-:S05]  /*7300*/  FSEL R202, R194, -INF , P2 ;  /* 0xff800000c2ca7808 */ /* 0x010fca0001000000 */
[----:B------:R-:W-:Y:S01]  /*7310*/  FFMA.FTZ R223, R202, UR4, -R213 ;  /* 0x00000004cadf7c23 */ /* 0x000fe200080108d5 */
[----:B------:R-:W-:Y:S01]  /*7320*/  FFMA.FTZ R202, -R14, R14, 1 ;  /* 0x3f8000000eca7423 */ /* 0x000fe2000001010e */
[----:B------:R-:W2:Y:S01]  /*7330*/  MUFU.TANH R83, R83 ;  /* 0x0000005300537308 */ /* 0x000ea20000002400 */
[----:B-1----:R-:W-:-:S05]  /*7340*/  FSEL R225, R82, -INF , P2 ;  /* 0xff80000052e17808 */ /* 0x002fca0001000000 */
[----:B------:R-:W-:Y:S01]  /*7350*/  FFMA.FTZ R225, R225, UR4, -R214 ;  /* 0x00000004e1e17c23 */ /* 0x000fe200080108d6 */
[----:B------:R-:W-:Y:S02]  /*7360*/  WARPGROUP.DEPBAR.LE gsb0, 0x0 ;  /* 0x00008000000079c5 */ /* 0x000fe40000010000 */
[----:B------:R-:W-:Y:S01]  /*7370*/  WARPGROUP.ARRIVE ;  /* 0x00000000000079c5 */ /* 0x000fe20000000000 */
[----:B------:R-:W-:Y:S05]  /*7380*/  MUFU.EX2 R118, R118 ;  /* 0x0000007600767308 */ /* 0x000fea0000000800 */
[----:B------:R-:W-:Y:S01]  /*7390*/  HGMMA.64x96x16.F32 R24, gdesc[UR8], R24, gsb0 ;  /* 0x01600000081879f0 */ /* 0x000fe20008000818 */
[----:B------:R-:W-:Y:S01]  /*73a0*/  R2UR UR8, R192 ;  /* 0x00000000c00872ca */ /* 0x000fe200000e0000 */
[----:B------:R-:W-:Y:S01]  /*73b0*/  UMOV UR10, UR6 ;  /* 0x00000006000a7c82 */ /* 0x000fe20008000000 */
[----:B------:R-:W-:Y:S01]  /*73c0*/  R2UR UR9, R193 ;  /* 0x00000000c10972ca */ /* 0x000fe200000e0000 */
[----:B------:R-:W-:Y:S01]  /*73d0*/  UMOV UR11, 0x40000040 ;  /* 0x40000040000b7882 */ /* 0x000fe20000000000 */
[----:B------:R1:W-:Y:S08]  /*73e0*/  MUFU.EX2 R88, R199 ;  /* 0x000000c700587308 */ /* 0x0003f00000000800 */
[----:B------:R-:W4:Y:S01]  /*73f0*/  MUFU.TANH R195, R195 ;  /* 0x000000c300c37308 */ /* 0x000f220000002400 */
[----:B-1----:R-:W-:-:S05]  /*7400*/  FSEL R199, R78, -INF , P2 ;  /* 0xff8000004ec77808 */ /* 0x002fca0001000000 */
[--C-:B------:R-:W-:Y:S01]  /*7410*/  FFMA.FTZ R95, R199, UR4, -R96.reuse ;  /* 0x00000004c75f7c23 */ /* 0x100fe20008010860 */
[----:B------:R-:W-:Y:S01]  /*7420*/  FSEL R199, R81, -INF , P2 ;  /* 0xff80000051c77808 */ /* 0x000fe20001000000 */
[----:B------:R-:W1:Y:S01]  /*7430*/  MUFU.TANH R98, R98 ;  /* 0x0000006200627308 */ /* 0x000e620000002400 */
[----:B------:R-:W-:Y:S01]  /*7440*/  FFMA.FTZ R96, R205, UR4, -R96 ;  /* 0x00000004cd607c23 */ /* 0x000fe20008010860 */
[----:B--2---:R-:W-:Y:S02]  /*7450*/  FSEL R205, R83, -INF , P1 ;  /* 0xff80000053cd7808 */ /* 0x004fe40000800000 */
[--C-:B------:R-:W-:Y:S01]  /*7460*/  FFMA.FTZ R226, R199, UR4, -R224.reuse ;  /* 0x00000004c7e27c23 */ /* 0x100fe200080108e0 */
[----:B------:R-:W-:Y:S02]  /*7470*/  FSEL R199, R84, -INF , P1 ;  /* 0xff80000054c77808 */ /* 0x000fe40000800000 */
[----:B------:R-:W-:Y:S01]  /*7480*/  FFMA.FTZ R224, R205, UR4, -R224 ;  /* 0x00000004cde07c23 */ /* 0x000fe200080108e0 */
[----:B------:R-:W2:Y:S02]  /*7490*/  MUFU.TANH R99, R99 ;  /* 0x0000006300637308 */ /* 0x000ea40000002400 */
[----:B------:R-:W-:Y:S01]  /*74a0*/  FFMA.FTZ R214, R199, UR4, -R214 ;  /* 0x00000004c7d67c23 */ /* 0x000fe200080108d6 */
[----:B----4-:R-:W-:-:S05]  /*74b0*/  FSEL R199, R195, -INF , P2 ;  /* 0xff800000c3c77808 */ /* 0x010fca0001000000 */
[----:B------:R-:W4:Y:S01]  /*74c0*/  MUFU.TANH R101, R101 ;  /* 0x0000006500657308 */ /* 0x000f220000002400 */
[----:B-1----:R-:W-:Y:S01]  /*74d0*/  FSEL R200, R98, -INF , P1 ;  /* 0xff80000062c87808 */ /* 0x002fe20000800000 */
[----:B------:R-:W-:-:S04]  /*74e0*/  FFMA.FTZ R199, R199, UR4, -R198 ;  /* 0x00000004c7c77c23 */ /* 0x000fc800080108c6 */
[----:B------:R-:W-:Y:S02]  /*74f0*/  FFMA.FTZ R213, R200, UR4, -R213 ;  /* 0x00000004c8d57c23 */ /* 0x000fe400080108d5 */
[----:B------:R-:W-:Y:S01]  /*7500*/  MUFU.TANH R103, R103 ;  /* 0x0000006700677308 */ /* 0x000fe20000002400 */
[----:B--2---:R-:W-:-:S05]  /*7510*/  FSEL R205, R99, -INF , P1 ;  /* 0xff80000063cd7808 */ /* 0x004fca0000800000 */
[----:B------:R-:W-:Y:S02]  /*7520*/  FFMA.FTZ R198, R205, UR4, -R198 ;  /* 0x00000004cdc67c23 */ /* 0x000fe400080108c6 */
[----:B------:R-:W1:Y:S01]  /*7530*/  MUFU.TANH R100, R100 ;  /* 0x0000006400647308 */ /* 0x000e620000002400 */
[----:B----4-:R-:W-:-:S05]  /*7540*/  FSEL R210, R101, -INF , P2 ;  /* 0xff80000065d27808 */ /* 0x010fca0001000000 */
[----:B------:R-:W-:Y:S02]  /*7550*/  FFMA.FTZ R210, R210, UR4, -R209 ;  /* 0x00000004d2d27c23 */ /* 0x000fe400080108d1 */
[----:B------:R-:W2:Y:S08]  /*7560*/  MUFU.TANH R102, R102 ;  /* 0x0000006600667308 */ /* 0x000eb00000002400 */
[----:B------:R-:W-:Y:S01]  /*7570*/  MUFU.TANH R104, R104 ;  /* 0x0000006800687308 */ /* 0x000fe20000002400 */
[----:B-1----:R-:W-:-:S05]  /*7580*/  FSEL R200, R100, -INF , P2 ;  /* 0xff80000064c87808 */ /* 0x002fca0001000000 */
[----:B---3--:R-:W-:Y:S02]  /*7590*/  FFMA.FTZ R200, R200, UR4, -R201 ;  /* 0x00000004c8c87c23 */ /* 0x008fe400080108c9 */
[----:B------:R-:W-:Y:S01]  /*75a0*/  MUFU.TANH R106, R106 ;  /* 0x0000006a006a7308 */ /* 0x000fe20000002400 */
[----:B--2---:R-:W-:-:S05]  /*75b0*/  FSEL R205, R102, -INF , P1 ;  /* 0xff80000066cd7808 */ /* 0x004fca0000800000 */
[----:B------:R-:W-:Y:S02]  /*75c0*/  FFMA.FTZ R201, R205, UR4, -R201 ;  /* 0x00000004cdc97c23 */ /* 0x000fe400080108c9 */
[----:B------:R-:W1:Y:S08]  /*75d0*/  MUFU.TANH R105, R105 ;  /* 0x0000006900697308 */ /* 0x000e700000002400 */
[----:B------:R-:W-:Y:S08]  /*75e0*/  MUFU.TANH R107, R107 ;  /* 0x0000006b006b7308 */ /* 0x000ff00000002400 */
[----:B------:R2:W-:Y:S01]  /*75f0*/  MUFU.EX2 R13, R208 ;  /* 0x000000d0000d7308 */ /* 0x0005e20000000800 */
[----:B------:R-:W-:-:S02]  /*7600*/  WARPGROUP.DEPBAR.LE gsb0, 0x0 ;  /* 0x00008000000079c5 */ /* 0x000fc40000010000 */
[----:B------:R-:W-:Y:S01]  /*7610*/  WARPGROUP.ARRIVE ;  /* 0x00000000000079c5 */ /* 0x000fe20000000000 */
[----:B-1----:R-:W-:-:S04]  /*7620*/  FSEL R205, R105, -INF , P2 ;  /* 0xff80000069cd7808 */ /* 0x002fc80001000000 */
[----:B------:R-:W1:Y:S01]  /*7630*/  MUFU.TANH R108, R108 ;  /* 0x0000006c006c7308 */ /* 0x000e620000002400 */
[----:B------:R-:W-:Y:S01]  /*7640*/  HGMMA.64x96x16.F32 R24, gdesc[UR8], R24, gsb0 ;  /* 0x01600000081879f0 */ /* 0x000fe20008000818 */
[----:B--2---:R-:W2:Y:S01]  /*7650*/  SHFL.IDX PT, R208, R12, R233, 0x1f ;  /* 0x00001fe90cd07589 */ /* 0x004ea200000e0000 */
[----:B------:R-:W-:-:S05]  /*7660*/  FFMA.FTZ R205, R205, UR4, -R212 ;  /* 0x00000004cdcd7c23 */ /* 0x000fca00080108d4 */
[----:B------:R-:W-:Y:S08]  /*7670*/  MUFU.TANH R110, R110 ;  /* 0x0000006e006e7308 */ /* 0x000ff00000002400 */
[----:B------:R3:W-:Y:S01]  /*7680*/  MUFU.EX2 R14, R203 ;  /* 0x000000cb000e7308 */ /* 0x0007e20000000800 */
[----:B-1----:R-:W-:-:S07]  /*7690*/  FSEL R211, R108, -INF , P2 ;  /* 0xff8000006cd37808 */ /* 0x002fce0001000000 */
[----:B------:R-:W-:Y:S01]  /*76a0*/  MUFU.TANH R109, R109 ;  /* 0x0000006d006d7308 */ /* 0x000fe20000002400 */
[----:B---3--:R-:W-:Y:S01]  /*76b0*/  FSEL R203, R104, -INF , P2 ;  /* 0xff80000068cb7808 */ /* 0x008fe20001000000 */
[----:B--2---:R-:W-:-:S04]  /*76c0*/  FFMA.FTZ R211, R211, UR4, -R208 ;  /* 0x00000004d3d37c23 */ /* 0x004fc800080108d0 */
[----:B------:R-:W-:Y:S02]  /*76d0*/  FFMA.FTZ R203, R203, UR4, -R206 ;  /* 0x00000004cbcb7c23 */ /* 0x000fe400080108ce */
[----:B------:R-:W-:Y:S08]  /*76e0*/  MUFU.TANH R111, R111 ;  /* 0x0000006f006f7308 */ /* 0x000ff00000002400 */
[----:B------:R-:W1:Y:S08]  /*76f0*/  MUFU.TANH R112, R112 ;  /* 0x0000007000707308 */ /* 0x000e700000002400 */
[----:B------:R-:W-:Y:S08]  /*7700*/  MUFU.TANH R114, R114 ;  /* 0x0000007200727308 */ /* 0x000ff00000002400 */
[----:B------:R-:W2:Y:S01]  /*7710*/  MUFU.TANH R113, R113 ;  /* 0x0000007100717308 */ /* 0x000ea20000002400 */
[----:B-1----:R-:W-:-:S05]  /*7720*/  FSEL R219, R112, -INF , P2 ;  /* 0xff80000070db7808 */ /* 0x002fca0001000000 */
[----:B------:R-:W-:Y:S02]  /*7730*/  FFMA.FTZ R219, R219, UR4, -R217 ;  /* 0x00000004dbdb7c23 */ /* 0x000fe400080108d9 */
[----:B------:R-:W1:Y:S08]  /*7740*/  MUFU.TANH R115, R115 ;  /* 0x0000007300737308 */ /* 0x000e700000002400 */
[----:B------:R-:W-:Y:S01]  /*7750*/  MUFU.TANH R116, R116 ;  /* 0x0000007400747308 */ /* 0x000fe20000002400 */
[----:B--2---:R-:W-:-:S05]  /*7760*/  FSEL R222, R113, -INF , P2 ;  /* 0xff80000071de7808 */ /* 0x004fca0001000000 */
[----:B------:R-:W-:Y:S02]  /*7770*/  FFMA.FTZ R222, R222, UR4, -R218 ;  /* 0x00000004dede7c23 */ /* 0x000fe400080108da */
[----:B------:R-:W-:Y:S01]  /*7780*/  MUFU.TANH R197, R197 ;  /* 0x000000c500c57308 */ /* 0x000fe20000002400 */
[----:B-1----:R-:W-:-:S07]  /*7790*/  FSEL R221, R115, -INF , P1 ;  /* 0xff80000073dd7808 */ /* 0x002fce0000800000 */
[----:B------:R-:W-:Y:S08]  /*77a0*/  MUFU.TANH R196, R196 ;  /* 0x000000c400c47308 */ /* 0x000ff00000002400 */
[----:B------:R-:W1:Y:S01]  /*77b0*/  MUFU.TANH R119, R119 ;  /* 0x0000007700777308 */ /* 0x000e620000002400 */
[----:B------:R-:W-:Y:S02]  /*77c0*/  WARPGROUP.DEPBAR.LE gsb0, 0x0 ;  /* 0x00008000000079c5 */ /* 0x000fe40000010000 */
[----:B------:R-:W2:Y:S05]  /*77d0*/  LDS R227, [R227+0x380] ;  /* 0x00038000e3e37984 */ /* 0x000eaa0000000800 */
[----:B------:R-:W-:Y:S01]  /*77e0*/  MUFU.EX2 R117, R117 ;  /* 0x0000007500757308 */ /* 0x000fe20000000800 */
[----:B-1----:R-:W-:-:S07]  /*77f0*/  FSEL R228, R119, -INF , P1 ;  /* 0xff80000077e47808 */ /* 0x002fce0000800000 */
[----:B------:R-:W1:Y:S08]  /*7800*/  MUFU.EX2 R93, R93 ;  /* 0x0000005d005d7308 */ /* 0x000e700000000800 */
[----:B------:R-:W3:Y:S01]  /*7810*/  MUFU.EX2 R92, R92 ;  /* 0x0000005c005c7308 */ /* 0x000ee20000000800 */
[----:B------:R-:W-:Y:S01]  /*7820*/  FFMA.FTZ R20, -R20, R20, 1 ;  /* 0x3f80000014147423 */ /* 0x000fe20000010114 */
[----:B------:R-:W-:-:S06]  /*7830*/  FFMA.FTZ R72, -R72, R72, 1 ;  /* 0x3f80000048487423 */ /* 0x000fcc0000010148 */
[----:B------:R-:W4:Y:S08]  /*7840*/  MUFU.EX2 R87, R87 ;  /* 0x0000005700577308 */ /* 0x000f300000000800 */
[----:B------:R-:W4:Y:S01]  /*7850*/  MUFU.EX2 R86, R86 ;  /* 0x0000005600567308 */ /* 0x000f220000000800 */
[----:B--2---:R-:W2:Y:S07]  /*7860*/  SHFL.IDX PT, R234, R227, R7, 0x1f ;  /* 0x00001f07e3ea7589 */ /* 0x004eae00000e0000 */
[----:B------:R-:W-:Y:S01]  /*7870*/  MUFU.EX2 R91, R91 ;  /* 0x0000005b005b7308 */ /* 0x000fe20000000800 */
[----:B------:R-:W-:Y:S04]  /*7880*/  SHFL.IDX PT, R232, R227, R232, 0x1f ;  /* 0x00001fe8e3e87589 */ /* 0x000fe800000e0000 */
[----:B------:R-:W1:Y:S01]  /*7890*/  SHFL.IDX PT, R233, R227, R233, 0x1f ;  /* 0x00001fe9e3e97589 */ /* 0x000e6200000e0000 */
[----:B------:R-:W-:Y:S01]  /*78a0*/  FFMA.FTZ R237, -R237, R237, 1 ;  /* 0x3f800000eded7423 */ /* 0x000fe200000101ed */
[----:B------:R-:W-:Y:S01]  /*78b0*/  FFMA.FTZ R235, -R235, R235, 1 ;  /* 0x3f800000ebeb7423 */ /* 0x000fe200000101eb */
[----:B------:R-:W-:Y:S01]  /*78c0*/  FFMA.FTZ R18, -R18, R18, 1 ;  /* 0x3f80000012127423 */ /* 0x000fe20000010112 */
[----:B------:R-:W3:Y:S01]  /*78d0*/  SHFL.IDX PT, R229, R227, R229, 0x1f ;  /* 0x00001fe5e3e57589 */ /* 0x000ee200000e0000 */
[----:B------:R-:W-:Y:S01]  /*78e0*/  FFMA.FTZ R19, -R19, R19, 1 ;  /* 0x3f80000013137423 */ /* 0x000fe20000010113 */
[----:B------:R-:W-:Y:S02]  /*78f0*/  MUFU.EX2 R89, R89 ;  /* 0x0000005900597308 */ /* 0x000fe40000000800 */
[----:B------:R-:W4:Y:S06]  /*7900*/  SHFL.IDX PT, R230, R227, R230, 0x1f ;  /* 0x00001fe6e3e67589 */ /* 0x000f2c00000e0000 */
[----:B------:R-:W-:Y:S01]  /*7910*/  MUFU.EX2 R85, R85 ;  /* 0x0000005500557308 */ /* 0x000fe20000000800 */
[--C-:B--2---:R-:W-:Y:S01]  /*7920*/  FADD.FTZ R24, R24, -R234.reuse ;  /* 0x800000ea18187221 */ /* 0x104fe20000010000 */
[----:B------:R-:W-:-:S03]  /*7930*/  FADD.FTZ R234, R26, -R234 ;  /* 0x800000ea1aea7221 */ /* 0x000fc60000010000 */
[----:B------:R-:W-:Y:S01]  /*7940*/  FMUL.FTZ R24, R118, R24 ;  /* 0x0000001876187220 */ /* 0x000fe20000410000 */
[----:B------:R-:W-:Y:S02]  /*7950*/  FMUL.FTZ R234, R88, R234 ;  /* 0x000000ea58ea7220 */ /* 0x000fe40000410000 */
[----:B------:R2:W2:Y:S01]  /*7960*/  MUFU.EX2 R26, R207 ;  /* 0x000000cf001a7308 */ /* 0x0004a20000000800 */
[----:B------:R-:W-:Y:S01]  /*7970*/  FMUL.FTZ R202, R202, R24 ;  /* 0x00000018caca7220 */ /* 0x000fe20000410000 */
[----:B------:R-:W-:Y:S01]  /*7980*/  FSEL R24, R103, -INF , P1 ;  /* 0xff80000067187808 */ /* 0x000fe20000800000 */
[----:B------:R-:W-:Y:S01]  /*7990*/  FFMA.FTZ R84, -R84, R84, 1 ;  /* 0x3f80000054547423 */ /* 0x000fe20000010154 */
[----:B-1----:R-:W-:Y:S01]  /*79a0*/  FADD.FTZ R28, R28, -R233 ;  /* 0x800000e91c1c7221 */ /* 0x002fe20000010000 */
[--C-:B---3--:R-:W-:Y:S01]  /*79b0*/  FADD.FTZ R29, R29, -R229.reuse ;  /* 0x800000e51d1d7221 */ /* 0x108fe20000010000 */
[----:B------:R-:W-:Y:S01]  /*79c0*/  FADD.FTZ R31, R31, -R229 ;  /* 0x800000e51f1f7221 */ /* 0x000fe20000010000 */
[----:B------:R-:W-:Y:S01]  /*79d0*/  FFMA.FTZ R209, R24, UR4, -R209 ;  /* 0x0000000418d17c23 */ /* 0x000fe200080108d1 */
[----:B------:R-:W-:Y:S01]  /*79e0*/  FSEL R24, R106, -INF , P1 ;  /* 0xff8000006a187808 */ /* 0x000fe20000800000 */
[--C-:B----4-:R-:W-:Y:S01]  /*79f0*/  FADD.FTZ R33, R33, -R230.reuse ;  /* 0x800000e621217221 */ /* 0x110fe20000010000 */
[----:B--2---:R-:W-:Y:S01]  /*7a00*/  FSEL R207, R109, -INF , P2 ;  /* 0xff8000006dcf7808 */ /* 0x004fe20001000000 */
[----:B------:R-:W-:Y:S01]  /*7a10*/  FADD.FTZ R35, R35, -R230 ;  /* 0x800000e623237221 */ /* 0x000fe20000010000 */
[----:B------:R-:W-:Y:S01]  /*7a20*/  MUFU.EX2 R97, R97 ;  /* 0x0000006100617308 */ /* 0x000fe20000000800 */
[----:B------:R-:W-:Y:S01]  /*7a30*/  FFMA.FTZ R206, R24, UR4, -R206 ;  /* 0x0000000418ce7c23 */ /* 0x000fe200080108ce */
[----:B------:R-:W-:Y:S01]  /*7a40*/  FSEL R24, R107, -INF , P1 ;  /* 0xff8000006b187808 */ /* 0x000fe20000800000 */
[----:B------:R-:W-:Y:S01]  /*7a50*/  FFMA.FTZ R207, R207, UR4, -R215 ;  /* 0x00000004cfcf7c23 */ /* 0x000fe200080108d7 */
[----:B------:R-:W-:-:S03]  /*7a60*/  FADD.FTZ R30, R30, -R233 ;  /* 0x800000e91e1e7221 */ /* 0x000fc60000010000 */
[----:B------:R-:W-:Y:S01]  /*7a70*/  FFMA.FTZ R212, R24, UR4, -R212 ;  /* 0x0000000418d47c23 */ /* 0x000fe200080108d4 */
[----:B------:R-:W-:Y:S01]  /*7a80*/  FSEL R24, R110, -INF , P1 ;  /* 0xff8000006e187808 */ /* 0x000fe20000800000 */
[----:B------:R-:W-:Y:S04]  /*7a90*/  MUFU.EX2 R95, R95 ;  /* 0x0000005f005f7308 */ /* 0x000fe80000000800 */
[----:B------:R-:W-:-:S04]  /*7aa0*/  FFMA.FTZ R208, R24, UR4, -R208 ;  /* 0x0000000418d07c23 */ /* 0x000fc800080108d0 */
[----:B------:R1:W2:Y:S01]  /*7ab0*/  MUFU.EX2 R24, R204 ;  /* 0x000000cc00187308 */ /* 0x0002a20000000800 */
[----:B------:R-:W-:-:S07]  /*7ac0*/  FFMA.FTZ R17, -R17, R17, 1 ;  /* 0x3f80000011117423 */ /* 0x000fce0000010111 */
[----:B------:R-:W-:Y:S01]  /*7ad0*/  MUFU.EX2 R94, R94 ;  /* 0x0000005e005e7308 */ /* 0x000fe20000000800 */
[----:B-1----:R-:W-:-:S05]  /*7ae0*/  FSEL R204, R111, -INF , P1 ;  /* 0xff8000006fcc7808 */ /* 0x002fca0000800000 */
[----:B------:R-:W-:Y:S02]  /*7af0*/  FFMA.FTZ R204, R204, UR4, -R215 ;  /* 0x00000004cccc7c23 */ /* 0x000fe400080108d7 */
[----:B------:R1:W3:Y:S01]  /*7b00*/  SHFL.IDX PT, R215, R12, R231, 0x1f ;  /* 0x00001fe70cd77589 */ /* 0x0002e200000e0000 */
[----:B------:R-:W-:Y:S03]  /*7b10*/  MUFU.EX2 R96, R96 ;  /* 0x0000006000607308 */ /* 0x000fe60000000800 */
[----:B------:R-:W4:Y:S05]  /*7b20*/  SHFL.IDX PT, R231, R227, R231, 0x1f ;  /* 0x00001fe7e3e77589 */ /* 0x000f2a00000e0000 */
[----:B------:R-:W2:Y:S01]  /*7b30*/  MUFU.EX2 R90, R90 ;  /* 0x0000005a005a7308 */ /* 0x000ea20000000800 */
[----:B-1----:R-:W-:-:S05]  /*7b40*/  FSEL R12, R114, -INF , P1 ;  /* 0xff800000720c7808 */ /* 0x002fca0000800000 */
[----:B------:R-:W-:Y:S02]  /*7b50*/  FFMA.FTZ R217, R12, UR4, -R217 ;  /* 0x000000040cd97c23 */ /* 0x000fe400080108d9 */
[----:B------:R1:W-:Y:S02]  /*7b60*/  MUFU.EX2 R12, R216 ;  /* 0x000000d8000c7308 */ /* 0x0003e40000000800 */
[----:B-1----:R-:W-:Y:S01]  /*7b70*/  FFMA.FTZ R216, R221, UR4, -R218 ;  /* 0x00000004ddd87c23 */ /* 0x002fe200080108da */
[----:B------:R-:W-:Y:S01]  /*7b80*/  FSEL R218, R116, -INF , P2 ;  /* 0xff80000074da7808 */ /* 0x000fe20001000000 */
[----:B------:R-:W-:Y:S01]  /*7b90*/  FMUL.FTZ R33, R93, R33 ;  /* 0x000000215d217220 */ /* 0x000fe20000410000 */
[----:B------:R-:W-:Y:S01]  /*7ba0*/  FSEL R221, R197, -INF , P1 ;  /* 0xff800000c5dd7808 */ /* 0x000fe20000800000 */
[----:B------:R-:W-:Y:S01]  /*7bb0*/  FMUL.FTZ R35, R92, R35 ;  /* 0x000000235c237220 */ /* 0x000fe20000410000 */
[----:B------:R-:W-:Y:S02]  /*7bc0*/  VIADD R230, R7, 0xc ;  /* 0x0000000c07e67836 */ /* 0x000fe40000000000 */
[--C-:B---3--:R-:W-:Y:S01]  /*7bd0*/  FFMA.FTZ R218, R218, UR4, -R215.reuse ;  /* 0x00000004dada7c23 */ /* 0x108fe200080108d7 */
[----:B------:R-:W-:Y:S01]  /*7be0*/  FMUL.FTZ R28, R87, R28 ;  /* 0x0000001c571c7220 */ /* 0x000fe20000410000 */
[----:B------:R-:W-:Y:S01]  /*7bf0*/  FFMA.FTZ R215, R221, UR4, -R215 ;  /* 0x00000004ddd77c23 */ /* 0x000fe200080108d7 */
[----:B------:R-:W-:Y:S01]  /*7c00*/  FSEL R221, R196, -INF , P2 ;  /* 0xff800000c4dd7808 */ /* 0x000fe20001000000 */
[----:B------:R-:W-:Y:S01]  /*7c10*/  FMUL.FTZ R29, R86, R29 ;  /* 0x0000001d561d7220 */ /* 0x000fe20000410000 */
[--C-:B----4-:R-:W-:Y:S01]  /*7c20*/  FADD.FTZ R38, R38, -R231.reuse ;  /* 0x800000e726267221 */ /* 0x110fe20000010000 */
[----:B------:R-:W-:-:S02]  /*7c30*/  FADD.FTZ R36, R36, -R231 ;  /* 0x800000e724247221 */ /* 0x000fc40000010000 */
[--C-:B------:R-:W-:Y:S01]  /*7c40*/  FFMA.FTZ R221, R221, UR4, -R220.reuse ;  /* 0x00000004dddd7c23 */ /* 0x100fe200080108dc */
[----:B------:R-:W-:Y:S01]  /*7c50*/  FFMA.FTZ R220, R228, UR4, -R220 ;  /* 0x00000004e4dc7c23 */ /* 0x000fe200080108dc */
[C---:B------:R-:W-:Y:S01]  /*7c60*/  IADD3 R228, R7.reuse, 0x10, RZ ;  /* 0x0000001007e47810 */ /* 0x040fe20007ffe0ff */
[----:B------:R-:W-:Y:S01]  /*7c70*/  FMUL.FTZ R33, R20, R33 ;  /* 0x0000002114217220 */ /* 0x000fe20000410000 */
[C---:B------:R-:W-:Y:S02]  /*7c80*/  IADD3 R231, R7.reuse, 0x8, RZ ;  /* 0x0000000807e77810 */ /* 0x040fe40007ffe0ff */
[----:B------:R-:W-:Y:S02]  /*7c90*/  IADD3 R229, R7, 0x14, RZ ;  /* 0x0000001407e57810 */ /* 0x000fe40007ffe0ff */
[----:B------:R-:W1:Y:S01]  /*7ca0*/  SHFL.IDX PT, R228, R227, R228, 0x1f ;  /* 0x00001fe4e3e47589 */ /* 0x000e6200000e0000 */
[----:B------:R-:W-:Y:S01]  /*7cb0*/  FMUL.FTZ R36, R26, R36 ;  /* 0x000000241a247220 */ /* 0x000fe20000410000 */
[----:B------:R-:W-:Y:S01]  /*7cc0*/  FMUL.FTZ R30, R85, R30 ;  /* 0x0000001e551e7220 */ /* 0x000fe20000410000 */
[----:B------:R-:W-:Y:S01]  /*7cd0*/  VIADD R233, R7, 0x18 ;  /* 0x0000001807e97836 */ /* 0x000fe20000000000 */
[----:B------:R3:W4:Y:S01]  /*7ce0*/  SHFL.IDX PT, R227, R227, R11, 0x1f ;  /* 0x00001f0be3e37589 */ /* 0x00072200000e0000 */
[----:B------:R-:W-:Y:S01]  /*7cf0*/  FFMA.FTZ R78, -R78, R78, 1 ;  /* 0x3f8000004e4e7423 */ /* 0x000fe2000001014e */
[----:B------:R-:W-:Y:S01]  /*7d00*/  FFMA.FTZ R79, -R79, R79, 1 ;  /* 0x3f8000004f4f7423 */ /* 0x000fe2000001014f */
[----:B------:R-:W-:Y:S01]  /*7d10*/  FFMA.FTZ R80, -R80, R80, 1 ;  /* 0x3f80000050507423 */ /* 0x000fe20000010150 */
[----:B------:R-:W-:Y:S01]  /*7d20*/  FFMA.FTZ R74, -R74, R74, 1 ;  /* 0x3f8000004a4a7423 */ /* 0x000fe2000001014a */
[----:B------:R-:W-:Y:S01]  /*7d30*/  MUFU.EX2 R201, R201 ;  /* 0x000000c900c97308 */ /* 0x000fe20000000800 */
[----:B------:R-:W-:-:S07]  /*7d40*/  FFMA.FTZ R195, -R195, R195, 1 ;  /* 0x3f800000c3c37423 */ /* 0x000fce00000101c3 */
[----:B------:R-:W-:Y:S01]  /*7d50*/  MUFU.EX2 R210, R210 ;  /* 0x000000d200d27308 */ /* 0x000fe20000000800 */
[----:B------:R-:W-:-:S07]  /*7d60*/  FMUL.FTZ R20, R72, R35 ;  /* 0x0000002348147220 */ /* 0x000fce0000410000 */
[----:B------:R-:W-:Y:S01]  /*7d70*/  MUFU.EX2 R209, R209 ;  /* 0x000000d100d17308 */ /* 0x000fe20000000800 */
[----:B-1----:R-:W-:-:S07]  /*7d80*/  FADD.FTZ R34, R34, -R228 ;  /* 0x800000e422227221 */ /* 0x002fce0000010000 */
[----:B------:R-:W-:Y:S01]  /*7d90*/  MUFU.EX2 R205, R205 ;  /* 0x000000cd00cd7308 */ /* 0x000fe20000000800 */
[----:B------:R-:W-:-:S07]  /*7da0*/  FFMA.FTZ R101, -R101, R101, 1 ;  /* 0x3f80000065657423 */ /* 0x000fce0000010165 */
[----:B------:R-:W-:Y:S08]  /*7db0*/  MUFU.EX2 R212, R212 ;  /* 0x000000d400d47308 */ /* 0x000ff00000000800 */
        /* <DEDUP_REMOVED lines=19> */
[----:B---3--:R1:W-:Y:S01]  /*7ef0*/  MUFU.EX2 R11, R226 ;  /* 0x000000e2000b7308 */ /* 0x0083e20000000800 */
[--C-:B----4-:R-:W-:Y:S01]  /*7f00*/  FADD.FTZ R37, R37, -R227.reuse ;  /* 0x800000e325257221 */ /* 0x110fe20000010000 */
[----:B------:R-:W-:Y:S01]  /*7f10*/  FADD.FTZ R39, R39, -R227 ;  /* 0x800000e327277221 */ /* 0x000fe20000010000 */
[----:B------:R-:W-:Y:S01]  /*7f20*/  FFMA.FTZ R119, -R119, R119, 1 ;  /* 0x3f80000077777423 */ /* 0x000fe20000010177 */
[----:B------:R-:W-:Y:S01]  /*7f30*/  R2UR UR4, R236 ;  /* 0x00000000ec0472ca */ /* 0x000fe200000e0000 */
[----:B-1----:R-:W-:-:S03]  /*7f40*/  FFMA.FTZ R226, -R15, R15, 1 ;  /* 0x3f8000000fe27423 */ /* 0x002fc6000001010f */
[----:B------:R1:W-:Y:S02]  /*7f50*/  MUFU.EX2 R15, R224 ;  /* 0x000000e0000f7308 */ /* 0x0003e40000000800 */
[----:B-1----:R-:W-:Y:S01]  /*7f60*/  FMUL.FTZ R224, R226, R234 ;  /* 0x000000eae2e07220 */ /* 0x002fe20000410000 */
[----:B------:R-:W-:Y:S01]  /*7f70*/  FADD.FTZ R226, R25, -R232 ;  /* 0x800000e819e27221 */ /* 0x000fe20000010000 */
[----:B------:R-:W-:-:S04]  /*7f80*/  FFMA.FTZ R35, -R73, R73, 1 ;  /* 0x3f80000049237423 */ /* 0x000fc80000010149 */
[----:B------:R1:W-:Y:S01]  /*7f90*/  MUFU.EX2 R25, R225 ;  /* 0x000000e100197308 */ /* 0x0003e20000000800 */
[----:B------:R-:W-:-:S07]  /*7fa0*/  FADD.FTZ R232, R27, -R232 ;  /* 0x800000e81be87221 */ /* 0x000fce0000010000 */
[----:B------:R3:W4:Y:S01]  /*7fb0*/  MUFU.EX2 R27, R214 ;  /* 0x000000d6001b7308 */ /* 0x0007220000000800 */
[----:B-1----:R-:W-:-:S07]  /*7fc0*/  FADD.FTZ R225, R32, -R228 ;  /* 0x800000e420e17221 */ /* 0x002fce0000010000 */
[----:B------:R1:W4:Y:S01]  /*7fd0*/  MUFU.EX2 R32, R223 ;  /* 0x000000df00207308 */ /* 0x0003220000000800 */
[----:B---3--:R-:W-:Y:S01]  /*7fe0*/  FFMA.FTZ R214, -R3, R3, 1 ;  /* 0x3f80000003d67423 */ /* 0x008fe20000010103 */
[----:B------:R-:W-:Y:S01]  /*7ff0*/  FFMA.FTZ R227, -R2, R2, 1 ;  /* 0x3f80000002e37423 */ /* 0x000fe20000010102 */
[----:B------:R3:W5:Y:S04]  /*8000*/  LDL.LU R3, [R1+0x28] ;  /* 0x0000280001037983 */ /* 0x0007680000300800 */
[----:B------:R3:W5:Y:S01]  /*8010*/  LDL.LU R2, [R1+0x24] ;  /* 0x0000240001027983 */ /* 0x0007620000300800 */
[----:B------:R-:W-:Y:S01]  /*8020*/  FMUL.FTZ R34, R91, R34 ;  /* 0x000000225b227220 */ /* 0x000fe20000410000 */
[----:B-1----:R-:W-:Y:S01]  /*8030*/  FMUL.FTZ R223, R117, R226 ;  /* 0x000000e275df7220 */ /* 0x002fe20000410000 */
[----:B------:R-:W-:Y:S01]  /*8040*/  FMUL.FTZ R232, R89, R232 ;  /* 0x000000e859e87220 */ /* 0x000fe20000410000 */
[----:B------:R1:W3:Y:S01]  /*8050*/  LDS R226, [R9+0x380] ;  /* 0x0003800009e27984 */ /* 0x0002e20000000800 */
[----:B--2---:R-:W-:Y:S01]  /*8060*/  FMUL.FTZ R72, R24, R38 ;  /* 0x0000002618487220 */ /* 0x004fe20000410000 */
[----:B------:R-:W-:Y:S01]  /*8070*/  FMUL.FTZ R223, R214, R223 ;  /* 0x000000dfd6df7220 */ /* 0x000fe20000410000 */
[----:B------:R-:W-:Y:S01]  /*8080*/  FMUL.FTZ R214, R227, R232 ;  /* 0x000000e8e3d67220 */ /* 0x000fe20000410000 */
[----:B------:R-:W-:-:S02]  /*8090*/  VIADD R232, R7, 0x4 ;  /* 0x0000000407e87836 */ /* 0x000fc40000000000 */
[----:B------:R-:W-:Y:S01]  /*80a0*/  FMUL.FTZ R35, R35, R36 ;  /* 0x0000002423237220 */ /* 0x000fe20000410000 */
[----:B------:R-:W-:Y:S02]  /*80b0*/  VIADD R228, R7, 0x10 ;  /* 0x0000001007e47836 */ /* 0x000fe40000000000 */
[----:B------:R-:W-:Y:S01]  /*80c0*/  FFMA.FTZ R36, -R76, R76, 1 ;  /* 0x3f8000004c247423 */ /* 0x000fe2000001014c */
[----:B-1----:R1:W-:Y:S01]  /*80d0*/  MUFU.EX2 R9, R213 ;  /* 0x000000d500097308 */ /* 0x0023e20000000800 */
[----:B------:R-:W-:Y:S01]  /*80e0*/  FMUL.FTZ R39, R97, R39 ;  /* 0x0000002761277220 */ /* 0x000fe20000410000 */
[----:B------:R-:W-:Y:S02]  /*80f0*/  VIADD R234, R7, 0x1c ;  /* 0x0000001c07ea7836 */ /* 0x000fe40000000000 */
[----:B------:R-:W-:Y:S01]  /*8100*/  FMUL.FTZ R30, R17, R30 ;  /* 0x0000001e111e7220 */ /* 0x000fe20000410000 */
[----:B------:R-:W-:Y:S01]  /*8110*/  FMUL.FTZ R37, R90, R37 ;  /* 0x000000255a257220 */ /* 0x000fe20000410000 */
[----:B------:R-:W-:Y:S01]  /*8120*/  FMUL.FTZ R36, R36, R39 ;  /* 0x0000002724247220 */ /* 0x000fe20000410000 */
[----:B------:R-:W-:Y:S01]  /*8130*/  FFMA.FTZ R39, -R77, R77, 1 ;  /* 0x3f8000004d277423 */ /* 0x000fe2000001014d */
[----:B------:R-:W2:Y:S01]  /*8140*/  MUFU.EX2 R17, R199 ;  /* 0x000000c700117308 */ /* 0x000ea20000000800 */
[----:B-1----:R-:W-:Y:S01]  /*8150*/  FMUL.FTZ R213, R237, R28 ;  /* 0x0000001cedd57220 */ /* 0x002fe20000410000 */
[----:B------:R-:W-:Y:S01]  /*8160*/  FMUL.FTZ R28, R13, R31 ;  /* 0x0000001f0d1c7220 */ /* 0x000fe20000410000 */
[----:B------:R-:W-:Y:S01]  /*8170*/  FMUL.FTZ R31, R235, R29 ;  /* 0x0000001deb1f7220 */ /* 0x000fe20000410000 */
[----:B------:R-:W-:-:S02]  /*8180*/  FMUL.FTZ R37, R74, R37 ;  /* 0x000000254a257220 */ /* 0x000fc40000410000 */
[----:B------:R-:W-:Y:S01]  /*8190*/  FMUL.FTZ R29, R18, R28 ;  /* 0x0000001c121d7220 */ /* 0x000fe20000410000 */
[----:B------:R-:W-:Y:S01]  /*81a0*/  FFMA.FTZ R28, -R21, R21, 1 ;  /* 0x3f800000151c7423 */ /* 0x000fe20000010115 */
[----:B------:R-:W-:Y:S01]  /*81b0*/  FMUL.FTZ R21, R14, R225 ;  /* 0x000000e10e157220 */ /* 0x000fe20000410000 */
[----:B------:R1:W2:Y:S03]  /*81c0*/  MUFU.EX2 R18, R198 ;  /* 0x000000c600127308 */ /* 0x0002a60000000800 */
[----:B------:R-:W-:Y:S01]  /*81d0*/  FMUL.FTZ R21, R19, R21 ;  /* 0x0000001513157220 */ /* 0x000fe20000410000 */
[----:B------:R-:W-:Y:S01]  /*81e0*/  FMUL.FTZ R19, R28, R34 ;  /* 0x000000221c137220 */ /* 0x000fe20000410000 */
[----:B------:R-:W-:-:S04]  /*81f0*/  FFMA.FTZ R34, -R75, R75, 1 ;  /* 0x3f8000004b227423 */ /* 0x000fc8000001014b */
[----:B------:R-:W-:Y:S01]  /*8200*/  FMUL.FTZ R34, R34, R72 ;  /* 0x0000004822227220 */ /* 0x000fe20000410000 */
[----:B---3--:R-:W3:Y:S04]  /*8210*/  SHFL.IDX PT, R73, R226, R230, 0x1f ;  /* 0x00001fe6e2497589 */ /* 0x008ee800000e0000 */
[----:B------:R-:W2:Y:S04]  /*8220*/  SHFL.IDX PT, R28, R226, R7, 0x1f ;  /* 0x00001f07e21c7589 */ /* 0x000ea800000e0000 */
[----:B------:R-:W2:Y:S04]  /*8230*/  SHFL.IDX PT, R38, R226, R232, 0x1f ;  /* 0x00001fe8e2267589 */ /* 0x000ea800000e0000 */
[----:B------:R-:W2:Y:S04]  /*8240*/  SHFL.IDX PT, R72, R226, R231, 0x1f ;  /* 0x00001fe7e2487589 */ /* 0x000ea800000e0000 */
[----:B------:R-:W2:Y:S04]  /*8250*/  SHFL.IDX PT, R75, R226, R228, 0x1f ;  /* 0x00001fe4e24b7589 */ /* 0x000ea800000e0000 */
[----:B-1----:R-:W1:Y:S01]  /*8260*/  SHFL.IDX PT, R198, R226, R229, 0x1f ;  /* 0x00001fe5e2c67589 */ /* 0x002e6200000e0000 */
[----:B---3--:R-:W-:-:S03]  /*8270*/  FADD.FTZ R47, R47, -R73 ;  /* 0x800000492f2f7221 */ /* 0x008fc60000010000 */
[----:B------:R-:W3:Y:S01]  /*8280*/  SHFL.IDX PT, R199, R226, R233, 0x1f ;  /* 0x00001fe9e2c77589 */ /* 0x000ee200000e0000 */
[----:B------:R-:W-:Y:S01]  /*8290*/  FADD.FTZ R45, R45, -R73 ;  /* 0x800000492d2d7221 */ /* 0x000fe20000010000 */
[----:B----4-:R-:W-:Y:S01]  /*82a0*/  FMUL.FTZ R47, R27, R47 ;  /* 0x0000002f1b2f7220 */ /* 0x010fe20000410000 */
[--C-:B--2---:R-:W-:Y:S01]  /*82b0*/  FADD.FTZ R40, R40, -R28.reuse ;  /* 0x8000001c28287221 */ /* 0x104fe20000010000 */
[----:B------:R-:W-:Y:S01]  /*82c0*/  FADD.FTZ R28, R42, -R28 ;  /* 0x8000001c2a1c7221 */ /* 0x000fe20000010000 */
[----:B------:R-:W2:Y:S01]  /*82d0*/  SHFL.IDX PT, R226, R226, R234, 0x1f ;  /* 0x00001feae2e27589 */ /* 0x000ea200000e0000 */
[----:B------:R-:W-:Y:S01]  /*82e0*/  FMUL.FTZ R47, R84, R47 ;  /* 0x0000002f542f7220 */ /* 0x000fe20000410000 */
[----:B------:R-:W-:Y:S01]  /*82f0*/  FADD.FTZ R41, R41, -R38 ;  /* 0x8000002629297221 */ /* 0x000fe20000010000 */
[----:B------:R-:W-:Y:S01]  /*8300*/  FMUL.FTZ R40, R12, R40 ;  /* 0x000000280c287220 */ /* 0x000fe20000410000 */
[----:B------:R-:W4:Y:S01]  /*8310*/  LDL R84, [R1+0x10] ;  /* 0x0000100001547983 */ /* 0x000f220000100800 */
[----:B------:R-:W-:Y:S01]  /*8320*/  FADD.FTZ R46, R46, -R72 ;  /* 0x800000482e2e7221 */ /* 0x000fe20000010000 */
[----:B------:R-:W-:Y:S01]  /*8330*/  FMUL.FTZ R41, R95, R41 ;  /* 0x000000295f297220 */ /* 0x000fe20000410000 */
[----:B------:R-:W-:Y:S01]  /*8340*/  FADD.FTZ R38, R43, -R38 ;  /* 0x800000262b267221 */ /* 0x000fe20000010000 */
[----:B------:R1:W2:Y:S01]  /*8350*/  LDS R42, [R10+0x380] ;  /* 0x000380000a2a7984 */ /* 0x0002a20000000800 */
[----:B------:R-:W-:Y:S01]  /*8360*/  FMUL.FTZ R39, R39, R40 ;  /* 0x0000002827277220 */ /* 0x000fe20000410000 */
[----:B------:R-:W-:Y:S01]  /*8370*/  FMUL.FTZ R40, R78, R41 ;  /* 0x000000294e287220 */ /* 0x000fe20000410000 */
[--C-:B------:R-:W-:Y:S01]  /*8380*/  FADD.FTZ R48, R48, -R75.reuse ;  /* 0x8000004b30307221 */ /* 0x100fe20000010000 */
[----:B------:R-:W-:Y:S01]  /*8390*/  FFMA.FTZ R41, -R83, R83, 1 ;  /* 0x3f80000053297423 */ /* 0x000fe20000010153 */
[----:B------:R-:W-:Y:S01]  /*83a0*/  FMUL.FTZ R46, R15, R46 ;  /* 0x0000002e0f2e7220 */ /* 0x000fe20000410000 */
[----:B------:R-:W-:Y:S01]  /*83b0*/  FMUL.FTZ R28, R94, R28 ;  /* 0x0000001c5e1c7220 */ /* 0x000fe20000410000 */
[----:B------:R-:W-:Y:S01]  /*83c0*/  FMUL.FTZ R43, R96, R38 ;  /* 0x00000026602b7220 */ /* 0x000fe20000410000 */
[----:B------:R-:W-:Y:S01]  /*83d0*/  FADD.FTZ R44, R44, -R72 ;  /* 0x800000482c2c7221 */ /* 0x000fe20000010000 */
[----:B------:R-:W-:Y:S01]  /*83e0*/  FMUL.FTZ R41, R41, R46 ;  /* 0x0000002e29297220 */ /* 0x000fe20000410000 */
[----:B------:R-:W-:Y:S01]  /*83f0*/  FMUL.FTZ R73, R32, R48 ;  /* 0x0000003020497220 */ /* 0x000fe20000410000 */
[----:B-1----:R-:W-:Y:S01]  /*8400*/  FMUL.FTZ R10, R79, R28 ;  /* 0x0000001c4f0a7220 */ /* 0x002fe20000410000 */
[----:B------:R-:W-:Y:S01]  /*8410*/  FMUL.FTZ R38, R80, R43 ;  /* 0x0000002b50267220 */ /* 0x000fe20000410000 */
[----:B------:R-:W-:Y:S01]  /*8420*/  FFMA.FTZ R46, -R194, R194, 1 ;  /* 0x3f800000c22e7423 */ /* 0x000fe200000101c2 */
[----:B------:R-:W-:Y:S01]  /*8430*/  FFMA.FTZ R43, -R81, R81, 1 ;  /* 0x3f800000512b7423 */ /* 0x000fe20000010151 */
[----:B------:R-:W-:Y:S01]  /*8440*/  FMUL.FTZ R28, R11, R44 ;  /* 0x0000002c0b1c7220 */ /* 0x000fe20000410000 */
[----:B------:R-:W-:Y:S01]  /*8450*/  FADD.FTZ R49, R49, -R198 ;  /* 0x800000c631317221 */ /* 0x000fe20000010000 */
[----:B------:R-:W-:Y:S01]  /*8460*/  FMUL.FTZ R46, R46, R73 ;  /* 0x000000492e2e7220 */ /* 0x000fe20000410000 */
[----:B------:R-:W-:Y:S01]  /*8470*/  FADD.FTZ R50, R50, -R75 ;  /* 0x8000004b32327221 */ /* 0x000fe20000010000 */
[----:B------:R-:W-:Y:S01]  /*8480*/  FMUL.FTZ R43, R43, R28 ;  /* 0x0000001c2b2b7220 */ /* 0x000fe20000410000 */
[----:B------:R-:W-:Y:S01]  /*8490*/  FMUL.FTZ R28, R17, R49 ;  /* 0x00000031111c7220 */ /* 0x000fe20000410000 */
[--C-:B---3--:R-:W-:Y:S01]  /*84a0*/  FADD.FTZ R54, R54, -R199.reuse ;  /* 0x800000c736367221 */ /* 0x108fe20000010000 */
[--C-:B--2---:R-:W-:Y:S01]  /*84b0*/  FADD.FTZ R53, R53, -R226.reuse ;  /* 0x800000e235357221 */ /* 0x104fe20000010000 */
[----:B------:R-:W-:Y:S01]  /*84c0*/  FADD.FTZ R55, R55, -R226 ;  /* 0x800000e237377221 */ /* 0x000fe20000010000 */
[----:B------:R-:W-:Y:S01]  /*84d0*/  FMUL.FTZ R49, R195, R28 ;  /* 0x0000001cc3317220 */ /* 0x000fe20000410000 */
[----:B------:R-:W-:Y:S01]  /*84e0*/  FADD.FTZ R51, R51, -R198 ;  /* 0x800000c633337221 */ /* 0x000fe20000010000 */
[----:B------:R-:W1:Y:S01]  /*84f0*/  MUFU.EX2 R221, R221 ;  /* 0x000000dd00dd7308 */ /* 0x000e620000000800 */
[----:B------:R-:W-:Y:S01]  /*8500*/  FFMA.FTZ R48, -R99, R99, 1 ;  /* 0x3f80000063307423 */ /* 0x000fe20000010163 */
[----:B------:R-:W-:Y:S01]  /*8510*/  FFMA.FTZ R44, -R82, R82, 1 ;  /* 0x3f800000522c7423 */ /* 0x000fe20000010152 */
[----:B------:R-:W-:Y:S01]  /*8520*/  FMUL.FTZ R45, R25, R45 ;  /* 0x0000002d192d7220 */ /* 0x000fe20000410000 */
[----:B------:R-:W-:Y:S01]  /*8530*/  FADD.FTZ R52, R52, -R199 ;  /* 0x800000c734347221 */ /* 0x000fe20000010000 */
[----:B------:R-:W2:Y:S04]  /*8540*/  SHFL.IDX PT, R79, R42, R7, 0x1f ;  /* 0x00001f072a4f7589 */ /* 0x000ea800000e0000 */
[----:B------:R-:W3:Y:S04]  /*8550*/  SHFL.IDX PT, R76, R42, R232, 0x1f ;  /* 0x00001fe82a4c7589 */ /* 0x000ee800000e0000 */
[----:B------:R-:W1:Y:S04]  /*8560*/  SHFL.IDX PT, R74, R42, R230, 0x1f ;  /* 0x00001fe62a4a7589 */ /* 0x000e6800000e0000 */
[----:B------:R-:W1:Y:S04]  /*8570*/  SHFL.IDX PT, R77, R42, R231, 0x1f ;  /* 0x00001fe72a4d7589 */ /* 0x000e6800000e0000 */
[----:B------:R-:W1:Y:S04]  /*8580*/  SHFL.IDX PT, R73, R42, R233, 0x1f ;  /* 0x00001fe92a497589 */ /* 0x000e6800000e0000 */
[----:B------:R-:W1:Y:S04]  /*8590*/  SHFL.IDX PT, R75, R42, R228, 0x1f ;  /* 0x00001fe42a4b7589 */ /* 0x000e6800000e0000 */
[----:B------:R-:W-:Y:S01]  /*85a0*/  SHFL.IDX PT, R72, R42, R234, 0x1f ;  /* 0x00001fea2a487589 */ /* 0x000fe200000e0000 */
[----:B------:R-:W-:Y:S01]  /*85b0*/  FMUL.FTZ R83, R201, R54 ;  /* 0x00000036c9537220 */ /* 0x000fe20000410000 */
[----:B------:R-:W-:Y:S01]  /*85c0*/  MUFU.EX2 R220, R220 ;  /* 0x000000dc00dc7308 */ /* 0x000fe20000000800 */
[----:B------:R-:W-:Y:S01]  /*85d0*/  FMUL.FTZ R50, R9, R50 ;  /* 0x0000003209327220 */ /* 0x000fe20000410000 */
[----:B------:R1:W1:Y:S01]  /*85e0*/  SHFL.IDX PT, R28, R42, R229, 0x1f ;  /* 0x00001fe52a1c7589 */ /* 0x00026200000e0000 */
[----:B------:R-:W-:Y:S01]  /*85f0*/  FMUL.FTZ R54, R210, R53 ;  /* 0x00000035d2367220 */ /* 0x000fe20000410000 */
[----:B------:R-:W-:Y:S01]  /*8600*/  FMUL.FTZ R78, R209, R55 ;  /* 0x00000037d14e7220 */ /* 0x000fe20000410000 */
[----:B------:R-:W-:Y:S01]  /*8610*/  FMUL.FTZ R51, R18, R51 ;  /* 0x0000003312337220 */ /* 0x000fe20000410000 */
[----:B------:R-:W-:Y:S01]  /*8620*/  FMUL.FTZ R44, R44, R45 ;  /* 0x0000002d2c2c7220 */ /* 0x000fe20000410000 */
[----:B------:R-:W-:Y:S01]  /*8630*/  FMUL.FTZ R53, R101, R54 ;  /* 0x0000003665357220 */ /* 0x000fe20000410000 */
[--C-:B--2---:R-:W-:Y:S01]  /*8640*/  FADD.FTZ R54, R56, -R79.reuse ;  /* 0x8000004f38367221 */ /* 0x104fe20000010000 */
[--C-:B---3--:R-:W-:Y:S01]  /*8650*/  FADD.FTZ R56, R57, -R76.reuse ;  /* 0x8000004c39387221 */ /* 0x108fe20000010000 */
[----:B------:R-:W-:Y:S01]  /*8660*/  FADD.FTZ R55, R58, -R79 ;  /* 0x8000004f3a377221 */ /* 0x000fe20000010000 */
[----:B------:R-:W-:Y:S01]  /*8670*/  FADD.FTZ R59, R59, -R76 ;  /* 0x8000004c3b3b7221 */ /* 0x000fe20000010000 */
[----:B-1----:R-:W1:Y:S01]  /*8680*/  MUFU.EX2 R42, R216 ;  /* 0x000000d8002a7308 */ /* 0x002e620000000800 */
[--C-:B------:R-:W-:Y:S01]  /*8690*/  FADD.FTZ R58, R61, -R74.reuse ;  /* 0x8000004a3d3a7221 */ /* 0x100fe20000010000 */
[----:B------:R-:W-:Y:S01]  /*86a0*/  FADD.FTZ R60, R60, -R77 ;  /* 0x8000004d3c3c7221 */ /* 0x000fe20000010000 */
[--C-:B------:R-:W-:Y:S01]  /*86b0*/  FADD.FTZ R57, R68, -R73.reuse ;  /* 0x8000004944397221 */ /* 0x100fe20000010000 */
[----:B------:R-:W-:Y:S01]  /*86c0*/  FADD.FTZ R70, R70, -R73 ;  /* 0x8000004946467221 */ /* 0x000fe20000010000 */
[----:B------:R-:W-:Y:S01]  /*86d0*/  FADD.FTZ R77, R62, -R77 ;  /* 0x8000004d3e4d7221 */ /* 0x000fe20000010000 */
[----:B------:R-:W-:Y:S01]  /*86e0*/  FFMA.FTZ R73, -R105, R105, 1 ;  /* 0x3f80000069497423 */ /* 0x000fe20000010169 */
[----:B------:R-:W-:Y:S01]  /*86f0*/  FMUL.FTZ R56, R205, R56 ;  /* 0x00000038cd387220 */ /* 0x000fe20000410000 */
[----:B------:R-:W-:Y:S01]  /*8700*/  FMUL.FTZ R48, R48, R51 ;  /* 0x0000003330307220 */ /* 0x000fe20000410000 */
[----:B------:R-:W-:Y:S01]  /*8710*/  FADD.FTZ R63, R63, -R74 ;  /* 0x8000004a3f3f7221 */ /* 0x000fe20000010000 */
[----:B------:R-:W-:Y:S01]  /*8720*/  FMUL.FTZ R62, R212, R59 ;  /* 0x0000003bd43e7220 */ /* 0x000fe20000410000 */
[----:B------:R-:W-:Y:S01]  /*8730*/  FFMA.FTZ R51, -R103, R103, 1 ;  /* 0x3f80000067337423 */ /* 0x000fe20000010167 */
[----:B------:R-:W-:Y:S01]  /*8740*/  FFMA.FTZ R76, -R109, R109, 1 ;  /* 0x3f8000006d4c7423 */ /* 0x000fe2000001016d */
[----:B------:R-:W-:Y:S01]  /*8750*/  FMUL.FTZ R59, R207, R58 ;  /* 0x0000003acf3b7220 */ /* 0x000fe20000410000 */
[--C-:B------:R-:W-:Y:S01]  /*8760*/  FADD.FTZ R64, R64, -R75.reuse ;  /* 0x8000004b40407221 */ /* 0x100fe20000010000 */
[----:B------:R-:W-:Y:S01]  /*8770*/  FMUL.FTZ R73, R73, R56 ;  /* 0x0000003849497220 */ /* 0x000fe20000410000 */
[----:B------:R-:W-:Y:S01]  /*8780*/  FFMA.FTZ R74, -R110, R110, 1 ;  /* 0x3f8000006e4a7423 */ /* 0x000fe2000001016e */
[----:B------:R-:W-:Y:S01]  /*8790*/  FMUL.FTZ R77, R208, R77 ;  /* 0x0000004dd04d7220 */ /* 0x000fe20000410000 */
[----:B------:R-:W-:Y:S01]  /*87a0*/  FMUL.FTZ R56, R204, R63 ;  /* 0x0000003fcc387220 */ /* 0x000fe20000410000 */
[----:B------:R-:W-:Y:S01]  /*87b0*/  FFMA.FTZ R45, -R98, R98, 1 ;  /* 0x3f800000622d7423 */ /* 0x000fe20000010162 */
[----:B------:R-:W-:Y:S01]  /*87c0*/  FMUL.FTZ R51, R51, R78 ;  /* 0x0000004e33337220 */ /* 0x000fe20000410000 */
[--C-:B------:R-:W-:Y:S01]  /*87d0*/  FADD.FTZ R65, R65, -R28.reuse ;  /* 0x8000001c41417221 */ /* 0x100fe20000010000 */
[----:B------:R-:W-:Y:S01]  /*87e0*/  FMUL.FTZ R76, R76, R59 ;  /* 0x0000003b4c4c7220 */ /* 0x000fe20000410000 */
[----:B------:R-:W-:Y:S01]  /*87f0*/  FADD.FTZ R67, R67, -R28 ;  /* 0x8000001c43437221 */ /* 0x000fe20000010000 */
[----:B------:R-:W-:Y:S01]  /*8800*/  FFMA.FTZ R78, -R112, R112, 1 ;  /* 0x3f800000704e7423 */ /* 0x000fe20000010170 */
[----:B------:R-:W-:Y:S01]  /*8810*/  FMUL.FTZ R59, R219, R64 ;  /* 0x00000040db3b7220 */ /* 0x000fe20000410000 */
[----:B------:R-:W-:Y:S01]  /*8820*/  FMUL.FTZ R81, R200, R52 ;  /* 0x00000034c8517220 */ /* 0x000fe20000410000 */
[--C-:B------:R-:W-:Y:S01]  /*8830*/  FADD.FTZ R28, R69, -R72.reuse ;  /* 0x80000048451c7221 */ /* 0x100fe20000010000 */
[----:B------:R-:W-:Y:S01]  /*8840*/  FMUL.FTZ R74, R74, R77 ;  /* 0x0000004d4a4a7220 */ /* 0x000fe20000410000 */
[----:B------:R-:W-:Y:S01]  /*8850*/  FADD.FTZ R66, R66, -R75 ;  /* 0x8000004b42427221 */ /* 0x000fe20000010000 */
[----:B------:R-:W-:Y:S01]  /*8860*/  FADD.FTZ R71, R71, -R72 ;  /* 0x8000004847477221 */ /* 0x000fe20000010000 */
        /* <DEDUP_REMOVED lines=14> */
[----:B------:R-:W-:Y:S01]  /*8950*/  FFMA.FTZ R79, -R114, R114, 1 ;  /* 0x3f800000724f7423 */ /* 0x000fe20000010172 */
[----:B------:R-:W-:Y:S01]  /*8960*/  FFMA.FTZ R81, -R113, R113, 1 ;  /* 0x3f80000071517423 */ /* 0x000fe20000010171 */
[----:B------:R-:W-:Y:S01]  /*8970*/  FFMA.FTZ R80, -R115, R115, 1 ;  /* 0x3f80000073507423 */ /* 0x000fe20000010173 */
[----:B------:R-:W-:Y:S01]  /*8980*/  FMUL.FTZ R66, R217, R66 ;  /* 0x00000042d9427220 */ /* 0x000fe20000410000 */
        /* <DEDUP_REMOVED lines=266> */
.L_x_3060:
        /* <DEDUP_REMOVED lines=43> */
[----:B-----5:R2:W-:Y:S04]  /*9ce0*/  STS.128 [R2+0x8000], R40 ;  /* 0x0080002802007388 */ /* 0x0205e80000000c00 */
        /* <DEDUP_REMOVED lines=14> */
.L_x_3061:
[----:B------:R-:W-:Y:S01]  /*9dd0*/  UIADD3 UR45, UR45, 0x1, URZ ;  /* 0x000000012d2d7890 */ /* 0x000fe2000fffe03f */
[----:B------:R-:W-:Y:S02]  /*9de0*/  VIADD R5, R5, 0x26820 ;  /* 0x0002682005057836 */ /* 0x000fe40000000000 */
[----:B------:R-:W-:Y:S01]  /*9df0*/  VIADD R0, R0, 0x1 ;  /* 0x0000000100007836 */ /* 0x000fe20000000000 */
[----:B------:R-:W-:Y:S02]  /*9e00*/  UISETP.GE.AND UP0, UPT, UR45, UR44, UPT ;  /* 0x0000002c2d00728c */ /* 0x000fe4000bf06270 */
[----:B------:R-:W-:Y:S02]  /*9e10*/  PRMT R5, RZ, 0x654, R5 ;  /* 0x00000654ff057816 */ /* 0x000fe40000000005 */
[C---:B------:R-:W-:Y:S02]  /*9e20*/  ISETP.NE.AND P0, PT, R0.reuse, 0x2, PT ;  /* 0x000000020000780c */ /* 0x040fe40003f05270 */
[----:B------:R-:W-:Y:S01]  /*9e30*/  PLOP3.LUT P1, PT, PT, PT, UP0, 0x80, 0x0 ;  /* 0x000000000000781c */ /* 0x000fe20003f2f008 */
[----:B------:R1:W-:Y:S01]  /*9e40*/  SYNCS.ARRIVE.TRANS64.RED.A1T0 RZ, [R5+URZ], RZ ;  /* 0x000000ff05ff79a7 */ /* 0x0003e2000810043f */
[----:B------:R-:W-:-:S02]  /*9e50*/  SEL R0, R0, RZ, P0 ;  /* 0x000000ff00007207 */ /* 0x000fc40000000000 */
[----:B-1----:R-:W-:-:S04]  /*9e60*/  SEL R5, RZ, 0x1, P0 ;  /* 0x00000001ff057807 */ /* 0x002fc80000000000 */
[----:B------:R-:W-:-:S05]  /*9e70*/  LOP3.LUT R4, R4, R5, RZ, 0x3c, !PT ;  /* 0x0000000504047212 */ /* 0x000fca00078e3cff */
[----:B------:R-:W-:Y:S05]  /*9e80*/  @!P1 BRA `(.L_x_3062) ;  /* 0xffffffc400389947 */ /* 0x000fea000383ffff */
.L_x_3051:
        /* <DEDUP_REMOVED lines=34> */
.L_x_3031:
[----:B------:R-:W-:Y:S05]  /*a0b0*/  @P0 BRA `(.L_x_3063) ;  /* 0x0000001000ac0947 */ /* 0x000fea0003800000 */
[----:B------:R-:W1:Y:S01]  /*a0c0*/  S2R R0, SR_TID.X ;  /* 0x0000000000007919 */ /* 0x000e620000002100 */
[----:B------:R-:W3:Y:S01]  /*a0d0*/  S2UR UR5, SR_CgaCtaId ;  /* 0x00000000000579c3 */ /* 0x000ee20000008800 */
[----:B------:R-:W-:Y:S01]  /*a0e0*/  UMOV UR4, 0x400 ;  /* 0x0000040000047882 */ /* 0x000fe20000000000 */
[----:B------:R-:W-:-:S06]  /*a0f0*/  F2FP.F16.F32.PACK_AB R152, R153, R152 ;  /* 0x000000989998723e */ /* 0x000fcc00000000ff */
[----:B------:R-:W-:Y:S01]  /*a100*/  BAR.SYNC.DEFER_BLOCKING 0x1, 0x100 ;  /* 0x0044000000007b1d */ /* 0x000fe20000010000 */
[----:B------:R-:W-:Y:S02]  /*a110*/  F2FP.F16.F32.PACK_AB R153, R155, R154 ;  /* 0x0000009a9b99723e */ /* 0x000fe400000000ff */
[----:B------:R-:W-:Y:S02]  /*a120*/  F2FP.F16.F32.PACK_AB R160, R161, R160 ;  /* 0x000000a0a1a0723e */ /* 0x000fe400000000ff */
[----:B------:R-:W-:Y:S01]  /*a130*/  F2FP.F16.F32.PACK_AB R154, R157, R156 ;  /* 0x0000009c9d9a723e */ /* 0x000fe200000000ff */
[----:B------:R-:W-:Y:S01]  /*a140*/  ULDC.64 UR8, c[0x0][0x878] ;  /* 0x00021e0000087ab9 */ /* 0x000fe20000000a00 */
[----:B------:R-:W-:Y:S01]  /*a150*/  F2FP.F16.F32.PACK_AB R155, R159, R158 ;  /* 0x0000009e9f9b723e */ /* 0x000fe200000000ff */
[----:B------:R-:W-:Y:S01]  /*a160*/  UISETP.NE.U32.AND UP0, UPT, UR8, URZ, UPT ;  /* 0x0000003f0800728c */ /* 0x000fe2000bf05070 */
[----:B------:R-:W-:Y:S02]  /*a170*/  F2FP.F16.F32.PACK_AB R161, R163, R162 ;  /* 0x000000a2a3a1723e */ /* 0x000fe400000000ff */
[----:B------:R-:W-:Y:S01]  /*a180*/  F2FP.F16.F32.PACK_AB R168, R169, R168 ;  /* 0x000000a8a9a8723e */ /* 0x000fe200000000ff */
[----:B------:R-:W-:Y:S01]  /*a190*/  UISETP.NE.AND.EX UP0, UPT, UR9, URZ, UPT, UP0 ;  /* 0x0000003f0900728c */ /* 0x000fe2000bf05300 */
[----:B------:R-:W-:-:S02]  /*a1a0*/  F2FP.F16.F32.PACK_AB R162, R165, R164 ;  /* 0x000000a4a5a2723e */ /* 0x000fc400000000ff */
        /* <DEDUP_REMOVED lines=8> */
[----:B-1----:R-:W-:Y:S02]  /*a230*/  IADD3 R13, R0, -0x80, RZ ;  /* 0xffffff80000d7810 */ /* 0x002fe40007ffe0ff */
[----:B------:R-:W-:Y:S02]  /*a240*/  F2FP.F16.F32.PACK_AB R120, R121, R120 ;  /* 0x000000787978723e */ /* 0x000fe400000000ff */
[----:B--2---:R-:W-:Y:S02]  /*a250*/  SHF.R.S32.HI R10, RZ, 0x1f, R13 ;  /* 0x0000001fff0a7819 */ /* 0x004fe4000001140d */
        /* <DEDUP_REMOVED lines=21> */
[----:B------:R-:W-:Y:S01]  /*a3b0*/  R2P PR, R5, 0x6 ;  /* 0x0000000605007804 */ /* 0x000fe20000000000 */
[----:B------:R-:W-:Y:S01]  /*a3c0*/  IMAD.MOV.U32 R5, RZ, RZ, 0x40 ;  /* 0x00000040ff057424 */ /* 0x000fe200078e00ff */
[----:B------:R-:W-:Y:S02]  /*a3d0*/  LOP3.LUT R0, R0, 0x1c0, RZ, 0xc0, !PT ;  /* 0x000001c000007812 */ /* 0x000fe400078ec0ff */
[----:B------:R-:W-:Y:S02]  /*a3e0*/  F2FP.F16.F32.PACK_AB R131, R135, R134 ;  /* 0x000000868783723e */ /* 0x000fe400000000ff */
[----:B------:R-:W-:-:S02]  /*a3f0*/  LOP3.LUT R7, R0, 0x8, R7, 0xf8, !PT ;  /* 0x0000000800077812 */ /* 0x000fc400078ef807 */
[----:B------:R-:W-:Y:S01]  /*a400*/  SHF.R.U32.HI R2, RZ, 0x3, R0 ;  /* 0x00000003ff027819 */ /* 0x000fe20000011600 */
[----:B------:R-:W-:Y:S01]  /*a410*/  IMAD.SHL.U32 R0, R4, 0x20, RZ ;  /* 0x0000002004007824 */ /* 0x000fe200078e00ff */
[----:B------:R-:W-:Y:S02]  /*a420*/  SEL R5, R5, 0xffffffc0, !P2 ;  /* 0xffffffc005057807 */ /* 0x000fe40005000000 */
[----:B------:R-:W-:Y:S02]  /*a430*/  LOP3.LUT R2, R7, R2, RZ, 0x3c, !PT ;  /* 0x0000000207027212 */ /* 0x000fe400078e3cff */
[----:B------:R-:W-:Y:S02]  /*a440*/  LOP3.LUT R0, R0, 0x7ffffc00, RZ, 0xc0, !PT ;  /* 0x7ffffc0000007812 */ /* 0x000fe400078ec0ff */
[----:B------:R-:W-:Y:S02]  /*a450*/  F2FP.F16.F32.PACK_AB R137, R139, R138 ;  /* 0x0000008a8b89723e */ /* 0x000fe400000000ff */
[----:B------:R-:W-:-:S02]  /*a460*/  IADD3 R0, R2, R3, R0 ;  /* 0x0000000302007210 */ /* 0x000fc40007ffe000 */
[----:B------:R-:W-:Y:S02]  /*a470*/  MOV R3, 0x20 ;  /* 0x0000002000037802 */ /* 0x000fe40000000f00 */
        /* <DEDUP_REMOVED lines=15> */
[----:B------:R-:W-:Y:S02]  /*a570*/  ISETP.NE.U32.AND P4, PT, RZ, UR4, PT ;  /* 0x00000004ff007c0c */ /* 0x000fe4000bf85070 */
[----:B------:R-:W-:Y:S01]  /*a580*/  PLOP3.LUT P1, PT, PT, PT, UP0, 0x80, 0x0 ;  /* 0x000000000000781c */ /* 0x000fe20003f2f008 */
[----:B------:R1:W-:Y:S01]  /*a590*/  STSM.16.M88.4 [R0], R120 ;  /* 0x0000007800007844 */ /* 0x0003e20000000200 */
[----:B------:R-:W-:Y:S01]  /*a5a0*/  ISETP.NE.AND.EX P4, PT, RZ, UR5, PT, P4 ;  /* 0x00000005ff007c0c */ /* 0x000fe2000bf85340 */
[----:B------:R-:W-:-:S02]  /*a5b0*/  ULDC.64 UR4, c[0x0][0x870] ;  /* 0x00021c0000047ab9 */ /* 0x000fc40000000a00 */
[----:B------:R2:W-:Y:S01]  /*a5c0*/  STSM.16.M88.4 [R2+-0x4000], R128 ;  /* 0xffc0008002007844 */ /* 0x0005e20000000200 */
[----:B------:R-:W-:-:S03]  /*a5d0*/  UIMAD.WIDE UR4, UR41, 0x4, UR4 ;  /* 0x00000004290478a5 */ /* 0x000fc6000f8e0204 */
[----:B------:R-:W-:Y:S03]  /*a5e0*/  STSM.16.M88.4 [R8+-0x4000], R136 ;  /* 0xffc0008808007844 */ /* 0x000fe60000000200 */
[----:B------:R-:W-:Y:S01]  /*a5f0*/  MOV R4, UR4 ;  /* 0x0000000400047c02 */ /* 0x000fe20008000f00 */
[----:B------:R3:W-:Y:S01]  /*a600*/  STSM.16.M88.4 [R3+-0x4000], R144 ;  /* 0xffc0009003007844 */ /* 0x0007e20000000200 */
[----:B------:R-:W-:Y:S01]  /*a610*/  IMAD.U32 R5, RZ, RZ, UR5 ;  /* 0x00000005ff057e24 */ /* 0x000fe2000f8e00ff */
[----:B------:R-:W-:Y:S01]  /*a620*/  @UP0 ULDC.64 UR4, c[0x0][0x878] ;  /* 0x00021e0000040ab9 */ /* 0x000fe20000000a00 */
[----:B------:R-:W-:Y:S01]  /*a630*/  BAR.SYNC.DEFER_BLOCKING 0x1, 0x100 ;  /* 0x0044000000007b1d */ /* 0x000fe20000010000 */
[----:B------:R-:W-:-:S06]  /*a640*/  @UP0 UIMAD.WIDE UR4, UR41, 0x4, UR4 ;  /* 0x00000004290408a5 */ /* 0x000fcc000f8e0204 */
[----:B------:R-:W-:Y:S01]  /*a650*/  IMAD.U32 R6, RZ, RZ, UR4 ;  /* 0x00000004ff067e24 */ /* 0x000fe2000f8e00ff */
[----:B------:R-:W-:Y:S01]  /*a660*/  MOV R7, UR5 ;  /* 0x0000000500077c02 */ /* 0x000fe20008000f00 */
[----:B------:R-:W4:Y:S04]  /*a670*/  @P4 LDG.E R9, desc[UR38][R4.64] ;  /* 0x0000002604094981 */ /* 0x000f28000c1e1900 */
[----:B------:R5:W4:Y:S01]  /*a680*/  @P1 LDG.E R6, desc[UR38][R6.64] ;  /* 0x0000002606061981 */ /* 0x000b22000c1e1900 */
[----:B------:R-:W-:Y:S01]  /*a690*/  LEA.HI R19, R10, R13, RZ, 0x3 ;  /* 0x0000000d0a137211 */ /* 0x000fe200078f18ff */
[----:B------:R-:W-:-:S03]  /*a6a0*/  ULDC UR4, c[0x0][0x808] ;  /* 0x0002020000047ab9 */ /* 0x000fc60000000800 */
[----:B-1----:R-:W-:Y:S02]  /*a6b0*/  LOP3.LUT R0, R19, 0x1ffffff8, RZ, 0xc0, !PT ;  /* 0x1ffffff813007812 */ /* 0x002fe400078ec0ff */
[----:B------:R-:W-:-:S03]  /*a6c0*/  SHF.R.S32.HI R19, RZ, 0x3, R19 ;  /* 0x00000003ff137819 */ /* 0x000fc60000011413 */
[----:B------:R-:W-:Y:S01]  /*a6d0*/  IMAD.IADD R0, R13, 0x1, -R0 ;  /* 0x000000010d007824 */ /* 0x000fe200078e0a00 */
[----:B-----5:R-:W-:Y:S01]  /*a6e0*/  LEA.HI R7, R10, R13, RZ, 0x6 ;  /* 0x0000000d0a077211 */ /* 0x020fe200078f30ff */
[----:B--2---:R-:W-:-:S03]  /*a6f0*/  IMAD.SHL.U32 R2, R19, 0x40, RZ ;  /* 0x0000004013027824 */ /* 0x004fc600078e00ff */
[----:B------:R-:W-:Y:S01]  /*a700*/  SHF.L.U32 R20, R0, 0x3, RZ ;  /* 0x0000000300147819 */ /* 0x000fe200000006ff */
[----:B------:R-:W-:Y:S01]  /*a710*/  IMAD.SHL.U32 R7, R7, 0x8, RZ ;  /* 0x0000000807077824 */ /* 0x000fe200078e00ff */
[----:B------:R-:W-:Y:S02]  /*a720*/  LOP3.LUT R11, R2, 0x1c0, RZ, 0xc0, !PT ;  /* 0x000001c0020b7812 */ /* 0x000fe400078ec0ff */
[----:B---3--:R-:W-:Y:S02]  /*a730*/  CS2R R2, SRZ ;  /* 0x0000000000027805 */ /* 0x008fe4000001ff00 */
[----:B------:R-:W-:Y:S02]  /*a740*/  LOP3.LUT R0, R11, 0x38, R20, 0xf8, !PT ;  /* 0x000000380b007812 */ /* 0x000fe400078ef814 */
[----:B------:R-:W-:-:S04]  /*a750*/  SHF.R.U32.HI R11, RZ, 0x3, R11 ;  /* 0x00000003ff0b7819 */ /* 0x000fc8000001160b */
[----:B------:R-:W-:-:S04]  /*a760*/  LOP3.LUT R0, R0, R11, RZ, 0x3c, !PT ;  /* 0x0000000b00007212 */ /* 0x000fc800078e3cff */
[----:B------:R-:W-:Y:S01]  /*a770*/  LOP3.LUT R0, R0, 0x7ffffe00, R7, 0xf8, !PT ;  /* 0x7ffffe0000007812 */ /* 0x000fe200078ef807 */
[--C-:B----4-:R-:W-:Y:S01]  /*a780*/  @P4 IMAD.MOV.U32 R2, RZ, RZ, R9.reuse ;  /* 0x000000ffff024224 */ /* 0x110fe200078e0009 */
[----:B------:R-:W-:Y:S02]  /*a790*/  @P4 SHF.R.S32.HI R3, RZ, 0x1f, R9 ;  /* 0x0000001fff034819 */ /* 0x000fe40000011409 */
[----:B------:R-:W-:Y:S02]  /*a7a0*/  @P1 R2UR UR4, R6 ;  /* 0x00000000060412ca */ /* 0x000fe400000e0000 */
[----:B------:R-:W-:Y:S01]  /*a7b0*/  IADD3 R16, P0, R19, R2, RZ ;  /* 0x0000000213107210 */ /* 0x000fe20007f1e0ff */
[----:B------:R-:W-:-:S12]  /*a7c0*/  @P1 BRA `(.L_x_3064) ;  /* 0x0000000000181947 */ /* 0x000fd80003800000 */
[----:B------:R-:W-:Y:S05]  /*a7d0*/  @!P4 BRA `(.L_x_3064) ;  /* 0x000000000014c947 */ /* 0x000fea0003800000 */
[----:B------:R-:W2:Y:S04]  /*a7e0*/  LDG.E R7, desc[UR38][R4.64] ;  /* 0x0000002604077981 */ /* 0x000ea8000c1e1900 */
[----:B------:R-:W3:Y:S01]  /*a7f0*/  LDG.E R6, desc[UR38][R4.64+0x4] ;  /* 0x0000042604067981 */ /* 0x000ee2000c1e1900 */
[----:B--2---:R-:W-:Y:S02]  /*a800*/  R2UR UR5, R7 ;  /* 0x00000000070572ca */ /* 0x004fe400000e0000 */
[----:B---3--:R-:W-:-:S13]  /*a810*/  R2UR UR4, R6 ;  /* 0x00000000060472ca */ /* 0x008fda00000e0000 */
[----:B------:R-:W-:-:S12]  /*a820*/  UIADD3 UR4, -UR5, UR4, URZ ;  /* 0x0000000405047290 */ /* 0x000fd8000fffe13f */
.L_x_3064:
[----:B------:R-:W-:Y:S01]  /*a830*/  LEA R0, R0, UR6, 0x1 ;  /* 0x0000000600007c11 */ /* 0x000fe2000f8e08ff */
[----:B------:R-:W1:Y:S01]  /*a840*/  LDC R31, c[0x0][0x83c] ;  /* 0x00020f00ff1f7b82 */ /* 0x000e620000000800 */
[----:B------:R-:W-:Y:S01]  /*a850*/  UIMAD UR4, UR37, -0x80, UR4 ;  /* 0xffffff80250478a4 */ /* 0x000fe2000f8e0204 */
[C---:B------:R-:W-:Y:S01]  /*a860*/  VIADD R2, R19.reuse, 0x20 ;  /* 0x0000002013027836 */ /* 0x040fe20000000000 */
[----:B------:R-:W-:Y:S01]  /*a870*/  USHF.R.S32.HI UR5, URZ, 0x1f, UR41 ;  /* 0x0000001f3f057899 */ /* 0x000fe20008011429 */
[----:B------:R2:W3:Y:S01]  /*a880*/  LDS.128 R12, [R0+0x1000] ;  /* 0x00100000000c7984 */ /* 0x0004e20000000c00 */
[----:B------:R-:W-:Y:S01]  /*a890*/  ULDC.64 UR6, c[0x0][0x850] ;  /* 0x0002140000067ab9 */ /* 0x000fe20000000a00 */
[C---:B------:R-:W-:Y:S01]  /*a8a0*/  LEA.HI.X.SX32 R17, R19.reuse, R3, 0x1, P0 ;  /* 0x0000000313117211 */ /* 0x040fe200000f0eff */
[----:B------:R-:W-:Y:S01]  /*a8b0*/  IMAD.U32 R3, RZ, RZ, UR6 ;  /* 0x00000006ff037e24 */ /* 0x000fe2000f8e00ff */
[----:B------:R2:W4:Y:S01]  /*a8c0*/  LDS.128 R8, [R0+0x2000] ;  /* 0x0020000000087984 */ /* 0x0005220000000c00 */
[----:B------:R-:W-:Y:S01]  /*a8d0*/  MOV R22, UR4 ;  /* 0x0000000400167c02 */ /* 0x000fe20008000f00 */
[----:B------:R-:W-:Y:S01]  /*a8e0*/  UIMAD UR4, UR46, UR6, URZ ;  /* 0x000000062e0472a4 */ /* 0x000fe2000f8e023f */
[--C-:B------:R-:W-:Y:S01]  /*a8f0*/  SHF.R.S32.HI R21, RZ, 0x1f, R20.reuse ;  /* 0x0000001fff157819 */ /* 0x100fe20000011414 */
[----:B------:R2:W2:Y:S01]  /*a900*/  LDS.128 R4, [R0+0x3000] ;  /* 0x0030000000047984 */ /* 0x0004a20000000c00 */
[----:B------:R-:W-:Y:S01]  /*a910*/  VIMNMX R22, R22, 0x80, PT ;  /* 0x0000008016167848 */ /* 0x000fe20003fe0100 */
[----:B------:R-:W2:Y:S01]  /*a920*/  LDC R33, c[0x0][0x80c] ;  /* 0x00020300ff217b82 */ /* 0x000ea20000000800 */
[----:B------:R-:W-:Y:S01]  /*a930*/  IMAD.U32 R30, RZ, RZ, UR5 ;  /* 0x00000005ff1e7e24 */ /* 0x000fe2000f8e00ff */
[----:B------:R-:W-:Y:S01]  /*a940*/  UIMAD UR4, UR40, UR7, UR4 ;  /* 0x00000007280472a4 */ /* 0x000fe2000f8e0204 */
[-C--:B------:R-:W-:Y:S01]  /*a950*/  ISETP.GE.AND P3, PT, R19, R22.reuse, PT ;  /* 0x000000161300720c */ /* 0x080fe20003f66270 */
[----:B------:R-:W-:Y:S01]  /*a960*/  IMAD.U32 R27, RZ, RZ, UR37 ;  /* 0x00000025ff1b7e24 */ /* 0x000fe2000f8e00ff */
[-C--:B------:R-:W-:Y:S01]  /*a970*/  ISETP.GE.AND P2, PT, R2, R22.reuse, PT ;  /* 0x000000160200720c */ /* 0x080fe20003f46270 */
[----:B------:R-:W-:Y:S01]  /*a980*/  IMAD.WIDE.U32 R2, R3, UR40, R20 ;  /* 0x0000002803027c25 */ /* 0x000fe2000f8e0014 */
[C---:B------:R-:W-:Y:S01]  /*a990*/  IADD3 R18, R19.reuse, 0x40, RZ ;  /* 0x0000004013127810 */ /* 0x040fe20007ffe0ff */
[----:B------:R-:W-:Y:S01]  /*a9a0*/  BSSY B0, `(.L_x_3065) ;  /* 0x000001c000007945 */ /* 0x000fe20003800000 */
[----:B------:R-:W-:Y:S01]  /*a9b0*/  SEL R30, R30, RZ, !P4 ;  /* 0x000000ff1e1e7207 */ /* 0x000fe20006000000 */
[----:B------:R-:W-:Y:S01]  /*a9c0*/  VIADD R19, R19, 0x60 ;  /* 0x0000006013137836 */ /* 0x000fe20000000000 */
[----:B-1----:R-:W-:Y:S01]  /*a9d0*/  ISETP.GE.OR P6, PT, R20, R31, P3 ;  /* 0x0000001f1400720c */ /* 0x002fe20001fc6670 */
[----:B------:R-:W-:Y:S01]  /*a9e0*/  IMAD.WIDE R26, R27, 0x80, R16 ;  /* 0x000000801b1a7825 */ /* 0x000fe200078e0210 */
[----:B------:R-:W-:Y:S01]  /*a9f0*/  IADD3 R3, R3, UR4, RZ ;  /* 0x0000000403037c10 */ /* 0x000fe2000fffe0ff */
[----:B------:R-:W-:Y:S01]  /*aa00*/  ULDC.64 UR4, c[0x0][0x858] ;  /* 0x0002160000047ab9 */ /* 0x000fe20000000a00 */
[----:B------:R-:W-:Y:S01]  /*aa10*/  ISETP.GE.AND P1, PT, R18, R22, PT ;  /* 0x000000161200720c */ /* 0x000fe20003f26270 */
[----:B------:R-:W-:Y:S01]  /*aa20*/  IMAD R18, R30, UR4, RZ ;  /* 0x000000041e127c24 */ /* 0x000fe2000f8e02ff */
[----:B------:R-:W-:-:S02]  /*aa30*/  SEL R35, RZ, UR41, P4 ;  /* 0x00000029ff237c07 */ /* 0x000fc4000a000000 */
[----:B------:R-:W-:Y:S02]  /*aa40*/  ISETP.GE.AND P0, PT, R19, R22, PT ;  /* 0x000000161300720c */ /* 0x000fe40003f06270 */
[CC--:B------:R-:W-:Y:S01]  /*aa50*/  ISETP.GE.OR P5, PT, R20.reuse, R31.reuse, P2 ;  /* 0x0000001f1400720c */ /* 0x0c0fe200017a6670 */
[C---:B------:R-:W-:Y:S01]  /*aa60*/  IMAD R23, R35.reuse, UR5, R18 ;  /* 0x0000000523177c24 */ /* 0x040fe2000f8e0212 */
[----:B------:R-:W-:Y:S01]  /*aa70*/  ISETP.GE.OR P4, PT, R20, R31, P1 ;  /* 0x0000001f1400720c */ /* 0x000fe20000f86670 */
[----:B------:R-:W-:-:S04]  /*aa80*/  IMAD.WIDE.U32 R28, R35, UR4, R2 ;  /* 0x00000004231c7c25 */ /* 0x000fc8000f8e0002 */
        /* <DEDUP_REMOVED lines=13> */
.L_x_3066:
[----:B------:R-:W-:Y:S05]  /*ab60*/  BSYNC B0 ;  /* 0x0000000000007941 */ /* 0x000fea0003800000 */
.L_x_3065:
[----:B-1----:R1:W2:Y:S01]  /*ab70*/  LDS.128 R16, [R0+0x5000] ;  /* 0x0050000000107984 */ /* 0x0022a20000000c00 */
[----:B------:R-:W-:Y:S01]  /*ab80*/  BSSY B0, `(.L_x_3067) ;  /* 0x0000010000007945 */ /* 0x000fe20003800000 */
[----:B------:R-:W-:-:S03]  /*ab90*/  ISETP.GE.OR P6, PT, R20, R31, P0 ;  /* 0x0000001f1400720c */ /* 0x000fc600007c6670 */
[----:B------:R-:W-:Y:S10]  /*aba0*/  @P5 BRA `(.L_x_3068) ;  /* 0x0000000000345947 */ /* 0x000ff40003800000 */
[----:B------:R-:W-:Y:S01]  /*abb0*/  IADD3 R25, P5, R26, 0x20, RZ ;  /* 0x000000201a197810 */ /* 0x000fe20007fbe0ff */
[----:B------:R-:W-:Y:S01]  /*abc0*/  ULDC.64 UR4, c[0x0][0x848] ;  /* 0x0002120000047ab9 */ /* 0x000fe20000000a00 */
[----:B------:R-:W-:-:S03]  /*abd0*/  IMAD.MOV.U32 R3, RZ, RZ, R23 ;  /* 0x000000ffff037224 */ /* 0x000fc600078e0017 */
[----:B------:R-:W-:-:S04]  /*abe0*/  IMAD.X R2, RZ, RZ, R27, P5 ;  /* 0x000000ffff027224 */ /* 0x000fc800028e061b */
[----:B------:R-:W-:Y:S01]  /*abf0*/  IMAD R24, R2, UR4, RZ ;  /* 0x0000000402187c24 */ /* 0x000fe2000f8e02ff */
[----:B------:R-:W-:-:S05]  /*ac00*/  MOV R2, R28 ;  /* 0x0000001c00027202 */ /* 0x000fca0000000f00 */
[----:B------:R-:W-:-:S04]  /*ac10*/  IMAD.WIDE.U32 R2, R25, UR4, R2 ;  /* 0x0000000419027c25 */ /* 0x000fc8000f8e0002 */
[----:B------:R-:W-:Y:S01]  /*ac20*/  IMAD R25, R25, UR5, R24 ;  /* 0x0000000519197c24 */ /* 0x000fe2000f8e0218 */
[----:B------:R-:W-:Y:S02]  /*ac30*/  ULDC.64 UR4, c[0x0][0x830] ;  /* 0x00020c0000047ab9 */ /* 0x000fe40000000a00 */
[----:B------:R-:W-:Y:S01]  /*ac40*/  LEA R24, P5, R2, UR4, 0x1 ;  /* 0x0000000402187c11 */ /* 0x000fe2000f8a08ff */
[----:B------:R-:W-:-:S05]  /*ac50*/  IMAD.IADD R3, R3, 0x1, R25 ;  /* 0x0000000103037824 */ /* 0x000fca00078e0219 */
[----:B------:R-:W-:-:S05]  /*ac60*/  LEA.HI.X R25, R2, UR5, R3, 0x1, P5 ;  /* 0x0000000502197c11 */ /* 0x000fca000a8f0c03 */
[----:B--2---:R3:W-:Y:S02]  /*ac70*/  STG.E.128 desc[UR38][R24.64], R16 ;  /* 0x0000001018007986 */ /* 0x0047e4000c101d26 */
.L_x_3068:
[----:B------:R-:W-:Y:S05]  /*ac80*/  BSYNC B0 ;  /* 0x0000000000007941 */ /* 0x000fea0003800000 */
.L_x_3067:
[----:B--23--:R2:W3:Y:S01]  /*ac90*/  LDS.128 R16, [R0+0x6000] ;  /* 0x0060000000107984 */ /* 0x00c4e20000000c00 */
[----:B------:R-:W-:Y:S04]  /*aca0*/  BSSY B0, `(.L_x_3069) ;  /* 0x000000f000007945 */ /* 0x000fe80003800000 */
[----:B------:R-:W-:Y:S05]  /*acb0*/  @P4 BRA `(.L_x_3070) ;  /* 0x0000000000344947 */ /* 0x000fea0003800000 */
[----:B------:R-:W-:Y:S01]  /*acc0*/  IADD3 R25, P4, R26, 0x40, RZ ;  /* 0x000000401a197810 */ /* 0x000fe20007f9e0ff */
[----:B------:R-:W-:Y:S01]  /*acd0*/  ULDC.64 UR4, c[0x0][0x848] ;  /* 0x0002120000047ab9 */ /* 0x000fe20000000a00 */
[----:B------:R-:W-:Y:S02]  /*ace0*/  IMAD.MOV.U32 R3, RZ, RZ, R23 ;  /* 0x000000ffff037224 */ /* 0x000fe400078e0017 */
[----:B------:R-:W-:-:S05]  /*acf0*/  IADD3.X R2, RZ, R27, RZ, P4, !PT ;  /* 0x0000001bff027210 */ /* 0x000fca00027fe4ff */
[----:B------:R-:W-:Y:S02]  /*ad00*/  IMAD R24, R2, UR4, RZ ;  /* 0x0000000402187c24 */ /* 0x000fe4000f8e02ff */
[----:B------:R-:W-:-:S04]  /*ad10*/  IMAD.MOV.U32 R2, RZ, RZ, R28 ;  /* 0x000000ffff027224 */ /* 0x000fc800078e001c */
[----:B------:R-:W-:-:S04]  /*ad20*/  IMAD.WIDE.U32 R2, R25, UR4, R2 ;  /* 0x0000000419027c25 */ /* 0x000fc8000f8e0002 */
[----:B------:R-:W-:Y:S01]  /*ad30*/  IMAD R25, R25, UR5, R24 ;  /* 0x0000000519197c24 */ /* 0x000fe2000f8e0218 */
[----:B------:R-:W-:Y:S02]  /*ad40*/  ULDC.64 UR4, c[0x0][0x830] ;  /* 0x00020c0000047ab9 */ /* 0x000fe40000000a00 */
[----:B------:R-:W-:Y:S02]  /*ad50*/  LEA R24, P4, R2, UR4, 0x1 ;  /* 0x0000000402187c11 */ /* 0x000fe4000f8808ff */
[----:B------:R-:W-:-:S04]  /*ad60*/  IADD3 R3, R3, R25, RZ ;  /* 0x0000001903037210 */ /* 0x000fc80007ffe0ff */
[----:B------:R-:W-:-:S05]  /*ad70*/  LEA.HI.X R25, R2, UR5, R3, 0x1, P4 ;  /* 0x0000000502197c11 */ /* 0x000fca000a0f0c03 */
[----:B---3--:R4:W-:Y:S02]  /*ad80*/  STG.E.128 desc[UR38][R24.64], R16 ;  /* 0x0000001018007986 */ /* 0x0089e4000c101d26 */
.L_x_3070:
[----:B------:R-:W-:Y:S05]  /*ad90*/  BSYNC B0 ;  /* 0x0000000000007941 */ /* 0x000fea0003800000 */
.L_x_3069:
[----:B---34-:R3:W4:Y:S01]  /*ada0*/  LDS.128 R16, [R0+0x7000] ;  /* 0x0070000000107984 */ /* 0x0187220000000c00 */
[----:B------:R-:W-:Y:S04]  /*adb0*/  BSSY B0, `(.L_x_3071) ;  /* 0x000000f000007945 */ /* 0x000fe80003800000 */
[----:B------:R-:W-:Y:S05]  /*adc0*/  @P6 BRA `(.L_x_3072) ;  /* 0x0000000000346947 */ /* 0x000fea0003800000 */
[----:B------:R-:W-:Y:S01]  /*add0*/  IADD3 R25, P4, R26, 0x60, RZ ;  /* 0x000000601a197810 */ /* 0x000fe20007f9e0ff */
[----:B------:R-:W-:Y:S01]  /*ade0*/  ULDC.64 UR4, c[0x0][0x848] ;  /* 0x0002120000047ab9 */ /* 0x000fe20000000a00 */
[----:B------:R-:W-:-:S03]  /*adf0*/  MOV R3, R23 ;  /* 0x0000001700037202 */ /* 0x000fc60000000f00 */
[----:B------:R-:W-:-:S04]  /*ae00*/  IMAD.X R2, RZ, RZ, R27, P4 ;  /* 0x000000ffff027224 */ /* 0x000fc800020e061b */
[----:B------:R-:W-:Y:S02]  /*ae10*/  IMAD R22, R2, UR4, RZ ;  /* 0x0000000402167c24 */ /* 0x000fe4000f8e02ff */
[----:B------:R-:W-:-:S04]  /*ae20*/  IMAD.MOV.U32 R2, RZ, RZ, R28 ;  /* 0x000000ffff027224 */ /* 0x000fc800078e001c */
[----:B------:R-:W-:-:S04]  /*ae30*/  IMAD.WIDE.U32 R2, R25, UR4, R2 ;  /* 0x0000000419027c25 */ /* 0x000fc8000f8e0002 */
[----:B------:R-:W-:Y:S01]  /*ae40*/  IMAD R25, R25, UR5, R22 ;  /* 0x0000000519197c24 */ /* 0x000fe2000f8e0216 */
[----:B------:R-:W-:Y:S02]  /*ae50*/  ULDC.64 UR4, c[0x0][0x830] ;  /* 0x00020c0000047ab9 */ /* 0x000fe40000000a00 */
[----:B------:R-:W-:Y:S01]  /*ae60*/  LEA R22, P4, R2, UR4, 0x1 ;  /* 0x0000000402167c11 */ /* 0x000fe2000f8808ff */
[----:B------:R-:W-:-:S05]  /*ae70*/  IMAD.IADD R3, R3, 0x1, R25 ;  /* 0x0000000103037824 */ /* 0x000fca00078e0219 */
[----:B------:R-:W-:-:S05]  /*ae80*/  LEA.HI.X R23, R2, UR5, R3, 0x1, P4 ;  /* 0x0000000502177c11 */ /* 0x000fca000a0f0c03 */
[----:B----4-:R4:W-:Y:S02]  /*ae90*/  STG.E.128 desc[UR38][R22.64], R16 ;  /* 0x0000001016007986 */ /* 0x0109e4000c101d26 */
.L_x_3072:
[----:B------:R-:W-:Y:S05]  /*aea0*/  BSYNC B0 ;  /* 0x0000000000007941 */ /* 0x000fea0003800000 */
.L_x_3071:
[----:B----4-:R4:W1:Y:S01]  /*aeb0*/  LDS.128 R16, [R0] ;  /* 0x0000000000107984 */ /* 0x0108620000000c00 */
[----:B------:R-:W-:Y:S01]  /*aec0*/  ULDC.64 UR6, c[0x0][0x820] ;  /* 0x0002080000067ab9 */ /* 0x000fe20000000a00 */
[CC--:B------:R-:W-:Y:S01]  /*aed0*/  ISETP.GE.OR P3, PT, R20.reuse, R33.reuse, P3 ;  /* 0x000000211400720c */ /* 0x0c0fe20001f66670 */
[----:B------:R-:W-:Y:S02]  /*aee0*/  UIMAD UR4, UR46, UR6, URZ ;  /* 0x000000062e0472a4 */ /* 0x000fe4000f8e023f */
[----:B------:R-:W-:Y:S01]  /*aef0*/  IMAD.U32 R3, RZ, RZ, UR6 ;  /* 0x00000006ff037e24 */ /* 0x000fe2000f8e00ff */
[----:B------:R-:W-:Y:S01]  /*af00*/  BSSY B0, `(.L_x_3073) ;  /* 0x0000017000007945 */ /* 0x000fe20003800000 */
[CC--:B------:R-:W-:Y:S01]  /*af10*/  ISETP.GE.OR P2, PT, R20.reuse, R33.reuse, P2 ;  /* 0x000000211400720c */ /* 0x0c0fe20001746670 */
[----:B------:R-:W-:Y:S02]  /*af20*/  UIMAD UR4, UR40, UR7, UR4 ;  /* 0x00000007280472a4 */ /* 0x000fe4000f8e0204 */
[----:B------:R-:W-:Y:S01]  /*af30*/  IMAD.WIDE.U32 R2, R3, UR40, R20 ;  /* 0x0000002803027c25 */ /* 0x000fe2000f8e0014 */
[----:B------:R-:W-:-:S02]  /*af40*/  ISETP.GE.OR P1, PT, R20, R33, P1 ;  /* 0x000000211400720c */ /* 0x000fc40000f26670 */
[----:B------:R-:W-:Y:S02]  /*af50*/  ISETP.GE.OR P0, PT, R20, R33, P0 ;  /* 0x000000211400720c */ /* 0x000fe40000706670 */
[----:B------:R-:W-:Y:S01]  /*af60*/  IADD3 R3, R3, UR4, RZ ;  /* 0x0000000403037c10 */ /* 0x000fe2000fffe0ff */
[----:B------:R-:W-:Y:S02]  /*af70*/  ULDC.64 UR4, c[0x0][0x828] ;  /* 0x00020a0000047ab9 */ /* 0x000fe40000000a00 */
[----:B------:R-:W-:Y:S02]  /*af80*/  IMAD R21, R30, UR4, RZ ;  /* 0x000000041e157c24 */ /* 0x000fe4000f8e02ff */
[----:B------:R-:W-:-:S04]  /*af90*/  IMAD.WIDE.U32 R24, R35, UR4, R2 ;  /* 0x0000000423187c25 */ /* 0x000fc8000f8e0002 */
[----:B------:R-:W-:-:S04]  /*afa0*/  IMAD R21, R35, UR5, R21 ;  /* 0x0000000523157c24 */ /* 0x000fc8000f8e0215 */
[----:B------:R-:W-:Y:S01]  /*afb0*/  IMAD.IADD R21, R25, 0x1, R21 ;  /* 0x0000000119157824 */ /* 0x000fe200078e0215 */
[----:B----4-:R-:W-:Y:S06]  /*afc0*/  @P3 BRA `(.L_x_3074) ;  /* 0x0000000000283947 */ /* 0x010fec0003800000 */
        /* <DEDUP_REMOVED lines=10> */
.L_x_3074:
[----:B------:R-:W-:Y:S05]  /*b070*/  BSYNC B0 ;  /* 0x0000000000007941 */ /* 0x000fea0003800000 */
.L_x_3073:
[----:B------:R-:W-:Y:S04]  /*b080*/  BSSY B0, `(.L_x_3075) ;  /* 0x000000f000007945 */ /* 0x000fe80003800000 */
[----:B------:R-:W-:Y:S05]  /*b090*/  @P2 BRA `(.L_x_3076) ;  /* 0x0000000000342947 */ /* 0x000fea0003800000 */
[----:B-1--4-:R-:W-:Y:S01]  /*b0a0*/  IADD3 R17, P2, R26, 0x20, RZ ;  /* 0x000000201a117810 */ /* 0x012fe20007f5e0ff */
[----:B------:R-:W-:Y:S01]  /*b0b0*/  ULDC.64 UR4, c[0x0][0x818] ;  /* 0x0002060000047ab9 */ /* 0x000fe20000000a00 */
[----:B------:R-:W-:Y:S01]  /*b0c0*/  MOV R3, R21 ;  /* 0x0000001500037202 */ /* 0x000fe20000000f00 */
[----:B------:R-:W-:Y:S02]  /*b0d0*/  IMAD.MOV.U32 R2, RZ, RZ, R24 ;  /* 0x000000ffff027224 */ /* 0x000fe400078e0018 */
[----:B--23--:R-:W-:Y:S02]  /*b0e0*/  IMAD.X R0, RZ, RZ, R27, P2 ;  /* 0x000000ffff007224 */ /* 0x00cfe400010e061b */
        /* <DEDUP_REMOVED lines=8> */
.L_x_3076:
[----:B------:R-:W-:Y:S05]  /*b170*/  BSYNC B0 ;  /* 0x0000000000007941 */ /* 0x000fea0003800000 */
.L_x_3075:
[----:B------:R-:W-:Y:S04]  /*b180*/  BSSY B0, `(.L_x_3077) ;  /* 0x000000f000007945 */ /* 0x000fe80003800000 */
[----:B------:R-:W-:Y:S05]  /*b190*/  @P1 BRA `(.L_x_3078) ;  /* 0x0000000000341947 */ /* 0x000fea0003800000 */
[----:B-1----:R-:W-:Y:S01]  /*b1a0*/  IADD3 R13, P1, R26, 0x40, RZ ;  /* 0x000000401a0d7810 */ /* 0x002fe20007f3e0ff */
        /* <DEDUP_REMOVED lines=12> */
.L_x_3078:
[----:B------:R-:W-:Y:S05]  /*b270*/  BSYNC B0 ;  /* 0x0000000000007941 */ /* 0x000fea0003800000 */
.L_x_3077:
[----:B------:R-:W-:Y:S05]  /*b280*/  @P0 BRA `(.L_x_3026) ;  /* 0x0000004800240947 */ /* 0x000fea0003800000 */
[----:B-1----:R-:W-:Y:S01]  /*b290*/  IADD3 R9, P0, R26, 0x60, RZ ;  /* 0x000000601a097810 */ /* 0x002fe20007f1e0ff */
[----:B------:R-:W-:Y:S01]  /*b2a0*/  ULDC.64 UR4, c[0x0][0x818] ;  /* 0x0002060000047ab9 */ /* 0x000fe20000000a00 */
[----:B------:R-:W-:Y:S02]  /*b2b0*/  IMAD.MOV.U32 R2, RZ, RZ, R24 ;  /* 0x000000ffff027224 */ /* 0x000fe400078e0018 */
[----:B--23--:R-:W-:Y:S01]  /*b2c0*/  IADD3.X R0, RZ, R27, RZ, P0, !PT ;  /* 0x0000001bff007210 */ /* 0x00cfe200007fe4ff */
        /* <DEDUP_REMOVED lines=8> */
[----:B------:R1:W-:Y:S01]  /*b350*/  STG.E.128 desc[UR38][R8.64], R4 ;  /* 0x0000000408007986 */ /* 0x0003e2000c101d26 */
[----:B------:R-:W-:Y:S05]  /*b360*/  BRA `(.L_x_3026) ;  /* 0x0000004400ec7947 */ /* 0x000fea0003800000 */
.L_x_3063:
[----:B------:R-:W-:Y:S01]  /*b370*/  ULDC.64 UR4, c[0x0][0x870] ;  /* 0x00021c0000047ab9 */ /* 0x000fe20000000a00 */
[----:B------:R-:W-:Y:S01]  /*b380*/  ULDC.64 UR6, c[0x0][0x870] ;  /* 0x00021c0000067ab9 */ /* 0x000fe20000000a00 */
[----:B------:R-:W-:Y:S01]  /*b390*/  UIMAD.WIDE UR4, UR41, 0x4, UR4 ;  /* 0x00000004290478a5 */ /* 0x000fe2000f8e0204 */
[----:B------:R-:W-:-:S04]  /*b3a0*/  ISETP.NE.U32.AND P0, PT, RZ, UR6, PT ;  /* 0x00000006ff007c0c */ /* 0x000fc8000bf05070 */
[----:B------:R-:W-:Y:S01]  /*b3b0*/  ISETP.NE.AND.EX P4, PT, RZ, UR7, PT, P0 ;  /* 0x00000007ff007c0c */ /* 0x000fe2000bf85300 */
[----:B------:R-:W-:Y:S02]  /*b3c0*/  IMAD.U32 R4, RZ, RZ, UR4 ;  /* 0x00000004ff047e24 */ /* 0x000fe4000f8e00ff */
[----:B------:R-:W-:Y:S01]  /*b3d0*/  IMAD.U32 R5, RZ, RZ, UR5 ;  /* 0x00000005ff057e24 */ /* 0x000fe2000f8e00ff */
[----:B------:R-:W-:Y:S02]  /*b3e0*/  ULDC.64 UR4, c[0x0][0x878] ;  /* 0x00021e0000047ab9 */ /* 0x000fe40000000a00 */
[----:B------:R-:W-:-:S04]  /*b3f0*/  UISETP.NE.U32.AND UP0, UPT, UR4, URZ, UPT ;  /* 0x0000003f0400728c */ /* 0x000fc8000bf05070 */
[----:B------:R-:W-:-:S03]  /*b400*/  UISETP.NE.AND.EX UP0, UPT, UR5, URZ, UPT, UP0 ;  /* 0x0000003f0500728c */ /* 0x000fc6000bf05300 */
[----:B--2---:R-:W2:Y:S01]  /*b410*/  @P4 LDG.E R9, desc[UR38][R4.64] ;  /* 0x0000002604094981 */ /* 0x004ea2000c1e1900 */
[----:B------:R-:W-:Y:S02]  /*b420*/  ULDC UR6, c[0x0][0x808] ;  /* 0x0002020000067ab9 */ /* 0x000fe40000000800 */
[----:B------:R-:W-:Y:S02]  /*b430*/  PLOP3.LUT P1, PT, PT, PT, UP0, 0x80, 0x0 ;  /* 0x000000000000781c */ /* 0x000fe40003f2f008 */
[----:B------:R-:W-:-:S03]  /*b440*/  MOV R0, UR6 ;  /* 0x0000000600007c02 */ /* 0x000fc60008000f00 */
[----:B------:R-:W-:Y:S02]  /*b450*/  @UP0 ULDC.64 UR4, c[0x0][0x878] ;  /* 0x00021e0000040ab9 */ /* 0x000fe40000000a00 */
[----:B------:R-:W-:-:S06]  /*b460*/  @UP0 UIMAD.WIDE UR4, UR41, 0x4, UR4 ;  /* 0x00000004290408a5 */ /* 0x000fcc000f8e0204 */
[----:B------:R-:W-:Y:S02]  /*b470*/  IMAD.U32 R6, RZ, RZ, UR4 ;  /* 0x00000004ff067e24 */ /* 0x000fe4000f8e00ff */
[----:B------:R-:W-:-:S05]  /*b480*/  IMAD.U32 R7, RZ, RZ, UR5 ;  /* 0x00000005ff077e24 */ /* 0x000fca000f8e00ff */
[----:B------:R3:W5:Y:S01]  /*b490*/  @P1 LDG.E R0, desc[UR38][R6.64] ;  /* 0x0000002606001981 */ /* 0x000762000c1e1900 */
[----:B------:R-:W4:Y:S02]  /*b4a0*/  S2R R2, SR_TID.X ;  /* 0x0000000000027919 */ /* 0x000f240000002100 */
[----:B----4-:R-:W-:Y:S02]  /*b4b0*/  IADD3 R8, R2, -0x80, RZ ;  /* 0xffffff8002087810 */ /* 0x010fe40007ffe0ff */
[----:B------:R-:W-:Y:S02]  /*b4c0*/  CS2R R2, SRZ ;  /* 0x0000000000027805 */ /* 0x000fe4000001ff00 */
[----:B------:R-:W-:-:S04]  /*b4d0*/  SHF.R.S32.HI R11, RZ, 0x1f, R8 ;  /* 0x0000001fff0b7819 */ /* 0x000fc80000011408 */
[----:B------:R-:W-:-:S04]  /*b4e0*/  LEA.HI R11, R11, R8, RZ, 0x3 ;  /* 0x000000080b0b7211 */ /* 0x000fc800078f18ff */
[----:B-1----:R-:W-:Y:S02]  /*b4f0*/  SHF.R.S32.HI R13, RZ, 0x3, R11 ;  /* 0x00000003ff0d7819 */ /* 0x002fe4000001140b */
[----:B------:R-:W-:-:S05]  /*b500*/  LOP3.LUT R11, R11, 0x1ffffff8, RZ, 0xc0, !PT ;  /* 0x1ffffff80b0b7812 */ /* 0x000fca00078ec0ff */
[----:B------:R-:W-:Y:S02]  /*b510*/  IMAD.IADD R11, R8, 0x1, -R11 ;  /* 0x00000001080b7824 */ /* 0x000fe400078e0a0b */
[--C-:B--2---:R-:W-:Y:S01]  /*b520*/  @P4 IMAD.MOV.U32 R2, RZ, RZ, R9.reuse ;  /* 0x000000ffff024224 */ /* 0x104fe200078e0009 */
[----:B------:R-:W-:Y:S02]  /*b530*/  @P4 SHF.R.S32.HI R3, RZ, 0x1f, R9 ;  /* 0x0000001fff034819 */ /* 0x000fe40000011409 */
[----:B------:R-:W-:Y:S02]  /*b540*/  MOV R9, UR37 ;  /* 0x0000002500097c02 */ /* 0x000fe40008000f00 */
[----:B------:R-:W-:-:S04]  /*b550*/  IADD3 R2, P0, R13, R2, RZ ;  /* 0x000000020d027210 */ /* 0x000fc80007f1e0ff */
[----:B------:R-:W-:Y:S01]  /*b560*/  LEA.HI.X.SX32 R3, R13, R3, 0x1, P0 ;  /* 0x000000030d037211 */ /* 0x000fe200000f0eff */
[----:B---3--:R-:W-:Y:S08]  /*b570*/  @P1 BRA `(.L_x_3079) ;  /* 0x0000000000101947 */ /* 0x008ff00003800000 */
[----:B------:R-:W-:Y:S05]  /*b580*/  @!P4 BRA `(.L_x_3079) ;  /* 0x00000000000cc947 */ /* 0x000fea0003800000 */
[----:B------:R-:W2:Y:S04]  /*b590*/  LDG.E R7, desc[UR38][R4.64] ;  /* 0x0000002604077981 */ /* 0x000ea8000c1e1900 */
[----:B-----5:R-:W2:Y:S02]  /*b5a0*/  LDG.E R0, desc[UR38][R4.64+0x4] ;  /* 0x0000042604007981 */ /* 0x020ea4000c1e1900 */
[----:B--2---:R-:W-:-:S07]  /*b5b0*/  IMAD.IADD R0, R0, 0x1, -R7 ;  /* 0x0000000100007824 */ /* 0x004fce00078e0a07 */
.L_x_3079:
[----:B------:R-:W1:Y:S01]  /*b5c0*/  LDC R17, c[0x0][0x80c] ;  /* 0x00020300ff117b82 */ /* 0x000e620000000800 */
[----:B------:R-:W-:Y:S01]  /*b5d0*/  IMAD.SHL.U32 R10, R11, 0x8, RZ ;  /* 0x000000080b0a7824 */ /* 0x000fe200078e00ff */
[----:B------:R-:W-:Y:S01]  /*b5e0*/  USHF.R.S32.HI UR5, URZ, 0x1f, UR41 ;  /* 0x0000001f3f057899 */ /* 0x000fe20008011429 */
[----:B-----5:R-:W-:Y:S01]  /*b5f0*/  IMAD R0, R9, -0x80, R0 ;  /* 0xffffff8009007824 */ /* 0x020fe200078e0200 */
[----:B------:R-:W-:Y:S01]  /*b600*/  ULDC.64 UR6, c[0x0][0x820] ;  /* 0x0002080000067ab9 */ /* 0x000fe20000000a00 */
[C---:B------:R-:W-:Y:S01]  /*b610*/  IADD3 R5, R13.reuse, 0x20, RZ ;  /* 0x000000200d057810 */ /* 0x040fe20007ffe0ff */
[----:B------:R-:W-:Y:S01]  /*b620*/  UIMAD UR4, UR46, UR6, URZ ;  /* 0x000000062e0472a4 */ /* 0x000fe2000f8e023f */
[--C-:B------:R-:W-:Y:S01]  /*b630*/  SHF.R.S32.HI R11, RZ, 0x1f, R10.reuse ;  /* 0x0000001fff0b7819 */ /* 0x100fe2000001140a */
[----:B------:R-:W2:Y:S01]  /*b640*/  LDC R19, c[0x0][0x83c] ;  /* 0x00020f00ff137b82 */ /* 0x000ea20000000800 */
[----:B------:R-:W-:Y:S01]  /*b650*/  IMAD.U32 R7, RZ, RZ, UR6 ;  /* 0x00000006ff077e24 */ /* 0x000fe2000f8e00ff */
[-C--:B------:R-:W-:Y:S01]  /*b660*/  ISETP.GE.AND P3, PT, R13, R0.reuse, PT ;  /* 0x000000000d00720c */ /* 0x080fe20003f66270 */
[----:B------:R-:W-:Y:S01]  /*b670*/  IMAD.U32 R12, RZ, RZ, UR5 ;  /* 0x00000005ff0c7e24 */ /* 0x000fe2000f8e00ff */
[----:B------:R-:W-:Y:S01]  /*b680*/  UIMAD UR4, UR40, UR7, UR4 ;  /* 0x00000007280472a4 */ /* 0x000fe2000f8e0204 */
[----:B------:R-:W-:Y:S01]  /*b690*/  ISETP.GE.AND P2, PT, R5, R0, PT ;  /* 0x000000000500720c */ /* 0x000fe20003f46270 */
[----:B------:R-:W-:Y:S01]  /*b6a0*/  IMAD.WIDE.U32 R4, R7, UR40, R10 ;  /* 0x0000002807047c25 */ /* 0x000fe2000f8e000a */
[----:B------:R-:W-:Y:S01]  /*b6b0*/  SEL R15, RZ, UR41, P4 ;  /* 0x00000029ff0f7c07 */ /* 0x000fe2000a000000 */
[----:B------:R-:W-:Y:S01]  /*b6c0*/  BSSY B0, `(.L_x_3080) ;  /* 0x000001c000007945 */ /* 0x000fe20003800000 */
[----:B------:R-:W-:Y:S01]  /*b6d0*/  SEL R12, R12, RZ, !P4 ;  /* 0x000000ff0c0c7207 */ /* 0x000fe20006000000 */
[C---:B------:R-:W-:Y:S01]  /*b6e0*/  VIADD R7, R13.reuse, 0x40 ;  /* 0x000000400d077836 */ /* 0x040fe20000000000 */
[----:B------:R-:W-:Y:S01]  /*b6f0*/  IADD3 R13, R13, 0x60, RZ ;  /* 0x000000600d0d7810 */ /* 0x000fe20007ffe0ff */
[----:B------:R-:W-:Y:S01]  /*b700*/  VIADD R5, R5, UR4 ;  /* 0x0000000405057c36 */ /* 0x000fe20008000000 */
[----:B------:R-:W-:-:S02]  /*b710*/  ULDC.64 UR4, c[0x0][0x828] ;  /* 0x00020a0000047ab9 */ /* 0x000fc40000000a00 */
[-C--:B------:R-:W-:Y:S01]  /*b720*/  ISETP.GE.AND P1, PT, R7, R0.reuse, PT ;  /* 0x000000000700720c */ /* 0x080fe20003f26270 */
[----:B------:R-:W-:Y:S01]  /*b730*/  IMAD.WIDE.U32 R8, R15, UR4, R4 ;  /* 0x000000040f087c25 */ /* 0x000fe2000f8e0004 */
[-C--:B-1----:R-:W-:Y:S02]  /*b740*/  ISETP.GE.OR P6, PT, R10, R17.reuse, P3 ;  /* 0x000000110a00720c */ /* 0x082fe40001fc6670 */
[----:B------:R-:W-:Y:S01]  /*b750*/  ISETP.GE.AND P0, PT, R13, R0, PT ;  /* 0x000000000d00720c */ /* 0x000fe20003f06270 */
[----:B------:R-:W-:Y:S01]  /*b760*/  IMAD R0, R12, UR4, RZ ;  /* 0x000000040c007c24 */ /* 0x000fe2000f8e02ff */
[----:B------:R-:W-:Y:S02]  /*b770*/  MOV R7, UR37 ;  /* 0x0000002500077c02 */ /* 0x000fe40008000f00 */
[CC--:B------:R-:W-:Y:S01]  /*b780*/  ISETP.GE.OR P5, PT, R10.reuse, R17.reuse, P2 ;  /* 0x000000110a00720c */ /* 0x0c0fe200017a6670 */
[----:B------:R-:W-:Y:S01]  /*b790*/  IMAD R13, R15, UR5, R0 ;  /* 0x000000050f0d7c24 */ /* 0x000fe2000f8e0200 */
[----:B------:R-:W-:Y:S01]  /*b7a0*/  ISETP.GE.OR P4, PT, R10, R17, P1 ;  /* 0x000000110a00720c */ /* 0x000fe20000f86670 */
[----:B------:R-:W-:-:S04]  /*b7b0*/  IMAD.WIDE R6, R7, 0x80, R2 ;  /* 0x0000008007067825 */ /* 0x000fc800078e0202 */
[----:B------:R-:W-:Y:S01]  /*b7c0*/  IMAD.IADD R5, R9, 0x1, R13 ;  /* 0x0000000109057824 */ /* 0x000fe200078e020d */
[----:B--2---:R-:W-:Y:S07]  /*b7d0*/  @P6 BRA `(.L_x_3081) ;  /* 0x0000000000286947 */ /* 0x004fee0003800000 */
        /* <DEDUP_REMOVED lines=10> */
.L_x_3081:
[----:B------:R-:W-:Y:S05]  /*b880*/  BSYNC B0 ;  /* 0x0000000000007941 */ /* 0x000fea0003800000 */
.L_x_3080:
        /* <DEDUP_REMOVED lines=16> */
.L_x_3083:
[----:B------:R-:W-:Y:S05]  /*b990*/  BSYNC B0 ;  /* 0x0000000000007941 */ /* 0x000fea0003800000 */
.L_x_3082:
        /* <DEDUP_REMOVED lines=15> */
.L_x_3085:
[----:B------:R-:W-:Y:S05]  /*ba90*/  BSYNC B0 ;  /* 0x0000000000007941 */ /* 0x000fea0003800000 */
.L_x_3084:
        /* <DEDUP_REMOVED lines=15> */
.L_x_3087:
[----:B------:R-:W-:Y:S05]  /*bb90*/  BSYNC B0 ;  /* 0x0000000000007941 */ /* 0x000fea0003800000 */
.L_x_3086:
        /* <DEDUP_REMOVED lines=9> */
[----:B------:R-:W-:Y:S01]  /*bc30*/  ISETP.GE.OR P0, PT, R10, R19, P0 ;  /* 0x000000130a00720c */ /* 0x000fe20000706670 */
[----:B------:R-:W-:Y:S01]  /*bc40*/  VIADD R3, R3, UR4 ;  /* 0x0000000403037c36 */ /* 0x000fe20008000000 */
[----:B------:R-:W-:Y:S02]  /*bc50*/  ULDC.64 UR4, c[0x0][0x858] ;  /* 0x0002160000047ab9 */ /* 0x000fe40000000a00 */
[----:B------:R-:W-:Y:S02]  /*bc60*/  IMAD R0, R12, UR4, RZ ;  /* 0x000000040c007c24 */ /* 0x000fe4000f8e02ff */
[----:B------:R-:W-:-:S04]  /*bc70*/  IMAD.WIDE.U32 R8, R15, UR4, R2 ;  /* 0x000000040f087c25 */ /* 0x000fc8000f8e0002 */
[----:B----4-:R-:W-:-:S05]  /*bc80*/  IMAD R5, R15, UR5, R0 ;  /* 0x000000050f057c24 */ /* 0x010fca000f8e0200 */
        /* <DEDUP_REMOVED lines=12> */
.L_x_3089:
[----:B------:R-:W-:Y:S05]  /*bd50*/  BSYNC B0 ;  /* 0x0000000000007941 */ /* 0x000fea0003800000 */
.L_x_3088:
        /* <DEDUP_REMOVED lines=15> */
.L_x_3091:
[----:B------:R-:W-:Y:S05]  /*be50*/  BSYNC B0 ;  /* 0x0000000000007941 */ /* 0x000fea0003800000 */
.L_x_3090:
        /* <DEDUP_REMOVED lines=15> */
.L_x_3093:
[----:B------:R-:W-:Y:S05]  /*bf50*/  BSYNC B0 ;  /* 0x0000000000007941 */ /* 0x000fea0003800000 */
.L_x_3092:
        /* <DEDUP_REMOVED lines=15> */
.L_x_3019:
        /* <DEDUP_REMOVED lines=29> */
.L_x_3095:
[----:B------:R-:W-:Y:S01]  /*c220*/  ULDC UR9, c[0x0][0x8c4] ;  /* 0x0002310000097ab9 */ /* 0x000fe20000000800 */
[----:B------:R-:W-:Y:S01]  /*c230*/  UMOV UR6, UR8 ;  /* 0x0000000800067c82 */ /* 0x000fe20008000000 */
[----:B------:R-:W-:-:S11]  /*c240*/  UISETP.NE.AND UP0, UPT, UR9, 0x1, UPT ;  /* 0x000000010900788c */ /* 0x000fd6000bf05270 */
[----:B------:R-:W-:Y:S02]  /*c250*/  @UP0 ULDC.64 UR10, c[0x0][0x8c8] ;  /* 0x00023200000a0ab9 */ /* 0x000fe40000000a00 */
[----:B------:R-:W-:-:S04]  /*c260*/  UIMAD.WIDE.U32 UR4, UR8, UR10, URZ ;  /* 0x0000000a080472a5 */ /* 0x000fc8000f8e003f */
[----:B------:R-:W-:-:S04]  /*c270*/  @UP0 USHF.R.U32.HI UR6, URZ, UR11, UR5 ;  /* 0x0000000b3f060299 */ /* 0x000fc80008011605 */
[----:B------:R-:W-:-:S12]  /*c280*/  UIMAD UR4, UR6, UR9, URZ ;  /* 0x00000009060472a4 */ /* 0x000fd8000f8e023f */
.L_x_3096:
        /* <DEDUP_REMOVED lines=10> */
[----:B------:R-:W-:Y:S01]  /*c330*/  ULDC.64 UR4, c[0x0][0x8f8] ;  /* 0x00023e0000047ab9 */ /* 0x000fe20000000a00 */
[----:B------:R-:W-:Y:S01]  /*c340*/  UIADD3 UR7, -UR10, URZ, URZ ;  /* 0x0000003f0a077290 */ /* 0x000fe2000fffe13f */
[----:B------:R-:W-:-:S03]  /*c350*/  ISETP.NE.U32.AND P0, PT, RZ, UR4, PT ;  /* 0x00000004ff007c0c */ /* 0x000fc6000bf05070 */
[----:B------:R-:W-:Y:S01]  /*c360*/  UIMAD UR7, UR9, UR7, UR8 ;  /* 0x00000007090772a4 */ /* 0x000fe2000f8e0208 */
        /* <DEDUP_REMOVED lines=9> */
.L_x_3097:
        /* <DEDUP_REMOVED lines=11> */
[----:B------:R-:W-:Y:S01]  /*c4b0*/  R2UR UR4, R0 ;  /* 0x00000000000472ca */ /* 0x000fe200000e0000 */
[----:B------:R-:W-:-:S14]  /*c4c0*/  BRA `(.L_x_3098) ;  /* 0x0000000000047947 */ /* 0x000fdc0003800000 */
.L_x_3099:
[----:B------:R-:W-:-:S05]  /*c4d0*/  ULDC UR4, c[0x0][0x8ec] ;  /* 0x00023b0000047ab9 */ /* 0x000fca0000000800 */
.L_x_3098:
        /* <DEDUP_REMOVED lines=8> */
[----:B------:R-:W-:Y:S01]  /*c560*/  ULDC.64 UR4, c[0x0][0x770] ;  /* 0x0001dc0000047ab9 */ /* 0x000fe20000000a00 */
[----:B------:R-:W-:Y:S01]  /*c570*/  ULDC.64 UR12, c[0x0][0x788] ;  /* 0x0001e200000c7ab9 */ /* 0x000fe20000000a00 */
[----:B------:R-:W-:-:S04]  /*c580*/  UISETP.NE.U32.AND UP0, UPT, UR4, URZ, UPT ;  /* 0x0000003f0400728c */ /* 0x000fc8000bf05070 */
        /* <DEDUP_REMOVED lines=18> */
[----:B------:R-:W-:-:S11]  /*c6b0*/  USHF.R.S32.HI UR16, URZ, 0x1f, UR7 ;  /* 0x0000001f3f107899 */ /* 0x000fd60008011407 */
[----:B--2---:R-:W-:Y:S02]  /*c6c0*/  @P0 R2UR UR4, R0 ;  /* 0x00000000000402ca */ /* 0x004fe400000e0000 */
[----:B------:R-:W-:-:S04]  /*c6d0*/  ISETP.NE.U32.AND P0, PT, RZ, UR12, PT ;  /* 0x0000000cff007c0c */ /* 0x000fc8000bf05070 */
[----:B------:R-:W-:-:S07]  /*c6e0*/  ISETP.NE.AND.EX P0, PT, RZ, UR13, PT, P0 ;  /* 0x0000000dff007c0c */ /* 0x000fce000bf05300 */
[----:B------:R-:W-:-:S04]  /*c6f0*/  @UP0 UIMAD UR4, UR10, 0x60, UR4 ;  /* 0x000000600a0408a4 */ /* 0x000fc8000f8e0204 */
[----:B------:R-:W-:-:S04]  /*c700*/  UIMAD.WIDE UR4, UR4, 0x2aaaaaab, URZ ;  /* 0x2aaaaaab040478a5 */ /* 0x000fc8000f8e023f */
[----:B------:R-:W-:-:S04]  /*c710*/  @UP0 USHF.R.U32.HI UR4, URZ, 0x1f, UR5 ;  /* 0x0000001f3f040899 */ /* 0x000fc80008011605 */
[----:B------:R-:W-:Y:S01]  /*c720*/  @UP0 ULEA.HI.SX32 UR4, UR5, UR4, 0x1c ;  /* 0x0000000405040291 */ /* 0x000fe2000f8fe23f */
[----:B---3--:R-:W-:-:S03]  /*c730*/  @P2 R2UR UR11, R4 ;  /* 0x00000000040b22ca */ /* 0x008fc600000e0000 */
[----:B------:R-:W-:-:S04]  /*c740*/  @UP0 UIMAD UR9, UR4, 0x1800, URZ ;  /* 0x00001800040908a4 */ /* 0x000fc8000f8e023f */
[----:B------:R-:W-:Y:S01]  /*c750*/  @UP0 USHF.R.S32.HI UR12, URZ, 0x1f, UR9 ;  /* 0x0000001f3f0c0899 */ /* 0x000fe20008011409 */
[----:B------:R-:W-:Y:S11]  /*c760*/  @P2 BRA `(.L_x_3100) ;  /* 0x0000000000142947 */ /* 0x000ff60003800000 */
[----:B------:R-:W-:Y:S05]  /*c770*/  @!P1 BRA `(.L_x_3100) ;  /* 0x0000000000109947 */ /* 0x000fea0003800000 */
[----:B------:R-:W2:Y:S04]  /*c780*/  LDG.E R5, desc[UR38][R2.64] ;  /* 0x0000002602057981 */ /* 0x000ea8000c1e1900 */
[----:B------:R-:W2:Y:S02]  /*c790*/  LDG.E R0, desc[UR38][R2.64+0x4] ;  /* 0x0000042602007981 */ /* 0x000ea4000c1e1900 */
[----:B--2---:R-:W-:-:S04]  /*c7a0*/  IADD3 R0, -R5, R0, RZ ;  /* 0x0000000005007210 */ /* 0x004fc80007ffe1ff */
[----:B------:R-:W-:-:S15]  /*c7b0*/  R2UR UR11, R0 ;  /* 0x00000000000b72ca */ /* 0x000fde00000e0000 */
.L_x_3100:
        /* <DEDUP_REMOVED lines=13> */
.L_x_3101:
        /* <DEDUP_REMOVED lines=12> */
.L_x_3102:
[----:B------:R-:W-:Y:S01]  /*c950*/  ULEA UR6, UR6, UR11, 0x7 ;  /* 0x0000000b06067291 */ /* 0x000fe2000f8e383f */
[----:B------:R-:W-:-:S03]  /*c960*/  ULDC UR9, c[0x0][0x74c] ;  /* 0x0001d30000097ab9 */ /* 0x000fc60000000800 */
[----:B------:R-:W-:Y:S02]  /*c970*/  UIADD3 UR6, UR6, -UR9, -UR8 ;  /* 0x8000000906067290 */ /* 0x000fe4000fffe808 */
[----:B------:R-:W-:Y:S02]  /*c980*/  UIADD3 UR8, UR11, 0x5f, URZ ;  /* 0x0000005f0b087890 */ /* 0x000fe4000fffe03f */
[----:B------:R-:W-:Y:S02]  /*c990*/  UIMAD.WIDE UR12, UR6, 0x2aaaaaab, URZ ;  /* 0x2aaaaaab060c78a5 */ /* 0x000fe4000f8e023f */
[----:B------:R-:W-:Y:S02]  /*c9a0*/  UIMAD.WIDE UR8, UR8, 0x2aaaaaab, URZ ;  /* 0x2aaaaaab080878a5 */ /* 0x000fe4000f8e023f */
[----:B------:R-:W-:Y:S02]  /*c9b0*/  USHF.R.U32.HI UR6, URZ, 0x1f, UR13 ;  /* 0x0000001f3f067899 */ /* 0x000fe4000801160d */
[----:B------:R-:W-:-:S02]  /*c9c0*/  USHF.R.U32.HI UR12, URZ, 0x1f, UR9 ;  /* 0x0000001f3f0c7899 */ /* 0x000fc40008011609 */
[----:B------:R-:W-:Y:S02]  /*c9d0*/  ULEA.HI.SX32 UR6, UR13, UR6, 0x1c ;  /* 0x000000060d067291 */ /* 0x000fe4000f8fe23f */
[----:B------:R-:W-:Y:S02]  /*c9e0*/  ULEA.HI.SX32 UR12, UR9, UR12, 0x1c ;  /* 0x0000000c090c7291 */ /* 0x000fe4000f8fe23f */
[----:B------:R-:W-:-:S04]  /*c9f0*/  UISETP.LT.AND UP1, UPT, URZ, UR6, UPT ;  /* 0x000000063f00728c */ /* 0x000fc8000bf21270 */
[----:B------:R-:W-:-:S04]  /*ca00*/  USEL UR13, URZ, UR6, !UP1 ;  /* 0x000000063f0d7287 */ /* 0x000fc8000c800000 */
[----:B------:R-:W-:-:S06]  /*ca10*/  UISETP.GT.AND UP1, UPT, UR12, UR13, UPT ;  /* 0x0000000d0c00728c */ /* 0x000fcc000bf24270 */
[----:B------:R-:W-:-:S13]  /*ca20*/  PLOP3.LUT P0, PT, PT, PT, UP1, 0x80, 0x0 ;  /* 0x000000000000781c */ /* 0x000fda0003f0f018 */
[----:B------:R-:W-:Y:S05]  /*ca30*/  @!P0 BRA `(.L_x_3026) ;  /* 0x0000003000388947 */ /* 0x000fea0003800000 */
[----:B------:R-:W-:Y:S01]  /*ca40*/  ULDC.64 UR14, c[0x0][0x2d8] ;  /* 0x0000b600000e7ab9 */ /* 0x000fe20000000a00 */
[----:B------:R-:W-:Y:S02]  /*ca50*/  USHF.R.S32.HI UR11, URZ, 0x1f, UR10 ;  /* 0x0000001f3f0b7899 */ /* 0x000fe4000801140a */
[----:B------:R-:W-:Y:S02]  /*ca60*/  UIMAD UR6, UR16, UR14, URZ ;  /* 0x0000000e100672a4 */ /* 0x000fe4000f8e023f */
[----:B------:R-:W-:Y:S02]  /*ca70*/  UIMAD.WIDE.U32 UR8, UR7, UR14, URZ ;  /* 0x0000000e070872a5 */ /* 0x000fe4000f8e003f */
[----:B------:R-:W-:Y:S02]  /*ca80*/  UIMAD UR15, UR7, UR15, UR6 ;  /* 0x0000000f070f72a4 */ /* 0x000fe4000f8e0206 */
[----:B------:R-:W-:Y:S02]  /*ca90*/  UIADD3 UR6, UR12, -UR13, URZ ;  /* 0x8000000d0c067290 */ /* 0x000fe4000fffe03f */
[----:B------:R-:W-:-:S02]  /*caa0*/  USEL UR7, UR10, URZ, !UP0 ;  /* 0x0000003f0a077287 */ /* 0x000fc4000c000000 */
[----:B------:R-:W-:Y:S02]  /*cab0*/  ULOP3.LUT UR6, UR6, 0x1, URZ, 0xc0, !UPT ;  /* 0x0000000106067892 */ /* 0x000fe4000f8ec03f */
[----:B------:R-:W-:Y:S02]  /*cac0*/  USEL UR14, UR11, URZ, !UP0 ;  /* 0x0000003f0b0e7287 */ /* 0x000fe4000c000000 */
[----:B------:R-:W-:Y:S02]  /*cad0*/  UISETP.NE.U32.AND UP0, UPT, UR6, 0x1, UPT ;  /* 0x000000010600788c */ /* 0x000fe4000bf05070 */
[----:B------:R-:W-:Y:S02]  /*cae0*/  UIADD3 UR10, UP1, UR4, UR8, URZ ;  /* 0x00000008040a7290 */ /* 0x000fe4000ff3e03f */
[----:B------:R-:W-:Y:S02]  /*caf0*/  UIADD3 UR15, UR9, UR15, URZ ;  /* 0x0000000f090f7290 */ /* 0x000fe4000fffe03f */
[----:B------:R-:W-:Y:S01]  /*cb00*/  PLOP3.LUT P1, PT, PT, PT, UP0, 0x80, 0x0 ;  /* 0x000000000000781c */ /* 0x000fe20003f2f008 */
[----:B------:R-:W-:Y:S01]  /*cb10*/  ULDC.64 UR28, c[0x0][0x2e0] ;  /* 0x0000b800001c7ab9 */ /* 0x000fe20000000a00 */
[----:B------:R-:W-:-:S02]  /*cb20*/  UIADD3.X UR11, UR5, UR15, URZ, UP1, !UPT ;  /* 0x0000000f050b7290 */ /* 0x000fc40008ffe43f */
[----:B------:R-:W-:Y:S02]  /*cb30*/  UIMAD UR14, UR14, UR28, URZ ;  /* 0x0000001c0e0e72a4 */ /* 0x000fe4000f8e023f */
[----:B------:R-:W-:Y:S02]  /*cb40*/  UIMAD.WIDE.U32 UR10, UR7, UR28, UR10 ;  /* 0x0000001c070a72a5 */ /* 0x000fe4000f8e000a */
[----:B------:R-:W-:Y:S01]  /*cb50*/  UIMAD UR14, UR7, UR29, UR14 ;  /* 0x0000001d070e72a4 */ /* 0x000fe2000f8e020e */
[----:B------:R-:W-:-:S03]  /*cb60*/  ELECT P0, URZ, PT ;  /* 0x00000000003f782f */ /* 0x000fc60003800000 */
[----:B------:R-:W-:Y:S01]  /*cb70*/  UIADD3 UR27, UR11, UR14, URZ ;  /* 0x0000000e0b1b7290 */ /* 0x000fe2000fffe03f */
[----:B------:R-:W-:Y:S11]  /*cb80*/  @P1 BRA `(.L_x_3103) ;  /* 0x0000000000bc1947 */ /* 0x000ff60003800000 */
        /* <DEDUP_REMOVED lines=18> */
.L_x_3105:
[----:B------:R-:W-:Y:S05]  /*ccb0*/  BSYNC B0 ;  /* 0x0000000000007941 */ /* 0x000fea0003800000 */
.L_x_3104:
        /* <DEDUP_REMOVED lines=19> */
.L_x_3107:
[----:B------:R-:W-:Y:S05]  /*cdf0*/  BSYNC B0 ;  /* 0x0000000000007941 */ /* 0x000fea0003800000 */
.L_x_3106:
[----:B------:R-:W-:Y:S06]  /*ce00*/  BAR.ARV 0xa, 0xa0 ;  /* 0x0282800000007b1d */ /* 0x000fec0000002000 */
[----:B------:R-:W-:Y:S04]  /*ce10*/  BSSY B0, `(.L_x_3108) ;  /* 0x0000003000007945 */ /* 0x000fe80003800000 */
[----:B------:R-:W-:Y:S05]  /*ce20*/  @!P0 BRA `(.L_x_3109) ;  /* 0x0000000000048947 */ /* 0x000fea0003800000 */
[----:B------:R-:W-:-:S04]  /*ce30*/  DEPBAR.LE SB0, 0x0 ;  /* 0x000080000000791a */ /* 0x000fc80000000000 */
.L_x_3109:
[----:B------:R-:W-:Y:S05]  /*ce40*/  BSYNC B0 ;  /* 0x0000000000007941 */ /* 0x000fea0003800000 */
.L_x_3108:
[----:B------:R-:W-:Y:S06]  /*ce50*/  BAR.ARV 0xb, 0xa0 ;  /* 0x02c2800000007b1d */ /* 0x000fec0000002000 */
[----:B------:R-:W-:Y:S01]  /*ce60*/  UIADD3 UR18, UR13, 0x1, URZ ;  /* 0x000000010d127890 */ /* 0x000fe2000fffe03f */
[----:B------:R-:W-:Y:S11]  /*ce70*/  BRA `(.L_x_3110) ;  /* 0x0000000000047947 */ /* 0x000ff60003800000 */
.L_x_3103:
[----:B------:R-:W-:-:S05]  /*ce80*/  UMOV UR18, UR13 ;  /* 0x0000000d00127c82 */ /* 0x000fca0008000000 */
.L_x_3110:
[----:B------:R-:W-:-:S04]  /*ce90*/  UIADD3 UR6, UR13, 0x1, URZ ;  /* 0x000000010d067890 */ /* 0x000fc8000fffe03f */
[----:B------:R-:W-:-:S06]  /*cea0*/  UISETP.NE.AND UP0, UPT, UR12, UR6, UPT ;  /* 0x000000060c00728c */ /* 0x000fcc000bf05270 */
[----:B------:R-:W-:-:S13]  /*ceb0*/  PLOP3.LUT P1, PT, PT, PT, UP0, 0x80, 0x0 ;  /* 0x000000000000781c */ /* 0x000fda0003f2f008 */
[----:B------:R-:W-:Y:S05]  /*cec0*/  @!P1 BRA `(.L_x_3026) ;  /* 0x0000002c00149947 */ /* 0x000fea0003800000 */
[----:B------:R-:W-:Y:S01]  /*ced0*/  UMOV UR16, UR8 ;  /* 0x0000000800107c82 */ /* 0x000fe20008000000 */
[----:B------:R-:W-:Y:S01]  /*cee0*/  UMOV UR17, UR15 ;  /* 0x0000000f00117c82 */ /* 0x000fe20008000000 */
[----:B------:R-:W-:Y:S01]  /*cef0*/  ULDC.64 UR20, c[0x0][0x2c0] ;  /* 0x0000b00000147ab9 */ /* 0x000fe20000000a00 */
[----:B------:R-:W-:Y:S02]  /*cf00*/  UIMAD.WIDE.U32 UR16, UR7, UR28, UR16 ;  /* 0x0000001c071072a5 */ /* 0x000fe4000f8e0010 */
[----:B------:R-:W-:Y:S02]  /*cf10*/  UIMAD UR19, UR18, 0x1800, URZ ;  /* 0x00001800121378a4 */ /* 0x000fe4000f8e023f */
[----:B------:R-:W-:Y:S01]  /*cf20*/  UIADD3 UR25, UP0, UR4, UR16, URZ ;  /* 0x0000001004197290 */ /* 0x000fe2000ff1e03f */
[----:B------:R-:W-:Y:S01]  /*cf30*/  UMOV UR6, URZ ;  /* 0x0000003f00067c82 */ /* 0x000fe20008000000 */
[----:B------:R-:W-:Y:S02]  /*cf40*/  ULDC.64 UR30, c[0x0][0x2c0] ;  /* 0x0000b000001e7ab9 */ /* 0x000fe40000000a00 */
[----:B------:R-:W-:-:S02]  /*cf50*/  UIADD3.X UR16, UR5, UR14, UR17, UP0, !UPT ;  /* 0x0000000e05107290 */ /* 0x000fc400087fe411 */
[----:B------:R-:W-:Y:S01]  /*cf60*/  ULEA UR24, UP0, UR25, UR20, 0x2 ;  /* 0x0000001419187291 */ /* 0x000fe2000f80103f */
[----:B------:R-:W-:-:S03]  /*cf70*/  UMOV UR26, UR19 ;  /* 0x00000013001a7c82 */ /* 0x000fc60008000000 */
[----:B------:R-:W-:Y:S02]  /*cf80*/  ULEA.HI.X UR25, UR25, UR21, UR16, 0x2, UP0 ;  /* 0x0000001519197291 */ /* 0x000fe400080f1410 */
[----:B------:R-:W-:Y:S02]  /*cf90*/  UIADD3 UR20, UP0, UR24, 0x3000, URZ ;  /* 0x0000300018147890 */ /* 0x000fe4000ff1e03f */
[----:B------:R-:W-:Y:S02]  /*cfa0*/  UIADD3 UR22, UP1, UR24, 0x6000, URZ ;  /* 0x0000600018167890 */ /* 0x000fe4000ff3e03f */
[----:B------:R-:W-:Y:S02]  /*cfb0*/  UIADD3 UR24, UP2, UR24, 0x9000, URZ ;  /* 0x0000900018187890 */ /* 0x000fe4000ff5e03f */
[----:B------:R-:W-:Y:S02]  /*cfc0*/  UIADD3.X UR21, URZ, UR25, URZ, UP0, !UPT ;  /* 0x000000193f157290 */ /* 0x000fe400087fe43f */
[----:B------:R-:W-:-:S02]  /*cfd0*/  UIADD3.X UR23, URZ, UR25, URZ, UP1, !UPT ;  /* 0x000000193f177290 */ /* 0x000fc40008ffe43f */
[----:B------:R-:W-:-:S12]  /*cfe0*/  UIADD3.X UR25, URZ, UR25, URZ, UP2, !UPT ;  /* 0x000000193f197290 */ /* 0x000fd800097fe43f */
.L_x_3123:
        /* <DEDUP_REMOVED lines=12> */
[----:B------:R-:W-:-:S04]  /*d0b0*/  ULEA UR40, UP0, UR41, UR30, 0x2 ;  /* 0x0000001e29287291 */ /* 0x000fc8000f80103f */
[----:B------:R-:W-:-:S03]  /*d0c0*/  ULEA.HI.X UR41, UR41, UR31, UR42, 0x2, UP0 ;  /* 0x0000001f29297291 */ /* 0x000fc600080f142a */
[----:B------:R-:W-:Y:S01]  /*d0d0*/  UMOV UR42, 0x0 ;  /* 0x00000000002a7882 */ /* 0x000fe20000000000 */
[----:B-1----:R-:W-:-:S03]  /*d0e0*/  ULEA UR29, UR37, UR29, 0x18 ;  /* 0x0000001d251d7291 */ /* 0x002fc6000f8ec03f */
[----:B------:R-:W-:Y:S01]  /*d0f0*/  UMOV UR37, 0x300 ;  /* 0x0000030000257882 */ /* 0x000fe20000000000 */
[----:B------:R-:W-:-:S09]  /*d100*/  UIADD3 UR29, UR29, 0x8000, URZ ;  /* 0x000080001d1d7890 */ /* 0x000fd2000fffe03f */
[----:B------:R1:W-:Y:S02]  /*d110*/  UBLKRED.G.S.ADD.F32.RN [UR40], [UR29], UR37, desc[UR42] ;  /* 0x00002a281d0073bb */ /* 0x0003e400080a1425 */
[----:B-1----:R0:W-:Y:S02]  /*d120*/  UTMACMDFLUSH ;  /* 0x00000000000079b7 */ /* 0x0021e40000000000 */
.L_x_3112:
[----:B------:R-:W-:Y:S05]  /*d130*/  BSYNC B0 ;  /* 0x0000000000007941 */ /* 0x000fea0003800000 */
.L_x_3111:
        /* <DEDUP_REMOVED lines=13> */
.L_x_3114:
[----:B------:R-:W-:Y:S05]  /*d210*/  BSYNC B0 ;  /* 0x0000000000007941 */ /* 0x000fea0003800000 */
.L_x_3113:
[----:B------:R-:W-:Y:S06]  /*d220*/  BAR.ARV 0xa, 0xa0 ;  /* 0x0282800000007b1d */ /* 0x000fec0000002000 */
[----:B------:R-:W-:Y:S04]  /*d230*/  BSSY B0, `(.L_x_3115) ;  /* 0x0000003000007945 */ /* 0x000fe80003800000 */
[----:B------:R-:W-:Y:S05]  /*d240*/  @!P0 BRA `(.L_x_3116) ;  /* 0x0000000000048947 */ /* 0x000fea0003800000 */
[----:B------:R-:W-:-:S04]  /*d250*/  DEPBAR.LE SB0, 0x0 ;  /* 0x000080000000791a */ /* 0x000fc80000000000 */
.L_x_3116:
[----:B------:R-:W-:Y:S05]  /*d260*/  BSYNC B0 ;  /* 0x0000000000007941 */ /* 0x000fea0003800000 */
.L_x_3115:
        /* <DEDUP_REMOVED lines=13> */
.L_x_3118:
[----:B------:R-:W-:Y:S05]  /*d340*/  BSYNC B0 ;  /* 0x0000000000007941 */ /* 0x000fea0003800000 */
.L_x_3117:
        /* <DEDUP_REMOVED lines=13> */
.L_x_3120:
[----:B------:R-:W-:Y:S05]  /*d420*/  BSYNC B0 ;  /* 0x0000000000007941 */ /* 0x000fea0003800000 */
.L_x_3119:
[----:B------:R-:W-:Y:S01]  /*d430*/  UIADD3 UR18, UR18, 0x2, URZ ;  /* 0x0000000212127890 */ /* 0x000fe2000fffe03f */
[----:B------:R-:W-:Y:S06]  /*d440*/  BAR.ARV 0xa, 0xa0 ;  /* 0x0282800000007b1d */ /* 0x000fec0000002000 */
[----:B------:R-:W-:Y:S01]  /*d450*/  UISETP.GE.AND UP0, UPT, UR18, UR12, UPT ;  /* 0x0000000c1200728c */ /* 0x000fe2000bf06270 */
[----:B------:R-:W-:Y:S04]  /*d460*/  BSSY B0, `(.L_x_3121) ;  /* 0x0000003000007945 */ /* 0x000fe80003800000 */
[----:B------:R-:W-:Y:S06]  /*d470*/  @!P0 BRA `(.L_x_3122) ;  /* 0x0000000000048947 */ /* 0x000fec0003800000 */
[----:B------:R-:W-:-:S04]  /*d480*/  DEPBAR.LE SB0, 0x0 ;  /* 0x000080000000791a */ /* 0x000fc80000000000 */
.L_x_3122:
[----:B------:R-:W-:Y:S05]  /*d490*/  BSYNC B0 ;  /* 0x0000000000007941 */ /* 0x000fea0003800000 */
.L_x_3121:
[----:B------:R-:W-:Y:S06]  /*d4a0*/  BAR.ARV 0xb, 0xa0 ;  /* 0x02c2800000007b1d */ /* 0x000fec0000002000 */
[----:B------:R-:W-:Y:S01]  /*d4b0*/  PLOP3.LUT P1, PT, PT, PT, UP0, 0x80, 0x0 ;  /* 0x000000000000781c */ /* 0x000fe20003f2f008 */
[----:B------:R-:W-:Y:S02]  /*d4c0*/  UIADD3 UR26, UR26, 0x3000, URZ ;  /* 0x000030001a1a7890 */ /* 0x000fe4000fffe03f */
[----:B------:R-:W-:-:S10]  /*d4d0*/  UIADD3 UR6, UR6, 0x3000, URZ ;  /* 0x0000300006067890 */ /* 0x000fd4000fffe03f */
[----:B------:R-:W-:Y:S05]  /*d4e0*/  @!P1 BRA `(.L_x_3123) ;  /* 0xfffffff800c09947 */ /* 0x000fea000383ffff */
[----:B------:R-:W-:Y:S05]  /*d4f0*/  BRA `(.L_x_3026) ;  /* 0x0000002400887947 */ /* 0x000fea0003800000 */
.L_x_3094:
[----:B------:R-:W1:Y:S01]  /*d500*/  S2UR UR7, SR_CTAID.X ;  /* 0x00000000000779c3 */ /* 0x000e620000002500 */
[----:B------:R-:W-:Y:S02]  /*d510*/  ULDC UR8, c[0x0][0x8d0] ;  /* 0x0002340000087ab9 */ /* 0x000fe40000000800 */
[----:B------:R-:W-:-:S11]  /*d520*/  UISETP.NE.AND UP0, UPT, UR8, 0x1, UPT ;  /* 0x000000010800788c */ /* 0x000fd6000bf05270 */
[----:B------:R-:W-:Y:S01]  /*d530*/  @UP0 ULDC UR4, c[0x0][0x8d4] ;  /* 0x0002350000040ab9 */ /* 0x000fe20000000800 */
[----:B------:R-:W-:Y:S01]  /*d540*/  @UP0 ULDC UR9, c[0x0][0x8d8] ;  /* 0x0002360000090ab9 */ /* 0x000fe20000000800 */
[----:B-1----:R-:W-:Y:S02]  /*d550*/  UIMAD.WIDE.U32 UR4, UR7, UR4, URZ ;  /* 0x00000004070472a5 */ /* 0x002fe4000f8e003f */
[----:B------:R-:W-:Y:S02]  /*d560*/  UMOV UR6, UR7 ;  /* 0x0000000700067c82 */ /* 0x000fe40008000000 */
[----:B------:R-:W-:-:S03]  /*d570*/  @UP0 USHF.R.U32.HI UR6, URZ, UR9, UR5 ;  /* 0x000000093f060299 */ /* 0x000fc60008011605 */
[----:B------:R-:W-:Y:S02]  /*d580*/  ULDC UR4, c[0x0][0x8e8] ;  /* 0x00023a0000047ab9 */ /* 0x000fe40000000800 */
[----:B------:R-:W-:Y:S02]  /*d590*/  UISETP.GE.AND UP0, UPT, UR6, UR4, UPT ;  /* 0x000000040600728c */ /* 0x000fe4000bf06270 */
[----:B------:R-:W-:-:S04]  /*d5a0*/  UIADD3 UR4, -UR6, URZ, URZ ;  /* 0x0000003f06047290 */ /* 0x000fc8000fffe13f */
[----:B------:R-:W-:Y:S01]  /*d5b0*/  PLOP3.LUT P0, PT, PT, PT, UP0, 0x80, 0x0 ;  /* 0x000000000000781c */ /* 0x000fe20003f0f008 */
[----:B------:R-:W-:-:S12]  /*d5c0*/  UIMAD UR8, UR8, UR4, UR7 ;  /* 0x00000004080872a4 */ /* 0x000fd8000f8e0207 */
        /* <DEDUP_REMOVED lines=9> */
.L_x_3124:
[----:B------:R-:W-:Y:S01]  /*d660*/  ULDC UR9, c[0x0][0x8c4] ;  /* 0x0002310000097ab9 */ /* 0x000fe20000000800 */
[----:B------:R-:W-:Y:S01]  /*d670*/  UMOV UR7, UR8 ;  /* 0x0000000800077c82 */ /* 0x000fe20008000000 */
[----:B------:R-:W-:-:S11]  /*d680*/  UISETP.NE.AND UP0, UPT, UR9, 0x1, UPT ;  /* 0x000000010900788c */ /* 0x000fd6000bf05270 */
[----:B------:R-:W-:Y:S02]  /*d690*/  @UP0 ULDC.64 UR10, c[0x0][0x8c8] ;  /* 0x00023200000a0ab9 */ /* 0x000fe40000000a00 */
[----:B------:R-:W-:-:S04]  /*d6a0*/  UIMAD.WIDE.U32 UR4, UR8, UR10, URZ ;  /* 0x0000000a080472a5 */ /* 0x000fc8000f8e003f */
[----:B------:R-:W-:-:S04]  /*d6b0*/  @UP0 USHF.R.U32.HI UR7, URZ, UR11, UR5 ;  /* 0x0000000b3f070299 */ /* 0x000fc80008011605 */
[----:B------:R-:W-:-:S12]  /*d6c0*/  UIMAD UR4, UR7, UR9, URZ ;  /* 0x00000009070472a4 */ /* 0x000fd8000f8e023f */
.L_x_3125:
        /* <DEDUP_REMOVED lines=23> */
.L_x_3126:
        /* <DEDUP_REMOVED lines=14> */
.L_x_3128:
[----:B------:R-:W-:-:S05]  /*d920*/  ULDC UR4, c[0x0][0x8ec] ;  /* 0x00023b0000047ab9 */ /* 0x000fca0000000800 */
.L_x_3127:
[----:B------:R-:W-:Y:S01]  /*d930*/  UIADD3 UR4, UR4, 0x7f, URZ ;  /* 0x0000007f04047890 */ /* 0x000fe2000fffe03f */
[----:B------:R-:W-:Y:S02]  /*d940*/  IMAD.MOV.U32 R10, RZ, RZ, 0x1 ;  /* 0x00000001ff0a7424 */ /* 0x000fe400078e00ff */
[----:B------:R-:W-:Y:S01]  /*d950*/  IMAD.MOV.U32 R2, RZ, RZ, RZ ;  /* 0x000000ffff027224 */ /* 0x000fe200078e00ff */
        /* <DEDUP_REMOVED lines=13> */
[----:B------:R-:W1:Y:S02]  /*da30*/  LDC R0, c[0x0][0x280] ;  /* 0x0000a000ff007b82 */ /* 0x000e640000000800 */
[----:B------:R-:W-:Y:S01]  /*da40*/  MOV R2, UR8 ;  /* 0x0000000800027c02 */ /* 0x000fe20008000f00 */
[----:B------:R-:W-:Y:S01]  /*da50*/  IMAD.U32 R3, RZ, RZ, UR9 ;  /* 0x00000009ff037e24 */ /* 0x000fe2000f8e00ff */
[----:B------:R-:W-:Y:S01]  /*da60*/  PLOP3.LUT P1, PT, PT, PT, UP1, 0x80, 0x0 ;  /* 0x000000000000781c */ /* 0x000fe20003f2f018 */
[----:B------:R-:W-:Y:S01]  /*da70*/  UISETP.NE.U32.AND UP0, UPT, UR4, URZ, UPT ;  /* 0x0000003f0400728c */ /* 0x000fe2000bf05070 */
[----:B------:R-:W-:Y:S01]  /*da80*/  ULDC.64 UR14, c[0x0][0x778] ;  /* 0x0001de00000e7ab9 */ /* 0x000fe20000000a00 */
[----:B------:R-:W-:-:S10]  /*da90*/  ULDC.64 UR18, c[0x0][0x788] ;  /* 0x0001e20000127ab9 */ /* 0x000fd40000000a00 */
[----:B------:R-:W2:Y:S01]  /*daa0*/  @P1 LDG.E R6, desc[UR38][R2.64] ;  /* 0x0000002602061981 */ /* 0x000ea2000c1e1900 */
[----:B------:R-:W-:Y:S02]  /*dab0*/  UISETP.NE.AND.EX UP0, UPT, UR5, URZ, UPT, UP0 ;  /* 0x0000003f0500728c */ /* 0x000fe4000bf05300 */
[----:B------:R-:W-:Y:S01]  /*dac0*/  UIMAD.WIDE UR14, UR13, 0x4, UR14 ;  /* 0x000000040d0e78a5 */ /* 0x000fe2000f8e020e */
[----:B------:R3:W4:Y:S01]  /*dad0*/  @P1 LDG.E R4, desc[UR38][R2.64] ;  /* 0x0000002602041981 */ /* 0x000722000c1e1900 */
[----:B------:R-:W-:Y:S02]  /*dae0*/  ULDC.64 UR4, c[0x0][0x780] ;  /* 0x0001e00000047ab9 */ /* 0x000fe40000000a00 */
[----:B------:R-:W-:Y:S01]  /*daf0*/  UISETP.NE.U32.AND UP2, UPT, UR4, URZ, UPT ;  /* 0x0000003f0400728c */ /* 0x000fe2000bf45070 */
[----:B------:R-:W-:-:S03]  /*db00*/  PLOP3.LUT P2, PT, PT, PT, UP0, 0x80, 0x0 ;  /* 0x000000000000781c */ /* 0x000fc60003f4f008 */
[----:B------:R-:W-:Y:S01]  /*db10*/  UISETP.NE.AND.EX UP2, UPT, UR5, URZ, UPT, UP2 ;  /* 0x0000003f0500728c */ /* 0x000fe2000bf45320 */
[----:B---3--:R-:W-:Y:S01]  /*db20*/  IMAD.U32 R2, RZ, RZ, UR14 ;  /* 0x0000000eff027e24 */ /* 0x008fe2000f8e00ff */
[----:B------:R-:W-:-:S04]  /*db30*/  MOV R3, UR15 ;  /* 0x0000000f00037c02 */ /* 0x000fc80008000f00 */
[----:B------:R-:W-:-:S04]  /*db40*/  PLOP3.LUT P3, PT, PT, PT, UP2, 0x80, 0x0 ;  /* 0x000000000000781c */ /* 0x000fc80003f6f028 */
[----:B------:R3:W4:Y:S01]  /*db50*/  @P2 LDG.E R5, desc[UR38][R2.64] ;  /* 0x0000002602052981 */ /* 0x000722000c1e1900 */
[----:B------:R-:W-:Y:S02]  /*db60*/  @UP2 ULDC.64 UR4, c[0x0][0x780] ;  /* 0x0001e00000042ab9 */ /* 0x000fe40000000a00 */
[----:B------:R-:W-:-:S06]  /*db70*/  @UP2 UIMAD.WIDE UR4, UR13, 0x4, UR4 ;  /* 0x000000040d0428a5 */ /* 0x000fcc000f8e0204 */
[----:B---3--:R-:W-:Y:S02]  /*db80*/  IMAD.U32 R2, RZ, RZ, UR4 ;  /* 0x00000004ff027e24 */ /* 0x008fe4000f8e00ff */
[----:B------:R-:W-:-:S05]  /*db90*/  IMAD.U32 R3, RZ, RZ, UR5 ;  /* 0x00000005ff037e24 */ /* 0x000fca000f8e00ff */
[----:B-1----:R1:W5:Y:S01]  /*dba0*/  @P3 LDG.E R0, desc[UR38][R2.64] ;  /* 0x0000002602003981 */ /* 0x002362000c1e1900 */
[----:B------:R-:W-:Y:S01]  /*dbb0*/  ISETP.NE.U32.AND P0, PT, RZ, UR18, PT ;  /* 0x00000012ff007c0c */ /* 0x000fe2000bf05070 */
[----:B------:R-:W-:Y:S01]  /*dbc0*/  UMOV UR6, URZ ;  /* 0x0000003f00067c82 */ /* 0x000fe20008000000 */
[----:B------:R-:W-:Y:S01]  /*dbd0*/  UMOV UR11, URZ ;  /* 0x0000003f000b7c82 */ /* 0x000fe20008000000 */
[----:B------:R-:W-:Y:S01]  /*dbe0*/  ULDC UR18, c[0x0][0x290] ;  /* 0x0000a40000127ab9 */ /* 0x000fe20000000800 */
[----:B------:R-:W-:Y:S02]  /*dbf0*/  ISETP.NE.AND.EX P0, PT, RZ, UR19, PT, P0 ;  /* 0x00000013ff007c0c */ /* 0x000fe4000bf05300 */
[----:B--2---:R-:W-:-:S13]  /*dc00*/  @P1 R2UR UR4, R6 ;  /* 0x00000000060412ca */ /* 0x004fda00000e0000 */
[----:B------:R-:W-:-:S04]  /*dc10*/  @UP1 UIMAD UR4, UR13, 0x60, UR4 ;  /* 0x000000600d0418a4 */ /* 0x000fc8000f8e0204 */
[----:B------:R-:W-:-:S04]  /*dc20*/  UIMAD.WIDE UR4, UR4, 0x2aaaaaab, URZ ;  /* 0x2aaaaaab040478a5 */ /* 0x000fc8000f8e023f */
[----:B------:R-:W-:-:S04]  /*dc30*/  @UP1 USHF.R.U32.HI UR4, URZ, 0x1f, UR5 ;  /* 0x0000001f3f041899 */ /* 0x000fc80008011605 */
[----:B------:R-:W-:-:S04]  /*dc40*/  @UP1 ULEA.HI.SX32 UR4, UR5, UR4, 0x1c ;  /* 0x0000000405041291 */ /* 0x000fc8000f8fe23f */
[----:B------:R-:W-:Y:S01]  /*dc50*/  @UP1 UIMAD UR10, UR4, 0x60, URZ ;  /* 0x00000060040a18a4 */ /* 0x000fe2000f8e023f */
[----:B----4-:R-:W-:Y:S02]  /*dc60*/  @P1 R2UR UR6, R4 ;  /* 0x00000000040612ca */ /* 0x010fe400000e0000 */
[----:B------:R-:W-:Y:S01]  /*dc70*/  @P2 R2UR UR11, R5 ;  /* 0x00000000050b22ca */ /* 0x000fe200000e0000 */
[----:B------:R-:W-:Y:S01]  /*dc80*/  @UP1 USHF.R.S32.HI UR12, URZ, 0x1f, UR10 ;  /* 0x0000001f3f0c1899 */ /* 0x000fe2000801140a */
[----:B-1----:R-:W-:-:S13]  /*dc90*/  @P3 BRA `(.L_x_3130) ;  /* 0x0000000000183947 */ /* 0x002fda0003800000 */
[----:B------:R-:W-:Y:S05]  /*dca0*/  @!P1 BRA `(.L_x_3130) ;  /* 0x0000000000149947 */ /* 0x000fea0003800000 */
[----:B------:R-:W-:Y:S01]  /*dcb0*/  MOV R2, UR8 ;  /* 0x0000000800027c02 */ /* 0x000fe20008000f00 */
[----:B------:R-:W-:-:S05]  /*dcc0*/  IMAD.U32 R3, RZ, RZ, UR9 ;  /* 0x00000009ff037e24 */ /* 0x000fca000f8e00ff */
[----:B------:R-:W2:Y:S04]  /*dcd0*/  LDG.E R5, desc[UR38][R2.64] ;  /* 0x0000002602057981 */ /* 0x000ea8000c1e1900 */
[----:B-----5:R-:W2:Y:S02]  /*dce0*/  LDG.E R0, desc[UR38][R2.64+0x4] ;  /* 0x0000042602007981 */ /* 0x020ea4000c1e1900 */
[----:B--2---:R-:W-:-:S07]  /*dcf0*/  IMAD.IADD R0, R0, 0x1, -R5 ;  /* 0x0000000100007824 */ /* 0x004fce00078e0a05 */
.L_x_3130:
[----:B------:R-:W-:Y:S01]  /*dd00*/  UMOV UR4, URZ ;  /* 0x0000003f00047c82 */ /* 0x000fe20008000000 */
[----:B------:R-:W-:Y:S01]  /*dd10*/  UMOV UR5, URZ ;  /* 0x0000003f00057c82 */ /* 0x000fe20008000000 */
[----:B------:R-:W-:Y:S01]  /*dd20*/  MOV R4, UR18 ;  /* 0x0000001200047c02 */ /* 0x000fe20008000f00 */
[----:B------:R-:W-:Y:S01]  /*dd30*/  @UP1 UMOV UR4, UR10 ;  /* 0x0000000a00041c82 */ /* 0x000fe20008000000 */
[----:B------:R-:W-:Y:S01]  /*dd40*/  @UP1 UMOV UR5, UR12 ;  /* 0x0000000c00051c82 */ /* 0x000fe20008000000 */
[----:B------:R-:W-:Y:S05]  /*dd50*/  @!P0 BRA `(.L_x_3131) ;  /* 0x0000000000188947 */ /* 0x000fea0003800000 */
[----:B------:R-:W-:Y:S02]  /*dd60*/  ULDC.64 UR8, c[0x0][0x788] ;  /* 0x0001e20000087ab9 */ /* 0x000fe40000000a00 */
[----:B------:R-:W-:-:S06]  /*dd70*/  UIMAD.WIDE UR8, UR13, 0x4, UR8 ;  /* 0x000000040d0878a5 */ /* 0x000fcc000f8e0208 */
[----:B------:R-:W-:Y:S02]  /*dd80*/  IMAD.U32 R2, RZ, RZ, UR8 ;  /* 0x00000008ff027e24 */ /* 0x000fe4000f8e00ff */
[----:B------:R-:W-:-:S05]  /*dd90*/  IMAD.U32 R3, RZ, RZ, UR9 ;  /* 0x00000009ff037e24 */ /* 0x000fca000f8e00ff */
[----:B------:R1:W5:Y:S01]  /*dda0*/  LDG.E R4, desc[UR38][R2.64] ;  /* 0x0000002602047981 */ /* 0x000362000c1e1900 */
[----:B------:R-:W-:Y:S05]  /*ddb0*/  BRA `(.L_x_3132) ;  /* 0x0000000000187947 */ /* 0x000fea0003800000 */
.L_x_3131:
[----:B------:R-:W-:Y:S05]  /*ddc0*/  @!P2 BRA `(.L_x_3132) ;  /* 0x000000000014a947 */ /* 0x000fea0003800000 */
[----:B------:R-:W-:Y:S01]  /*ddd0*/  MOV R2, UR14 ;  /* 0x0000000e00027c02 */ /* 0x000fe20008000f00 */
[----:B------:R-:W-:-:S05]  /*dde0*/  IMAD.U32 R3, RZ, RZ, UR15 ;  /* 0x0000000fff037e24 */ /* 0x000fca000f8e00ff */
[----:B------:R-:W2:Y:S04]  /*ddf0*/  LDG.E R5, desc[UR38][R2.64] ;  /* 0x0000002602057981 */ /* 0x000ea8000c1e1900 */
[----:B------:R-:W2:Y:S02]  /*de00*/  LDG.E R4, desc[UR38][R2.64+0x4] ;  /* 0x0000042602047981 */ /* 0x000ea4000c1e1900 */
[----:B--2---:R-:W-:-:S07]  /*de10*/  IMAD.IADD R4, R4, 0x1, -R5 ;  /* 0x0000000104047824 */ /* 0x004fce00078e0a05 */
.L_x_3132:
[----:B-1----:R-:W-:Y:S01]  /*de20*/  MOV R3, UR7 ;  /* 0x0000000700037c02 */ /* 0x002fe20008000f00 */
[----:B------:R-:W-:-:S04]  /*de30*/  ULDC UR8, c[0x0][0x74c] ;  /* 0x0001d30000087ab9 */ /* 0x000fc80000000800 */
[----:B-----5:R-:W-:Y:S02]  /*de40*/  IMAD R3, R3, 0x80, R0 ;  /* 0x0000008003037824 */ /* 0x020fe400078e0200 */
[----:B------:R-:W-:-:S03]  /*de50*/  VIADD R0, R0, 0x5f ;  /* 0x0000005f00007836 */ /* 0x000fc60000000000 */
[----:B------:R-:W-:Y:S01]  /*de60*/  IADD3 R3, R3, -UR8, -R4 ;  /* 0x8000000803037c10 */ /* 0x000fe2000fffe804 */
[----:B------:R-:W-:-:S04]  /*de70*/  IMAD.HI R0, R0, 0x2aaaaaab, RZ ;  /* 0x2aaaaaab00007827 */ /* 0x000fc800078e02ff */
[----:B------:R-:W-:-:S05]  /*de80*/  IMAD.HI R3, R3, 0x2aaaaaab, RZ ;  /* 0x2aaaaaab03037827 */ /* 0x000fca00078e02ff */
[----:B------:R-:W-:-:S04]  /*de90*/  SHF.R.U32.HI R2, RZ, 0x1f, R3 ;  /* 0x0000001fff027819 */ /* 0x000fc80000011603 */
[----:B------:R-:W-:Y:S02]  /*dea0*/  LEA.HI.SX32 R2, R3, R2, 0x1c ;  /* 0x0000000203027211 */ /* 0x000fe400078fe2ff */
[----:B------:R-:W-:Y:S02]  /*deb0*/  SHF.R.U32.HI R3, RZ, 0x1f, R0 ;  /* 0x0000001fff037819 */ /* 0x000fe40000011600 */
[----:B------:R-:W-:Y:S02]  /*dec0*/  VIMNMX R4, RZ, R2, !PT ;  /* 0x00000002ff047248 */ /* 0x000fe40007fe0100 */
[----:B------:R-:W-:Y:S02]  /*ded0*/  LEA.HI.SX32 R0, R0, R3, 0x1c ;  /* 0x0000000300007211 */ /* 0x000fe400078fe2ff */
[----:B------:R-:W-:Y:S02]  /*dee0*/  MOV R2, RZ ;  /* 0x000000ff00027202 */ /* 0x000fe40000000f00 */
[----:B------:R-:W-:-:S13]  /*def0*/  ISETP.GT.AND P0, PT, R0, R4, PT ;  /* 0x000000040000720c */ /* 0x000fda0003f04270 */
[----:B------:R-:W-:Y:S05]  /*df00*/  @!P0 BRA `(.L_x_3129) ;  /* 0x0000001800708947 */ /* 0x000fea0003800000 */
[----:B------:R-:W-:Y:S01]  /*df10*/  USHF.R.S32.HI UR10, URZ, 0x1f, UR20 ;  /* 0x0000001f3f0a7899 */ /* 0x000fe20008011414 */
[----:B------:R-:W-:Y:S01]  /*df20*/  BSSY B0, `(.L_x_3129) ;  /* 0x000019a000007945 */ /* 0x000fe20003800000 */
[----:B------:R-:W-:Y:S01]  /*df30*/  UISETP.NE.U32.AND UP1, UPT, UR16, URZ, UPT ;  /* 0x0000003f1000728c */ /* 0x000fe2000bf25070 */
[----:B------:R-:W-:Y:S01]  /*df40*/  IMAD.MOV.U32 R2, RZ, RZ, RZ ;  /* 0x000000ffff027224 */ /* 0x000fe200078e00ff */
[----:B------:R-:W-:Y:S01]  /*df50*/  ULDC.64 UR14, c[0x0][0x718] ;  /* 0x0001c600000e7ab9 */ /* 0x000fe20000000a00 */
[----:B------:R-:W-:Y:S01]  /*df60*/  UMOV UR8, UR4 ;  /* 0x0000000400087c82 */ /* 0x000fe20008000000 */
[----:B------:R-:W-:Y:S02]  /*df70*/  UIMAD UR12, UR10, UR14, URZ ;  /* 0x0000000e0a0c72a4 */ /* 0x000fe4000f8e023f */
[----:B------:R-:W-:Y:S02]  /*df80*/  UISETP.NE.AND.EX UP1, UPT, UR17, URZ, UPT, UP1 ;  /* 0x0000003f1100728c */ /* 0x000fe4000bf25310 */
[----:B------:R-:W-:Y:S01]  /*df90*/  UIMAD UR12, UR20, UR15, UR12 ;  /* 0x0000000f140c72a4 */ /* 0x000fe2000f8e020c */
[----:B------:R-:W-:-:S02]  /*dfa0*/  ULDC.64 UR16, c[0x0][0x730] ;  /* 0x0001cc0000107ab9 */ /* 0x000fc40000000a00 */
[----:B------:R-:W-:Y:S01]  /*dfb0*/  ULDC UR15, c[0x0][0x2e8] ;  /* 0x0000ba00000f7ab9 */ /* 0x000fe20000000800 */
[----:B------:R-:W-:Y:S01]  /*dfc0*/  UIMAD UR10, UR10, UR16, URZ ;  /* 0x000000100a0a72a4 */ /* 0x000fe2000f8e023f */
[----:B------:R-:W-:Y:S01]  /*dfd0*/  UMOV UR9, UR5 ;  /* 0x0000000500097c82 */ /* 0x000fe20008000000 */
[----:B------:R-:W-:Y:S02]  /*dfe0*/  UISETP.NE.AND UP2, UPT, UR15, 0x1, UPT ;  /* 0x000000010f00788c */ /* 0x000fe4000bf45270 */
[----:B------:R-:W-:Y:S02]  /*dff0*/  UIMAD.WIDE.U32 UR4, UR20, UR14, UR8 ;  /* 0x0000000e140472a5 */ /* 0x000fe4000f8e0008 */
[----:B------:R-:W-:Y:S02]  /*e000*/  UIMAD.WIDE.U32 UR8, UR20, UR16, UR8 ;  /* 0x00000010140872a5 */ /* 0x000fe4000f8e0008 */
[----:B------:R-:W-:Y:S02]  /*e010*/  UIMAD UR14, UR20, UR17, UR10 ;  /* 0x00000011140e72a4 */ /* 0x000fe4000f8e020a */
[----:B------:R-:W-:Y:S01]  /*e020*/  USHF.R.S32.HI UR10, URZ, 0x1f, UR13 ;  /* 0x0000001f3f0a7899 */ /* 0x000fe2000801140d */
[----:B------:R-:W-:Y:S01]  /*e030*/  ELECT P0, URZ, PT ;  /* 0x00000000003f782f */ /* 0x000fe20003800000 */
[----:B------:R-:W-:-:S02]  /*e040*/  USEL UR21, UR13, URZ, !UP1 ;  /* 0x0000003f0d157287 */ /* 0x000fc4000c800000 */
[----:B------:R-:W-:Y:S01]  /*e050*/  UIADD3 UR9, UR9, UR14, URZ ;  /* 0x0000000e09097290 */ /* 0x000fe2000fffe03f */
[----:B------:R-:W-:Y:S01]  /*e060*/  ULDC.64 UR18, c[0x0][0x738] ;  /* 0x0001ce0000127ab9 */ /* 0x000fe20000000a00 */
[----:B------:R-:W-:Y:S01]  /*e070*/  USEL UR10, UR10, URZ, !UP1 ;  /* 0x0000003f0a0a7287 */ /* 0x000fe2000c800000 */
[----:B------:R-:W-:Y:S01]  /*e080*/  ULDC.64 UR16, c[0x0][0x720] ;  /* 0x0001c80000107ab9 */ /* 0x000fe20000000a00 */
[----:B------:R-:W-:Y:S02]  /*e090*/  UIMAD.WIDE.U32 UR14, UR18, UR21, UR8 ;  /* 0x00000015120e72a5 */ /* 0x000fe4000f8e0008 */
[----:B------:R-:W-:Y:S01]  /*e0a0*/  UIADD3 UR23, UR5, UR12, URZ ;  /* 0x0000000c05177290 */ /* 0x000fe2000fffe03f */
[----:B------:R-:W-:Y:S01]  /*e0b0*/  @UP2 ULDC UR8, c[0x0][0x2ec] ;  /* 0x0000bb0000082ab9 */ /* 0x000fe20000000800 */
[----:B------:R-:W-:Y:S02]  /*e0c0*/  UIMAD UR5, UR10, UR16, URZ ;  /* 0x000000100a0572a4 */ /* 0x000fe4000f8e023f */
[----:B------:R-:W-:-:S02]  /*e0d0*/  UIMAD UR10, UR10, UR18, URZ ;  /* 0x000000120a0a72a4 */ /* 0x000fc4000f8e023f */
[----:B------:R-:W-:Y:S02]  /*e0e0*/  UIMAD.WIDE.U32 UR8, UR20, UR8, URZ ;  /* 0x00000008140872a5 */ /* 0x000fe4000f8e003f */
[----:B------:R-:W-:Y:S01]  /*e0f0*/  ULEA UR11, UR7, UR11, 0x7 ;  /* 0x0000000b070b7291 */ /* 0x000fe2000f8e383f */
[----:B------:R-:W-:Y:S02]  /*e100*/  UMOV UR22, UR4 ;  /* 0x0000000400167c82 */ /* 0x000fe40008000000 */
[----:B------:R-:W-:Y:S01]  /*e110*/  @UP2 ULDC UR7, c[0x0][0x2f0] ;  /* 0x0000bc0000072ab9 */ /* 0x000fe20000000800 */
[----:B------:R-:W-:Y:S01]  /*e120*/  UMOV UR12, UR20 ;  /* 0x00000014000c7c82 */ /* 0x000fe20008000000 */
[----:B------:R-:W-:Y:S02]  /*e130*/  UIMAD UR5, UR17, UR21, UR5 ;  /* 0x00000015110572a4 */ /* 0x000fe4000f8e0205 */
[----:B------:R-:W-:Y:S02]  /*e140*/  UIMAD.WIDE.U32 UR22, UR16, UR21, UR22 ;  /* 0x00000015101672a5 */ /* 0x000fe4000f8e0016 */
[----:B------:R-:W-:-:S02]  /*e150*/  UIMAD UR4, UR19, UR21, UR10 ;  /* 0x00000015130472a4 */ /* 0x000fc4000f8e020a */
        /* <DEDUP_REMOVED lines=10> */
.L_x_3162:
[----:B------:R-:W2:Y:S01]  /*e200*/  S2R R3, SR_TID.X ;  /* 0x0000000000037919 */ /* 0x000ea20000002100 */
[----:B------:R-:W-:Y:S01]  /*e210*/  MOV R14, UR5 ;  /* 0x00000005000e7c02 */ /* 0x000fe20008000f00 */
[----:B------:R-:W-:Y:S02]  /*e220*/  IMAD.U32 R11, RZ, RZ, UR4 ;  /* 0x00000004ff0b7e24 */ /* 0x000fe4000f8e00ff */
[----:B------:R-:W-:Y:S02]  /*e230*/  IMAD.MOV.U32 R10, RZ, RZ, 0x1 ;  /* 0x00000001ff0a7424 */ /* 0x000fe400078e00ff */
[----:B------:R-:W-:Y:S01]  /*e240*/  VIADD R14, R14, UR23 ;  /* 0x000000170e0e7c36 */ /* 0x000fe20008000000 */
[----:B------:R-:W-:Y:S02]  /*e250*/  IADD3 R11, R11, UR15, RZ ;  /* 0x0000000f0b0b7c10 */ /* 0x000fe4000fffe0ff */
        /* <DEDUP_REMOVED lines=9> */
.L_x_3135:
[----:B------:R-:W-:Y:S01]  /*e2f0*/  R2UR UR19, R4 ;  /* 0x00000000041372ca */ /* 0x000fe200000e0000 */
[----:B------:R-:W2:Y:S01]  /*e300*/  LDC.64 R12, c[0x0][0x198] ;  /* 0x00006600ff0c7b82 */ /* 0x000ea20000000a00 */
[----:B------:R-:W-:Y:S01]  /*e310*/  ULDC.64 UR8, c[0x0][0x700] ;  /* 0x0001c00000087ab9 */ /* 0x000fe20000000a00 */
[----:B------:R-:W-:Y:S01]  /*e320*/  UMOV UR34, 0x0 ;  /* 0x0000000000227882 */ /* 0x000fe20000000000 */
[----:B------:R-:W-:Y:S01]  /*e330*/  IMAD.U32 R9, RZ, RZ, UR8 ;  /* 0x00000008ff097e24 */ /* 0x000fe2000f8e00ff */
[----:B------:R-:W-:Y:S01]  /*e340*/  MOV R8, UR9 ;  /* 0x0000000900087c02 */ /* 0x000fe20008000f00 */
[----:B------:R-:W-:Y:S01]  /*e350*/  UMOV UR35, 0x14f00000 ;  /* 0x14f0000000237882 */ /* 0x000fe20000000000 */
[----:B------:R-:W-:Y:S01]  /*e360*/  R2UR UR8, R15 ;  /* 0x000000000f0872ca */ /* 0x000fe200000e0000 */
[----:B------:R-:W-:Y:S01]  /*e370*/  UMOV UR18, URZ ;  /* 0x0000003f00127c82 */ /* 0x000fe20008000000 */
[----:B------:R-:W-:Y:S01]  /*e380*/  UMOV UR40, 0x0 ;  /* 0x0000000000287882 */ /* 0x000fe20000000000 */
[----:B------:R-:W-:Y:S01]  /*e390*/  UMOV UR41, 0x10000000 ;  /* 0x1000000000297882 */ /* 0x000fe20000000000 */
[----:B------:R-:W-:Y:S01]  /*e3a0*/  UMOV UR10, UR18 ;  /* 0x00000012000a7c82 */ /* 0x000fe20008000000 */
[----:B------:R-:W-:Y:S01]  /*e3b0*/  UMOV UR27, UR11 ;  /* 0x0000000b001b7c82 */ /* 0x000fe20008000000 */
[----:B------:R-:W-:Y:S01]  /*e3c0*/  UIMAD UR19, UR19, 0x60, URZ ;  /* 0x00000060131378a4 */ /* 0x000fe2000f8e023f */
[----:B------:R-:W-:Y:S01]  /*e3d0*/  UMOV UR28, UR12 ;  /* 0x0000000c001c7c82 */ /* 0x000fe20008000000 */
[----:B------:R-:W-:-:S02]  /*e3e0*/  UMOV UR29, UR13 ;  /* 0x0000000d001d7c82 */ /* 0x000fc40008000000 */
[----:B------:R-:W-:Y:S02]  /*e3f0*/  UIADD3 UR7, UP0, UR19, UR22, URZ ;  /* 0x0000001613077290 */ /* 0x000fe4000ff1e03f */
[----:B------:R-:W-:Y:S01]  /*e400*/  MOV R3, UR19 ;  /* 0x0000001300037c02 */ /* 0x000fe20008000f00 */
[----:B------:R-:W-:Y:S02]  /*e410*/  UIADD3 UR16, UR8, 0xe000, URZ ;  /* 0x0000e00008107890 */ /* 0x000fe4000fffe03f */
[----:B------:R-:W-:Y:S01]  /*e420*/  UIADD3 UR17, UR8, 0x26810, URZ ;  /* 0x0002681008117890 */ /* 0x000fe2000fffe03f */
[----:B------:R-:W-:Y:S01]  /*e430*/  PLOP3.LUT P1, PT, PT, PT, UP0, 0x80, 0x0 ;  /* 0x000000000000781c */ /* 0x000fe20003f2f008 */
[----:B-1----:R-:W-:Y:S01]  /*e440*/  IMAD.U32 R2, RZ, RZ, UR7 ;  /* 0x00000007ff027e24 */ /* 0x002fe2000f8e00ff */
[----:B------:R-:W-:Y:S01]  /*e450*/  UIADD3 UR19, UR19, UR6, URZ ;  /* 0x0000000613137290 */ /* 0x000fe2000fffe03f */
[----:B--2---:R-:W-:Y:S01]  /*e460*/  IMAD.MOV.U32 R7, RZ, RZ, R12 ;  /* 0x000000ffff077224 */ /* 0x004fe200078e000c */
[----:B------:R-:W-:Y:S01]  /*e470*/  LEA.HI.X.SX32 R3, R3, R14, 0x1, P1 ;  /* 0x0000000e03037211 */ /* 0x000fe200008f0eff */
[----:B------:R-:W-:Y:S01]  /*e480*/  IMAD.MOV.U32 R6, RZ, RZ, R13 ;  /* 0x000000ffff067224 */ /* 0x000fe200078e000d */
[----:B------:R-:W-:Y:S01]  /*e490*/  LEA R5, P1, R2, R9, 0x2 ;  /* 0x0000000902057211 */ /* 0x000fe200078210ff */
[----:B------:R-:W-:Y:S01]  /*e4a0*/  VIADD R13, R0, 0xffffffff ;  /* 0xffffffff000d7836 */ /* 0x000fe20000000000 */
[----:B------:R-:W-:Y:S01]  /*e4b0*/  UIADD3 UR42, UR8, 0x1a000, URZ ;  /* 0x0001a000082a7890 */ /* 0x000fe2000fffe03f */
[----:B------:R-:W-:Y:S01]  /*e4c0*/  MOV R12, 0x8000 ;  /* 0x00008000000c7802 */ /* 0x000fe20000000f00 */
[----:B------:R-:W-:Y:S01]  /*e4d0*/  UIADD3 UR9, UR8, 0x26800, URZ ;  /* 0x0002680008097890 */ /* 0x000fe2000fffe03f */
[----:B------:R-:W-:Y:S01]  /*e4e0*/  LEA.HI.X R2, R2, R8, R3, 0x2, P1 ;  /* 0x0000000802027211 */ /* 0x000fe200008f1403 */
[----:B------:R1:W-:Y:S01]  /*e4f0*/  STL [R1+0x8], R13 ;  /* 0x0000080d01007387 */ /* 0x0003e20000100800 */
[----:B------:R-:W-:Y:S01]  /*e500*/  R2UR UR30, R5 ;  /* 0x00000000051e72ca */ /* 0x000fe200000e0000 */
[----:B------:R-:W-:Y:S01]  /*e510*/  UIADD3 UR24, UR8, 0x4000, URZ ;  /* 0x0000400008187890 */ /* 0x000fe2000fffe03f */
[----:B------:R-:W-:Y:S01]  /*e520*/  R2UR UR31, R2 ;  /* 0x00000000021f72ca */ /* 0x000fe200000e0000 */
[----:B------:R1:W-:Y:S01]  /*e530*/  STL [R1], RZ ;  /* 0x000000ff01007387 */ /* 0x0003e20000100800 */
[C---:B------:R-:W-:Y:S01]  /*e540*/  IADD3 R2, P1, R7.reuse, 0x2f0, RZ ;  /* 0x000002f007027810 */ /* 0x040fe20007f3e0ff */
[----:B------:R-:W-:Y:S01]  /*e550*/  UMOV UR7, 0x18 ;  /* 0x0000001800077882 */ /* 0x000fe20000000000 */
[----:B------:R-:W-:Y:S01]  /*e560*/  UMOV UR43, UR17 ;  /* 0x00000011002b7c82 */ /* 0x000fe20008000000 */
[----:B------:R-:W-:Y:S01]  /*e570*/  UMOV UR26, UR18 ;  /* 0x00000012001a7c82 */ /* 0x000fe20008000000 */
[----:B------:R-:W-:Y:S01]  /*e580*/  R2UR UR44, R2 ;  /* 0x00000000022c72ca */ /* 0x000fe200000e0000 */
[----:B------:R-:W-:Y:S01]  /*e590*/  UMOV UR25, UR9 ;  /* 0x0000000900197c82 */ /* 0x000fe20008000000 */
[----:B------:R-:W-:-:S04]  /*e5a0*/  IADD3 R2, P2, R7, 0x3f0, RZ ;  /* 0x000003f007027810 */ /* 0x000fc80007f5e0ff */
[----:B------:R-:W-:Y:S01]  /*e5b0*/  R2UR UR46, R2 ;  /* 0x00000000022e72ca */ /* 0x000fe200000e0000 */
[----:B------:R-:W-:Y:S01]  /*e5c0*/  IMAD.X R5, RZ, RZ, R6, P2 ;  /* 0x000000ffff057224 */ /* 0x000fe200010e0606 */
[----:B------:R-:W-:-:S04]  /*e5d0*/  IADD3.X R2, RZ, R6, RZ, P1, !PT ;  /* 0x00000006ff027210 */ /* 0x000fc80000ffe4ff */
[----:B------:R-:W-:Y:S02]  /*e5e0*/  R2UR UR45, R2 ;  /* 0x00000000022d72ca */ /* 0x000fe400000e0000 */
[----:B------:R-:W-:Y:S02]  /*e5f0*/  IADD3 R2, P1, R7, 0xf0, RZ ;  /* 0x000000f007027810 */ /* 0x000fe40007f3e0ff */
[----:B------:R-:W-:Y:S02]  /*e600*/  R2UR UR47, R5 ;  /* 0x00000000052f72ca */ /* 0x000fe400000e0000 */
[----:B------:R-:W-:Y:S01]  /*e610*/  R2UR UR32, R2 ;  /* 0x00000000022072ca */ /* 0x000fe200000e0000 */
[----:B------:R-:W-:Y:S01]  /*e620*/  IMAD.X R3, RZ, RZ, R6, P1 ;  /* 0x000000ffff037224 */ /* 0x000fe200008e0606 */
[----:B------:R-:W-:-:S04]  /*e630*/  ISETP.GE.AND P1, PT, R4, R13, PT ;  /* 0x0000000d0400720c */ /* 0x000fc80003f26270 */
[----:B------:R-:W-:-:S13]  /*e640*/  R2UR UR33, R3 ;  /* 0x00000000032172ca */ /* 0x000fda00000e0000 */
[----:B------:R1:W-:Y:S01]  /*e650*/  UTMALDG.4D [UR16], [UR32], desc[UR34] ;  /* 0x00002210200075b4 */ /* 0x0003e20008019000 */
[----:B------:R1:W-:Y:S01]  /*e660*/  UBLKCP.S.G [UR42], [UR30], UR7 ;  /* 0x0000002a1e0073ba */ /* 0x0003e20008000207 */
[----:B------:R1:W-:Y:S01]  /*e670*/  SYNCS.ARRIVE.TRANS64 RZ, [R15+URZ+0x26800], R12 ;  /* 0x0268000c0fff79a7 */ /* 0x0003e2000800003f */
[----:B------:R1:W-:Y:S01]  /*e680*/  UTMALDG.4D [UR8], [UR44], desc[UR40] ;  /* 0x000028082c0075b4 */ /* 0x0003e20008019000 */
[----:B------:R1:W-:Y:S01]  /*e690*/  UTMALDG.4D [UR24], [UR46], desc[UR40] ;  /* 0x000028182e0075b4 */ /* 0x0003e20008019000 */
[----:B------:R-:W-:Y:S05]  /*e6a0*/  @P1 BRA `(.L_x_3136) ;  /* 0x0000000c00bc1947 */ /* 0x000fea0003800000 */
[----:B------:R-:W-:Y:S01]  /*e6b0*/  LOP3.LUT R5, RZ, R4, RZ, 0x33, !PT ;  /* 0x00000004ff057212 */ /* 0x000fe200078e33ff */
[----:B------:R-:W-:-:S04]  /*e6c0*/  IMAD.MOV.U32 R10, RZ, RZ, 0x1 ;  /* 0x00000001ff0a7424 */ /* 0x000fc800078e00ff */
[C---:B------:R-:W-:Y:S01]  /*e6d0*/  IMAD.IADD R16, R0.reuse, 0x1, R5 ;  /* 0x0000000100107824 */ /* 0x040fe200078e0205 */
[----:B------:R-:W-:Y:S01]  /*e6e0*/  IADD3 R5, R0, -0x2, RZ ;  /* 0xfffffffe00057810 */ /* 0x000fe20007ffe0ff */
[----:B------:R-:W-:-:S03]  /*e6f0*/  IMAD.MOV.U32 R0, RZ, RZ, R4 ;  /* 0x000000ffff007224 */ /* 0x000fc600078e0004 */
[----:B------:R-:W-:Y:S02]  /*e700*/  ISETP.NE.AND P1, PT, R5, R4, PT ;  /* 0x000000040500720c */ /* 0x000fe40003f25270 */
[----:B------:R-:W-:-:S05]  /*e710*/  LOP3.LUT R5, R16, 0x1, RZ, 0xc0, !PT ;  /* 0x0000000110057812 */ /* 0x000fca00078ec0ff */
[----:B------:R2:W-:Y:S06]  /*e720*/  STL [R1+0xc], R5 ;  /* 0x00000c0501007387 */ /* 0x0005ec0000100800 */
[----:B------:R-:W-:Y:S05]  /*e730*/  @!P1 BRA `(.L_x_3137) ;  /* 0x00000008005c9947 */ /* 0x000fea0003800000 */
[----:B------:R-:W-:Y:S01]  /*e740*/  IADD3 R16, R16, -R5, RZ ;  /* 0x8000000510107210 */ /* 0x000fe20007ffe0ff */
[----:B------:R-:W-:Y:S02]  /*e750*/  IMAD.MOV.U32 R0, RZ, RZ, R4 ;  /* 0x000000ffff007224 */ /* 0x000fe400078e0004 */
[----:B------:R-:W-:-:S07]  /*e760*/  IMAD.MOV.U32 R10, RZ, RZ, 0x1 ;  /* 0x00000001ff0a7424 */ /* 0x000fce00078e00ff */
.L_x_3146:
[----:B-123--:R-:W-:-:S04]  /*e770*/  SHF.L.U32 R17, R10, 0x1f, RZ ;  /* 0x0000001f0a117819 */ /* 0x00efc800000006ff */
[----:B------:R-:W3:Y:S02]  /*e780*/  SYNCS.PHASECHK.TRANS64.TRYWAIT P1, [R15+URZ+0x26840], R17 ;  /* 0x026840110f0075a7 */ /* 0x000ee4000802017f */
[----:B---3--:R-:W-:Y:S05]  /*e790*/  @!P1 BRA `(.L_x_3138) ;  /* 0x00000014007c9947 */ /* 0x008fea0003800000 */
.L_x_3163:
[----:B------:R-:W-:Y:S05]  /*e7a0*/  @P0 BRA `(.L_x_3139) ;  /* 0x00000000001c0947 */ /* 0x000fea0003800000 */
[----:B------:R-:W4:Y:S02]  /*e7b0*/  S2R R2, SR_TID.X ;  /* 0x0000000000027919 */ /* 0x000f240000002100 */
[----:B----4-:R-:W-:Y:S02]  /*e7c0*/  LOP3.LUT R3, R2, 0x1f, RZ, 0xc0, !PT ;  /* 0x0000001f02037812 */ /* 0x010fe400078ec0ff */
[----:B------:R-:W-:Y:S02]  /*e7d0*/  MOV R2, 0x3180 ;  /* 0x0000318000027802 */ /* 0x000fe40000000f00 */
[----:B------:R-:W-:Y:S02]  /*e7e0*/  ISETP.NE.AND P1, PT, R3, RZ, PT ;  /* 0x000000ff0300720c */ /* 0x000fe40003f25270 */
[----:B------:R4:W-:Y:S11]  /*e7f0*/  SYNCS.ARRIVE.TRANS64 RZ, [R15+URZ+0x26830], R2 ;  /* 0x026830020fff79a7 */ /* 0x0009f6000800003f */
[----:B----4-:R-:W-:Y:S05]  /*e800*/  @!P1 BRA `(.L_x_3139) ;  /* 0x0000000000049947 */ /* 0x010fea0003800000 */
[----:B-1----:R-:W-:Y:S01]  /*e810*/  BPT.TRAP 0x1 ;  /* 0x000000040000795c */ /* 0x002fe20000300000 */
.L_x_3139:
[----:B-1----:R-:W1:Y:S01]  /*e820*/  LDC.64 R12, c[0x0][0x728] ;  /* 0x0001ca00ff0c7b82 */ /* 0x002e620000000a00 */
[----:B------:R-:W-:Y:S01]  /*e830*/  IMAD R18, R0, 0x60, RZ ;  /* 0x0000006000127824 */ /* 0x000fe200078e02ff */
[----:B------:R-:W-:Y:S01]  /*e840*/  R2UR UR8, R15 ;  /* 0x000000000f0872ca */ /* 0x000fe200000e0000 */
[----:B------:R-:W-:Y:S01]  /*e850*/  UMOV UR28, 0x0 ;  /* 0x00000000001c7882 */ /* 0x000fe20000000000 */
[----:B------:R-:W-:Y:S01]  /*e860*/  UMOV UR29, 0x14f00000 ;  /* 0x14f00000001d7882 */ /* 0x000fe20000000000 */
[----:B------:R-:W-:Y:S01]  /*e870*/  UMOV UR18, URZ ;  /* 0x0000003f00127c82 */ /* 0x000fe20008000000 */
[C---:B------:R-:W-:Y:S01]  /*e880*/  IADD3 R2, P1, R18.reuse, UR14, RZ ;  /* 0x0000000e12027c10 */ /* 0x040fe2000ff3e0ff */
[----:B------:R-:W-:Y:S01]  /*e890*/  UMOV UR7, 0x18 ;  /* 0x0000001800077882 */ /* 0x000fe20000000000 */
[----:B--2---:R-:W2:Y:S01]  /*e8a0*/  LDC.64 R4, c[0x0][0x198] ;  /* 0x00006600ff047b82 */ /* 0x004ea20000000a00 */
[----:B------:R-:W-:-:S06]  /*e8b0*/  R2UR UR19, R18 ;  /* 0x00000000121372ca */ /* 0x000fcc00000e0000 */
[----:B------:R-:W-:Y:S02]  /*e8c0*/  UIADD3 UR16, UR8, 0x14000, URZ ;  /* 0x0001400008107890 */ /* 0x000fe4000fffe03f */
[----:B------:R-:W-:Y:S02]  /*e8d0*/  UIADD3 UR17, UR8, 0x26830, URZ ;  /* 0x0002683008117890 */ /* 0x000fe4000fffe03f */
[----:B------:R-:W-:-:S03]  /*e8e0*/  UIADD3 UR8, UR8, 0x1a380, URZ ;  /* 0x0001a38008087890 */ /* 0x000fc6000fffe03f */
[----:B------:R-:W-:Y:S01]  /*e8f0*/  UIADD3 UR19, UR19, UR6, URZ ;  /* 0x0000000613137290 */ /* 0x000fe2000fffe03f */
[----:B-1----:R-:W-:Y:S01]  /*e900*/  LEA R3, P2, R2, R12, 0x2 ;  /* 0x0000000c02037211 */ /* 0x002fe200078410ff */
[----:B------:R-:W-:-:S03]  /*e910*/  UMOV UR9, UR17 ;  /* 0x0000001100097c82 */ /* 0x000fc60008000000 */
[----:B------:R-:W-:Y:S02]  /*e920*/  R2UR UR24, R3 ;  /* 0x00000000031872ca */ /* 0x000fe400000e0000 */
[----:B------:R-:W-:Y:S01]  /*e930*/  LEA.HI.X.SX32 R3, R18, R11, 0x1, P1 ;  /* 0x0000000b12037211 */ /* 0x000fe200008f0eff */
[----:B--2---:R-:W-:Y:S02]  /*e940*/  IMAD.MOV.U32 R7, RZ, RZ, R4 ;  /* 0x000000ffff077224 */ /* 0x004fe400078e0004 */
        /* <DEDUP_REMOVED lines=9> */
[----:B------:R-:W2:Y:S02]  /*e9e0*/  SYNCS.PHASECHK.TRANS64.TRYWAIT P1, [R15+URZ+0x26828], R17 ;  /* 0x026828110f0075a7 */ /* 0x000ea4000802017f */
[----:B-12---:R-:W-:Y:S05]  /*e9f0*/  @!P1 BRA `(.L_x_3140) ;  /* 0x0000001000f89947 */ /* 0x006fea0003800000 */
.L_x_3164:
        /* <DEDUP_REMOVED lines=8> */
.L_x_3141:
[----:B------:R-:W-:Y:S01]  /*ea80*/  VIADD R19, R18, 0x60 ;  /* 0x0000006012137836 */ /* 0x000fe20000000000 */
[----:B------:R-:W-:Y:S01]  /*ea90*/  ULDC.64 UR8, c[0x0][0x700] ;  /* 0x0001c00000087ab9 */ /* 0x000fe20000000a00 */
[----:B------:R-:W-:Y:S01]  /*eaa0*/  R2UR UR26, R15 ;  /* 0x000000000f1a72ca */ /* 0x000fe200000e0000 */
[----:B------:R-:W-:Y:S01]  /*eab0*/  IMAD.U32 R8, RZ, RZ, UR9 ;  /* 0x00000009ff087e24 */ /* 0x000fe2000f8e00ff */
[----:B------:R-:W-:Y:S01]  /*eac0*/  MOV R9, UR8 ;  /* 0x0000000800097c02 */ /* 0x000fe20008000f00 */
[C---:B------:R-:W-:Y:S01]  /*ead0*/  VIADD R21, R19.reuse, UR6 ;  /* 0x0000000613157c36 */ /* 0x040fe20008000000 */
[----:B------:R-:W-:Y:S01]  /*eae0*/  IADD3 R2, P1, R19, UR22, RZ ;  /* 0x0000001613027c10 */ /* 0x000fe2000ff3e0ff */
[----:B------:R-:W-:Y:S01]  /*eaf0*/  UMOV UR24, 0x0 ;  /* 0x0000000000187882 */ /* 0x000fe20000000000 */
[----:B------:R-:W-:Y:S01]  /*eb00*/  SHF.R.S32.HI R20, RZ, 0x1f, R19 ;  /* 0x0000001fff147819 */ /* 0x000fe20000011413 */
[----:B------:R-:W-:Y:S01]  /*eb10*/  UMOV UR25, 0x14f00000 ;  /* 0x14f0000000197882 */ /* 0x000fe20000000000 */
[----:B------:R-:W-:Y:S01]  /*eb20*/  LEA R3, P2, R2, R9, 0x2 ;  /* 0x0000000902037211 */ /* 0x000fe200078410ff */
[----:B------:R-:W-:Y:S01]  /*eb30*/  UMOV UR18, URZ ;  /* 0x0000003f00127c82 */ /* 0x000fe20008000000 */
[----:B------:R-:W-:Y:S01]  /*eb40*/  R2UR UR19, R21 ;  /* 0x00000000151372ca */ /* 0x000fe200000e0000 */
[----:B------:R-:W-:Y:S01]  /*eb50*/  UMOV UR7, 0x18 ;  /* 0x0000001800077882 */ /* 0x000fe20000000000 */
[----:B------:R-:W-:Y:S01]  /*eb60*/  R2UR UR28, R3 ;  /* 0x00000000031c72ca */ /* 0x000fe200000e0000 */
[----:B------:R-:W-:Y:S01]  /*eb70*/  IMAD.X R3, R20, 0x1, R14, P1 ;  /* 0x0000000114037824 */ /* 0x000fe200008e060e */
[----:B------:R-:W-:-:S02]  /*eb80*/  UIADD3 UR16, UR26, 0x11000, URZ ;  /* 0x000110001a107890 */ /* 0x000fc4000fffe03f */
[----:B------:R-:W-:Y:S02]  /*eb90*/  UIADD3 UR17, UR26, 0x26818, URZ ;  /* 0x000268181a117890 */ /* 0x000fe4000fffe03f */
[----:B------:R-:W-:Y:S01]  /*eba0*/  LEA.HI.X R3, R2, R8, R3, 0x2, P2 ;  /* 0x0000000802037211 */ /* 0x000fe200010f1403 */
[----:B------:R-:W-:Y:S01]  /*ebb0*/  UIADD3 UR26, UR26, 0x1a200, URZ ;  /* 0x0001a2001a1a7890 */ /* 0x000fe2000fffe03f */
[----:B------:R-:W-:Y:S02]  /*ebc0*/  IADD3 R2, P1, R7, 0xf0, RZ ;  /* 0x000000f007027810 */ /* 0x000fe40007f3e0ff */
[----:B------:R-:W-:Y:S01]  /*ebd0*/  R2UR UR29, R3 ;  /* 0x00000000031d72ca */ /* 0x000fe200000e0000 */
[----:B------:R-:W-:Y:S01]  /*ebe0*/  UMOV UR27, UR17 ;  /* 0x00000011001b7c82 */ /* 0x000fe20008000000 */
[----:B------:R-:W-:Y:S02]  /*ebf0*/  IADD3.X R3, RZ, R6, RZ, P1, !PT ;  /* 0x00000006ff037210 */ /* 0x000fe40000ffe4ff */
[----:B------:R-:W-:-:S02]  /*ec00*/  R2UR UR8, R2 ;  /* 0x00000000020872ca */ /* 0x000fc400000e0000 */
[----:B------:R-:W-:-:S13]  /*ec10*/  R2UR UR9, R3 ;  /* 0x00000000030972ca */ /* 0x000fda00000e0000 */
[----:B------:R2:W-:Y:S01]  /*ec20*/  UTMALDG.4D [UR16], [UR8], desc[UR24] ;  /* 0x00001810080075b4 */ /* 0x0005e20008019000 */
[----:B------:R2:W-:Y:S01]  /*ec30*/  UBLKCP.S.G [UR26], [UR28], UR7 ;  /* 0x0000001a1c0073ba */ /* 0x0005e20008000207 */
[----:B------:R-:W4:Y:S02]  /*ec40*/  SYNCS.PHASECHK.TRANS64.TRYWAIT P1, [R15+URZ+0x26848], R17 ;  /* 0x026848110f0075a7 */ /* 0x000f24000802017f */
[----:B--2-4-:R-:W-:Y:S05]  /*ec50*/  @!P1 BRA `(.L_x_3142) ;  /* 0x0000001000749947 */ /* 0x014fea0003800000 */
.L_x_3165:
        /* <DEDUP_REMOVED lines=8> */
.L_x_3143:
        /* <DEDUP_REMOVED lines=24> */
.L_x_3167:
        /* <DEDUP_REMOVED lines=8> */
.L_x_3145:
        /* <DEDUP_REMOVED lines=8> */
[----:B------:R-:W-:-:S05]  /*ef60*/  VIADD R0, R0, 0x2 ;  /* 0x0000000200007836 */ /* 0x000fca0000000000 */
[----:B------:R-:W-:Y:S02]  /*ef70*/  UIADD3 UR19, UR19, 0xc0, URZ ;  /* 0x000000c013137890 */ /* 0x000fe4000fffe03f */
[----:B------:R-:W-:Y:S02]  /*ef80*/  UIADD3 UR16, UR26, 0xe000, URZ ;  /* 0x0000e0001a107890 */ /* 0x000fe4000fffe03f */
[----:B------:R-:W-:Y:S02]  /*ef90*/  UIADD3 UR7, UP0, UR19, UR22, URZ ;  /* 0x0000001613077290 */ /* 0x000fe4000ff1e03f */
[----:B------:R-:W-:Y:S02]  /*efa0*/  UIADD3 UR17, UR26, 0x26810, URZ ;  /* 0x000268101a117890 */ /* 0x000fe4000fffe03f */
[----:B------:R-:W-:Y:S02]  /*efb0*/  UIADD3 UR26, UR26, 0x1a000, URZ ;  /* 0x0001a0001a1a7890 */ /* 0x000fe4000fffe03f */
[----:B------:R-:W-:Y:S01]  /*efc0*/  IMAD.U32 R5, RZ, RZ, UR7 ;  /* 0x00000007ff057e24 */ /* 0x000fe2000f8e00ff */
[----:B------:R-:W-:Y:S01]  /*efd0*/  PLOP3.LUT P2, PT, PT, PT, UP0, 0x80, 0x0 ;  /* 0x000000000000781c */ /* 0x000fe20003f4f008 */
[----:B------:R-:W-:Y:S01]  /*efe0*/  UMOV UR7, 0x18 ;  /* 0x0000001800077882 */ /* 0x000fe20000000000 */
[----:B------:R-:W-:-:S02]  /*eff0*/  UMOV UR27, UR17 ;  /* 0x00000011001b7c82 */ /* 0x000fc40008000000 */
[----:B----4-:R-:W-:-:S04]  /*f000*/  LEA R4, P1, R5, R9, 0x2 ;  /* 0x0000000905047211 */ /* 0x010fc800078210ff */
[----:B------:R-:W-:Y:S02]  /*f010*/  R2UR UR28, R4 ;  /* 0x00000000041c72ca */ /* 0x000fe400000e0000 */
[----:B------:R-:W-:Y:S01]  /*f020*/  MOV R4, UR19 ;  /* 0x0000001300047c02 */ /* 0x000fe20008000f00 */
[----:B------:R-:W-:-:S03]  /*f030*/  UIADD3 UR19, UR19, UR6, URZ ;  /* 0x0000000613137290 */ /* 0x000fc6000fffe03f */
[----:B------:R-:W-:-:S04]  /*f040*/  LEA.HI.X.SX32 R4, R4, R14, 0x1, P2 ;  /* 0x0000000e04047211 */ /* 0x000fc800010f0eff */
[----:B------:R-:W-:Y:S02]  /*f050*/  LEA.HI.X R4, R5, R8, R4, 0x2, P1 ;  /* 0x0000000805047211 */ /* 0x000fe400008f1404 */
[----:B------:R-:W-:Y:S01]  /*f060*/  ISETP.NE.AND P1, PT, R16, RZ, PT ;  /* 0x000000ff1000720c */ /* 0x000fe20003f25270 */
[----:B------:R4:W-:Y:S01]  /*f070*/  UTMALDG.4D [UR16], [UR8], desc[UR24] ;  /* 0x00001810080075b4 */ /* 0x0009e20008019000 */
[----:B------:R-:W-:-:S13]  /*f080*/  R2UR UR29, R4 ;  /* 0x00000000041d72ca */ /* 0x000fda00000e0000 */
[----:B------:R4:W-:Y:S02]  /*f090*/  UBLKCP.S.G [UR26], [UR28], UR7 ;  /* 0x0000001a1c0073ba */ /* 0x0009e40008000207 */
[----:B----4-:R-:W-:Y:S05]  /*f0a0*/  @P1 BRA `(.L_x_3146) ;  /* 0xfffffff400b01947 */ /* 0x010fea000383ffff */
.L_x_3137:
[----:B------:R-:W4:Y:S02]  /*f0b0*/  LDL.LU R4, [R1+0xc] ;  /* 0x00000c0001047983 */ /* 0x000f240000300800 */
[----:B----4-:R-:W-:Y:S02]  /*f0c0*/  ISETP.NE.AND P1, PT, R4, RZ, PT ;  /* 0x000000ff0400720c */ /* 0x010fe40003f25270 */
[----:B------:R4:W5:Y:S11]  /*f0d0*/  LDL R4, [R1+0x8] ;  /* 0x0000080001047983 */ /* 0x0009760000100800 */
[----:B----4-:R-:W-:Y:S05]  /*f0e0*/  @!P1 BRA `(.L_x_3136) ;  /* 0x00000004002c9947 */ /* 0x010fea0003800000 */
[----:B-1----:R-:W-:-:S04]  /*f0f0*/  SHF.L.U32 R12, R10, 0x1f, RZ ;  /* 0x0000001f0a0c7819 */ /* 0x002fc800000006ff */
[----:B------:R-:W1:Y:S02]  /*f100*/  SYNCS.PHASECHK.TRANS64.TRYWAIT P1, [R15+URZ+0x26840], R12 ;  /* 0x0268400c0f0075a7 */ /* 0x000e64000802017f */
[----:B-1----:R-:W-:Y:S05]  /*f110*/  @!P1 BRA `(.L_x_3147) ;  /* 0x0000000c00709947 */ /* 0x002fea0003800000 */
.L_x_3168:
[----:B------:R-:W-:Y:S05]  /*f120*/  @P0 BRA `(.L_x_3148) ;  /* 0x00000000001c0947 */ /* 0x000fea0003800000 */
[----:B-----5:R-:W2:Y:S02]  /*f130*/  S2R R4, SR_TID.X ;  /* 0x0000000000047919 */ /* 0x020ea40000002100 */
[----:B--2---:R-:W-:Y:S02]  /*f140*/  LOP3.LUT R5, R4, 0x1f, RZ, 0xc0, !PT ;  /* 0x0000001f04057812 */ /* 0x004fe400078ec0ff */
[----:B------:R-:W-:Y:S02]  /*f150*/  MOV R4, 0x3180 ;  /* 0x0000318000047802 */ /* 0x000fe40000000f00 */
[----:B------:R-:W-:Y:S02]  /*f160*/  ISETP.NE.AND P1, PT, R5, RZ, PT ;  /* 0x000000ff0500720c */ /* 0x000fe40003f25270 */
[----:B------:R4:W-:Y:S11]  /*f170*/  SYNCS.ARRIVE.TRANS64 RZ, [R15+URZ+0x26830], R4 ;  /* 0x026830040fff79a7 */ /* 0x0009f6000800003f */
[----:B----4-:R-:W-:Y:S05]  /*f180*/  @!P1 BRA `(.L_x_3148) ;  /* 0x0000000000049947 */ /* 0x010fea0003800000 */
[----:B------:R-:W-:Y:S01]  /*f190*/  BPT.TRAP 0x1 ;  /* 0x000000040000795c */ /* 0x000fe20000300000 */
.L_x_3148:
[----:B--2--5:R-:W2:Y:S01]  /*f1a0*/  LDC.64 R4, c[0x0][0x728] ;  /* 0x0001ca00ff047b82 */ /* 0x024ea20000000a00 */
[----:B------:R-:W-:Y:S01]  /*f1b0*/  IMAD R0, R0, 0x60, RZ ;  /* 0x0000006000007824 */ /* 0x000fe200078e02ff */
        /* <DEDUP_REMOVED lines=23> */
[----:B------:R-:W4:Y:S02]  /*f330*/  SYNCS.PHASECHK.TRANS64.TRYWAIT P1, [R15+URZ+0x26828], R12 ;  /* 0x0268280c0f0075a7 */ /* 0x000f24000802017f */
[----:B--2-4-:R-:W-:Y:S05]  /*f340*/  @!P1 BRA `(.L_x_3149) ;  /* 0x0000000800f89947 */ /* 0x014fea0003800000 */
.L_x_3169:
[----:B------:R-:W-:Y:S05]  /*f350*/  @P0 BRA `(.L_x_3150) ;  /* 0x00000000001c0947 */ /* 0x000fea0003800000 */
[----:B------:R-:W4:Y:S02]  /*f360*/  S2R R4, SR_TID.X ;  /* 0x0000000000047919 */ /* 0x000f240000002100 */
[----:B----4-:R-:W-:Y:S01]  /*f370*/  LOP3.LUT R5, R4, 0x1f, RZ, 0xc0, !PT ;  /* 0x0000001f04057812 */ /* 0x010fe200078ec0ff */
[----:B------:R-:W-:-:S03]  /*f380*/  IMAD.MOV.U32 R4, RZ, RZ, 0x3180 ;  /* 0x00003180ff047424 */ /* 0x000fc600078e00ff */
[----:B------:R-:W-:Y:S01]  /*f390*/  ISETP.NE.AND P0, PT, R5, RZ, PT ;  /* 0x000000ff0500720c */ /* 0x000fe20003f05270 */
[----:B------:R4:W-:-:S12]  /*f3a0*/  SYNCS.ARRIVE.TRANS64 RZ, [R15+URZ+0x26818], R4 ;  /* 0x026818040fff79a7 */ /* 0x0009d8000800003f */
[----:B----4-:R-:W-:Y:S05]  /*f3b0*/  @!P0 BRA `(.L_x_3150) ;  /* 0x0000000000048947 */ /* 0x010fea0003800000 */
[----:B------:R-:W-:Y:S01]  /*f3c0*/  BPT.TRAP 0x1 ;  /* 0x000000040000795c */ /* 0x000fe20000300000 */
.L_x_3150:
[----:B------:R-:W-:Y:S01]  /*f3d0*/  R2UR UR19, R0 ;  /* 0x00000000001372ca */ /* 0x000fe200000e0000 */
[----:B------:R-:W-:Y:S01]  /*f3e0*/  UMOV UR24, 0x0 ;  /* 0x0000000000187882 */ /* 0x000fe20000000000 */
[----:B------:R-:W-:Y:S01]  /*f3f0*/  R2UR UR26, R15 ;  /* 0x000000000f1a72ca */ /* 0x000fe200000e0000 */
[----:B------:R-:W-:Y:S01]  /*f400*/  UMOV UR25, 0x14f00000 ;  /* 0x14f0000000197882 */ /* 0x000fe20000000000 */
[----:B------:R-:W-:Y:S01]  /*f410*/  R2UR UR8, R2 ;  /* 0x00000000020872ca */ /* 0x000fe200000e0000 */
[----:B------:R-:W-:Y:S01]  /*f420*/  UMOV UR18, URZ ;  /* 0x0000003f00127c82 */ /* 0x000fe20008000000 */
[----:B------:R-:W-:Y:S01]  /*f430*/  R2UR UR9, R3 ;  /* 0x00000000030972ca */ /* 0x000fe200000e0000 */
[----:B------:R4:W5:Y:S06]  /*f440*/  LDL.LU R4, [R1+0x8] ;  /* 0x0000080001047983 */ /* 0x00096c0000300800 */
[----:B------:R-:W-:-:S02]  /*f450*/  UIADD3 UR19, UR19, 0x60, URZ ;  /* 0x0000006013137890 */ /* 0x000fc4000fffe03f */
[----:B------:R-:W-:Y:S02]  /*f460*/  UIADD3 UR16, UR26, 0x11000, URZ ;  /* 0x000110001a107890 */ /* 0x000fe4000fffe03f */
[----:B------:R-:W-:Y:S02]  /*f470*/  UIADD3 UR7, UP0, UR19, UR22, URZ ;  /* 0x0000001613077290 */ /* 0x000fe4000ff1e03f */
[----:B------:R-:W-:Y:S01]  /*f480*/  MOV R5, UR19 ;  /* 0x0000001300057c02 */ /* 0x000fe20008000f00 */
[----:B------:R-:W-:Y:S02]  /*f490*/  UIADD3 UR17, UR26, 0x26818, URZ ;  /* 0x000268181a117890 */ /* 0x000fe4000fffe03f */
[----:B------:R-:W-:Y:S01]  /*f4a0*/  UIADD3 UR19, UR19, UR6, URZ ;  /* 0x0000000613137290 */ /* 0x000fe2000fffe03f */
[----:B------:R-:W-:Y:S01]  /*f4b0*/  PLOP3.LUT P0, PT, PT, PT, UP0, 0x80, 0x0 ;  /* 0x000000000000781c */ /* 0x000fe20003f0f008 */
[----:B------:R-:W-:Y:S01]  /*f4c0*/  IMAD.U32 R0, RZ, RZ, UR7 ;  /* 0x00000007ff007e24 */ /* 0x000fe2000f8e00ff */
[----:B------:R-:W-:-:S02]  /*f4d0*/  UIADD3 UR26, UR26, 0x1a200, URZ ;  /* 0x0001a2001a1a7890 */ /* 0x000fc4000fffe03f */
[----:B------:R-:W-:Y:S01]  /*f4e0*/  LEA.HI.X.SX32 R5, R5, R14, 0x1, P0 ;  /* 0x0000000e05057211 */ /* 0x000fe200000f0eff */
[----:B------:R-:W-:Y:S01]  /*f4f0*/  UMOV UR27, UR17 ;  /* 0x00000011001b7c82 */ /* 0x000fe20008000000 */
[C---:B------:R-:W-:Y:S01]  /*f500*/  LEA R9, P0, R0.reuse, R9, 0x2 ;  /* 0x0000000900097211 */ /* 0x040fe200078010ff */
[----:B------:R-:W-:Y:S01]  /*f510*/  UMOV UR7, 0x18 ;  /* 0x0000001800077882 */ /* 0x000fe20000000000 */
[----:B------:R4:W-:Y:S02]  /*f520*/  UTMALDG.4D [UR16], [UR8], desc[UR24] ;  /* 0x00001810080075b4 */ /* 0x0009e40008019000 */
[----:B------:R-:W-:Y:S02]  /*f530*/  LEA.HI.X R8, R0, R8, R5, 0x2, P0 ;  /* 0x0000000800087211 */ /* 0x000fe400000f1405 */
[----:B------:R-:W-:Y:S02]  /*f540*/  R2UR UR28, R9 ;  /* 0x00000000091c72ca */ /* 0x000fe400000e0000 */
[----:B------:R-:W-:Y:S01]  /*f550*/  R2UR UR29, R8 ;  /* 0x00000000081d72ca */ /* 0x000fe200000e0000 */
[----:B------:R-:W-:-:S05]  /*f560*/  IMAD.MOV.U32 R0, RZ, RZ, 0x1 ;  /* 0x00000001ff007424 */ /* 0x000fca00078e00ff */
[----:B------:R4:W-:Y:S07]  /*f570*/  STL [R1], R0 ;  /* 0x0000000001007387 */ /* 0x0009ee0000100800 */
[----:B------:R4:W-:Y:S01]  /*f580*/  UBLKCP.S.G [UR26], [UR28], UR7 ;  /* 0x0000001a1c0073ba */ /* 0x0009e20008000207 */
[----:B------:R-:W-:Y:S01]  /*f590*/  NOP ;  /* 0x0000000000007918 */ /* 0x000fe20000000000 */
.L_x_3136:
[----:B----4-:R-:W4:Y:S01]  /*f5a0*/  LDL R0, [R1] ;  /* 0x0000000001007983 */ /* 0x010f220000100800 */
[----:B------:R-:W2:Y:S02]  /*f5b0*/  S2R R2, SR_TID.X ;  /* 0x0000000000027919 */ /* 0x000ea40000002100 */
[----:B--2---:R-:W-:-:S04]  /*f5c0*/  LOP3.LUT R2, R2, 0x7f, RZ, 0xc0, !PT ;  /* 0x0000007f02027812 */ /* 0x004fc800078ec0ff */
[----:B------:R-:W-:Y:S02]  /*f5d0*/  ISETP.NE.AND P1, PT, R2, RZ, PT ;  /* 0x000000ff0200720c */ /* 0x000fe40003f25270 */
[----:B----4-:R-:W-:Y:S02]  /*f5e0*/  LEA R3, R0, R15, 0x3 ;  /* 0x0000000f00037211 */ /* 0x010fe400078e18ff */
[----:B------:R-:W-:-:S04]  /*f5f0*/  SHF.L.U32 R0, R10, 0x1f, RZ ;  /* 0x0000001f0a007819 */ /* 0x000fc800000006ff */
[----:B------:R-:W2:Y:S02]  /*f600*/  SYNCS.PHASECHK.TRANS64.TRYWAIT P0, [R3+URZ+0x26840], R0 ;  /* 0x02684000030075a7 */ /* 0x000ea4000800017f */
[----:B--2---:R-:W-:Y:S05]  /*f610*/  @!P0 BRA `(.L_x_3151) ;  /* 0x0000000800588947 */ /* 0x004fea0003800000 */
.L_x_3170:
[----:B------:R-:W-:Y:S05]  /*f620*/  @P1 BRA `(.L_x_3152) ;  /* 0x0000000000181947 */ /* 0x000fea0003800000 */
[----:B------:R-:W4:Y:S01]  /*f630*/  S2R R2, SR_TID.X ;  /* 0x0000000000027919 */ /* 0x000f220000002100 */
[----:B--2---:R-:W-:-:S04]  /*f640*/  IMAD.MOV.U32 R0, RZ, RZ, 0x3180 ;  /* 0x00003180ff007424 */ /* 0x004fc800078e00ff */
[----:B------:R2:W-:Y:S01]  /*f650*/  SYNCS.ARRIVE.TRANS64 RZ, [R3+URZ+0x26830], R0 ;  /* 0x0268300003ff79a7 */ /* 0x0005e2000800003f */
[----:B----4-:R-:W-:-:S13]  /*f660*/  LOP3.LUT P0, RZ, R2, 0x1f, RZ, 0xc0, !PT ;  /* 0x0000001f02ff7812 */ /* 0x010fda000780c0ff */
[----:B--2---:R-:W-:Y:S05]  /*f670*/  @!P0 BRA `(.L_x_3152) ;  /* 0x0000000000048947 */ /* 0x004fea0003800000 */
[----:B-1----:R-:W-:Y:S01]  /*f680*/  BPT.TRAP 0x1 ;  /* 0x000000040000795c */ /* 0x002fe20000300000 */
.L_x_3152:
[----:B------:R-:W2:Y:S01]  /*f690*/  LDL.LU R2, [R1] ;  /* 0x0000000001027983 */ /* 0x000ea20000300800 */
[----:B-1---5:R-:W-:Y:S01]  /*f6a0*/  R2UR UR19, R4 ;  /* 0x00000000041372ca */ /* 0x022fe200000e0000 */
[----:B------:R-:W-:Y:S01]  /*f6b0*/  ULDC.64 UR26, c[0x0][0x728] ;  /* 0x0001ca00001a7ab9 */ /* 0x000fe20000000a00 */
[----:B------:R-:W-:Y:S01]  /*f6c0*/  R2UR UR9, R11 ;  /* 0x000000000b0972ca */ /* 0x000fe200000e0000 */
[----:B------:R-:W-:Y:S01]  /*f6d0*/  UMOV UR18, URZ ;  /* 0x0000003f00127c82 */ /* 0x000fe20008000000 */
[----:B------:R-:W-:Y:S02]  /*f6e0*/  R2UR UR17, R3 ;  /* 0x00000000031172ca */ /* 0x000fe400000e0000 */
[----:B------:R-:W-:-:S04]  /*f6f0*/  IADD3 R7, P0, R7, 0x1f0, RZ ;  /* 0x000001f007077810 */ /* 0x000fc80007f1e0ff */
[----:B------:R-:W-:Y:S02]  /*f700*/  IADD3.X R6, RZ, R6, RZ, P0, !PT ;  /* 0x00000006ff067210 */ /* 0x000fe400007fe4ff */
[----:B------:R-:W-:Y:S01]  /*f710*/  R2UR UR24, R7 ;  /* 0x00000000071872ca */ /* 0x000fe200000e0000 */
[----:B------:R-:W-:Y:S01]  /*f720*/  UIMAD UR19, UR19, 0x60, URZ ;  /* 0x00000060131378a4 */ /* 0x000fe2000f8e023f */
[----:B------:R-:W-:-:S03]  /*f730*/  R2UR UR25, R6 ;  /* 0x00000000061972ca */ /* 0x000fc600000e0000 */
[----:B------:R-:W-:Y:S02]  /*f740*/  UIADD3 UR10, UP0, UR19, UR14, URZ ;  /* 0x0000000e130a7290 */ /* 0x000fe4000ff1e03f */
[----:B------:R-:W-:Y:S02]  /*f750*/  UIADD3 UR17, UR17, 0x26830, URZ ;  /* 0x0002683011117890 */ /* 0x000fe4000fffe03f */
[----:B------:R-:W-:Y:S02]  /*f760*/  ULEA.HI.X.SX32 UR9, UR19, UR9, 0x1, UP0 ;  /* 0x0000000913097291 */ /* 0x000fe400080f0e3f */
[----:B------:R-:W-:Y:S02]  /*f770*/  ULEA UR8, UP0, UR10, UR26, 0x2 ;  /* 0x0000001a0a087291 */ /* 0x000fe4000f80103f */
[----:B------:R-:W-:Y:S02]  /*f780*/  UIADD3 UR19, UR19, UR6, URZ ;  /* 0x0000000613137290 */ /* 0x000fe4000fffe03f */
[----:B------:R-:W-:Y:S01]  /*f790*/  ULEA.HI.X UR9, UR10, UR27, UR9, 0x2, UP0 ;  /* 0x0000001b0a097291 */ /* 0x000fe200080f1409 */
[----:B------:R-:W-:-:S02]  /*f7a0*/  UMOV UR26, 0x0 ;  /* 0x00000000001a7882 */ /* 0x000fc40000000000 */
[----:B------:R-:W-:Y:S01]  /*f7b0*/  UMOV UR27, 0x14f00000 ;  /* 0x14f00000001b7882 */ /* 0x000fe20000000000 */
[----:B------:R-:W-:Y:S01]  /*f7c0*/  UMOV UR29, UR17 ;  /* 0x00000011001d7c82 */ /* 0x000fe20008000000 */
[C-C-:B--2---:R-:W-:Y:S02]  /*f7d0*/  IMAD R0, R2.reuse, 0x3000, R15.reuse ;  /* 0x0000300002007824 */ /* 0x144fe400078e020f */
[C---:B---3--:R-:W-:Y:S02]  /*f7e0*/  IMAD R15, R2.reuse, 0x200, R15 ;  /* 0x00000200020f7824 */ /* 0x048fe400078e020f */
[----:B------:R-:W-:Y:S01]  /*f7f0*/  VIADD R2, R2, 0x1 ;  /* 0x0000000102027836 */ /* 0x000fe20000000000 */
[----:B------:R-:W-:Y:S02]  /*f800*/  R2UR UR16, R0 ;  /* 0x00000000001072ca */ /* 0x000fe400000e0000 */
[----:B------:R-:W-:Y:S02]  /*f810*/  R2UR UR7, R15 ;  /* 0x000000000f0772ca */ /* 0x000fe400000e0000 */
[----:B------:R-:W-:-:S04]  /*f820*/  ISETP.NE.AND P0, PT, R2, 0x2, PT ;  /* 0x000000020200780c */ /* 0x000fc80003f05270 */
[----:B------:R-:W-:Y:S02]  /*f830*/  SEL R3, RZ, 0x1, P0 ;  /* 0x00000001ff037807 */ /* 0x000fe40000000000 */
[----:B------:R-:W-:Y:S02]  /*f840*/  SEL R2, R2, RZ, P0 ;  /* 0x000000ff02027207 */ /* 0x000fe40000000000 */
[----:B------:R-:W-:Y:S01]  /*f850*/  LOP3.LUT R10, R10, R3, RZ, 0x3c, !PT ;  /* 0x000000030a0a7212 */ /* 0x000fe200078e3cff */
[----:B------:R-:W-:Y:S02]  /*f860*/  UIADD3 UR16, UR16, 0x14000, URZ ;  /* 0x0001400010107890 */ /* 0x000fe4000fffe03f */
[----:B------:R-:W-:-:S03]  /*f870*/  UIADD3 UR28, UR7, 0x1a380, URZ ;  /* 0x0001a380071c7890 */ /* 0x000fc6000fffe03f */
[----:B------:R-:W-:-:S04]  /*f880*/  UMOV UR7, 0x18 ;  /* 0x0000001800077882 */ /* 0x000fc80000000000 */
[----:B------:R1:W-:Y:S02]  /*f890*/  UTMALDG.4D [UR16], [UR24], desc[UR26] ;  /* 0x00001a10180075b4 */ /* 0x0003e40008019000 */
[----:B------:R1:W-:Y:S02]  /*f8a0*/  UBLKCP.S.G [UR28], [UR8], UR7 ;  /* 0x0000001c080073ba */ /* 0x0003e40008000207 */
[----:B-1----:R-:W-:Y:S01]  /*f8b0*/  NOP ;  /* 0x0000000000007918 */ /* 0x002fe20000000000 */
.L_x_3133:
[----:B------:R-:W-:Y:S05]  /*f8c0*/  BSYNC B0 ;  /* 0x0000000000007941 */ /* 0x000fea0003800000 */
.L_x_3129:
[----:B------:R-:W-:-:S03]  /*f8d0*/  UMOV UR7, 0xffffffff ;  /* 0xffffffff00077882 */ /* 0x000fc60000000000 */
[----:B------:R-:W-:Y:S05]  /*f8e0*/  BRA.DIV UR7, `(.L_x_3153) ;  /* 0x0000000607b87947 */ /* 0x000fea000b800000 */
[----:B------:R-:W-:-:S13]  /*f8f0*/  ELECT P6, URZ, PT ;  /* 0x00000000003f782f */ /* 0x000fda00038c0000 */
.L_x_3173:
[----:B------:R-:W-:Y:S05]  /*f900*/  @!P6 BRA `(.L_x_3026) ;  /* 0x000000000084e947 */ /* 0x000fea0003800000 */
[----:B------:R-:W-:-:S06]  /*f910*/  ULOP3.LUT UR7, UR36, 0x2, URZ, 0xfc, !UPT ;  /* 0x0000000224077892 */ /* 0x000fcc000f8efc3f */
[----:B------:R-:W-:-:S05]  /*f920*/  IMAD.U32 R0, RZ, RZ, UR7 ;  /* 0x00000007ff007e24 */ /* 0x000fca000f8e00ff */
[----:B------:R-:W-:-:S13]  /*f930*/  ISETP.NE.AND P2, PT, R0, 0x3, PT ;  /* 0x000000030000780c */ /* 0x000fda0003f45270 */
[----:B------:R-:W-:Y:S05]  /*f940*/  @!P2 BRA `(.L_x_3154) ;  /* 0x000000000004a947 */ /* 0x000fea0003800000 */
[----:B------:R-:W-:Y:S01]  /*f950*/  BPT.TRAP 0x1 ;  /* 0x000000040000795c */ /* 0x000fe20000300000 */
.L_x_3154:
        /* <DEDUP_REMOVED lines=15> */
.L_x_3174:
[----:B------:R-:W2:Y:S02]  /*fa50*/  SYNCS.PHASECHK.TRANS64.TRYWAIT P0, [R3+URZ], R0 ;  /* 0x00000000030075a7 */ /* 0x000ea4000800017f */
[----:B--2---:R-:W-:Y:S05]  /*fa60*/  @!P0 BRA `(.L_x_3156) ;  /* 0x00000004008c8947 */ /* 0x004fea0003800000 */
.L_x_3175:
[----:B------:R-:W-:Y:S05]  /*fa70*/  @!P2 BRA `(.L_x_3157) ;  /* 0x000000000004a947 */ /* 0x000fea0003800000 */
[----:B------:R-:W-:Y:S01]  /*fa80*/  BPT.TRAP 0x1 ;  /* 0x000000040000795c */ /* 0x000fe20000300000 */
.L_x_3157:
[----:B--2---:R-:W-:-:S04]  /*fa90*/  VIADD R3, R8, 0x26840 ;  /* 0x0002684008037836 */ /* 0x004fc80000000000 */
[----:B------:R-:W-:-:S04]  /*faa0*/  IMAD R5, R2, 0x8, R3 ;  /* 0x0000000802057824 */ /* 0x000fc800078e0203 */
[----:B------:R-:W2:Y:S02]  /*fab0*/  SYNCS.PHASECHK.TRANS64.TRYWAIT P0, [R5+URZ], R4 ;  /* 0x00000004050075a7 */ /* 0x000ea4000800017f */
[----:B--2---:R-:W-:Y:S05]  /*fac0*/  @!P0 BRA `(.L_x_3158) ;  /* 0x0000000400888947 */ /* 0x004fea0003800000 */
.L_x_3176:
[----:B------:R-:W-:-:S07]  /*fad0*/  LEA R3, R6, R3, 0x3 ;  /* 0x0000000306037211 */ /* 0x000fce00078e18ff */
.L_x_3159:
[----:B---3--:R3:W4:Y:S02]  /*fae0*/  SYNCS.PHASECHK.TRANS64.TRYWAIT P0, [R3+URZ], R0 ;  /* 0x00000000030075a7 */ /* 0x008724000800017f */
[----:B----4-:R-:W-:Y:S05]  /*faf0*/  @!P0 NANOSLEEP.SYNCS 0x989680 ;  /* 0x009896800000895d */ /* 0x010fea0003900000 */
[----:B------:R-:W4:Y:S02]  /*fb00*/  @!P0 SYNCS.PHASECHK.TRANS64 P0, [R3+URZ], R0 ;  /* 0x00000000030085a7 */ /* 0x000f24000800007f */
[----:B----4-:R-:W-:Y:S05]  /*fb10*/  @!P0 BRA `(.L_x_3159) ;  /* 0xfffffffc00f08947 */ /* 0x010fea000383ffff */
.L_x_3026:
[----:B------:R-:W-:Y:S05]  /*fb20*/  BSYNC B6 ;  /* 0x0000000000067941 */ /* 0x000fea0003800000 */
.L_x_3018:
[----:B------:R-:W-:Y:S05]  /*fb30*/  EXIT ;  /* 0x000000000000794d */ /* 0x000fea0003800000 */
.L_x_3036:
[----:B------:R-:W-:Y:S01]  /*fb40*/  IMAD.MOV.U32 R12, RZ, RZ, RZ ;  /* 0x000000ffff0c7224 */ /* 0x000fe200078e00ff */
[----:B------:R-:W-:Y:S01]  /*fb50*/  MOV R15, 0xffffffff ;  /* 0xffffffff000f7802 */ /* 0x000fe20000000f00 */
[----:B------:R-:W-:-:S07]  /*fb60*/  IMAD.MOV.U32 R11, RZ, RZ, 0x1f ;  /* 0x0000001fff0b7424 */ /* 0x000fce00078e00ff */
[----:B------:R-:W-:Y:S05]  /*fb70*/  WARPSYNC.COLLECTIVE R15, `(.L_x_3160) ;  /* 0x000000000f087348 */ /* 0x000fea0003c00000 */
[----:B------:R1:W2:Y:S02]  /*fb80*/  SHFL.IDX P6, R14, R13, R12, R11 ;  /* 0x0000000c0d0e7389 */ /* 0x0002a400000c000b */
[----:B-12---:R-:W-:Y:S01]  /*fb90*/  ENDCOLLECTIVE ;  /* 0x000000000000791b */ /* 0x006fe20003800000 */
.L_x_3160:
[----:B------:R-:W-:Y:S05]  /*fba0*/  BRA `(.L_x_3161) ;  /* 0xffffff18009c7947 */ /* 0x000fea000383ffff */
.L_x_3038:
[----:B---3--:R3:W4:Y:S02]  /*fbb0*/  SYNCS.PHASECHK.TRANS64.TRYWAIT P0, [R16+URZ+0x26800], R3 ;  /* 0x02680003100075a7 */ /* 0x008724000800017f */
[----:B----4-:R-:W-:Y:S05]  /*fbc0*/  @!P0 NANOSLEEP.SYNCS 0x989680 ;  /* 0x009896800000895d */ /* 0x010fea0003900000 */
[----:B------:R-:W4:Y:S02]  /*fbd0*/  @!P0 SYNCS.PHASECHK.TRANS64 P0, [R16+URZ+0x26800], R3 ;  /* 0x02680003100085a7 */ /* 0x000f24000800007f */
[----:B----4-:R-:W-:Y:S05]  /*fbe0*/  @!P0 BRA `(.L_x_3038) ;  /* 0xfffffffc00f08947 */ /* 0x010fea000383ffff */
[----:B------:R-:W-:Y:S05]  /*fbf0*/  BRA `(.L_x_3037) ;  /* 0xffffff1800a07947 */ /* 0x000fea000383ffff */
.L_x_3043:
[----:B--2---:R2:W3:Y:S02]  /*fc00*/  SYNCS.PHASECHK.TRANS64.TRYWAIT P1, [R8+URZ+0x26810], R21 ;  /* 0x02681015080075a7 */ /* 0x0044e4000802017f */
[----:B---3--:R-:W-:Y:S05]  /*fc10*/  @!P1 NANOSLEEP.SYNCS 0x989680 ;  /* 0x009896800000995d */ /* 0x008fea0003900000 */
[----:B------:R-:W3:Y:S02]  /*fc20*/  @!P1 SYNCS.PHASECHK.TRANS64 P1, [R8+URZ+0x26810], R21 ;  /* 0x02681015080095a7 */ /* 0x000ee4000802007f */
[----:B---3--:R-:W-:Y:S05]  /*fc30*/  @!P1 BRA `(.L_x_3043) ;  /* 0xfffffffc00f09947 */ /* 0x008fea000383ffff */
[----:B------:R-:W-:Y:S05]  /*fc40*/  BRA `(.L_x_3042) ;  /* 0xffffff2000e47947 */ /* 0x000fea000383ffff */
.L_x_3047:
[----:B------:R1:W1:Y:S02]  /*fc50*/  SYNCS.PHASECHK.TRANS64.TRYWAIT P1, [R8+URZ+0x26830], R21 ;  /* 0x02683015080075a7 */ /* 0x000264000802017f */
[----:B-1----:R-:W-:Y:S05]  /*fc60*/  @!P1 NANOSLEEP.SYNCS 0x989680 ;  /* 0x009896800000995d */ /* 0x002fea0003900000 */
[----:B------:R-:W1:Y:S02]  /*fc70*/  @!P1 SYNCS.PHASECHK.TRANS64 P1, [R8+URZ+0x26830], R21 ;  /* 0x02683015080095a7 */ /* 0x000e64000802007f */
[----:B-1----:R-:W-:Y:S05]  /*fc80*/  @!P1 BRA `(.L_x_3047) ;  /* 0xfffffffc00f09947 */ /* 0x002fea000383ffff */
[----:B------:R-:W-:Y:S05]  /*fc90*/  BRA `(.L_x_3046) ;  /* 0xffffff2400dc7947 */ /* 0x000fea000383ffff */
.L_x_3055:
[----:B--2---:R2:W3:Y:S02]  /*fca0*/  SYNCS.PHASECHK.TRANS64.TRYWAIT P1, [R5+URZ+0x26810], R18 ;  /* 0x02681012050075a7 */ /* 0x0044e4000802017f */
[----:B---3--:R-:W-:Y:S05]  /*fcb0*/  @!P1 NANOSLEEP.SYNCS 0x989680 ;  /* 0x009896800000995d */ /* 0x008fea0003900000 */
[----:B------:R-:W3:Y:S02]  /*fcc0*/  @!P1 SYNCS.PHASECHK.TRANS64 P1, [R5+URZ+0x26810], R18 ;  /* 0x02681012050095a7 */ /* 0x000ee4000802007f */
[----:B---3--:R-:W-:Y:S05]  /*fcd0*/  @!P1 BRA `(.L_x_3055) ;  /* 0xfffffffc00f09947 */ /* 0x008fea000383ffff */
[----:B------:R-:W-:Y:S05]  /*fce0*/  BRA `(.L_x_3054) ;  /* 0xffffff6400e47947 */ /* 0x000fea000383ffff */
.L_x_3059:
[----:B------:R1:W1:Y:S02]  /*fcf0*/  SYNCS.PHASECHK.TRANS64.TRYWAIT P1, [R5+URZ+0x26830], R18 ;  /* 0x02683012050075a7 */ /* 0x000264000802017f */
[----:B-1----:R-:W-:Y:S05]  /*fd00*/  @!P1 NANOSLEEP.SYNCS 0x989680 ;  /* 0x009896800000995d */ /* 0x002fea0003900000 */
[----:B------:R-:W1:Y:S02]  /*fd10*/  @!P1 SYNCS.PHASECHK.TRANS64 P1, [R5+URZ+0x26830], R18 ;  /* 0x02683012050095a7 */ /* 0x000e64000802007f */
[----:B-1----:R-:W-:Y:S05]  /*fd20*/  @!P1 BRA `(.L_x_3059) ;  /* 0xfffffffc00f09947 */ /* 0x002fea000383ffff */
[----:B------:R-:W-:Y:S05]  /*fd30*/  BRA `(.L_x_3058) ;  /* 0xffffff6800d47947 */ /* 0x000fea000383ffff */
.L_x_3134:
[----:B-1----:R1:W2:Y:S02]  /*fd40*/  SYNCS.PHASECHK.TRANS64.TRYWAIT P0, [R15+URZ+0x26820], R2 ;  /* 0x026820020f0075a7 */ /* 0x0022a4000800017f */
[----:B--2---:R-:W-:Y:S05]  /*fd50*/  @!P0 NANOSLEEP.SYNCS 0x989680 ;  /* 0x009896800000895d */ /* 0x004fea0003900000 */
[----:B------:R-:W2:Y:S02]  /*fd60*/  @!P0 SYNCS.PHASECHK.TRANS64 P0, [R15+URZ+0x26820], R2 ;  /* 0x026820020f0085a7 */ /* 0x000ea4000800007f */
[----:B--2---:R-:W-:Y:S05]  /*fd70*/  @!P0 BRA `(.L_x_3134) ;  /* 0xfffffffc00f08947 */ /* 0x004fea000383ffff */
[----:B------:R-:W-:Y:S05]  /*fd80*/  BRA `(.L_x_3162) ;  /* 0xffffffe4001c7947 */ /* 0x000fea000383ffff */
.L_x_3138:
[----:B---3--:R3:W4:Y:S02]  /*fd90*/  SYNCS.PHASECHK.TRANS64.TRYWAIT P1, [R15+URZ+0x26840], R17 ;  /* 0x026840110f0075a7 */ /* 0x008724000802017f */
[----:B----4-:R-:W-:Y:S05]  /*fda0*/  @!P1 NANOSLEEP.SYNCS 0x989680 ;  /* 0x009896800000995d */ /* 0x010fea0003900000 */
[----:B------:R-:W4:Y:S02]  /*fdb0*/  @!P1 SYNCS.PHASECHK.TRANS64 P1, [R15+URZ+0x26840], R17 ;  /* 0x026840110f0095a7 */ /* 0x000f24000802007f */
[----:B----4-:R-:W-:Y:S05]  /*fdc0*/  @!P1 BRA `(.L_x_3138) ;  /* 0xfffffffc00f09947 */ /* 0x010fea000383ffff */
[----:B------:R-:W-:Y:S05]  /*fdd0*/  BRA `(.L_x_3163) ;  /* 0xffffffe800707947 */ /* 0x000fea000383ffff */
.L_x_3140:
[----:B-1----:R1:W2:Y:S02]  /*fde0*/  SYNCS.PHASECHK.TRANS64.TRYWAIT P1, [R15+URZ+0x26828], R17 ;  /* 0x026828110f0075a7 */ /* 0x0022a4000802017f */
[----:B--2---:R-:W-:Y:S05]  /*fdf0*/  @!P1 NANOSLEEP.SYNCS 0x989680 ;  /* 0x009896800000995d */ /* 0x004fea0003900000 */
[----:B------:R-:W2:Y:S02]  /*fe00*/  @!P1 SYNCS.PHASECHK.TRANS64 P1, [R15+URZ+0x26828], R17 ;  /* 0x026828110f0095a7 */ /* 0x000ea4000802007f */
[----:B--2---:R-:W-:Y:S05]  /*fe10*/  @!P1 BRA `(.L_x_3140) ;  /* 0xfffffffc00f09947 */ /* 0x004fea000383ffff */
[----:B------:R-:W-:Y:S05]  /*fe20*/  BRA `(.L_x_3164) ;  /* 0xffffffe800f47947 */ /* 0x000fea000383ffff */
.L_x_3142:
[----:B--2---:R2:W4:Y:S02]  /*fe30*/  SYNCS.PHASECHK.TRANS64.TRYWAIT P1, [R15+URZ+0x26848], R17 ;  /* 0x026848110f0075a7 */ /* 0x004524000802017f */
[----:B----4-:R-:W-:Y:S05]  /*fe40*/  @!P1 NANOSLEEP.SYNCS 0x989680 ;  /* 0x009896800000995d */ /* 0x010fea0003900000 */
[----:B------:R-:W4:Y:S02]  /*fe50*/  @!P1 SYNCS.PHASECHK.TRANS64 P1, [R15+URZ+0x26848], R17 ;  /* 0x026848110f0095a7 */ /* 0x000f24000802007f */
[----:B----4-:R-:W-:Y:S05]  /*fe60*/  @!P1 BRA `(.L_x_3142) ;  /* 0xfffffffc00f09947 */ /* 0x010fea000383ffff */
[----:B------:R-:W-:Y:S05]  /*fe70*/  BRA `(.L_x_3165) ;  /* 0xffffffec00787947 */ /* 0x000fea000383ffff */
.L_x_3144:
[----:B------:R-:W-:-:S07]  /*fe80*/  SHF.L.U32 R4, R10, 0x1f, RZ ;  /* 0x0000001f0a047819 */ /* 0x000fce00000006ff */
.L_x_3166:
[----:B----4-:R4:W1:Y:S02]  /*fe90*/  SYNCS.PHASECHK.TRANS64.TRYWAIT P1, [R15+URZ+0x26820], R4 ;  /* 0x026820040f0075a7 */ /* 0x010864000802017f */
[----:B-1----:R-:W-:Y:S05]  /*fea0*/  @!P1 NANOSLEEP.SYNCS 0x989680 ;  /* 0x009896800000995d */ /* 0x002fea0003900000 */
[----:B------:R-:W1:Y:S02]  /*feb0*/  @!P1 SYNCS.PHASECHK.TRANS64 P1, [R15+URZ+0x26820], R4 ;  /* 0x026820040f0095a7 */ /* 0x000e64000802007f */
[----:B-1----:R-:W-:Y:S05]  /*fec0*/  @!P1 BRA `(.L_x_3166) ;  /* 0xfffffffc00f09947 */ /* 0x002fea000383ffff */
[----:B------:R-:W-:Y:S05]  /*fed0*/  BRA `(.L_x_3167) ;  /* 0xffffffec00e07947 */ /* 0x000fea000383ffff */
.L_x_3147:
[----:B-1----:R1:W4:Y:S02]  /*fee0*/  SYNCS.PHASECHK.TRANS64.TRYWAIT P1, [R15+URZ+0x26840], R12 ;  /* 0x0268400c0f0075a7 */ /* 0x002324000802017f */
[----:B----4-:R-:W-:Y:S05]  /*fef0*/  @!P1 NANOSLEEP.SYNCS 0x989680 ;  /* 0x009896800000995d */ /* 0x010fea0003900000 */
[----:B------:R-:W4:Y:S02]  /*ff00*/  @!P1 SYNCS.PHASECHK.TRANS64 P1, [R15+URZ+0x26840], R12 ;  /* 0x0268400c0f0095a7 */ /* 0x000f24000802007f */
[----:B----4-:R-:W-:Y:S05]  /*ff10*/  @!P1 BRA `(.L_x_3147) ;  /* 0xfffffffc00f09947 */ /* 0x010fea000383ffff */
[----:B------:R-:W-:Y:S05]  /*ff20*/  BRA `(.L_x_3168) ;  /* 0xfffffff0007c7947 */ /* 0x000fea000383ffff */
.L_x_3149:
[----:B--2---:R2:W4:Y:S02]  /*ff30*/  SYNCS.PHASECHK.TRANS64.TRYWAIT P1, [R15+URZ+0x26828], R12 ;  /* 0x0268280c0f0075a7 */ /* 0x004524000802017f */
[----:B----4-:R-:W-:Y:S05]  /*ff40*/  @!P1 NANOSLEEP.SYNCS 0x989680 ;  /* 0x009896800000995d */ /* 0x010fea0003900000 */
[----:B------:R-:W4:Y:S02]  /*ff50*/  @!P1 SYNCS.PHASECHK.TRANS64 P1, [R15+URZ+0x26828], R12 ;  /* 0x0268280c0f0095a7 */ /* 0x000f24000802007f */
[----:B----4-:R-:W-:Y:S05]  /*ff60*/  @!P1 BRA `(.L_x_3149) ;  /* 0xfffffffc00f09947 */ /* 0x010fea000383ffff */
[----:B------:R-:W-:Y:S05]  /*ff70*/  BRA `(.L_x_3169) ;  /* 0xfffffff000f47947 */ /* 0x000fea000383ffff */
.L_x_3151:
[----:B--2---:R2:W4:Y:S02]  /*ff80*/  SYNCS.PHASECHK.TRANS64.TRYWAIT P0, [R3+URZ+0x26840], R0 ;  /* 0x02684000030075a7 */ /* 0x004524000800017f */
[----:B----4-:R-:W-:Y:S05]  /*ff90*/  @!P0 NANOSLEEP.SYNCS 0x989680 ;  /* 0x009896800000895d */ /* 0x010fea0003900000 */
[----:B------:R-:W4:Y:S02]  /*ffa0*/  @!P0 SYNCS.PHASECHK.TRANS64 P0, [R3+URZ+0x26840], R0 ;  /* 0x02684000030085a7 */ /* 0x000f24000800007f */
[----:B----4-:R-:W-:Y:S05]  /*ffb0*/  @!P0 BRA `(.L_x_3151) ;  /* 0xfffffffc00f08947 */ /* 0x010fea000383ffff */
[----:B------:R-:W-:Y:S05]  /*ffc0*/  BRA `(.L_x_3170) ;  /* 0xfffffff400947947 */ /* 0x000fea000383ffff */
.L_x_3153:
[----:B------:R-:W-:Y:S01]  /*ffd0*/  BSSY B0, `(.L_x_3171) ;  /* 0x0000006000007945 */ /* 0x000fe20003800000 */
[----:B------:R-:W-:-:S07]  /*ffe0*/  IMAD.MOV.U32 R15, RZ, RZ, -0x1 ;  /* 0xffffffffff0f7424 */ /* 0x000fce00078e00ff */
[----:B------:R-:W-:Y:S05]  /*fff0*/  WARPSYNC.COLLECTIVE R15, `(.L_x_3172) ;  /* 0x000000000f0c7348 */ /* 0x000fea0003c00000 */
[----:B------:R-:W-:Y:S02]  /*10000*/  ELECT P6, UR62, PT ;  /* 0x00000000003e782f */ /* 0x000fe400038c0000 */
[----:B------:R-:W-:Y:S01]  /*10010*/  MOV R14, UR62 ;  /* 0x0000003e000e7c02 */ /* 0x000fe20008000f00 */
[----:B------:R-:W-:Y:S10]  /*10020*/  ENDCOLLECTIVE ;  /* 0x000000000000791b */ /* 0x000ff40003800000 */
.L_x_3172:
[----:B------:R-:W-:Y:S05]  /*10030*/  BSYNC B0 ;  /* 0x0000000000007941 */ /* 0x000fea0003800000 */
.L_x_3171:
[----:B------:R-:W-:Y:S05]  /*10040*/  BRA `(.L_x_3173) ;  /* 0xfffffff8002c7947 */ /* 0x000fea000383ffff */
.L_x_3155:
[----:B-1----:R1:W2:Y:S02]  /*10050*/  SYNCS.PHASECHK.TRANS64.TRYWAIT P0, [R7+URZ], R4 ;  /* 0x00000004070075a7 */ /* 0x0022a4000800017f */
[----:B--2---:R-:W-:Y:S05]  /*10060*/  @!P0 NANOSLEEP.SYNCS 0x989680 ;  /* 0x009896800000895d */ /* 0x004fea0003900000 */
[----:B------:R-:W2:Y:S02]  /*10070*/  @!P0 SYNCS.PHASECHK.TRANS64 P0, [R7+URZ], R4 ;  /* 0x00000004070085a7 */ /* 0x000ea4000800007f */
[----:B--2---:R-:W-:Y:S05]  /*10080*/  @!P0 BRA `(.L_x_3155) ;  /* 0xfffffffc00f08947 */ /* 0x004fea000383ffff */
[----:B------:R-:W-:Y:S05]  /*10090*/  BRA `(.L_x_3174) ;  /* 0xfffffff8006c7947 */ /* 0x000fea000383ffff */
.L_x_3156:
[----:B--2---:R2:W3:Y:S02]  /*100a0*/  SYNCS.PHASECHK.TRANS64.TRYWAIT P0, [R3+URZ], R0 ;  /* 0x00000000030075a7 */ /* 0x0044e4000800017f */
[----:B---3--:R-:W-:Y:S05]  /*100b0*/  @!P0 NANOSLEEP.SYNCS 0x989680 ;  /* 0x009896800000895d */ /* 0x008fea0003900000 */
[----:B------:R-:W3:Y:S02]  /*100c0*/  @!P0 SYNCS.PHASECHK.TRANS64 P0, [R3+URZ], R0 ;  /* 0x00000000030085a7 */ /* 0x000ee4000800007f */
[----:B---3--:R-:W-:Y:S05]  /*100d0*/  @!P0 BRA `(.L_x_3156) ;  /* 0xfffffffc00f08947 */ /* 0x008fea000383ffff */
[----:B------:R-:W-:Y:S05]  /*100e0*/  BRA `(.L_x_3175) ;  /* 0xfffffff800607947 */ /* 0x000fea000383ffff */
.L_x_3158:
[----:B--2---:R2:W3:Y:S02]  /*100f0*/  SYNCS.PHASECHK.TRANS64.TRYWAIT P0, [R5+URZ], R4 ;  /* 0x00000004050075a7 */ /* 0x0044e4000800017f */
[----:B---3--:R-:W-:Y:S05]  /*10100*/  @!P0 NANOSLEEP.SYNCS 0x989680 ;  /* 0x009896800000895d */ /* 0x008fea0003900000 */
[----:B------:R-:W3:Y:S02]  /*10110*/  @!P0 SYNCS.PHASECHK.TRANS64 P0, [R5+URZ], R4 ;  /* 0x00000004050085a7 */ /* 0x000ee4000800007f */
[----:B---3--:R-:W-:Y:S05]  /*10120*/  @!P0 BRA `(.L_x_3158) ;  /* 0xfffffffc00f08947 */ /* 0x008fea000383ffff */
[----:B------:R-:W-:Y:S05]  /*10130*/  BRA `(.L_x_3176) ;  /* 0xfffffff800647947 */ /* 0x000fea000383ffff */
.L_x_3177:
        /* <DEDUP_REMOVED lines=12> */
.L_x_3742:


//--------------------- .text._ZN7cutlass13device_kernelIN5flash11enable_sm90INS1_16FlashAttnBwdSm90INS1_25CollectiveMainloopBwdSm90ILi2ELi2ELi2EN4cute5tupleIJNS5_1CILi1EEES8_S8_EEENS6_IJNS7_ILi96EEENS7_ILi128EEENS7_ILi64EEEEEENS_6half_tEfNS_4arch4Sm90ELb1ELb0ELb1ELb1ELb1ELb1ELb0ELb1ELi2ELi1ELi2ELi2ELb0EEENS1_21CollectiveEpilogueBwdISD_SE_SG_Li256ELb1ELb0ELi1EEENS1_25SingleTileBwdLPTSchedulerILb1ELi128ELb1EEEEEEEEEvNT_6ParamsE --------------------------
	.section	.text._ZN7cutlass13device_kernelIN5flash11enable_sm90INS1_16FlashAttnBwdSm90INS1_25CollectiveMainloopBwdSm90ILi2ELi2ELi2EN4cute5tupleIJNS5_1CILi1EEES8_S8_EEENS6_IJNS7_ILi96EEENS7_ILi128EEENS7_ILi64EEEEEENS_6half_tEfNS_4arch4Sm90ELb1ELb0ELb1ELb1ELb1ELb1ELb0ELb1ELi2ELi1ELi2ELi2ELb0EEENS1_21CollectiveEpilogueBwdISD_SE_SG_Li256ELb1ELb0ELi1EEENS1_25SingleTileBwdLPTSchedulerILb1ELi128ELb1EEEEEEEEEvNT_6ParamsE,"ax",@progbits
	.align	128
.text._ZN7cutlass13device_kernelIN5flash11enable_sm90INS1_16FlashAttnBwdSm90INS1_25CollectiveMainloopBwdSm90ILi2ELi2ELi2EN4cute5tupleIJNS5_1CILi1EEES8_S8_EEENS6_IJNS7_ILi96EEENS7_ILi128EEENS7_ILi64EEEEEENS_6half_tEfNS_4arch4Sm90ELb1ELb0ELb1ELb1ELb1ELb1ELb0ELb1ELi2ELi1ELi2ELi2ELb0EEENS1_21CollectiveEpilogueBwdISD_SE_SG_Li256ELb1ELb0ELi1EEENS1_25SingleTileBwdLPTSchedulerILb1ELi128ELb1EEEEEEEEEvNT_6ParamsE:
        .type           _ZN7cutlass13device_kernelIN5flash11enable_sm90INS1_16FlashAttnBwdSm90INS1_25CollectiveMainloopBwdSm90ILi2ELi2ELi2EN4cute5tupleIJNS5_1CILi1EEES8_S8_EEENS6_IJNS7_ILi96EEENS7_ILi128EEENS7_ILi64EEEEEENS_6half_tEfNS_4arch4Sm90ELb1ELb0ELb1ELb1ELb1ELb1ELb0ELb1ELi2ELi1ELi2ELi2ELb0EEENS1_21CollectiveEpilogueBwdISD_SE_SG_Li256ELb1ELb0ELi1EEENS1_25SingleTileBwdLPTSchedulerILb1ELi128ELb1EEEEEEEEEvNT_6ParamsE,@function
        .size           _ZN7cutlass13device_kernelIN5flash11enable_sm90INS1_16FlashAttnBwdSm90INS1_25CollectiveMainloopBwdSm90ILi2ELi2ELi2EN4cute5tupleIJNS5_1CILi1EEES8_S8_EEENS6_IJNS7_ILi96EEENS7_ILi128EEENS7_ILi64EEEEEENS_6half_tEfNS_4arch4Sm90ELb1ELb0ELb1ELb1ELb1ELb1ELb0ELb1ELi2ELi1ELi2ELi2ELb0EEENS1_21CollectiveEpilogueBwdISD_SE_SG_Li256ELb1ELb0ELi1EEENS1_25SingleTileBwdLPTSchedulerILb1ELi128ELb1EEEEEEEEEvNT_6ParamsE,(.L_x_3743 - _ZN7cutlass13device_kernelIN5flash11enable_sm90INS1_16FlashAttnBwdSm90INS1_25CollectiveMainloopBwdSm90ILi2ELi2ELi2EN4cute5tupleIJNS5_1CILi1EEES8_S8_EEENS6_IJNS7_ILi96EEENS7_ILi128EEENS7_ILi64EEEEEENS_6half_tEfNS_4arch4Sm90ELb1ELb0ELb1ELb1ELb1ELb1ELb0ELb1ELi2ELi1ELi2ELi2ELb0EEENS1_21CollectiveEpilogueBwdISD_SE_SG_Li256ELb1ELb0ELi1EEENS1_25SingleTileBwdLPTSchedulerILb1ELi128ELb1EEEEEEEEEvNT_6ParamsE)
        .other          _ZN7cutlass13device_kernelIN5flash11enable_sm90INS1_16FlashAttnBwdSm90INS1_25CollectiveMainloopBwdSm90ILi2ELi2ELi2EN4cute5tupleIJNS5_1CILi1EEES8_S8_EEENS6_IJNS7_ILi96EEENS7_ILi128EEENS7_ILi64EEEEEENS_6half_tEfNS_4arch4Sm90ELb1ELb0ELb1ELb1ELb1ELb1ELb0ELb1ELi2ELi1ELi2ELi2ELb0EEENS1_21CollectiveEpilogueBwdISD_SE_SG_Li256ELb1ELb0ELi1EEENS1_25SingleTileBwdLPTSchedulerILb1ELi128ELb1EEEEEEEEEvNT_6ParamsE,@"STO_CUDA_ENTRY STV_DEFAULT"
_ZN7cutlass13device_kernelIN5flash11enable_sm90INS1_16FlashAttnBwdSm90INS1_25CollectiveMainloopBwdSm90ILi2ELi2ELi2EN4cute5tupleIJNS5_1CILi1EEES8_S8_EEENS6_IJNS7_ILi96EEENS7_ILi128EEENS7_ILi64EEEEEENS_6half_tEfNS_4arch4Sm90ELb1ELb0ELb1ELb1ELb1ELb1ELb0ELb1ELi2ELi1ELi2ELi2ELb0EEENS1_21CollectiveEpilogueBwdISD_SE_SG_Li256ELb1ELb0ELi1EEENS1_25SingleTileBwdLPTSchedulerILb1ELi128ELb1EEEEEEEEEvNT_6ParamsE:
        /* <DEDUP_REMOVED lines=24> */
.L_x_3179:
[----:B------:R-:W-:Y:S05]  /*0180*/  BSYNC B0 ;  /* 0x0000000000007941 */ /* 0x000fea0003800000 */
.L_x_3178:
        /* <DEDUP_REMOVED lines=37> */
.L_x_3180:
        /* <DEDUP_REMOVED lines=22> */
.L_x_3181:
[----:B------:R-:W-:Y:S01]  /*0540*/  PLOP3.LUT P0, PT, PT, PT, UP0, 0x80, 0x0 ;  /* 0x000000000000781c */ /* 0x000fe20003f0f008 */
[----:B------:R-:W-:Y:S01]  /*0550*/  NOP ;  /* 0x0000000000007918 */ /* 0x000fe20000000000 */
[----:B------:R-:W-:Y:S01]  /*0560*/  ULDC.64 UR38, c[0x0][0x208] ;  /* 0x0000820000267ab9 */ /* 0x000fe20000000a00 */
[----:B------:R-:W-:Y:S01]  /*0570*/  BSSY B6, `(.L_x_3182) ;  /* 0x0000fec000067945 */ /* 0x000fe20003800000 */
[----:B-12-4-:R-:W-:Y:S09]  /*0580*/  BAR.SYNC.DEFER_BLOCKING 0x0 ;  /* 0x0000000000007b1d */ /* 0x016ff20000010000 */
[----:B------:R-:W-:Y:S05]  /*0590*/  @!P0 BRA `(.L_x_3183) ;  /* 0x000000b800b48947 */ /* 0x000fea0003800000 */
.L_x_3184:
        /* <DEDUP_REMOVED lines=32> */
.L_x_3185:
[----:B------:R-:W-:Y:S01]  /*07a0*/  ULDC UR8, c[0x0][0x8c4] ;  /* 0x0002310000087ab9 */ /* 0x000fe20000000800 */
[----:B------:R-:W-:Y:S01]  /*07b0*/  UMOV UR7, UR9 ;  /* 0x0000000900077c82 */ /* 0x000fe20008000000 */
[----:B------:R-:W-:-:S11]  /*07c0*/  UISETP.NE.AND UP0, UPT, UR8, 0x1, UPT ;  /* 0x000000010800788c */ /* 0x000fd6000bf05270 */
[----:B------:R-:W-:Y:S02]  /*07d0*/  @UP0 ULDC.64 UR10, c[0x0][0x8c8] ;  /* 0x00023200000a0ab9 */ /* 0x000fe40000000a00 */
[----:B------:R-:W-:-:S04]  /*07e0*/  UIMAD.WIDE.U32 UR4, UR9, UR10, URZ ;  /* 0x0000000a090472a5 */ /* 0x000fc8000f8e003f */
[----:B------:R-:W-:-:S04]  /*07f0*/  @UP0 USHF.R.U32.HI UR7, URZ, UR11, UR5 ;  /* 0x0000000b3f070299 */ /* 0x000fc80008011605 */
[----:B------:R-:W-:-:S12]  /*0800*/  UIMAD UR4, UR7, UR8, URZ ;  /* 0x00000008070472a4 */ /* 0x000fd8000f8e023f */
.L_x_3186:
        /* <DEDUP_REMOVED lines=23> */
.L_x_3187:
        /* <DEDUP_REMOVED lines=14> */
.L_x_3189:
[----:B------:R-:W-:-:S05]  /*0a60*/  ULDC UR4, c[0x0][0x8ec] ;  /* 0x00023b0000047ab9 */ /* 0x000fca0000000800 */
.L_x_3188:
[----:B------:R-:W-:Y:S02]  /*0a70*/  UIADD3 UR4, UR4, 0x7f, URZ ;  /* 0x0000007f04047890 */ /* 0x000fe4000fffe03f */
[----:B------:R-:W-:Y:S02]  /*0a80*/  ULOP3.LUT UR41, URZ, UR7, URZ, 0x33, !UPT ;  /* 0x000000073f297292 */ /* 0x000fe4000f8e333f */
[----:B------:R-:W-:-:S04]  /*0a90*/  USHF.R.S32.HI UR5, URZ, 0x1f, UR4 ;  /* 0x0000001f3f057899 */ /* 0x000fc80008011404 */
[----:B------:R-:W-:-:S04]  /*0aa0*/  ULEA.HI UR5, UR5, UR4, URZ, 0x7 ;  /* 0x0000000405057291 */ /* 0x000fc8000f8f383f */
[----:B------:R-:W-:-:S04]  /*0ab0*/  USHF.R.S32.HI UR5, URZ, 0x7, UR5 ;  /* 0x000000073f057899 */ /* 0x000fc80008011405 */
[----:B------:R-:W-:Y:S02]  /*0ac0*/  UISETP.GT.AND UP0, UPT, UR5, UR7, UPT ;  /* 0x000000070500728c */ /* 0x000fe4000bf04270 */
[----:B------:R-:W-:Y:S02]  /*0ad0*/  UIADD3 UR41, UR5, UR41, URZ ;  /* 0x0000002905297290 */ /* 0x000fe4000fffe03f */
[----:B------:R-:W-:-:S06]  /*0ae0*/  USEL UR40, UR40, 0xffffffff, UP0 ;  /* 0xffffffff28287887 */ /* 0x000fcc0008000000 */
        /* <DEDUP_REMOVED lines=17> */
.L_x_3191:
        /* <DEDUP_REMOVED lines=14> */
.L_x_3192:
        /* <DEDUP_REMOVED lines=11> */
.L_x_3193:
        /* <DEDUP_REMOVED lines=13> */
.L_x_3194:
        /* <DEDUP_REMOVED lines=68> */
.L_x_3197:
        /* <DEDUP_REMOVED lines=15> */
.L_x_3196:
        /* <DEDUP_REMOVED lines=22> */
.L_x_3199:
        /* <DEDUP_REMOVED lines=15> */
.L_x_3198:
[----:B------:R-:W-:Y:S01]  /*15e0*/  SHF.R.S32.HI R6, RZ, 0x1f, R17 ;  /* 0x0000001fff067819 */ /* 0x000fe20000011411 */
[----:B------:R-:W-:-:S03]  /*15f0*/  UMOV UR4, 0xffffffff ;  /* 0xffffffff00047882 */ /* 0x000fc60000000000 */
[----:B------:R-:W-:-:S04]  /*1600*/  LEA.HI R0, R6, R17, RZ, 0x7 ;  /* 0x0000001106007211 */ /* 0x000fc800078f38ff */
[----:B------:R-:W-:Y:S01]  /*1610*/  SHF.R.S32.HI R13, RZ, 0x7, R0 ;  /* 0x00000007ff0d7819 */ /* 0x000fe20000011400 */
[----:B------:R-:W-:Y:S06]  /*1620*/  BRA.DIV UR4, `(.L_x_3200) ;  /* 0x000000ee04887947 */ /* 0x000fec000b800000 */
[----:B------:R1:W2:Y:S02]  /*1630*/  SHFL.IDX PT, R14, R13, RZ, 0x1f ;  /* 0x00001fff0d0e7589 */ /* 0x0002a400000e0000 */
.L_x_3343:
[----:B------:R-:W-:Y:S01]  /*1640*/  SHF.L.U32 R3, RZ, 0x1f, RZ ;  /* 0x0000001fff037819 */ /* 0x000fe200000006ff */
[----:B------:R-:W-:-:S03]  /*1650*/  IMAD.SHL.U32 R2, R17, 0x40, RZ ;  /* 0x0000004011027824 */ /* 0x000fc600078e00ff */
[----:B------:R-:W3:Y:S02]  /*1660*/  SYNCS.PHASECHK.TRANS64.TRYWAIT P0, [R16+URZ+0x26800], R3 ;  /* 0x02680003100075a7 */ /* 0x000ee4000800017f */
[----:B---3--:R-:W-:Y:S05]  /*1670*/  @P0 BRA `(.L_x_3201) ;  /* 0x0000000000080947 */ /* 0x008fea0003800000 */
[----:B------:R-:W3:Y:S02]  /*1680*/  SYNCS.PHASECHK.TRANS64.TRYWAIT P0, [R16+URZ+0x26800], R3 ;  /* 0x02680003100075a7 */ /* 0x000ee4000800017f */
[----:B---3--:R-:W-:Y:S05]  /*1690*/  @!P0 BRA `(.L_x_3202) ;  /* 0x000000ec00888947 */ /* 0x008fea0003800000 */
.L_x_3201:
        /* <DEDUP_REMOVED lines=134> */
.L_x_3214:
[----:B------:R-:W-:-:S06]  /*1f00*/  ULOP3.LUT UR4, UR36, 0x1, URZ, 0xfc, !UPT ;  /* 0x0000000124047892 */ /* 0x000fcc000f8efc3f */
[----:B--2---:R-:W-:-:S05]  /*1f10*/  IMAD.U32 R8, RZ, RZ, UR4 ;  /* 0x00000004ff087e24 */ /* 0x004fca000f8e00ff */
[----:B------:R-:W-:-:S13]  /*1f20*/  ISETP.NE.AND P0, PT, R8, 0x3, PT ;  /* 0x000000030800780c */ /* 0x000fda0003f05270 */
[----:B------:R-:W-:Y:S05]  /*1f30*/  @!P0 BRA `(.L_x_3204) ;  /* 0x0000000000048947 */ /* 0x000fea0003800000 */
[----:B------:R-:W-:Y:S01]  /*1f40*/  BPT.TRAP 0x1 ;  /* 0x000000040000795c */ /* 0x000fe20000300000 */
.L_x_3204:
[----:B------:R-:W-:Y:S01]  /*1f50*/  IMAD R8, R0, 0x8, R16 ;  /* 0x0000000800087824 */ /* 0x000fe200078e0210 */
[----:B------:R-:W-:-:S04]  /*1f60*/  SHF.L.U32 R21, R4, 0x1f, RZ ;  /* 0x0000001f04157819 */ /* 0x000fc800000006ff */
[----:B------:R1:W2:Y:S01]  /*1f70*/  SYNCS.PHASECHK.TRANS64.TRYWAIT P1, [R8+URZ+0x26810], R21 ;  /* 0x02681015080075a7 */ /* 0x0002a2000802017f */
[----:B------:R-:W-:Y:S05]  /*1f80*/  @!P0 BRA `(.L_x_3205) ;  /* 0x0000000000048947 */ /* 0x000fea0003800000 */
[----:B------:R-:W-:Y:S01]  /*1f90*/  BPT.TRAP 0x1 ;  /* 0x000000040000795c */ /* 0x000fe20000300000 */
.L_x_3205:
[----:B------:R-:W-:-:S05]  /*1fa0*/  VIADD R9, R16, 0xe000 ;  /* 0x0000e00010097836 */ /* 0x000fca0000000000 */
[----:B------:R-:W-:-:S04]  /*1fb0*/  SHF.R.U32.HI R9, RZ, 0x4, R9 ;  /* 0x00000004ff097819 */ /* 0x000fc80000011609 */
[----:B------:R-:W-:Y:S01]  /*1fc0*/  LOP3.LUT R9, R9, 0x3fff, RZ, 0xc0, !PT ;  /* 0x00003fff09097812 */ /* 0x000fe200078ec0ff */
[----:B--2---:R-:W-:Y:S06]  /*1fd0*/  @P1 BRA `(.L_x_3206) ;  /* 0x0000000000081947 */ /* 0x004fec0003800000 */
[----:B------:R-:W2:Y:S02]  /*1fe0*/  SYNCS.PHASECHK.TRANS64.TRYWAIT P1, [R8+URZ+0x26810], R21 ;  /* 0x02681015080075a7 */ /* 0x000ea4000802017f */
[----:B--2---:R-:W-:Y:S05]  /*1ff0*/  @!P1 BRA `(.L_x_3207) ;  /* 0x000000e400449947 */ /* 0x004fea0003800000 */
.L_x_3206:
        /* <DEDUP_REMOVED lines=57> */
.L_x_3208:
[----:B------:R1:W1:Y:S01]  /*2390*/  SYNCS.PHASECHK.TRANS64.TRYWAIT P1, [R8+URZ+0x26830], R21 ;  /* 0x02683015080075a7 */ /* 0x000262000802017f */
[----:B------:R-:W-:Y:S05]  /*23a0*/  @!P0 BRA `(.L_x_3209) ;  /* 0x0000000000048947 */ /* 0x000fea0003800000 */
[----:B------:R-:W-:Y:S01]  /*23b0*/  BPT.TRAP 0x1 ;  /* 0x000000040000795c */ /* 0x000fe20000300000 */
.L_x_3209:
[----:B------:R-:W-:-:S05]  /*23c0*/  VIADD R13, R16, 0x14000 ;  /* 0x00014000100d7836 */ /* 0x000fca0000000000 */
[----:B------:R-:W-:-:S04]  /*23d0*/  SHF.R.U32.HI R13, RZ, 0x4, R13 ;  /* 0x00000004ff0d7819 */ /* 0x000fc8000001160d */
[----:B------:R-:W-:-:S04]  /*23e0*/  LOP3.LUT R13, R13, 0x3fff, RZ, 0xc0, !PT ;  /* 0x00003fff0d0d7812 */ /* 0x000fc800078ec0ff */
[----:B------:R-:W-:Y:S01]  /*23f0*/  LOP3.LUT R19, R13, 0x10000, RZ, 0xfc, !PT ;  /* 0x000100000d137812 */ /* 0x000fe200078efcff */
[----:B-1----:R-:W-:Y:S06]  /*2400*/  @P1 BRA `(.L_x_3210) ;  /* 0x0000000000081947 */ /* 0x002fec0003800000 */
[----:B------:R-:W1:Y:S02]  /*2410*/  SYNCS.PHASECHK.TRANS64.TRYWAIT P1, [R8+URZ+0x26830], R21 ;  /* 0x02683015080075a7 */ /* 0x000e64000802017f */
[----:B-1----:R-:W-:Y:S05]  /*2420*/  @!P1 BRA `(.L_x_3211) ;  /* 0x000000e0004c9947 */ /* 0x002fea0003800000 */
.L_x_3210:
        /* <DEDUP_REMOVED lines=844> */
.L_x_3212:
        /* <DEDUP_REMOVED lines=56> */
.L_x_3213:
        /* <DEDUP_REMOVED lines=11> */
.L_x_3203:
        /* <DEDUP_REMOVED lines=88> */
[----:B------:R-:W-:Y:S01]  /*62a0*/  VIADD R9, R7, 0x8 ;  /* 0x0000000807097836 */ /* 0x000fe20000000000 */
[C---:B------:R-:W-:Y:S01]  /*62b0*/  IADD3 R184, R11.reuse, 0x4, RZ ;  /* 0x000000040bb87810 */ /* 0x040fe20007ffe0ff */
[----:B------:R-:W-:Y:S01]  /*62c0*/  VIADD R22, R11, 0x2 ;  /* 0x000000020b167836 */ /* 0x000fe20000000000 */
[----:B------:R1:W-:Y:S01]  /*62d0*/  STL [R1+0x18], R6 ;  /* 0x0000180601007387 */ /* 0x0003e20000100800 */
[C---:B------:R-:W-:Y:S01]  /*62e0*/  VIADD R188, R5.reuse, 0x2 ;  /* 0x0000000205bc7836 */ /* 0x040fe20000000000 */
[C---:B------:R-:W-:Y:S01]  /*62f0*/  IADD3 R192, R5.reuse, 0x6, RZ ;  /* 0x0000000605c07810 */ /* 0x040fe20007ffe0ff */
[----:B------:R-:W-:Y:S01]  /*6300*/  VIADD R190, R5, 0x4 ;  /* 0x0000000405be7836 */ /* 0x000fe20000000000 */
[----:B------:R2:W-:Y:S01]  /*6310*/  STL [R1+0x8], R5 ;  /* 0x0000080501007387 */ /* 0x0005e20000100800 */
[----:B------:R-:W-:-:S02]  /*6320*/  VIADD R186, R11, 0x6 ;  /* 0x000000060bba7836 */ /* 0x000fc40000000000 */
[C---:B------:R-:W-:Y:S02]  /*6330*/  VIADD R9, R7.reuse, 0x14 ;  /* 0x0000001407097836 */ /* 0x040fe40000000000 */
[C---:B-1----:R-:W-:Y:S02]  /*6340*/  VIADD R6, R7.reuse, 0xc ;  /* 0x0000000c07067836 */ /* 0x042fe40000000000 */
[C---:B------:R-:W-:Y:S02]  /*6350*/  VIADD R6, R7.reuse, 0x18 ;  /* 0x0000001807067836 */ /* 0x040fe40000000000 */
[C---:B--2---:R-:W-:Y:S01]  /*6360*/  VIADD R5, R7.reuse, 0x4 ;  /* 0x0000000407057836 */ /* 0x044fe20000000000 */
[C---:B------:R-:W-:Y:S01]  /*6370*/  IADD3 R5, R7.reuse, 0x10, RZ ;  /* 0x0000001007057810 */ /* 0x040fe20007ffe0ff */
[----:B------:R-:W-:-:S07]  /*6380*/  VIADD R5, R7, 0x1c ;  /* 0x0000001c07057836 */ /* 0x000fce0000000000 */
.L_x_3226:
[----:B------:R-:W-:-:S05]  /*6390*/  IMAD.U32 R5, RZ, RZ, UR36 ;  /* 0x00000024ff057e24 */ /* 0x000fca000f8e00ff */
[----:B------:R-:W-:-:S04]  /*63a0*/  LOP3.LUT R5, R5, 0x1, RZ, 0xfc, !PT ;  /* 0x0000000105057812 */ /* 0x000fc800078efcff */
[----:B------:R-:W-:-:S13]  /*63b0*/  ISETP.NE.AND P0, PT, R5, 0x3, PT ;  /* 0x000000030500780c */ /* 0x000fda0003f05270 */
[----:B--2---:R-:W-:Y:S05]  /*63c0*/  @!P0 BRA `(.L_x_3216) ;  /* 0x0000000000048947 */ /* 0x004fea0003800000 */
[----:B------:R-:W-:Y:S01]  /*63d0*/  BPT.TRAP 0x1 ;  /* 0x000000040000795c */ /* 0x000fe20000300000 */
.L_x_3216:
[----:B------:R-:W-:Y:S01]  /*63e0*/  IMAD R5, R0, 0x8, R16 ;  /* 0x0000000800057824 */ /* 0x000fe200078e0210 */
[----:B------:R-:W-:-:S04]  /*63f0*/  SHF.L.U32 R18, R4, 0x1f, RZ ;  /* 0x0000001f04127819 */ /* 0x000fc800000006ff */
[----:B------:R1:W2:Y:S01]  /*6400*/  SYNCS.PHASECHK.TRANS64.TRYWAIT P1, [R5+URZ+0x26810], R18 ;  /* 0x02681012050075a7 */ /* 0x0002a2000802017f */
[----:B------:R-:W-:Y:S05]  /*6410*/  @!P0 BRA `(.L_x_3217) ;  /* 0x0000000000048947 */ /* 0x000fea0003800000 */
[----:B------:R-:W-:Y:S01]  /*6420*/  BPT.TRAP 0x1 ;  /* 0x000000040000795c */ /* 0x000fe20000300000 */
.L_x_3217:
[----:B------:R-:W-:-:S04]  /*6430*/  IADD3 R6, R16, 0xe000, RZ ;  /* 0x0000e00010067810 */ /* 0x000fc80007ffe0ff */
[----:B------:R-:W-:-:S04]  /*6440*/  SHF.R.U32.HI R6, RZ, 0x4, R6 ;  /* 0x00000004ff067819 */ /* 0x000fc80000011606 */
[----:B------:R-:W-:-:S04]  /*6450*/  LOP3.LUT R6, R6, 0x3fff, RZ, 0xc0, !PT ;  /* 0x00003fff06067812 */ /* 0x000fc800078ec0ff */
[----:B------:R-:W-:Y:S01]  /*6460*/  LOP3.LUT R9, R6, 0x10000, RZ, 0xfc, !PT ;  /* 0x0001000006097812 */ /* 0x000fe200078efcff */
[----:B--2---:R-:W-:Y:S06]  /*6470*/  @P1 BRA `(.L_x_3218) ;  /* 0x0000000000081947 */ /* 0x004fec0003800000 */
[----:B------:R-:W2:Y:S02]  /*6480*/  SYNCS.PHASECHK.TRANS64.TRYWAIT P1, [R5+URZ+0x26810], R18 ;  /* 0x02681012050075a7 */ /* 0x000ea4000802017f */
[----:B--2---:R-:W-:Y:S05]  /*6490*/  @!P1 BRA `(.L_x_3219) ;  /* 0x000000a000449947 */ /* 0x004fea0003800000 */
.L_x_3218:
        /* <DEDUP_REMOVED lines=13> */
[----:B---3--:R-:W-:Y:S01]  /*6570*/  R2UR UR4, R13 ;  /* 0x000000000d0472ca */ /* 0x008fe200000e0000 */
[----:B----4-:R-:W-:-:S12]  /*6580*/  IMAD R10, R0, 0x80, R10 ;  /* 0x00000080000a7824 */ /* 0x010fd800078e020a */
        /* <DEDUP_REMOVED lines=11> */
[----:B------:R-:W-:-:S02]  /*6640*/  IMAD R11, R3, 0x2, R14 ;  /* 0x00000002030b7824 */ /* 0x000fc400078e020e */
[--C-:B------:R-:W-:Y:S01]  /*6650*/  IMAD R198, R227, 0x4, R16.reuse ;  /* 0x00000004e3c67824 */ /* 0x100fe200078e0210 */
[----:B------:R-:W-:Y:S01]  /*6660*/  LEA R13, R9, R16, 0x2 ;  /* 0x00000010090d7211 */ /* 0x000fe200078e10ff */
[----:B------:R-:W-:Y:S02]  /*6670*/  IMAD R12, R11, 0x4, R16 ;  /* 0x000000040b0c7824 */ /* 0x000fe400078e0210 */
[----:B------:R-:W-:-:S04]  /*6680*/  VIADD R10, R16, 0x1a000 ;  /* 0x0001a000100a7836 */ /* 0x000fc80000000000 */
[--C-:B------:R-:W-:Y:S01]  /*6690*/  IMAD R227, R227, 0x4, R10.reuse ;  /* 0x00000004e3e37824 */ /* 0x100fe200078e020a */
[----:B------:R-:W-:Y:S01]  /*66a0*/  LEA R9, R9, R10, 0x2 ;  /* 0x0000000a09097211 */ /* 0x000fe200078e10ff */
        /* <DEDUP_REMOVED lines=21> */
.L_x_3220:
[----:B------:R1:W1:Y:S01]  /*6800*/  SYNCS.PHASECHK.TRANS64.TRYWAIT P1, [R5+URZ+0x26830], R18 ;  /* 0x02683012050075a7 */ /* 0x000262000802017f */
[----:B------:R-:W-:Y:S05]  /*6810*/  @!P0 BRA `(.L_x_3221) ;  /* 0x0000000000048947 */ /* 0x000fea0003800000 */
[----:B------:R-:W-:Y:S01]  /*6820*/  BPT.TRAP 0x1 ;  /* 0x000000040000795c */ /* 0x000fe20000300000 */
.L_x_3221:
        /* <DEDUP_REMOVED lines=8> */
.L_x_3222:
        /* <DEDUP_REMOVED lines=317> */
[C---:B------:R-:W-:Y:S02]  /*7c80*/  VIADD R228, R7.reuse, 0x10 ;  /* 0x0000001007e47836 */ /* 0x040fe40000000000 */
[----:B------:R-:W-:Y:S01]  /*7c90*/  FMUL.FTZ R33, R20, R33 ;  /* 0x0000002114217220 */ /* 0x000fe20000410000 */
[C---:B------:R-:W-:Y:S01]  /*7ca0*/  VIADD R231, R7.reuse, 0x8 ;  /* 0x0000000807e77836 */ /* 0x040fe20000000000 */
[----:B------:R-:W-:Y:S01]  /*7cb0*/  IADD3 R229, R7, 0x14, RZ ;  /* 0x0000001407e57810 */ /* 0x000fe20007ffe0ff */
[----:B------:R-:W-:Y:S01]  /*7cc0*/  FMUL.FTZ R36, R26, R36 ;  /* 0x000000241a247220 */ /* 0x000fe20000410000 */
[----:B------:R-:W-:Y:S01]  /*7cd0*/  FMUL.FTZ R30, R85, R30 ;  /* 0x0000001e551e7220 */ /* 0x000fe20000410000 */
[----:B------:R-:W1:Y:S01]  /*7ce0*/  SHFL.IDX PT, R228, R227, R228, 0x1f ;  /* 0x00001fe4e3e47589 */ /* 0x000e6200000e0000 */
[----:B------:R-:W-:-:S02]  /*7cf0*/  VIADD R233, R7, 0x18 ;  /* 0x0000001807e97836 */ /* 0x000fc40000000000 */
[----:B------:R-:W-:Y:S01]  /*7d00*/  FFMA.FTZ R78, -R78, R78, 1 ;  /* 0x3f8000004e4e7423 */ /* 0x000fe2000001014e */
[----:B------:R-:W-:Y:S01]  /*7d10*/  FFMA.FTZ R79, -R79, R79, 1 ;  /* 0x3f8000004f4f7423 */ /* 0x000fe2000001014f */
[----:B------:R3:W4:Y:S01]  /*7d20*/  SHFL.IDX PT, R227, R227, R11, 0x1f ;  /* 0x00001f0be3e37589 */ /* 0x00072200000e0000 */
[----:B------:R-:W-:Y:S01]  /*7d30*/  FFMA.FTZ R80, -R80, R80, 1 ;  /* 0x3f80000050507423 */ /* 0x000fe20000010150 */
[----:B------:R-:W-:Y:S01]  /*7d40*/  FFMA.FTZ R74, -R74, R74, 1 ;  /* 0x3f8000004a4a7423 */ /* 0x000fe2000001014a */
[----:B------:R-:W-:Y:S01]  /*7d50*/  MUFU.EX2 R201, R201 ;  /* 0x000000c900c97308 */ /* 0x000fe20000000800 */
[----:B------:R-:W-:-:S07]  /*7d60*/  FFMA.FTZ R195, -R195, R195, 1 ;  /* 0x3f800000c3c37423 */ /* 0x000fce00000101c3 */
[----:B------:R-:W-:Y:S08]  /*7d70*/  MUFU.EX2 R210, R210 ;  /* 0x000000d200d27308 */ /* 0x000ff00000000800 */
[----:B------:R-:W-:Y:S01]  /*7d80*/  MUFU.EX2 R209, R209 ;  /* 0x000000d100d17308 */ /* 0x000fe20000000800 */
[----:B------:R-:W-:Y:S01]  /*7d90*/  FMUL.FTZ R20, R72, R35 ;  /* 0x0000002348147220 */ /* 0x000fe20000410000 */
[----:B-1----:R-:W-:-:S06]  /*7da0*/  FADD.FTZ R34, R34, -R228 ;  /* 0x800000e422227221 */ /* 0x002fcc0000010000 */
        /* <DEDUP_REMOVED lines=48> */
[C---:B------:R-:W-:Y:S01]  /*80b0*/  IADD3 R232, R7.reuse, 0x4, RZ ;  /* 0x0000000407e87810 */ /* 0x040fe20007ffe0ff */
[----:B------:R-:W-:-:S02]  /*80c0*/  VIADD R228, R7, 0x10 ;  /* 0x0000001007e47836 */ /* 0x000fc40000000000 */
[----:B------:R-:W-:Y:S01]  /*80d0*/  FMUL.FTZ R35, R35, R36 ;  /* 0x0000002423237220 */ /* 0x000fe20000410000 */
        /* <DEDUP_REMOVED lines=89> */
[----:B------:R-:W-:Y:S01]  /*8670*/  FADD.FTZ R55, R58, -R79 ;  /* 0x8000004f3a377221 */ /* 0x000fe20000010000 */
[--C-:B---3--:R-:W-:Y:S01]  /*8680*/  FADD.FTZ R56, R57, -R76.reuse ;  /* 0x8000004c39387221 */ /* 0x108fe20000010000 */
[----:B------:R-:W-:Y:S01]  /*8690*/  FADD.FTZ R59, R59, -R76 ;  /* 0x8000004c3b3b7221 */ /* 0x000fe20000010000 */
[----:B-1----:R-:W1:Y:S01]  /*86a0*/  MUFU.EX2 R42, R216 ;  /* 0x000000d8002a7308 */ /* 0x002e620000000800 */
[--C-:B------:R-:W-:Y:S01]  /*86b0*/  FADD.FTZ R58, R61, -R74.reuse ;  /* 0x8000004a3d3a7221 */ /* 0x100fe20000010000 */
[--C-:B------:R-:W-:Y:S01]  /*86c0*/  FADD.FTZ R60, R60, -R77.reuse ;  /* 0x8000004d3c3c7221 */ /* 0x100fe20000010000 */
[----:B------:R-:W-:Y:S01]  /*86d0*/  FADD.FTZ R77, R62, -R77 ;  /* 0x8000004d3e4d7221 */ /* 0x000fe20000010000 */
[--C-:B------:R-:W-:Y:S01]  /*86e0*/  FADD.FTZ R57, R68, -R73.reuse ;  /* 0x8000004944397221 */ /* 0x100fe20000010000 */
[----:B------:R-:W-:Y:S01]  /*86f0*/  FADD.FTZ R70, R70, -R73 ;  /* 0x8000004946467221 */ /* 0x000fe20000010000 */
[----:B------:R-:W-:Y:S01]  /*8700*/  FMUL.FTZ R48, R48, R51 ;  /* 0x0000003330307220 */ /* 0x000fe20000410000 */
[----:B------:R-:W-:Y:S01]  /*8710*/  FFMA.FTZ R73, -R105, R105, 1 ;  /* 0x3f80000069497423 */ /* 0x000fe20000010169 */
[----:B------:R-:W-:Y:S01]  /*8720*/  FMUL.FTZ R56, R205, R56 ;  /* 0x00000038cd387220 */ /* 0x000fe20000410000 */
[----:B------:R-:W-:Y:S01]  /*8730*/  FMUL.FTZ R62, R212, R59 ;  /* 0x0000003bd43e7220 */ /* 0x000fe20000410000 */
[----:B------:R-:W-:Y:S01]  /*8740*/  FFMA.FTZ R51, -R103, R103, 1 ;  /* 0x3f80000067337423 */ /* 0x000fe20000010167 */
[----:B------:R-:W-:Y:S01]  /*8750*/  FADD.FTZ R63, R63, -R74 ;  /* 0x8000004a3f3f7221 */ /* 0x000fe20000010000 */
[----:B------:R-:W-:Y:S01]  /*8760*/  FFMA.FTZ R76, -R109, R109, 1 ;  /* 0x3f8000006d4c7423 */ /* 0x000fe2000001016d */
[----:B------:R-:W-:Y:S01]  /*8770*/  FMUL.FTZ R59, R207, R58 ;  /* 0x0000003acf3b7220 */ /* 0x000fe20000410000 */
[--C-:B------:R-:W-:Y:S01]  /*8780*/  FADD.FTZ R64, R64, -R75.reuse ;  /* 0x8000004b40407221 */ /* 0x100fe20000010000 */
[----:B------:R-:W-:Y:S01]  /*8790*/  FMUL.FTZ R73, R73, R56 ;  /* 0x0000003849497220 */ /* 0x000fe20000410000 */
[----:B------:R-:W-:Y:S01]  /*87a0*/  FFMA.FTZ R74, -R110, R110, 1 ;  /* 0x3f8000006e4a7423 */ /* 0x000fe2000001016e */
[----:B------:R-:W-:Y:S01]  /*87b0*/  FMUL.FTZ R77, R208, R77 ;  /* 0x0000004dd04d7220 */ /* 0x000fe20000410000 */
[----:B------:R-:W-:Y:S01]  /*87c0*/  FFMA.FTZ R45, -R98, R98, 1 ;  /* 0x3f800000622d7423 */ /* 0x000fe20000010162 */
        /* <DEDUP_REMOVED lines=8> */
[--C-:B------:R-:W-:Y:S01]  /*8850*/  FADD.FTZ R28, R69, -R72.reuse ;  /* 0x80000048451c7221 */ /* 0x100fe20000010000 */
        /* <DEDUP_REMOVED lines=16> */
[----:B------:R-:W-:Y:S01]  /*8960*/  F2FP.F16.F32.PACK_AB R65, R20, R19 ;  /* 0x000000131441723e */ /* 0x000fe200000000ff */
        /* <DEDUP_REMOVED lines=270> */
.L_x_3224:
        /* <DEDUP_REMOVED lines=58> */
.L_x_3225:
[----:B------:R-:W-:Y:S01]  /*9df0*/  UIADD3 UR45, UR45, 0x1, URZ ;  /* 0x000000012d2d7890 */ /* 0x000fe2000fffe03f */
[----:B------:R-:W-:Y:S01]  /*9e00*/  VIADD R5, R5, 0x26820 ;  /* 0x0002682005057836 */ /* 0x000fe20000000000 */
[----:B------:R-:W-:Y:S02]  /*9e10*/  IADD3 R0, R0, 0x1, RZ ;  /* 0x0000000100007810 */ /* 0x000fe40007ffe0ff */
        /* <DEDUP_REMOVED lines=9> */
.L_x_3215:
        /* <DEDUP_REMOVED lines=34> */
.L_x_3195:
        /* <DEDUP_REMOVED lines=24> */
[----:B-1----:R-:W-:Y:S01]  /*a250*/  VIADD R13, R0, 0xffffff80 ;  /* 0xffffff80000d7836 */ /* 0x002fe20000000000 */
[----:B------:R-:W-:-:S02]  /*a260*/  F2FP.F16.F32.PACK_AB R120, R121, R120 ;  /* 0x000000787978723e */ /* 0x000fc400000000ff */
[----:B------:R-:W-:Y:S02]  /*a270*/  F2FP.F16.F32.PACK_AB R178, R181, R180 ;  /* 0x000000b4b5b2723e */ /* 0x000fe400000000ff */
[----:B--2---:R-:W-:Y:S02]  /*a280*/  SHF.R.S32.HI R10, RZ, 0x1f, R13 ;  /* 0x0000001fff0a7819 */ /* 0x004fe4000001140d */
        /* <DEDUP_REMOVED lines=47> */
[----:B------:R-:W-:Y:S01]  /*a580*/  ISETP.NE.U32.AND P4, PT, RZ, UR4, PT ;  /* 0x00000004ff007c0c */ /* 0x000fe2000bf85070 */
[----:B------:R-:W-:Y:S01]  /*a590*/  STSM.16.M88.4 [R3], R176 ;  /* 0x000000b003007844 */ /* 0x000fe20000000200 */
[----:B------:R-:W-:Y:S02]  /*a5a0*/  PLOP3.LUT P1, PT, PT, PT, UP0, 0x80, 0x0 ;  /* 0x000000000000781c */ /* 0x000fe40003f2f008 */
[----:B------:R-:W-:Y:S01]  /*a5b0*/  ISETP.NE.AND.EX P4, PT, RZ, UR5, PT, P4 ;  /* 0x00000005ff007c0c */ /* 0x000fe2000bf85340 */
[----:B------:R1:W-:Y:S01]  /*a5c0*/  STSM.16.M88.4 [R0], R120 ;  /* 0x0000007800007844 */ /* 0x0003e20000000200 */
[----:B------:R-:W-:-:S02]  /*a5d0*/  ULDC.64 UR4, c[0x0][0x870] ;  /* 0x00021c0000047ab9 */ /* 0x000fc40000000a00 */
[----:B------:R-:W-:Y:S01]  /*a5e0*/  UIMAD.WIDE UR4, UR40, 0x4, UR4 ;  /* 0x00000004280478a5 */ /* 0x000fe2000f8e0204 */
[----:B------:R2:W-:Y:S04]  /*a5f0*/  STSM.16.M88.4 [R2+-0x4000], R128 ;  /* 0xffc0008002007844 */ /* 0x0005e80000000200 */
[----:B------:R-:W-:Y:S01]  /*a600*/  STSM.16.M88.4 [R8+-0x4000], R136 ;  /* 0xffc0008808007844 */ /* 0x000fe20000000200 */
[----:B------:R-:W-:Y:S02]  /*a610*/  IMAD.U32 R4, RZ, RZ, UR4 ;  /* 0x00000004ff047e24 */ /* 0x000fe4000f8e00ff */
[----:B------:R-:W-:Y:S01]  /*a620*/  IMAD.U32 R5, RZ, RZ, UR5 ;  /* 0x00000005ff057e24 */ /* 0x000fe2000f8e00ff */
[----:B------:R3:W-:Y:S01]  /*a630*/  STSM.16.M88.4 [R3+-0x4000], R144 ;  /* 0xffc0009003007844 */ /* 0x0007e20000000200 */
[----:B------:R-:W-:Y:S01]  /*a640*/  @UP0 ULDC.64 UR4, c[0x0][0x878] ;  /* 0x00021e0000040ab9 */ /* 0x000fe20000000a00 */
[----:B------:R-:W-:Y:S01]  /*a650*/  BAR.SYNC.DEFER_BLOCKING 0x1, 0x100 ;  /* 0x0044000000007b1d */ /* 0x000fe20000010000 */
[----:B------:R-:W-:-:S06]  /*a660*/  @UP0 UIMAD.WIDE UR4, UR40, 0x4, UR4 ;  /* 0x00000004280408a5 */ /* 0x000fcc000f8e0204 */
[----:B------:R-:W-:Y:S01]  /*a670*/  MOV R6, UR4 ;  /* 0x0000000400067c02 */ /* 0x000fe20008000f00 */
[----:B------:R-:W-:Y:S01]  /*a680*/  IMAD.U32 R7, RZ, RZ, UR5 ;  /* 0x00000005ff077e24 */ /* 0x000fe2000f8e00ff */
        /* <DEDUP_REMOVED lines=28> */
.L_x_3228:
[----:B------:R-:W-:Y:S01]  /*a850*/  LEA R0, R0, UR6, 0x1 ;  /* 0x0000000600007c11 */ /* 0x000fe2000f8e08ff */
[----:B------:R-:W1:Y:S01]  /*a860*/  LDC R31, c[0x0][0x83c] ;  /* 0x00020f00ff1f7b82 */ /* 0x000e620000000800 */
[----:B------:R-:W-:Y:S01]  /*a870*/  UIMAD UR4, UR41, -0x80, UR4 ;  /* 0xffffff80290478a4 */ /* 0x000fe2000f8e0204 */
[C---:B------:R-:W-:Y:S01]  /*a880*/  LEA.HI.X.SX32 R17, R19.reuse, R3, 0x1, P0 ;  /* 0x0000000313117211 */ /* 0x040fe200000f0eff */
[----:B------:R-:W-:Y:S01]  /*a890*/  ULDC.64 UR6, c[0x0][0x850] ;  /* 0x0002140000067ab9 */ /* 0x000fe20000000a00 */
[----:B------:R2:W3:Y:S01]  /*a8a0*/  LDS.128 R12, [R0+0x1000] ;  /* 0x00100000000c7984 */ /* 0x0004e20000000c00 */
[----:B------:R-:W-:Y:S01]  /*a8b0*/  USHF.R.S32.HI UR5, URZ, 0x1f, UR40 ;  /* 0x0000001f3f057899 */ /* 0x000fe20008011428 */
[C---:B------:R-:W-:Y:S01]  /*a8c0*/  IADD3 R2, R19.reuse, 0x20, RZ ;  /* 0x0000002013027810 */ /* 0x040fe20007ffe0ff */
[----:B------:R-:W-:Y:S01]  /*a8d0*/  IMAD.U32 R22, RZ, RZ, UR4 ;  /* 0x00000004ff167e24 */ /* 0x000fe2000f8e00ff */
[----:B------:R2:W4:Y:S01]  /*a8e0*/  LDS.128 R8, [R0+0x2000] ;  /* 0x0020000000087984 */ /* 0x0005220000000c00 */
[----:B------:R-:W-:Y:S01]  /*a8f0*/  UIMAD UR4, UR46, UR6, URZ ;  /* 0x000000062e0472a4 */ /* 0x000fe2000f8e023f */
[--C-:B------:R-:W-:Y:S01]  /*a900*/  SHF.R.S32.HI R21, RZ, 0x1f, R20.reuse ;  /* 0x0000001fff157819 */ /* 0x100fe20000011414 */
[----:B------:R-:W2:Y:S01]  /*a910*/  LDC R33, c[0x0][0x80c] ;  /* 0x00020300ff217b82 */ /* 0x000ea20000000800 */
[----:B------:R1:W2:Y:S01]  /*a920*/  LDS.128 R4, [R0+0x3000] ;  /* 0x0030000000047984 */ /* 0x0002a20000000c00 */
[----:B------:R-:W-:Y:S01]  /*a930*/  VIMNMX R22, R22, 0x80, PT ;  /* 0x0000008016167848 */ /* 0x000fe20003fe0100 */
[----:B------:R-:W-:Y:S01]  /*a940*/  IMAD.U32 R3, RZ, RZ, UR6 ;  /* 0x00000006ff037e24 */ /* 0x000fe2000f8e00ff */
[----:B------:R-:W-:Y:S01]  /*a950*/  UIMAD UR4, UR37, UR7, UR4 ;  /* 0x00000007250472a4 */ /* 0x000fe2000f8e0204 */
[----:B------:R-:W-:Y:S01]  /*a960*/  MOV R30, UR5 ;  /* 0x00000005001e7c02 */ /* 0x000fe20008000f00 */
[C---:B------:R-:W-:Y:S01]  /*a970*/  VIADD R18, R19.reuse, 0x40 ;  /* 0x0000004013127836 */ /* 0x040fe20000000000 */
[CC--:B------:R-:W-:Y:S01]  /*a980*/  ISETP.GE.AND P3, PT, R19.reuse, R22.reuse, PT ;  /* 0x000000161300720c */ /* 0x0c0fe20003f66270 */
[----:B------:R-:W-:Y:S01]  /*a990*/  VIADD R19, R19, 0x60 ;  /* 0x0000006013137836 */ /* 0x000fe20000000000 */
[-C--:B------:R-:W-:Y:S01]  /*a9a0*/  ISETP.GE.AND P2, PT, R2, R22.reuse, PT ;  /* 0x000000160200720c */ /* 0x080fe20003f46270 */
[----:B------:R-:W-:Y:S01]  /*a9b0*/  IMAD.WIDE.U32 R2, R3, UR37, R20 ;  /* 0x0000002503027c25 */ /* 0x000fe2000f8e0014 */
[----:B------:R-:W-:Y:S01]  /*a9c0*/  SEL R30, R30, RZ, !P4 ;  /* 0x000000ff1e1e7207 */ /* 0x000fe20006000000 */
[----:B------:R-:W-:Y:S01]  /*a9d0*/  BSSY B0, `(.L_x_3229) ;  /* 0x000001b000007945 */ /* 0x000fe20003800000 */
[----:B-1----:R-:W-:Y:S01]  /*a9e0*/  ISETP.GE.OR P6, PT, R20, R31, P3 ;  /* 0x0000001f1400720c */ /* 0x002fe20001fc6670 */
[----:B------:R-:W-:Y:S01]  /*a9f0*/  VIADD R3, R3, UR4 ;  /* 0x0000000403037c36 */ /* 0x000fe20008000000 */
[----:B------:R-:W-:Y:S01]  /*aa00*/  ULDC.64 UR4, c[0x0][0x858] ;  /* 0x0002160000047ab9 */ /* 0x000fe20000000a00 */
[-C--:B------:R-:W-:Y:S01]  /*aa10*/  ISETP.GE.AND P1, PT, R18, R22.reuse, PT ;  /* 0x000000161200720c */ /* 0x080fe20003f26270 */
[----:B------:R-:W-:Y:S01]  /*aa20*/  IMAD R18, R30, UR4, RZ ;  /* 0x000000041e127c24 */ /* 0x000fe2000f8e02ff */
[----:B------:R-:W-:Y:S01]  /*aa30*/  SEL R35, RZ, UR40, P4 ;  /* 0x00000028ff237c07 */ /* 0x000fe2000a000000 */
[----:B------:R-:W-:Y:S01]  /*aa40*/  IMAD.U32 R27, RZ, RZ, UR41 ;  /* 0x00000029ff1b7e24 */ /* 0x000fe2000f8e00ff */
[----:B------:R-:W-:-:S02]  /*aa50*/  ISETP.GE.AND P0, PT, R19, R22, PT ;  /* 0x000000161300720c */ /* 0x000fc40003f06270 */
[CC--:B------:R-:W-:Y:S01]  /*aa60*/  ISETP.GE.OR P5, PT, R20.reuse, R31.reuse, P2 ;  /* 0x0000001f1400720c */ /* 0x0c0fe200017a6670 */
[C---:B------:R-:W-:Y:S01]  /*aa70*/  IMAD R23, R35.reuse, UR5, R18 ;  /* 0x0000000523177c24 */ /* 0x040fe2000f8e0212 */
[----:B------:R-:W-:Y:S01]  /*aa80*/  ISETP.GE.OR P4, PT, R20, R31, P1 ;  /* 0x0000001f1400720c */ /* 0x000fe20000f86670 */
[----:B------:R-:W-:-:S04]  /*aa90*/  IMAD.WIDE.U32 R28, R35, UR4, R2 ;  /* 0x00000004231c7c25 */ /* 0x000fc8000f8e0002 */
[----:B------:R-:W-:-:S04]  /*aaa0*/  IMAD.WIDE R26, R27, 0x80, R16 ;  /* 0x000000801b1a7825 */ /* 0x000fc800078e0210 */
[----:B------:R-:W-:Y:S01]  /*aab0*/  IMAD.IADD R23, R29, 0x1, R23 ;  /* 0x000000011d177824 */ /* 0x000fe200078e0217 */
[----:B--234-:R-:W-:Y:S06]  /*aac0*/  @P6 BRA `(.L_x_3230) ;  /* 0x00000000002c6947 */ /* 0x01cfec0003800000 */
        /* <DEDUP_REMOVED lines=11> */
.L_x_3230:
[----:B------:R-:W-:Y:S05]  /*ab80*/  BSYNC B0 ;  /* 0x0000000000007941 */ /* 0x000fea0003800000 */
.L_x_3229:
[----:B-1----:R1:W2:Y:S01]  /*ab90*/  LDS.128 R16, [R0+0x5000] ;  /* 0x0050000000107984 */ /* 0x0022a20000000c00 */
[----:B------:R-:W-:Y:S01]  /*aba0*/  BSSY B0, `(.L_x_3231) ;  /* 0x0000010000007945 */ /* 0x000fe20003800000 */
[----:B------:R-:W-:-:S03]  /*abb0*/  ISETP.GE.OR P6, PT, R20, R31, P0 ;  /* 0x0000001f1400720c */ /* 0x000fc600007c6670 */
[----:B------:R-:W-:Y:S10]  /*abc0*/  @P5 BRA `(.L_x_3232) ;  /* 0x0000000000345947 */ /* 0x000ff40003800000 */
        /* <DEDUP_REMOVED lines=12> */
[----:B--2---:R3:W-:Y:S02]  /*ac90*/  STG.E.128 desc[UR38][R24.64], R16 ;  /* 0x0000001018007986 */ /* 0x0047e4000c101d26 */
.L_x_3232:
[----:B------:R-:W-:Y:S05]  /*aca0*/  BSYNC B0 ;  /* 0x0000000000007941 */ /* 0x000fea0003800000 */
.L_x_3231:
[----:B--23--:R2:W3:Y:S01]  /*acb0*/  LDS.128 R16, [R0+0x6000] ;  /* 0x0060000000107984 */ /* 0x00c4e20000000c00 */
        /* <DEDUP_REMOVED lines=14> */
[----:B---3--:R4:W-:Y:S02]  /*ada0*/  STG.E.128 desc[UR38][R24.64], R16 ;  /* 0x0000001018007986 */ /* 0x0089e4000c101d26 */
.L_x_3234:
[----:B------:R-:W-:Y:S05]  /*adb0*/  BSYNC B0 ;  /* 0x0000000000007941 */ /* 0x000fea0003800000 */
.L_x_3233:
        /* <DEDUP_REMOVED lines=16> */
.L_x_3236:
[----:B------:R-:W-:Y:S05]  /*aec0*/  BSYNC B0 ;  /* 0x0000000000007941 */ /* 0x000fea0003800000 */
.L_x_3235:
        /* <DEDUP_REMOVED lines=15> */
[----:B------:R-:W-:-:S05]  /*afc0*/  IMAD R21, R35, UR5, R21 ;  /* 0x0000000523157c24 */ /* 0x000fca000f8e0215 */
[----:B------:R-:W-:Y:S01]  /*afd0*/  IADD3 R21, R25, R21, RZ ;  /* 0x0000001519157210 */ /* 0x000fe20007ffe0ff */
[----:B----4-:R-:W-:Y:S06]  /*afe0*/  @P3 BRA `(.L_x_3238) ;  /* 0x0000000000283947 */ /* 0x010fec0003800000 */
        /* <DEDUP_REMOVED lines=10> */
.L_x_3238:
[----:B------:R-:W-:Y:S05]  /*b090*/  BSYNC B0 ;  /* 0x0000000000007941 */ /* 0x000fea0003800000 */
.L_x_3237:
        /* <DEDUP_REMOVED lines=15> */
.L_x_3240:
[----:B------:R-:W-:Y:S05]  /*b190*/  BSYNC B0 ;  /* 0x0000000000007941 */ /* 0x000fea0003800000 */
.L_x_3239:
        /* <DEDUP_REMOVED lines=15> */
.L_x_3242:
[----:B------:R-:W-:Y:S05]  /*b290*/  BSYNC B0 ;  /* 0x0000000000007941 */ /* 0x000fea0003800000 */
.L_x_3241:
        /* <DEDUP_REMOVED lines=15> */
.L_x_3227:
        /* <DEDUP_REMOVED lines=9> */
[----:B------:R-:W-:-:S04]  /*b420*/  UISETP.NE.AND.EX UP0, UPT, UR5, URZ, UPT, UP0 ;  /* 0x0000003f0500728c */ /* 0x000fc8000bf05300 */
[----:B--2---:R-:W2:Y:S01]  /*b430*/  @P4 LDG.E R9, desc[UR38][R4.64] ;  /* 0x0000002604094981 */ /* 0x004ea2000c1e1900 */
[----:B------:R-:W-:Y:S01]  /*b440*/  ULDC UR6, c[0x0][0x808] ;  /* 0x0002020000067ab9 */ /* 0x000fe20000000800 */
[----:B------:R-:W-:Y:S01]  /*b450*/  PLOP3.LUT P1, PT, PT, PT, UP0, 0x80, 0x0 ;  /* 0x000000000000781c */ /* 0x000fe20003f2f008 */
[----:B------:R-:W-:-:S04]  /*b460*/  IMAD.U32 R0, RZ, RZ, UR6 ;  /* 0x00000006ff007e24 */ /* 0x000fc8000f8e00ff */
        /* <DEDUP_REMOVED lines=14> */
[----:B------:R-:W-:Y:S01]  /*b550*/  @P4 SHF.R.S32.HI R3, RZ, 0x1f, R9 ;  /* 0x0000001fff034819 */ /* 0x000fe20000011409 */
[----:B------:R-:W-:-:S03]  /*b560*/  IMAD.U32 R9, RZ, RZ, UR41 ;  /* 0x00000029ff097e24 */ /* 0x000fc6000f8e00ff */
[----:B------:R-:W-:-:S04]  /*b570*/  IADD3 R2, P0, R13, R2, RZ ;  /* 0x000000020d027210 */ /* 0x000fc80007f1e0ff */
[----:B------:R-:W-:Y:S01]  /*b580*/  LEA.HI.X.SX32 R3, R13, R3, 0x1, P0 ;  /* 0x000000030d037211 */ /* 0x000fe200000f0eff */
[----:B---3--:R-:W-:Y:S08]  /*b590*/  @P1 BRA `(.L_x_3243) ;  /* 0x0000000000101947 */ /* 0x008ff00003800000 */
[----:B------:R-:W-:Y:S05]  /*b5a0*/  @!P4 BRA `(.L_x_3243) ;  /* 0x00000000000cc947 */ /* 0x000fea0003800000 */
[----:B------:R-:W2:Y:S04]  /*b5b0*/  LDG.E R7, desc[UR38][R4.64] ;  /* 0x0000002604077981 */ /* 0x000ea8000c1e1900 */
[----:B-----5:R-:W2:Y:S02]  /*b5c0*/  LDG.E R0, desc[UR38][R4.64+0x4] ;  /* 0x0000042604007981 */ /* 0x020ea4000c1e1900 */
[----:B--2---:R-:W-:-:S07]  /*b5d0*/  IADD3 R0, -R7, R0, RZ ;  /* 0x0000000007007210 */ /* 0x004fce0007ffe1ff */
.L_x_3243:
[----:B------:R-:W1:Y:S01]  /*b5e0*/  LDC R17, c[0x0][0x80c] ;  /* 0x00020300ff117b82 */ /* 0x000e620000000800 */
[----:B------:R-:W-:Y:S01]  /*b5f0*/  IMAD.SHL.U32 R10, R11, 0x8, RZ ;  /* 0x000000080b0a7824 */ /* 0x000fe200078e00ff */
[----:B------:R-:W-:Y:S01]  /*b600*/  USHF.R.S32.HI UR5, URZ, 0x1f, UR40 ;  /* 0x0000001f3f057899 */ /* 0x000fe20008011428 */
[----:B-----5:R-:W-:Y:S01]  /*b610*/  IMAD R0, R9, -0x80, R0 ;  /* 0xffffff8009007824 */ /* 0x020fe200078e0200 */
[----:B------:R-:W-:Y:S01]  /*b620*/  ULDC.64 UR6, c[0x0][0x820] ;  /* 0x0002080000067ab9 */ /* 0x000fe20000000a00 */
[C---:B------:R-:W-:Y:S01]  /*b630*/  VIADD R5, R13.reuse, 0x20 ;  /* 0x000000200d057836 */ /* 0x040fe20000000000 */
[----:B------:R-:W-:Y:S01]  /*b640*/  UIMAD UR4, UR46, UR6, URZ ;  /* 0x000000062e0472a4 */ /* 0x000fe2000f8e023f */
[--C-:B------:R-:W-:Y:S01]  /*b650*/  SHF.R.S32.HI R11, RZ, 0x1f, R10.reuse ;  /* 0x0000001fff0b7819 */ /* 0x100fe2000001140a */
[----:B------:R-:W-:Y:S01]  /*b660*/  IMAD.U32 R7, RZ, RZ, UR6 ;  /* 0x00000006ff077e24 */ /* 0x000fe2000f8e00ff */
[----:B------:R-:W2:Y:S01]  /*b670*/  LDC R19, c[0x0][0x83c] ;  /* 0x00020f00ff137b82 */ /* 0x000ea20000000800 */
[-C--:B------:R-:W-:Y:S01]  /*b680*/  ISETP.GE.AND P3, PT, R13, R0.reuse, PT ;  /* 0x000000000d00720c */ /* 0x080fe20003f66270 */
[----:B------:R-:W-:Y:S01]  /*b690*/  IMAD.U32 R12, RZ, RZ, UR5 ;  /* 0x00000005ff0c7e24 */ /* 0x000fe2000f8e00ff */
[----:B------:R-:W-:Y:S01]  /*b6a0*/  UIMAD UR4, UR37, UR7, UR4 ;  /* 0x00000007250472a4 */ /* 0x000fe2000f8e0204 */
[-C--:B------:R-:W-:Y:S01]  /*b6b0*/  ISETP.GE.AND P2, PT, R5, R0.reuse, PT ;  /* 0x000000000500720c */ /* 0x080fe20003f46270 */
[----:B------:R-:W-:Y:S01]  /*b6c0*/  IMAD.WIDE.U32 R4, R7, UR37, R10 ;  /* 0x0000002507047c25 */ /* 0x000fe2000f8e000a */
[C---:B------:R-:W-:Y:S01]  /*b6d0*/  IADD3 R7, R13.reuse, 0x40, RZ ;  /* 0x000000400d077810 */ /* 0x040fe20007ffe0ff */
[----:B------:R-:W-:Y:S01]  /*b6e0*/  BSSY B0, `(.L_x_3244) ;  /* 0x000001c000007945 */ /* 0x000fe20003800000 */
[----:B------:R-:W-:Y:S01]  /*b6f0*/  SEL R12, R12, RZ, !P4 ;  /* 0x000000ff0c0c7207 */ /* 0x000fe20006000000 */
[----:B------:R-:W-:Y:S01]  /*b700*/  VIADD R13, R13, 0x60 ;  /* 0x000000600d0d7836 */ /* 0x000fe20000000000 */
[----:B------:R-:W-:Y:S01]  /*b710*/  ISETP.GE.AND P1, PT, R7, R0, PT ;  /* 0x000000000700720c */ /* 0x000fe20003f26270 */
[----:B------:R-:W-:Y:S01]  /*b720*/  VIADD R5, R5, UR4 ;  /* 0x0000000405057c36 */ /* 0x000fe20008000000 */
[----:B------:R-:W-:Y:S01]  /*b730*/  ULDC.64 UR4, c[0x0][0x828] ;  /* 0x00020a0000047ab9 */ /* 0x000fe20000000a00 */
[----:B------:R-:W-:-:S02]  /*b740*/  SEL R15, RZ, UR40, P4 ;  /* 0x00000028ff0f7c07 */ /* 0x000fc4000a000000 */
[-C--:B-1----:R-:W-:Y:S02]  /*b750*/  ISETP.GE.OR P6, PT, R10, R17.reuse, P3 ;  /* 0x000000110a00720c */ /* 0x082fe40001fc6670 */
[----:B------:R-:W-:Y:S01]  /*b760*/  ISETP.GE.AND P0, PT, R13, R0, PT ;  /* 0x000000000d00720c */ /* 0x000fe20003f06270 */
[----:B------:R-:W-:Y:S01]  /*b770*/  IMAD R0, R12, UR4, RZ ;  /* 0x000000040c007c24 */ /* 0x000fe2000f8e02ff */
[----:B------:R-:W-:Y:S01]  /*b780*/  MOV R7, UR41 ;  /* 0x0000002900077c02 */ /* 0x000fe20008000f00 */
[C---:B------:R-:W-:Y:S01]  /*b790*/  IMAD.WIDE.U32 R8, R15.reuse, UR4, R4 ;  /* 0x000000040f087c25 */ /* 0x040fe2000f8e0004 */
[CC--:B------:R-:W-:Y:S02]  /*b7a0*/  ISETP.GE.OR P5, PT, R10.reuse, R17.reuse, P2 ;  /* 0x000000110a00720c */ /* 0x0c0fe400017a6670 */
[----:B------:R-:W-:Y:S01]  /*b7b0*/  ISETP.GE.OR P4, PT, R10, R17, P1 ;  /* 0x000000110a00720c */ /* 0x000fe20000f86670 */
[----:B------:R-:W-:Y:S02]  /*b7c0*/  IMAD R13, R15, UR5, R0 ;  /* 0x000000050f0d7c24 */ /* 0x000fe4000f8e0200 */
[----:B------:R-:W-:-:S04]  /*b7d0*/  IMAD.WIDE R6, R7, 0x80, R2 ;  /* 0x0000008007067825 */ /* 0x000fc800078e0202 */
[----:B------:R-:W-:Y:S01]  /*b7e0*/  IMAD.IADD R5, R9, 0x1, R13 ;  /* 0x0000000109057824 */ /* 0x000fe200078e020d */
        /* <DEDUP_REMOVED lines=11> */
.L_x_3245:
[----:B------:R-:W-:Y:S05]  /*b8a0*/  BSYNC B0 ;  /* 0x0000000000007941 */ /* 0x000fea0003800000 */
.L_x_3244:
        /* <DEDUP_REMOVED lines=16> */
.L_x_3247:
[----:B------:R-:W-:Y:S05]  /*b9b0*/  BSYNC B0 ;  /* 0x0000000000007941 */ /* 0x000fea0003800000 */
.L_x_3246:
        /* <DEDUP_REMOVED lines=11> */
[----:B--2---:R-:W-:Y:S01]  /*ba70*/  LEA R16, P4, R2, UR4, 0x1 ;  /* 0x0000000402107c11 */ /* 0x004fe2000f8808ff */
[----:B------:R-:W-:-:S05]  /*ba80*/  IMAD.IADD R3, R3, 0x1, R13 ;  /* 0x0000000103037824 */ /* 0x000fca00078e020d */
[----:B------:R-:W-:-:S05]  /*ba90*/  LEA.HI.X R17, R2, UR5, R3, 0x1, P4 ;  /* 0x0000000502117c11 */ /* 0x000fca000a0f0c03 */
[----:B------:R3:W-:Y:S02]  /*baa0*/  STG.E.128 desc[UR38][R16.64], RZ ;  /* 0x000000ff10007986 */ /* 0x0007e4000c101d26 */
.L_x_3249:
[----:B------:R-:W-:Y:S05]  /*bab0*/  BSYNC B0 ;  /* 0x0000000000007941 */ /* 0x000fea0003800000 */
.L_x_3248:
        /* <DEDUP_REMOVED lines=15> */
.L_x_3251:
[----:B------:R-:W-:Y:S05]  /*bbb0*/  BSYNC B0 ;  /* 0x0000000000007941 */ /* 0x000fea0003800000 */
.L_x_3250:
[----:B------:R-:W-:Y:S01]  /*bbc0*/  ULDC.64 UR6, c[0x0][0x850] ;  /* 0x0002140000067ab9 */ /* 0x000fe20000000a00 */
[CC--:B------:R-:W-:Y:S01]  /*bbd0*/  ISETP.GE.OR P3, PT, R10.reuse, R19.reuse, P3 ;  /* 0x000000130a00720c */ /* 0x0c0fe20001f66670 */
[----:B------:R-:W-:Y:S02]  /*bbe0*/  UIMAD UR4, UR46, UR6, URZ ;  /* 0x000000062e0472a4 */ /* 0x000fe4000f8e023f */
[----:B------:R-:W-:Y:S01]  /*bbf0*/  MOV R3, UR6 ;  /* 0x0000000600037c02 */ /* 0x000fe20008000f00 */
[----:B------:R-:W-:Y:S01]  /*bc00*/  BSSY B0, `(.L_x_3252) ;  /* 0x0000017000007945 */ /* 0x000fe20003800000 */
[CC--:B------:R-:W-:Y:S01]  /*bc10*/  ISETP.GE.OR P2, PT, R10.reuse, R19.reuse, P2 ;  /* 0x000000130a00720c */ /* 0x0c0fe20001746670 */
[----:B------:R-:W-:Y:S01]  /*bc20*/  UIMAD UR4, UR37, UR7, UR4 ;  /* 0x00000007250472a4 */ /* 0x000fe2000f8e0204 */
[CC--:B------:R-:W-:Y:S01]  /*bc30*/  ISETP.GE.OR P1, PT, R10.reuse, R19.reuse, P1 ;  /* 0x000000130a00720c */ /* 0x0c0fe20000f26670 */
[----:B------:R-:W-:Y:S01]  /*bc40*/  IMAD.WIDE.U32 R2, R3, UR37, R10 ;  /* 0x0000002503027c25 */ /* 0x000fe2000f8e000a */
[----:B------:R-:W-:-:S03]  /*bc50*/  ISETP.GE.OR P0, PT, R10, R19, P0 ;  /* 0x000000130a00720c */ /* 0x000fc60000706670 */
[----:B------:R-:W-:Y:S01]  /*bc60*/  VIADD R3, R3, UR4 ;  /* 0x0000000403037c36 */ /* 0x000fe20008000000 */
[----:B------:R-:W-:Y:S02]  /*bc70*/  ULDC.64 UR4, c[0x0][0x858] ;  /* 0x0002160000047ab9 */ /* 0x000fe40000000a00 */
[----:B------:R-:W-:Y:S02]  /*bc80*/  IMAD R0, R12, UR4, RZ ;  /* 0x000000040c007c24 */ /* 0x000fe4000f8e02ff */
[----:B------:R-:W-:-:S04]  /*bc90*/  IMAD.WIDE.U32 R8, R15, UR4, R2 ;  /* 0x000000040f087c25 */ /* 0x000fc8000f8e0002 */
[----:B----4-:R-:W-:-:S04]  /*bca0*/  IMAD R5, R15, UR5, R0 ;  /* 0x000000050f057c24 */ /* 0x010fc8000f8e0200 */
        /* <DEDUP_REMOVED lines=12> */
.L_x_3253:
[----:B------:R-:W-:Y:S05]  /*bd70*/  BSYNC B0 ;  /* 0x0000000000007941 */ /* 0x000fea0003800000 */
.L_x_3252:
[----:B------:R-:W-:Y:S04]  /*bd80*/  BSSY B0, `(.L_x_3254) ;  /* 0x000000f000007945 */ /* 0x000fe80003800000 */
[----:B------:R-:W-:Y:S05]  /*bd90*/  @P2 BRA `(.L_x_3255) ;  /* 0x0000000000342947 */ /* 0x000fea0003800000 */
[----:B----4-:R-:W-:Y:S01]  /*bda0*/  IADD3 R11, P2, R6, 0x20, RZ ;  /* 0x00000020060b7810 */ /* 0x010fe20007f5e0ff */
        /* <DEDUP_REMOVED lines=12> */
.L_x_3255:
[----:B------:R-:W-:Y:S05]  /*be70*/  BSYNC B0 ;  /* 0x0000000000007941 */ /* 0x000fea0003800000 */
.L_x_3254:
        /* <DEDUP_REMOVED lines=15> */
.L_x_3257:
[----:B------:R-:W-:Y:S05]  /*bf70*/  BSYNC B0 ;  /* 0x0000000000007941 */ /* 0x000fea0003800000 */
.L_x_3256:
        /* <DEDUP_REMOVED lines=15> */
.L_x_3183:
        /* <DEDUP_REMOVED lines=29> */
.L_x_3259:
[----:B------:R-:W-:Y:S01]  /*c240*/  ULDC UR9, c[0x0][0x8c4] ;  /* 0x0002310000097ab9 */ /* 0x000fe20000000800 */
[----:B------:R-:W-:Y:S01]  /*c250*/  UMOV UR7, UR8 ;  /* 0x0000000800077c82 */ /* 0x000fe20008000000 */
[----:B------:R-:W-:-:S11]  /*c260*/  UISETP.NE.AND UP0, UPT, UR9, 0x1, UPT ;  /* 0x000000010900788c */ /* 0x000fd6000bf05270 */
[----:B------:R-:W-:Y:S02]  /*c270*/  @UP0 ULDC.64 UR10, c[0x0][0x8c8] ;  /* 0x00023200000a0ab9 */ /* 0x000fe40000000a00 */
[----:B------:R-:W-:-:S04]  /*c280*/  UIMAD.WIDE.U32 UR4, UR8, UR10, URZ ;  /* 0x0000000a080472a5 */ /* 0x000fc8000f8e003f */
[----:B------:R-:W-:-:S04]  /*c290*/  @UP0 USHF.R.U32.HI UR7, URZ, UR11, UR5 ;  /* 0x0000000b3f070299 */ /* 0x000fc80008011605 */
[----:B------:R-:W-:-:S12]  /*c2a0*/  UIMAD UR4, UR7, UR9, URZ ;  /* 0x00000009070472a4 */ /* 0x000fd8000f8e023f */
.L_x_3260:
        /* <DEDUP_REMOVED lines=23> */
.L_x_3261:
        /* <DEDUP_REMOVED lines=9> */
[----:B------:R-:W2:Y:S02]  /*c4b0*/  LDG.E R5, desc[UR38][R2.64+0x4] ;  /* 0x0000042602057981 */ /* 0x000ea4000c1e1900 */
[----:B--2---:R-:W-:-:S04]  /*c4c0*/  IADD3 R0, -R0, R5, RZ ;  /* 0x0000000500007210 */ /* 0x004fc80007ffe1ff */
[----:B------:R-:W-:Y:S01]  /*c4d0*/  R2UR UR4, R0 ;  /* 0x00000000000472ca */ /* 0x000fe200000e0000 */
[----:B------:R-:W-:-:S14]  /*c4e0*/  BRA `(.L_x_3262) ;  /* 0x0000000000047947 */ /* 0x000fdc0003800000 */
.L_x_3263:
[----:B------:R-:W-:-:S05]  /*c4f0*/  ULDC UR4, c[0x0][0x8ec] ;  /* 0x00023b0000047ab9 */ /* 0x000fca0000000800 */
.L_x_3262:
[----:B------:R-:W-:-:S04]  /*c500*/  UIADD3 UR4, UR4, 0x7f, URZ ;  /* 0x0000007f04047890 */ /* 0x000fc8000fffe03f */
[----:B------:R-:W-:-:S04]  /*c510*/  USHF.R.S32.HI UR5, URZ, 0x1f, UR4 ;  /* 0x0000001f3f057899 */ /* 0x000fc80008011404 */
[----:B------:R-:W-:-:S04]  /*c520*/  ULEA.HI UR5, UR5, UR4, URZ, 0x7 ;  /* 0x0000000405057291 */ /* 0x000fc8000f8f383f */
[----:B------:R-:W-:-:S04]  /*c530*/  USHF.R.S32.HI UR5, URZ, 0x7, UR5 ;  /* 0x000000073f057899 */ /* 0x000fc80008011405 */
[----:B------:R-:W-:Y:S02]  /*c540*/  UISETP.GT.AND UP0, UPT, UR5, UR7, UPT ;  /* 0x000000070500728c */ /* 0x000fe4000bf04270 */
[----:B------:R-:W-:Y:S02]  /*c550*/  ULOP3.LUT UR7, URZ, UR7, URZ, 0x33, !UPT ;  /* 0x000000073f077292 */ /* 0x000fe4000f8e333f */
[----:B------:R-:W-:Y:S02]  /*c560*/  USEL UR10, UR10, 0xffffffff, UP0 ;  /* 0xffffffff0a0a7887 */ /* 0x000fe40008000000 */
[----:B------:R-:W-:-:S04]  /*c570*/  UIADD3 UR7, UR5, UR7, URZ ;  /* 0x0000000705077290 */ /* 0x000fc8000fffe03f */
        /* <DEDUP_REMOVED lines=13> */
[----:B------:R-:W-:-:S04]  /*c650*/  UISETP.NE.U32.AND UP1, UPT, UR4, URZ, UPT ;  /* 0x0000003f0400728c */ /* 0x000fc8000bf25070 */
        /* <DEDUP_REMOVED lines=16> */
[----:B------:R-:W-:-:S04]  /*c760*/  @UP0 ULEA.HI.SX32 UR4, UR5, UR4, 0x1c ;  /* 0x0000000405040291 */ /* 0x000fc8000f8fe23f */
[----:B------:R-:W-:Y:S01]  /*c770*/  @UP0 UIMAD UR8, UR4, 0x1800, URZ ;  /* 0x00001800040808a4 */ /* 0x000fe2000f8e023f */
[----:B---3--:R-:W-:-:S03]  /*c780*/  @P2 R2UR UR14, R4 ;  /* 0x00000000040e22ca */ /* 0x008fc600000e0000 */
[----:B------:R-:W-:Y:S01]  /*c790*/  @UP0 USHF.R.S32.HI UR9, URZ, 0x1f, UR8 ;  /* 0x0000001f3f090899 */ /* 0x000fe20008011408 */
[----:B------:R-:W-:Y:S11]  /*c7a0*/  @P2 BRA `(.L_x_3264) ;  /* 0x0000000000142947 */ /* 0x000ff60003800000 */
[----:B------:R-:W-:Y:S05]  /*c7b0*/  @!P1 BRA `(.L_x_3264) ;  /* 0x0000000000109947 */ /* 0x000fea0003800000 */
[----:B------:R-:W2:Y:S04]  /*c7c0*/  LDG.E R5, desc[UR38][R2.64] ;  /* 0x0000002602057981 */ /* 0x000ea8000c1e1900 */
[----:B------:R-:W2:Y:S02]  /*c7d0*/  LDG.E R0, desc[UR38][R2.64+0x4] ;  /* 0x0000042602007981 */ /* 0x000ea4000c1e1900 */
[----:B--2---:R-:W-:-:S05]  /*c7e0*/  IMAD.IADD R0, R0, 0x1, -R5 ;  /* 0x0000000100007824 */ /* 0x004fca00078e0a05 */
[----:B------:R-:W-:-:S15]  /*c7f0*/  R2UR UR14, R0 ;  /* 0x00000000000e72ca */ /* 0x000fde00000e0000 */
.L_x_3264:
        /* <DEDUP_REMOVED lines=13> */
.L_x_3265:
        /* <DEDUP_REMOVED lines=12> */
.L_x_3266:
[----:B------:R-:W-:Y:S01]  /*c990*/  ULEA UR8, UR7, UR14, 0x7 ;  /* 0x0000000e07087291 */ /* 0x000fe2000f8e383f */
[----:B------:R-:W-:-:S03]  /*c9a0*/  ULDC UR9, c[0x0][0x74c] ;  /* 0x0001d30000097ab9 */ /* 0x000fc60000000800 */
[----:B------:R-:W-:-:S04]  /*c9b0*/  UIADD3 UR8, UR8, -UR9, -UR11 ;  /* 0x8000000908087290 */ /* 0x000fc8000fffe80b */
        /* <DEDUP_REMOVED lines=12> */
[----:B------:R-:W-:Y:S01]  /*ca80*/  ULDC.64 UR18, c[0x0][0x2d8] ;  /* 0x0000b60000127ab9 */ /* 0x000fe20000000a00 */
[----:B------:R-:W1:Y:S01]  /*ca90*/  S2R R0, SR_TID.X ;  /* 0x0000000000007919 */ /* 0x000e620000002100 */
[----:B------:R-:W-:Y:S01]  /*caa0*/  UIMAD UR16, UR20, UR18, URZ ;  /* 0x00000012141072a4 */ /* 0x000fe2000f8e023f */
[----:B------:R-:W-:Y:S01]  /*cab0*/  LOP3.LUT R8, RZ, UR7, RZ, 0x33, !PT ;  /* 0x00000007ff087c12 */ /* 0x000fe2000f8e33ff */
[----:B------:R-:W-:Y:S02]  /*cac0*/  USHF.R.S32.HI UR15, URZ, 0x1f, UR10 ;  /* 0x0000001f3f0f7899 */ /* 0x000fe4000801140a */
[----:B------:R-:W-:Y:S02]  /*cad0*/  UIMAD UR17, UR6, UR19, UR16 ;  /* 0x00000013061172a4 */ /* 0x000fe4000f8e0210 */
[----:B------:R-:W-:Y:S02]  /*cae0*/  UIADD3 UR19, UR11, 0x7f, URZ ;  /* 0x0000007f0b137890 */ /* 0x000fe4000fffe03f */
[----:B------:R-:W-:Y:S01]  /*caf0*/  UIMAD.WIDE.U32 UR8, UR6, UR18, URZ ;  /* 0x00000012060872a5 */ /* 0x000fe2000f8e003f */
[----:B------:R-:W-:Y:S01]  /*cb00*/  ULDC UR21, c[0x0][0x288] ;  /* 0x0000a20000157ab9 */ /* 0x000fe20000000800 */
[----:B------:R-:W-:-:S02]  /*cb10*/  UIADD3 UR16, UR12, -UR13, URZ ;  /* 0x8000000d0c107290 */ /* 0x000fc4000fffe03f */
[----:B------:R-:W-:Y:S01]  /*cb20*/  UIADD3 UR14, UR11, 0xdf, -UR14 ;  /* 0x000000df0b0e7890 */ /* 0x000fe2000fffe80e */
[----:B------:R-:W-:Y:S01]  /*cb30*/  ULDC UR22, c[0x0][0x760] ;  /* 0x0001d80000167ab9 */ /* 0x000fe20000000800 */
[----:B------:R-:W-:Y:S02]  /*cb40*/  USEL UR29, UR10, URZ, !UP0 ;  /* 0x0000003f0a1d7287 */ /* 0x000fe4000c000000 */
[----:B------:R-:W-:Y:S02]  /*cb50*/  USEL UR23, UR15, URZ, !UP0 ;  /* 0x0000003f0f177287 */ /* 0x000fe4000c000000 */
[----:B------:R-:W-:Y:S02]  /*cb60*/  UIMAD UR18, UR10, UR21, URZ ;  /* 0x000000150a1272a4 */ /* 0x000fe4000f8e023f */
[----:B------:R-:W-:Y:S02]  /*cb70*/  USHF.R.S32.HI UR11, URZ, 0x1f, UR19 ;  /* 0x0000001f3f0b7899 */ /* 0x000fe40008011413 */
[----:B------:R-:W-:-:S02]  /*cb80*/  UIMAD UR15, UR21, UR22, URZ ;  /* 0x00000016150f72a4 */ /* 0x000fc4000f8e023f */
[----:B------:R-:W-:Y:S02]  /*cb90*/  UIADD3 UR10, UP0, UR4, UR8, URZ ;  /* 0x00000008040a7290 */ /* 0x000fe4000ff1e03f */
[----:B------:R-:W-:Y:S02]  /*cba0*/  UIADD3 UR17, UR9, UR17, URZ ;  /* 0x0000001109117290 */ /* 0x000fe4000fffe03f */
[----:B------:R-:W-:Y:S01]  /*cbb0*/  ULOP3.LUT UR21, UR16, 0x1, URZ, 0xc0, !UPT ;  /* 0x0000000110157892 */ /* 0x000fe2000f8ec03f */
[----:B-1----:R-:W-:Y:S01]  /*cbc0*/  LOP3.LUT R0, R0, 0x1f, RZ, 0xc0, !PT ;  /* 0x0000001f00007812 */ /* 0x002fe200078ec0ff */
[----:B------:R-:W-:Y:S02]  /*cbd0*/  ULEA.HI UR22, UR11, UR19, URZ, 0x7 ;  /* 0x000000130b167291 */ /* 0x000fe4000f8f383f */
[----:B------:R-:W-:Y:S02]  /*cbe0*/  UIADD3.X UR11, UR5, UR17, URZ, UP0, !UPT ;  /* 0x00000011050b7290 */ /* 0x000fe400087fe43f */
[----:B------:R-:W-:Y:S01]  /*cbf0*/  UISETP.NE.U32.AND UP0, UPT, UR21, 0x1, UPT ;  /* 0x000000011500788c */ /* 0x000fe2000bf05070 */
[----:B------:R-:W-:Y:S01]  /*cc00*/  ULDC.64 UR30, c[0x0][0x2e0] ;  /* 0x0000b800001e7ab9 */ /* 0x000fe20000000a00 */
[----:B------:R-:W-:-:S02]  /*cc10*/  UIADD3 UR16, UP1, UR6, UR18, URZ ;  /* 0x0000001206107290 */ /* 0x000fc4000ff3e03f */
[----:B------:R-:W-:Y:S02]  /*cc20*/  UIMAD UR6, UR23, UR30, URZ ;  /* 0x0000001e170672a4 */ /* 0x000fe4000f8e023f */
[----:B------:R-:W-:Y:S01]  /*cc30*/  PLOP3.LUT P1, PT, PT, PT, UP0, 0x80, 0x0 ;  /* 0x000000000000781c */ /* 0x000fe20003f2f008 */
[----:B------:R-:W-:Y:S02]  /*cc40*/  UIMAD.WIDE.U32 UR10, UR29, UR30, UR10 ;  /* 0x0000001e1d0a72a5 */ /* 0x000fe4000f8e000a */
[----:B------:R-:W-:Y:S01]  /*cc50*/  UIMAD UR21, UR29, UR31, UR6 ;  /* 0x0000001f1d1572a4 */ /* 0x000fe2000f8e0206 */
[----:B------:R-:W-:Y:S01]  /*cc60*/  ELECT P0, URZ, PT ;  /* 0x00000000003f782f */ /* 0x000fe20003800000 */
[----:B------:R-:W-:Y:S02]  /*cc70*/  ULEA.HI.X.SX32 UR20, UR18, UR20, 0x1, UP1 ;  /* 0x0000001412147291 */ /* 0x000fe400088f0e3f */
[----:B------:R-:W-:Y:S02]  /*cc80*/  USHF.R.S32.HI UR22, URZ, 0x7, UR22 ;  /* 0x000000073f167899 */ /* 0x000fe40008011416 */
[----:B------:R-:W-:-:S04]  /*cc90*/  UIADD3 UR32, UR11, UR21, URZ ;  /* 0x000000150b207290 */ /* 0x000fc8000fffe03f */
[----:B------:R-:W-:Y:S08]  /*cca0*/  @P1 BRA `(.L_x_3267) ;  /* 0x0000000400881947 */ /* 0x000ff00003800000 */
        /* <DEDUP_REMOVED lines=18> */
.L_x_3270:
[----:B------:R-:W2:Y:S04]  /*cdd0*/  LDG.E.STRONG.GPU R4, desc[UR38][R2.64] ;  /* 0x0000002602047981 */ /* 0x000ea8000c1ef900 */
[----:B--2---:R-:W-:Y:S01]  /*cde0*/  CCTL.IVALL ;  /* 0x00000000ff00798f */ /* 0x004fe20002000000 */
[----:B------:R-:W-:Y:S05]  /*cdf0*/  YIELD ;  /* 0x0000000000007946 */ /* 0x000fea0003800000 */
[----:B------:R-:W-:-:S13]  /*ce00*/  ISETP.NE.AND P1, PT, R4, R5, PT ;  /* 0x000000050400720c */ /* 0x000fda0003f25270 */
[----:B------:R-:W-:Y:S05]  /*ce10*/  @P1 BRA `(.L_x_3270) ;  /* 0xfffffffc00ec1947 */ /* 0x000fea000383ffff */
.L_x_3269:
[----:B------:R-:W-:Y:S05]  /*ce20*/  BSYNC B0 ;  /* 0x0000000000007941 */ /* 0x000fea0003800000 */
.L_x_3268:
[----:B------:R-:W-:-:S03]  /*ce30*/  UMOV UR6, 0xffffffff ;  /* 0xffffffff00067882 */ /* 0x000fc60000000000 */
[----:B------:R-:W-:Y:S05]  /*ce40*/  BRA.DIV UR6, `(.L_x_3271) ;  /* 0x0000003a06007947 */ /* 0x000fea000b800000 */
[----:B------:R-:W-:Y:S01]  /*ce50*/  NOP ;  /* 0x0000000000007918 */ /* 0x000fe20000000000 */
.L_x_3346:
        /* <DEDUP_REMOVED lines=22> */
.L_x_3273:
[----:B------:R-:W-:Y:S05]  /*cfc0*/  BSYNC B0 ;  /* 0x0000000000007941 */ /* 0x000fea0003800000 */
.L_x_3272:
        /* <DEDUP_REMOVED lines=9> */
[----:B------:R-:W-:Y:S02]  /*d060*/  UIADD3 UR24, UP0, UR6, UR10, URZ ;  /* 0x0000000a06187290 */ /* 0x000fe4000ff1e03f */
[----:B-1----:R-:W-:Y:S02]  /*d070*/  ULEA UR23, UR23, UR7, 0x18 ;  /* 0x0000000717177291 */ /* 0x002fe4000f8ec03f */
[----:B------:R-:W-:Y:S02]  /*d080*/  ULEA.HI.X.SX32 UR7, UR6, UR32, 0x1, UP0 ;  /* 0x0000002006077291 */ /* 0x000fe400080f0e3f */
        /* <DEDUP_REMOVED lines=8> */
.L_x_3275:
[----:B------:R-:W-:Y:S05]  /*d110*/  BSYNC B0 ;  /* 0x0000000000007941 */ /* 0x000fea0003800000 */
.L_x_3274:
[----:B------:R-:W-:Y:S06]  /*d120*/  BAR.ARV 0xa, 0xa0 ;  /* 0x0282800000007b1d */ /* 0x000fec0000002000 */
[----:B------:R-:W-:Y:S04]  /*d130*/  BSSY B0, `(.L_x_3276) ;  /* 0x0000003000007945 */ /* 0x000fe80003800000 */
[----:B------:R-:W-:Y:S05]  /*d140*/  @!P0 BRA `(.L_x_3277) ;  /* 0x0000000000048947 */ /* 0x000fea0003800000 */
[----:B------:R-:W-:-:S04]  /*d150*/  DEPBAR.LE SB0, 0x0 ;  /* 0x000080000000791a */ /* 0x000fc80000000000 */
.L_x_3277:
[----:B------:R-:W-:Y:S05]  /*d160*/  BSYNC B0 ;  /* 0x0000000000007941 */ /* 0x000fea0003800000 */
.L_x_3276:
        /* <DEDUP_REMOVED lines=19> */
.L_x_3279:
[----:B------:R-:W-:Y:S05]  /*d2a0*/  BSYNC B0 ;  /* 0x0000000000007941 */ /* 0x000fea0003800000 */
.L_x_3278:
[----:B------:R-:W-:Y:S01]  /*d2b0*/  UIADD3 UR7, UR13, 0x1, URZ ;  /* 0x000000010d077890 */ /* 0x000fe2000fffe03f */
[----:B------:R-:W-:Y:S11]  /*d2c0*/  BRA `(.L_x_3280) ;  /* 0x0000000000047947 */ /* 0x000ff60003800000 */
.L_x_3267:
[----:B------:R-:W-:-:S05]  /*d2d0*/  UMOV UR7, UR13 ;  /* 0x0000000d00077c82 */ /* 0x000fca0008000000 */
.L_x_3280:
[----:B------:R-:W-:-:S04]  /*d2e0*/  UIADD3 UR6, UR13, 0x1, URZ ;  /* 0x000000010d067890 */ /* 0x000fc8000fffe03f */
[----:B------:R-:W-:-:S06]  /*d2f0*/  UISETP.NE.AND UP0, UPT, UR12, UR6, UPT ;  /* 0x000000060c00728c */ /* 0x000fcc000bf05270 */
[----:B------:R-:W-:-:S13]  /*d300*/  PLOP3.LUT P1, PT, PT, PT, UP0, 0x80, 0x0 ;  /* 0x000000000000781c */ /* 0x000fda0003f2f008 */
[----:B------:R-:W-:Y:S05]  /*d310*/  @!P1 BRA `(.L_x_3190) ;  /* 0x0000003000449947 */ /* 0x000fea0003800000 */
[----:B------:R-:W-:Y:S01]  /*d320*/  UMOV UR18, UR8 ;  /* 0x0000000800127c82 */ /* 0x000fe20008000000 */
[----:B------:R-:W-:Y:S01]  /*d330*/  UMOV UR19, UR17 ;  /* 0x0000001100137c82 */ /* 0x000fe20008000000 */
[----:B------:R-:W-:Y:S01]  /*d340*/  ULDC.64 UR24, c[0x0][0x2c0] ;  /* 0x0000b00000187ab9 */ /* 0x000fe20000000a00 */
[----:B------:R-:W-:Y:S01]  /*d350*/  UIMAD.WIDE.U32 UR18, UR29, UR30, UR18 ;  /* 0x0000001e1d1272a5 */ /* 0x000fe2000f8e0012 */
[----:B------:R-:W-:Y:S01]  /*d360*/  UMOV UR23, UR7 ;  /* 0x0000000700177c82 */ /* 0x000fe20008000000 */
[----:B------:R-:W-:Y:S02]  /*d370*/  UMOV UR6, URZ ;  /* 0x0000003f00067c82 */ /* 0x000fe40008000000 */
[----:B------:R-:W-:-:S04]  /*d380*/  UIADD3 UR27, UP0, UR4, UR18, URZ ;  /* 0x00000012041b7290 */ /* 0x000fc8000ff1e03f */
[----:B------:R-:W-:Y:S02]  /*d390*/  UIADD3.X UR18, UR5, UR21, UR19, UP0, !UPT ;  /* 0x0000001505127290 */ /* 0x000fe400087fe413 */
[----:B------:R-:W-:-:S04]  /*d3a0*/  ULEA UR26, UP0, UR27, UR24, 0x2 ;  /* 0x000000181b1a7291 */ /* 0x000fc8000f80103f */
[----:B------:R-:W-:Y:S02]  /*d3b0*/  ULEA.HI.X UR27, UR27, UR25, UR18, 0x2, UP0 ;  /* 0x000000191b1b7291 */ /* 0x000fe400080f1412 */
[----:B------:R-:W-:-:S04]  /*d3c0*/  UIADD3 UR26, UP0, UR26, 0x3000, URZ ;  /* 0x000030001a1a7890 */ /* 0x000fc8000ff1e03f */
[----:B------:R-:W-:-:S12]  /*d3d0*/  UIADD3.X UR27, URZ, UR27, URZ, UP0, !UPT ;  /* 0x0000001b3f1b7290 */ /* 0x000fd800087fe43f */
.L_x_3305:
        /* <DEDUP_REMOVED lines=18> */
.L_x_3283:
[----:B------:R-:W2:Y:S04]  /*d500*/  LDG.E.STRONG.GPU R4, desc[UR38][R2.64] ;  /* 0x0000002602047981 */ /* 0x000ea8000c1ef900 */
[----:B--2---:R-:W-:Y:S01]  /*d510*/  CCTL.IVALL ;  /* 0x00000000ff00798f */ /* 0x004fe20002000000 */
[----:B------:R-:W-:Y:S05]  /*d520*/  YIELD ;  /* 0x0000000000007946 */ /* 0x000fea0003800000 */
[----:B------:R-:W-:-:S13]  /*d530*/  ISETP.NE.AND P1, PT, R4, R5, PT ;  /* 0x000000050400720c */ /* 0x000fda0003f25270 */
[----:B------:R-:W-:Y:S05]  /*d540*/  @P1 BRA `(.L_x_3283) ;  /* 0xfffffffc00ec1947 */ /* 0x000fea000383ffff */
.L_x_3282:
[----:B------:R-:W-:Y:S05]  /*d550*/  BSYNC B0 ;  /* 0x0000000000007941 */ /* 0x000fea0003800000 */
.L_x_3281:
[----:B------:R-:W-:-:S03]  /*d560*/  UMOV UR24, 0xffffffff ;  /* 0xffffffff00187882 */ /* 0x000fc60000000000 */
[----:B------:R-:W-:Y:S05]  /*d570*/  BRA.DIV UR24, `(.L_x_3284) ;  /* 0x0000003218507947 */ /* 0x000fea000b800000 */
[----:B------:R-:W-:Y:S01]  /*d580*/  NOP ;  /* 0x0000000000007918 */ /* 0x000fe20000000000 */
.L_x_3349:
        /* <DEDUP_REMOVED lines=17> */
[----:B------:R1:W-:Y:S02]  /*d6a0*/  UBLKRED.G.S.ADD.F32.RN [UR24], [UR33], UR31, desc[UR40] ;  /* 0x00002818210073bb */ /* 0x0003e400080a141f */
[----:B-1----:R0:W-:Y:S02]  /*d6b0*/  UTMACMDFLUSH ;  /* 0x00000000000079b7 */ /* 0x0021e40000000000 */
.L_x_3286:
[----:B------:R-:W-:Y:S05]  /*d6c0*/  BSYNC B0 ;  /* 0x0000000000007941 */ /* 0x000fea0003800000 */
.L_x_3285:
        /* <DEDUP_REMOVED lines=15> */
.L_x_3288:
[----:B------:R-:W-:Y:S05]  /*d7c0*/  BSYNC B0 ;  /* 0x0000000000007941 */ /* 0x000fea0003800000 */
.L_x_3287:
[----:B------:R-:W-:Y:S06]  /*d7d0*/  BAR.ARV 0xa, 0xa0 ;  /* 0x0282800000007b1d */ /* 0x000fec0000002000 */
[----:B------:R-:W-:Y:S04]  /*d7e0*/  BSSY B0, `(.L_x_3289) ;  /* 0x0000003000007945 */ /* 0x000fe80003800000 */
[----:B------:R-:W-:Y:S05]  /*d7f0*/  @!P0 BRA `(.L_x_3290) ;  /* 0x0000000000048947 */ /* 0x000fea0003800000 */
[----:B------:R-:W-:-:S04]  /*d800*/  DEPBAR.LE SB0, 0x0 ;  /* 0x000080000000791a */ /* 0x000fc80000000000 */
.L_x_3290:
[----:B------:R-:W-:Y:S05]  /*d810*/  BSYNC B0 ;  /* 0x0000000000007941 */ /* 0x000fea0003800000 */
.L_x_3289:
        /* <DEDUP_REMOVED lines=19> */
.L_x_3292:
[----:B------:R-:W-:Y:S05]  /*d950*/  BSYNC B0 ;  /* 0x0000000000007941 */ /* 0x000fea0003800000 */
.L_x_3291:
        /* <DEDUP_REMOVED lines=16> */
.L_x_3295:
[----:B------:R-:W2:Y:S04]  /*da60*/  LDG.E.STRONG.GPU R4, desc[UR38][R2.64] ;  /* 0x0000002602047981 */ /* 0x000ea8000c1ef900 */
[----:B--2---:R-:W-:Y:S01]  /*da70*/  CCTL.IVALL ;  /* 0x00000000ff00798f */ /* 0x004fe20002000000 */
[----:B------:R-:W-:Y:S05]  /*da80*/  YIELD ;  /* 0x0000000000007946 */ /* 0x000fea0003800000 */
[----:B------:R-:W-:-:S13]  /*da90*/  ISETP.NE.AND P1, PT, R4, R5, PT ;  /* 0x000000050400720c */ /* 0x000fda0003f25270 */
[----:B------:R-:W-:Y:S05]  /*daa0*/  @P1 BRA `(.L_x_3295) ;  /* 0xfffffffc00ec1947 */ /* 0x000fea000383ffff */
.L_x_3294:
[----:B------:R-:W-:Y:S05]  /*dab0*/  BSYNC B0 ;  /* 0x0000000000007941 */ /* 0x000fea0003800000 */
.L_x_3293:
[----:B------:R-:W-:-:S03]  /*dac0*/  UMOV UR18, 0xffffffff ;  /* 0xffffffff00127882 */ /* 0x000fc60000000000 */
[----:B------:R-:W-:Y:S05]  /*dad0*/  BRA.DIV UR18, `(.L_x_3296) ;  /* 0x0000002e12147947 */ /* 0x000fea000b800000 */
[----:B------:R-:W-:Y:S01]  /*dae0*/  NOP ;  /* 0x0000000000007918 */ /* 0x000fe20000000000 */
.L_x_3352:
        /* <DEDUP_REMOVED lines=15> */
.L_x_3298:
[----:B------:R-:W-:Y:S05]  /*dbe0*/  BSYNC B0 ;  /* 0x0000000000007941 */ /* 0x000fea0003800000 */
.L_x_3297:
        /* <DEDUP_REMOVED lines=15> */
.L_x_3300:
[----:B------:R-:W-:Y:S05]  /*dce0*/  BSYNC B0 ;  /* 0x0000000000007941 */ /* 0x000fea0003800000 */
.L_x_3299:
[----:B------:R-:W-:Y:S06]  /*dcf0*/  BAR.ARV 0xa, 0xa0 ;  /* 0x0282800000007b1d */ /* 0x000fec0000002000 */
[----:B------:R-:W-:Y:S04]  /*dd00*/  BSSY B0, `(.L_x_3301) ;  /* 0x0000003000007945 */ /* 0x000fe80003800000 */
[----:B------:R-:W-:Y:S05]  /*dd10*/  @!P0 BRA `(.L_x_3302) ;  /* 0x0000000000048947 */ /* 0x000fea0003800000 */
[----:B------:R-:W-:-:S04]  /*dd20*/  DEPBAR.LE SB0, 0x0 ;  /* 0x000080000000791a */ /* 0x000fc80000000000 */
.L_x_3302:
[----:B------:R-:W-:Y:S05]  /*dd30*/  BSYNC B0 ;  /* 0x0000000000007941 */ /* 0x000fea0003800000 */
.L_x_3301:
        /* <DEDUP_REMOVED lines=19> */
.L_x_3304:
[----:B------:R-:W-:Y:S05]  /*de70*/  BSYNC B0 ;  /* 0x0000000000007941 */ /* 0x000fea0003800000 */
.L_x_3303:
[----:B------:R-:W-:Y:S02]  /*de80*/  UIADD3 UR7, UR7, 0x2, URZ ;  /* 0x0000000207077890 */ /* 0x000fe4000fffe03f */
[----:B------:R-:W-:Y:S02]  /*de90*/  UIADD3 UR6, UR6, 0x3000, URZ ;  /* 0x0000300006067890 */ /* 0x000fe4000fffe03f */
[----:B------:R-:W-:-:S06]  /*dea0*/  UISETP.GE.AND UP0, UPT, UR7, UR12, UPT ;  /* 0x0000000c0700728c */ /* 0x000fcc000bf06270 */
[----:B------:R-:W-:-:S13]  /*deb0*/  PLOP3.LUT P1, PT, PT, PT, UP0, 0x80, 0x0 ;  /* 0x000000000000781c */ /* 0x000fda0003f2f008 */
[----:B------:R-:W-:Y:S05]  /*dec0*/  @!P1 BRA `(.L_x_3305) ;  /* 0xfffffff400449947 */ /* 0x000fea000383ffff */
[----:B------:R-:W-:Y:S05]  /*ded0*/  BRA `(.L_x_3190) ;  /* 0x0000002400547947 */ /* 0x000fea0003800000 */
.L_x_3258:
[----:B------:R-:W1:Y:S01]  /*dee0*/  LDC R5, c[0x0][0x8d0] ;  /* 0x00023400ff057b82 */ /* 0x000e620000000800 */
[----:B------:R-:W2:Y:S01]  /*def0*/  S2R R3, SR_CTAID.X ;  /* 0x0000000000037919 */ /* 0x000ea20000002500 */
[----:B------:R-:W-:Y:S01]  /*df00*/  ULDC UR4, c[0x0][0x8e8] ;  /* 0x00023a0000047ab9 */ /* 0x000fe20000000800 */
[----:B-1----:R-:W-:Y:S02]  /*df10*/  ISETP.NE.AND P0, PT, R5, 0x1, PT ;  /* 0x000000010500780c */ /* 0x002fe40003f05270 */
[----:B--2---:R-:W-:-:S11]  /*df20*/  MOV R2, R3 ;  /* 0x0000000300027202 */ /* 0x004fd60000000f00 */
[----:B------:R-:W1:Y:S08]  /*df30*/  @P0 LDC R0, c[0x0][0x8d4] ;  /* 0x00023500ff000b82 */ /* 0x000e700000000800 */
[----:B------:R-:W2:Y:S01]  /*df40*/  @P0 LDC R7, c[0x0][0x8d8] ;  /* 0x00023600ff070b82 */ /* 0x000ea20000000800 */
[----:B-1----:R-:W-:-:S05]  /*df50*/  @P0 IMAD.HI.U32 R0, R3, R0, RZ ;  /* 0x0000000003000227 */ /* 0x002fca00078e00ff */
[----:B--2---:R-:W-:-:S04]  /*df60*/  @P0 SHF.R.U32.HI R2, RZ, R7, R0 ;  /* 0x00000007ff020219 */ /* 0x004fc80000011600 */
[----:B------:R-:W-:Y:S01]  /*df70*/  ISETP.GE.AND P0, PT, R2, UR4, PT ;  /* 0x0000000402007c0c */ /* 0x000fe2000bf06270 */
[----:B------:R-:W-:-:S04]  /*df80*/  IMAD.MOV R0, RZ, RZ, -R2 ;  /* 0x000000ffff007224 */ /* 0x000fc800078e0a02 */
[----:B------:R-:W-:-:S08]  /*df90*/  IMAD R5, R5, R0, R3 ;  /* 0x0000000005057224 */ /* 0x000fd000078e0203 */
[----:B------:R-:W-:Y:S05]  /*dfa0*/  @!P0 BRA `(.L_x_3306) ;  /* 0x0000000000208947 */ /* 0x000fea0003800000 */
[----:B------:R-:W1:Y:S01]  /*dfb0*/  LDC R3, c[0x0][0x8dc] ;  /* 0x00023700ff037b82 */ /* 0x000e620000000800 */
[----:B------:R-:W-:Y:S01]  /*dfc0*/  IMAD.MOV.U32 R0, RZ, RZ, R5 ;  /* 0x000000ffff007224 */ /* 0x000fe200078e0005 */
[----:B-1----:R-:W-:-:S13]  /*dfd0*/  ISETP.NE.AND P0, PT, R3, 0x1, PT ;  /* 0x000000010300780c */ /* 0x002fda0003f05270 */
[----:B------:R-:W1:Y:S02]  /*dfe0*/  @P0 LDC.64 R6, c[0x0][0x8e0] ;  /* 0x00023800ff060b82 */ /* 0x000e640000000a00 */
[----:B-1----:R-:W-:-:S05]  /*dff0*/  @P0 IMAD.HI.U32 R4, R5, R6, RZ ;  /* 0x0000000605040227 */ /* 0x002fca00078e00ff */
[----:B------:R-:W-:-:S05]  /*e000*/  @P0 SHF.R.U32.HI R0, RZ, R7, R4 ;  /* 0x00000007ff000219 */ /* 0x000fca0000011604 */
[----:B------:R-:W-:Y:S01]  /*e010*/  IMAD R3, R0, R3, RZ ;  /* 0x0000000300037224 */ /* 0x000fe200078e02ff */
[----:B------:R-:W-:Y:S06]  /*e020*/  BRA `(.L_x_3307) ;  /* 0x00000000001c7947 */ /* 0x000fec0003800000 */
.L_x_3306:
[----:B------:R-:W1:Y:S01]  /*e030*/  LDC R3, c[0x0][0x8c4] ;  /* 0x00023100ff037b82 */ /* 0x000e620000000800 */
[----:B------:R-:W-:Y:S02]  /*e040*/  MOV R0, R5 ;  /* 0x0000000500007202 */ /* 0x000fe40000000f00 */
[----:B-1----:R-:W-:-:S13]  /*e050*/  ISETP.NE.AND P0, PT, R3, 0x1, PT ;  /* 0x000000010300780c */ /* 0x002fda0003f05270 */
[----:B------:R-:W1:Y:S02]  /*e060*/  @P0 LDC.64 R6, c[0x0][0x8c8] ;  /* 0x00023200ff060b82 */ /* 0x000e640000000a00 */
[----:B-1----:R-:W-:-:S05]  /*e070*/  @P0 IMAD.HI.U32 R4, R5, R6, RZ ;  /* 0x0000000605040227 */ /* 0x002fca00078e00ff */
[----:B------:R-:W-:-:S05]  /*e080*/  @P0 SHF.R.U32.HI R0, RZ, R7, R4 ;  /* 0x00000007ff000219 */ /* 0x000fca0000011604 */
[----:B------:R-:W-:-:S07]  /*e090*/  IMAD R3, R0, R3, RZ ;  /* 0x0000000300037224 */ /* 0x000fce00078e02ff */
.L_x_3307:
[----:B------:R-:W1:Y:S01]  /*e0a0*/  LDC R8, c[0x0][0x8b8] ;  /* 0x00022e00ff087b82 */ /* 0x000e620000000800 */
[----:B------:R-:W-:Y:S01]  /*e0b0*/  IMAD.IADD R3, R5, 0x1, -R3 ;  /* 0x0000000105037824 */ /* 0x000fe200078e0a03 */
[----:B------:R-:W-:-:S06]  /*e0c0*/  ULDC.64 UR6, c[0x0][0x8f8] ;  /* 0x00023e0000067ab9 */ /* 0x000fcc0000000a00 */
[----:B------:R-:W2:Y:S01]  /*e0d0*/  LDC R4, c[0x0][0x8c4] ;  /* 0x00023100ff047b82 */ /* 0x000ea20000000800 */
[C---:B-1----:R-:W-:Y:S02]  /*e0e0*/  ISETP.NE.AND P0, PT, R8.reuse, 0x1, PT ;  /* 0x000000010800780c */ /* 0x042fe40003f05270 */
[----:B------:R-:W-:Y:S01]  /*e0f0*/  R2UR UR20, R8 ;  /* 0x00000000081472ca */ /* 0x000fe200000e0000 */
[----:B--2---:R-:W-:-:S04]  /*e100*/  IMAD R3, R2, R4, R3 ;  /* 0x0000000402037224 */ /* 0x004fc800078e0203 */
[----:B------:R-:W-:-:S06]  /*e110*/  IMAD.MOV.U32 R13, RZ, RZ, R3 ;  /* 0x000000ffff0d7224 */ /* 0x000fcc00078e0003 */
[----:B------:R-:W1:Y:S01]  /*e120*/  @P0 LDC R6, c[0x0][0x8bc] ;  /* 0x00022f00ff060b82 */ /* 0x000e620000000800 */
[----:B------:R-:W-:-:S07]  /*e130*/  R2UR UR5, R3 ;  /* 0x00000000030572ca */ /* 0x000fce00000e0000 */
[----:B------:R-:W2:Y:S01]  /*e140*/  @P0 LDC R7, c[0x0][0x8c0] ;  /* 0x00023000ff070b82 */ /* 0x000ea20000000800 */
[----:B-1----:R-:W-:-:S05]  /*e150*/  @P0 IMAD.HI.U32 R2, R3, R6, RZ ;  /* 0x0000000603020227 */ /* 0x002fca00078e00ff */
[----:B--2---:R-:W-:Y:S02]  /*e160*/  @P0 SHF.R.U32.HI R13, RZ, R7, R2 ;  /* 0x00000007ff0d0219 */ /* 0x004fe40000011602 */
[----:B------:R-:W-:Y:S02]  /*e170*/  ISETP.NE.U32.AND P0, PT, RZ, UR6, PT ;  /* 0x00000006ff007c0c */ /* 0x000fe4000bf05070 */
[----:B------:R-:W-:Y:S02]  /*e180*/  IADD3 R2, -R13, RZ, RZ ;  /* 0x000000ff0d027210 */ /* 0x000fe40007ffe1ff */
[----:B------:R-:W-:Y:S02]  /*e190*/  ISETP.NE.AND.EX P0, PT, RZ, UR7, PT, P0 ;  /* 0x00000007ff007c0c */ /* 0x000fe4000bf05300 */
[----:B------:R-:W-:-:S13]  /*e1a0*/  R2UR UR4, R2 ;  /* 0x00000000020472ca */ /* 0x000fda00000e0000 */
[----:B------:R-:W-:Y:S01]  /*e1b0*/  UIMAD UR20, UR20, UR4, UR5 ;  /* 0x00000004141472a4 */ /* 0x000fe2000f8e0205 */
[----:B------:R-:W-:Y:S11]  /*e1c0*/  @!P0 BRA `(.L_x_3308) ;  /* 0x0000000000108947 */ /* 0x000ff60003800000 */
[----:B------:R-:W1:Y:S02]  /*e1d0*/  LDC.64 R2, c[0x0][0x8f8] ;  /* 0x00023e00ff027b82 */ /* 0x000e640000000a00 */
[----:B-1----:R-:W-:-:S05]  /*e1e0*/  IMAD.WIDE R2, R13, 0x4, R2 ;  /* 0x000000040d027825 */ /* 0x002fca00078e0202 */
[----:B------:R2:W5:Y:S01]  /*e1f0*/  LDG.E R4, desc[UR38][R2.64] ;  /* 0x0000002602047981 */ /* 0x000562000c1e1900 */
[----:B------:R-:W-:Y:S05]  /*e200*/  BRA `(.L_x_3309) ;  /* 0x00000000002c7947 */ /* 0x000fea0003800000 */
.L_x_3308:
        /* <DEDUP_REMOVED lines=8> */
[----:B--2---:R-:W-:Y:S01]  /*e290*/  IMAD.IADD R4, R5, 0x1, -R4 ;  /* 0x0000000105047824 */ /* 0x004fe200078e0a04 */
[----:B------:R-:W-:Y:S06]  /*e2a0*/  BRA `(.L_x_3309) ;  /* 0x0000000000047947 */ /* 0x000fec0003800000 */
.L_x_3310:
[----:B------:R-:W1:Y:S02]  /*e2b0*/  LDC R4, c[0x0][0x8ec] ;  /* 0x00023b00ff047b82 */ /* 0x000e640000000800 */
.L_x_3309:
[----:B-1---5:R-:W-:Y:S01]  /*e2c0*/  VIADD R4, R4, 0x7f ;  /* 0x0000007f04047836 */ /* 0x022fe20000000000 */
[----:B------:R-:W-:Y:S01]  /*e2d0*/  LOP3.LUT R12, R0, 0x1ffffff, RZ, 0x3c, !PT ;  /* 0x01ffffff000c7812 */ /* 0x000fe200078e3cff */
[----:B------:R-:W-:Y:S02]  /*e2e0*/  IMAD.MOV.U32 R10, RZ, RZ, 0x1 ;  /* 0x00000001ff0a7424 */ /* 0x000fe400078e00ff */
[----:B--2---:R-:W-:Y:S01]  /*e2f0*/  IMAD.MOV.U32 R2, RZ, RZ, RZ ;  /* 0x000000ffff027224 */ /* 0x004fe200078e00ff */
[----:B------:R-:W-:-:S04]  /*e300*/  SHF.R.S32.HI R3, RZ, 0x1f, R4 ;  /* 0x0000001fff037819 */ /* 0x000fc80000011404 */
[----:B------:R-:W-:-:S04]  /*e310*/  LEA.HI R3, R3, R4, RZ, 0x7 ;  /* 0x0000000403037211 */ /* 0x000fc800078f38ff */
[----:B------:R-:W-:-:S04]  /*e320*/  SHF.R.S32.HI R3, RZ, 0x7, R3 ;  /* 0x00000007ff037819 */ /* 0x000fc80000011403 */
[C---:B------:R-:W-:Y:S02]  /*e330*/  ISETP.GT.AND P0, PT, R3.reuse, R0, PT ;  /* 0x000000000300720c */ /* 0x040fe40003f04270 */
[----:B------:R-:W-:Y:S02]  /*e340*/  IADD3 R12, R3, R12, RZ ;  /* 0x0000000c030c7210 */ /* 0x000fe40007ffe0ff */
[----:B------:R-:W-:-:S04]  /*e350*/  SEL R13, R13, 0xffffffff, P0 ;  /* 0xffffffff0d0d7807 */ /* 0x000fc80000000000 */
[----:B------:R-:W-:-:S13]  /*e360*/  ISETP.GE.AND P0, PT, R13, RZ, PT ;  /* 0x000000ff0d00720c */ /* 0x000fda0003f06270 */
[----:B------:R-:W-:Y:S05]  /*e370*/  @!P0 BRA `(.L_x_3311) ;  /* 0x0000001c00988947 */ /* 0x000fea0003800000 */
[----:B------:R-:W1:Y:S08]  /*e380*/  LDC.64 R8, c[0x0][0x770] ;  /* 0x0001dc00ff087b82 */ /* 0x000e700000000a00 */
[----:B------:R-:W2:Y:S08]  /*e390*/  LDC.64 R6, c[0x0][0x780] ;  /* 0x0001e000ff067b82 */ /* 0x000eb00000000a00 */
[----:B------:R-:W3:Y:S01]  /*e3a0*/  LDC.64 R4, c[0x0][0x770] ;  /* 0x0001dc00ff047b82 */ /* 0x000ee20000000a00 */
[----:B-1----:R-:W-:-:S07]  /*e3b0*/  ISETP.NE.U32.AND P0, PT, R8, RZ, PT ;  /* 0x000000ff0800720c */ /* 0x002fce0003f05070 */
[----:B------:R-:W1:Y:S01]  /*e3c0*/  LDC.64 R2, c[0x0][0x778] ;  /* 0x0001de00ff027b82 */ /* 0x000e620000000a00 */
[----:B------:R-:W-:Y:S02]  /*e3d0*/  ISETP.NE.AND.EX P0, PT, R9, RZ, PT, P0 ;  /* 0x000000ff0900720c */ /* 0x000fe40003f05300 */
[----:B--2---:R-:W-:-:S05]  /*e3e0*/  ISETP.NE.U32.AND P1, PT, R6, RZ, PT ;  /* 0x000000ff0600720c */ /* 0x004fca0003f25070 */
[----:B------:R-:W2:Y:S01]  /*e3f0*/  LDC.64 R16, c[0x0][0x778] ;  /* 0x0001de00ff107b82 */ /* 0x000ea20000000a00 */
[----:B------:R-:W-:Y:S01]  /*e400*/  ISETP.NE.AND.EX P1, PT, R7, RZ, PT, P1 ;  /* 0x000000ff0700720c */ /* 0x000fe20003f25310 */
[----:B---3--:R-:W-:-:S04]  /*e410*/  IMAD.WIDE R4, R13, 0x4, R4 ;  /* 0x000000040d047825 */ /* 0x008fc800078e0204 */
[----:B------:R-:W-:Y:S01]  /*e420*/  VOTEU.ANY UP0, P0 ;  /* 0x00000000003f7886 */ /* 0x000fe20000000100 */
[----:B------:R-:W-:Y:S01]  /*e430*/  PLOP3.LUT P2, PT, PT, PT, UP0, 0x80, 0x0 ;  /* 0x000000000000781c */ /* 0x000fe20003f4f008 */
[----:B------:R-:W3:Y:S08]  /*e440*/  LDC R0, c[0x0][0x280] ;  /* 0x0000a000ff007b82 */ /* 0x000ef00000000800 */
[----:B------:R-:W4:Y:S04]  /*e450*/  @P1 LDC.64 R6, c[0x0][0x780] ;  /* 0x0001e000ff061b82 */ /* 0x000f280000000a00 */
[----:B------:R-:W3:Y:S01]  /*e460*/  @P2 LDG.E R14, desc[UR38][R4.64] ;  /* 0x00000026040e2981 */ /* 0x000ee2000c1e1900 */
[----:B-1----:R-:W-:-:S02]  /*e470*/  ISETP.NE.U32.AND P0, PT, R2, RZ, PT ;  /* 0x000000ff0200720c */ /* 0x002fc40003f05070 */
[----:B------:R-:W-:Y:S01]  /*e480*/  MOV R11, RZ ;  /* 0x000000ff000b7202 */ /* 0x000fe20000000f00 */
[----:B------:R1:W5:Y:S01]  /*e490*/  @P2 LDG.E R15, desc[UR38][R4.64] ;  /* 0x00000026040f2981 */ /* 0x000362000c1e1900 */
[----:B------:R-:W-:Y:S01]  /*e4a0*/  ISETP.NE.AND.EX P0, PT, R3, RZ, PT, P0 ;  /* 0x000000ff0300720c */ /* 0x000fe20003f05300 */
[----:B--2---:R-:W-:-:S12]  /*e4b0*/  IMAD.WIDE R2, R13, 0x4, R16 ;  /* 0x000000040d027825 */ /* 0x004fd800078e0210 */
[----:B------:R1:W5:Y:S01]  /*e4c0*/  @P0 LDG.E R11, desc[UR38][R2.64] ;  /* 0x00000026020b0981 */ /* 0x000362000c1e1900 */
[----:B----4-:R-:W-:-:S05]  /*e4d0*/  @P1 IMAD.WIDE R6, R13, 0x4, R6 ;  /* 0x000000040d061825 */ /* 0x010fca00078e0206 */
[----:B---3--:R1:W5:Y:S01]  /*e4e0*/  @P1 LDG.E R0, desc[UR38][R6.64] ;  /* 0x0000002606001981 */ /* 0x008362000c1e1900 */
[----:B------:R-:W-:-:S05]  /*e4f0*/  @P2 IMAD R14, R13, 0x60, R14 ;  /* 0x000000600d0e2824 */ /* 0x000fca00078e020e */
[----:B------:R-:W-:-:S13]  /*e500*/  @P2 R2UR UR4, R14 ;  /* 0x000000000e0422ca */ /* 0x000fda00000e0000 */
[----:B------:R-:W-:Y:S01]  /*e510*/  UIMAD.WIDE UR4, UR4, 0x2aaaaaab, URZ ;  /* 0x2aaaaaab040478a5 */ /* 0x000fe2000f8e023f */
[----:B-1----:R-:W-:Y:S11]  /*e520*/  @P1 BRA `(.L_x_3312) ;  /* 0x0000000000101947 */ /* 0x002ff60003800000 */
[----:B------:R-:W-:Y:S05]  /*e530*/  @!P2 BRA `(.L_x_3312) ;  /* 0x00000000000ca947 */ /* 0x000fea0003800000 */
[----:B------:R-:W2:Y:S04]  /*e540*/  LDG.E R7, desc[UR38][R4.64] ;  /* 0x0000002604077981 */ /* 0x000ea8000c1e1900 */
[----:B-----5:R-:W2:Y:S02]  /*e550*/  LDG.E R0, desc[UR38][R4.64+0x4] ;  /* 0x0000042604007981 */ /* 0x020ea4000c1e1900 */
[----:B--2---:R-:W-:-:S07]  /*e560*/  IMAD.IADD R0, R0, 0x1, -R7 ;  /* 0x0000000100007824 */ /* 0x004fce00078e0a07 */
.L_x_3312:
[----:B------:R-:W-:Y:S01]  /*e570*/  @UP0 USHF.R.U32.HI UR4, URZ, 0x1f, UR5 ;  /* 0x0000001f3f040899 */ /* 0x000fe20008011605 */
[----:B------:R-:W-:Y:S01]  /*e580*/  ULDC.64 UR8, c[0x0][0x788] ;  /* 0x0001e20000087ab9 */ /* 0x000fe20000000a00 */
[----:B------:R-:W-:Y:S01]  /*e590*/  UMOV UR6, URZ ;  /* 0x0000003f00067c82 */ /* 0x000fe20008000000 */
[----:B------:R-:W-:Y:S01]  /*e5a0*/  ISETP.NE.U32.AND P1, PT, RZ, UR8, PT ;  /* 0x00000008ff007c0c */ /* 0x000fe2000bf25070 */
[----:B------:R-:W-:Y:S01]  /*e5b0*/  @UP0 ULEA.HI.SX32 UR4, UR5, UR4, 0x1c ;  /* 0x0000000405040291 */ /* 0x000fe2000f8fe23f */
[----:B-----5:R-:W-:Y:S02]  /*e5c0*/  @P2 R2UR UR6, R15 ;  /* 0x000000000f0622ca */ /* 0x020fe400000e0000 */
[----:B------:R-:W-:Y:S01]  /*e5d0*/  ISETP.NE.AND.EX P1, PT, RZ, UR9, PT, P1 ;  /* 0x00000009ff007c0c */ /* 0x000fe2000bf25310 */
[----:B------:R-:W-:Y:S01]  /*e5e0*/  @UP0 UIMAD UR7, UR4, 0x60, URZ ;  /* 0x00000060040708a4 */ /* 0x000fe2000f8e023f */
[----:B------:R-:W-:Y:S02]  /*e5f0*/  ULDC UR9, c[0x0][0x290] ;  /* 0x0000a40000097ab9 */ /* 0x000fe40000000800 */
[----:B------:R-:W-:Y:S01]  /*e600*/  UMOV UR4, URZ ;  /* 0x0000003f00047c82 */ /* 0x000fe20008000000 */
[----:B------:R-:W-:Y:S01]  /*e610*/  @UP0 USHF.R.S32.HI UR8, URZ, 0x1f, UR7 ;  /* 0x0000001f3f080899 */ /* 0x000fe20008011407 */
[----:B------:R-:W-:Y:S01]  /*e620*/  IMAD.U32 R4, RZ, RZ, UR9 ;  /* 0x00000009ff047e24 */ /* 0x000fe2000f8e00ff */
[----:B------:R-:W-:Y:S01]  /*e630*/  UMOV UR5, URZ ;  /* 0x0000003f00057c82 */ /* 0x000fe20008000000 */
[----:B------:R-:W-:-:S04]  /*e640*/  @UP0 UMOV UR4, UR7 ;  /* 0x0000000700040c82 */ /* 0x000fc80008000000 */
[----:B------:R-:W-:Y:S01]  /*e650*/  @UP0 UMOV UR5, UR8 ;  /* 0x0000000800050c82 */ /* 0x000fe20008000000 */
[----:B------:R-:W-:Y:S05]  /*e660*/  @!P1 BRA `(.L_x_3313) ;  /* 0x0000000000109947 */ /* 0x000fea0003800000 */
[----:B------:R-:W1:Y:S02]  /*e670*/  LDC.64 R2, c[0x0][0x788] ;  /* 0x0001e200ff027b82 */ /* 0x000e640000000a00 */
[----:B-1----:R-:W-:-:S05]  /*e680*/  IMAD.WIDE R2, R13, 0x4, R2 ;  /* 0x000000040d027825 */ /* 0x002fca00078e0202 */
[----:B------:R1:W5:Y:S01]  /*e690*/  LDG.E R4, desc[UR38][R2.64] ;  /* 0x0000002602047981 */ /* 0x000362000c1e1900 */
[----:B------:R-:W-:Y:S05]  /*e6a0*/  BRA `(.L_x_3314) ;  /* 0x0000000000107947 */ /* 0x000fea0003800000 */
.L_x_3313:
[----:B------:R-:W-:Y:S05]  /*e6b0*/  @!P0 BRA `(.L_x_3314) ;  /* 0x00000000000c8947 */ /* 0x000fea0003800000 */
[----:B------:R-:W2:Y:S04]  /*e6c0*/  LDG.E R5, desc[UR38][R2.64] ;  /* 0x0000002602057981 */ /* 0x000ea8000c1e1900 */
[----:B------:R-:W2:Y:S02]  /*e6d0*/  LDG.E R4, desc[UR38][R2.64+0x4] ;  /* 0x0000042602047981 */ /* 0x000ea4000c1e1900 */
[----:B--2---:R-:W-:-:S07]  /*e6e0*/  IADD3 R4, -R5, R4, RZ ;  /* 0x0000000405047210 */ /* 0x004fce0007ffe1ff */
.L_x_3314:
[----:B-1----:R-:W-:Y:S01]  /*e6f0*/  IMAD R3, R12, 0x80, R0 ;  /* 0x000000800c037824 */ /* 0x002fe200078e0200 */
[----:B------:R-:W-:Y:S01]  /*e700*/  ULDC UR7, c[0x0][0x74c] ;  /* 0x0001d30000077ab9 */ /* 0x000fe20000000800 */
[----:B------:R-:W-:-:S03]  /*e710*/  VIADD R0, R0, 0x5f ;  /* 0x0000005f00007836 */ /* 0x000fc60000000000 */
[----:B-----5:R-:W-:Y:S01]  /*e720*/  IADD3 R3, R3, -UR7, -R4 ;  /* 0x8000000703037c10 */ /* 0x020fe2000fffe804 */
        /* <DEDUP_REMOVED lines=10> */
[----:B------:R-:W-:Y:S01]  /*e7d0*/  ISETP.NE.U32.AND P1, PT, R8, RZ, PT ;  /* 0x000000ff0800720c */ /* 0x000fe20003f25070 */
[----:B------:R-:W-:Y:S01]  /*e7e0*/  USHF.R.S32.HI UR7, URZ, 0x1f, UR20 ;  /* 0x0000001f3f077899 */ /* 0x000fe20008011414 */
[----:B------:R-:W-:Y:S01]  /*e7f0*/  SHF.R.S32.HI R2, RZ, 0x1f, R13 ;  /* 0x0000001fff027819 */ /* 0x000fe2000001140d */
[----:B------:R-:W-:Y:S01]  /*e800*/  ULDC.64 UR10, c[0x0][0x718] ;  /* 0x0001c600000a7ab9 */ /* 0x000fe20000000a00 */
[----:B------:R-:W-:Y:S01]  /*e810*/  ISETP.NE.AND.EX P1, PT, R9, RZ, PT, P1 ;  /* 0x000000ff0900720c */ /* 0x000fe20003f25310 */
[----:B------:R-:W-:Y:S01]  /*e820*/  UMOV UR8, UR4 ;  /* 0x0000000400087c82 */ /* 0x000fe20008000000 */
[----:B------:R-:W-:Y:S01]  /*e830*/  UMOV UR9, UR5 ;  /* 0x0000000500097c82 */ /* 0x000fe20008000000 */
[----:B------:R-:W-:Y:S01]  /*e840*/  R2UR UR21, R13 ;  /* 0x000000000d1572ca */ /* 0x000fe200000e0000 */
[----:B------:R-:W-:Y:S01]  /*e850*/  UIMAD.WIDE.U32 UR4, UR20, UR10, UR8 ;  /* 0x0000000a140472a5 */ /* 0x000fe2000f8e0008 */
[----:B------:R-:W-:Y:S01]  /*e860*/  SEL R2, R2, RZ, !P1 ;  /* 0x000000ff02027207 */ /* 0x000fe20004800000 */
[----:B------:R-:W-:Y:S01]  /*e870*/  UIMAD UR10, UR7, UR10, URZ ;  /* 0x0000000a070a72a4 */ /* 0x000fe2000f8e023f */
[----:B------:R-:W-:Y:S01]  /*e880*/  R2UR UR18, R12 ;  /* 0x000000000c1272ca */ /* 0x000fe200000e0000 */
[----:B------:R-:W-:Y:S01]  /*e890*/  ULDC.64 UR14, c[0x0][0x730] ;  /* 0x0001cc00000e7ab9 */ /* 0x000fe20000000a00 */
[----:B------:R-:W-:Y:S01]  /*e8a0*/  R2UR UR12, R2 ;  /* 0x00000000020c72ca */ /* 0x000fe200000e0000 */
[----:B------:R-:W-:Y:S01]  /*e8b0*/  UIMAD UR7, UR7, UR14, URZ ;  /* 0x0000000e070772a4 */ /* 0x000fe2000f8e023f */
[----:B------:R-:W-:Y:S01]  /*e8c0*/  R2UR UR19, R11 ;  /* 0x000000000b1372ca */ /* 0x000fe200000e0000 */
[----:B------:R-:W-:Y:S01]  /*e8d0*/  UIMAD UR10, UR20, UR11, UR10 ;  /* 0x0000000b140a72a4 */ /* 0x000fe2000f8e020a */
[----:B------:R-:W-:Y:S01]  /*e8e0*/  SEL R13, R13, RZ, !P0 ;  /* 0x000000ff0d0d7207 */ /* 0x000fe20004000000 */
[----:B------:R-:W-:Y:S01]  /*e8f0*/  UIMAD.WIDE.U32 UR8, UR20, UR14, UR8 ;  /* 0x0000000e140872a5 */ /* 0x000fe2000f8e0008 */
[----:B------:R-:W-:Y:S01]  /*e900*/  BSSY B0, `(.L_x_3311) ;  /* 0x000018d000007945 */ /* 0x000fe20003800000 */
[----:B------:R-:W-:Y:S01]  /*e910*/  ULDC UR11, c[0x0][0x2e8] ;  /* 0x0000ba00000b7ab9 */ /* 0x000fe20000000800 */
[----:B------:R-:W-:Y:S01]  /*e920*/  UIMAD UR7, UR20, UR15, UR7 ;  /* 0x0000000f140772a4 */ /* 0x000fe2000f8e0207 */
[----:B------:R-:W-:Y:S01]  /*e930*/  R2UR UR13, R13 ;  /* 0x000000000d0d72ca */ /* 0x000fe200000e0000 */
[----:B------:R-:W-:Y:S01]  /*e940*/  UISETP.NE.AND UP0, UPT, UR11, 0x1, UPT ;  /* 0x000000010b00788c */ /* 0x000fe2000bf05270 */
[----:B------:R-:W-:Y:S01]  /*e950*/  IMAD.MOV.U32 R2, RZ, RZ, RZ ;  /* 0x000000ffff027224 */ /* 0x000fe200078e00ff */
[----:B------:R-:W-:Y:S01]  /*e960*/  ULDC.64 UR14, c[0x0][0x720] ;  /* 0x0001c800000e7ab9 */ /* 0x000fe20000000a00 */
[----:B------:R-:W-:Y:S01]  /*e970*/  VOTEU.ANY UP1, P1 ;  /* 0x00000000003f7886 */ /* 0x000fe20000820100 */
[----:B------:R-:W-:-:S02]  /*e980*/  UIADD3 UR5, UR5, UR10, URZ ;  /* 0x0000000a05057290 */ /* 0x000fc4000fffe03f */
[----:B------:R-:W-:Y:S02]  /*e990*/  UIADD3 UR9, UR9, UR7, URZ ;  /* 0x0000000709097290 */ /* 0x000fe4000fffe03f */
[----:B------:R-:W-:Y:S02]  /*e9a0*/  USEL UR21, UR21, URZ, !UP1 ;  /* 0x0000003f15157287 */ /* 0x000fe4000c800000 */
[----:B------:R-:W-:Y:S01]  /*e9b0*/  UIMAD UR7, UR12, UR14, URZ ;  /* 0x0000000e0c0772a4 */ /* 0x000fe2000f8e023f */
[----:B------:R-:W-:Y:S01]  /*e9c0*/  ELECT P0, URZ, PT ;  /* 0x00000000003f782f */ /* 0x000fe20003800000 */
[----:B------:R-:W-:Y:S01]  /*e9d0*/  ULDC.64 UR16, c[0x0][0x738] ;  /* 0x0001ce0000107ab9 */ /* 0x000fe20000000a00 */
[----:B------:R-:W-:Y:S02]  /*e9e0*/  UIMAD.WIDE.U32 UR22, UR14, UR21, UR4 ;  /* 0x000000150e1672a5 */ /* 0x000fe4000f8e0004 */
[----:B------:R-:W-:Y:S02]  /*e9f0*/  UIMAD UR5, UR15, UR21, UR7 ;  /* 0x000000150f0572a4 */ /* 0x000fe4000f8e0207 */
[----:B------:R-:W-:-:S02]  /*ea00*/  UIMAD.WIDE.U32 UR14, UR16, UR21, UR8 ;  /* 0x00000015100e72a5 */ /* 0x000fc4000f8e0008 */
[----:B------:R-:W-:Y:S01]  /*ea10*/  UIMAD UR10, UR12, UR16, URZ ;  /* 0x000000100c0a72a4 */ /* 0x000fe2000f8e023f */
[----:B------:R-:W-:Y:S01]  /*ea20*/  @UP0 ULDC UR8, c[0x0][0x2ec] ;  /* 0x0000bb0000080ab9 */ /* 0x000fe20000000800 */
[----:B------:R-:W-:Y:S01]  /*ea30*/  @UP0 ULDC UR7, c[0x0][0x2f0] ;  /* 0x0000bc0000070ab9 */ /* 0x000fe20000000800 */
[----:B------:R-:W-:Y:S02]  /*ea40*/  UIMAD.WIDE.U32 UR8, UR20, UR8, URZ ;  /* 0x00000008140872a5 */ /* 0x000fe4000f8e003f */
[----:B------:R-:W-:Y:S01]  /*ea50*/  UMOV UR12, UR20 ;  /* 0x00000014000c7c82 */ /* 0x000fe20008000000 */
[----:B------:R-:W-:Y:S02]  /*ea60*/  UIMAD UR4, UR17, UR21, UR10 ;  /* 0x00000015110472a4 */ /* 0x000fe4000f8e020a */
[----:B------:R-:W-:Y:S02]  /*ea70*/  ULEA UR11, UR18, UR19, 0x7 ;  /* 0x00000013120b7291 */ /* 0x000fe4000f8e383f */
        /* <DEDUP_REMOVED lines=9> */
.L_x_3353:
        /* <DEDUP_REMOVED lines=15> */
.L_x_3317:
        /* <DEDUP_REMOVED lines=72> */
.L_x_3328:
[----:B-123--:R-:W-:-:S04]  /*f080*/  SHF.L.U32 R17, R10, 0x1f, RZ ;  /* 0x0000001f0a117819 */ /* 0x00efc800000006ff */
[----:B------:R-:W3:Y:S02]  /*f090*/  SYNCS.PHASECHK.TRANS64.TRYWAIT P1, [R15+URZ+0x26840], R17 ;  /* 0x026840110f0075a7 */ /* 0x000ee4000802017f */
[----:B---3--:R-:W-:Y:S05]  /*f0a0*/  @!P1 BRA `(.L_x_3320) ;  /* 0x0000001400d09947 */ /* 0x008fea0003800000 */
.L_x_3354:
        /* <DEDUP_REMOVED lines=8> */
.L_x_3321:
        /* <DEDUP_REMOVED lines=30> */
.L_x_3355:
        /* <DEDUP_REMOVED lines=8> */
.L_x_3323:
        /* <DEDUP_REMOVED lines=30> */
.L_x_3356:
        /* <DEDUP_REMOVED lines=8> */
.L_x_3325:
        /* <DEDUP_REMOVED lines=24> */
.L_x_3358:
        /* <DEDUP_REMOVED lines=8> */
.L_x_3327:
        /* <DEDUP_REMOVED lines=14> */
[----:B----4-:R-:W-:Y:S01]  /*f8d0*/  IMAD.U32 R4, RZ, RZ, UR7 ;  /* 0x00000007ff047e24 */ /* 0x010fe2000f8e00ff */
[----:B------:R-:W-:Y:S01]  /*f8e0*/  PLOP3.LUT P2, PT, PT, PT, UP0, 0x80, 0x0 ;  /* 0x000000000000781c */ /* 0x000fe20003f4f008 */
[----:B------:R-:W-:Y:S01]  /*f8f0*/  UMOV UR7, 0x18 ;  /* 0x0000001800077882 */ /* 0x000fe20000000000 */
[----:B------:R-:W-:-:S02]  /*f900*/  UMOV UR27, UR17 ;  /* 0x00000011001b7c82 */ /* 0x000fc40008000000 */
[----:B------:R-:W-:-:S04]  /*f910*/  LEA R5, P1, R4, R9, 0x2 ;  /* 0x0000000904057211 */ /* 0x000fc800078210ff */
        /* <DEDUP_REMOVED lines=10> */
.L_x_3319:
[----:B------:R-:W4:Y:S02]  /*f9c0*/  LDL.LU R4, [R1+0xc] ;  /* 0x00000c0001047983 */ /* 0x000f240000300800 */
[----:B----4-:R-:W-:Y:S02]  /*f9d0*/  ISETP.NE.AND P1, PT, R4, RZ, PT ;  /* 0x000000ff0400720c */ /* 0x010fe40003f25270 */
[----:B------:R4:W5:Y:S11]  /*f9e0*/  LDL R4, [R1+0x8] ;  /* 0x0000080001047983 */ /* 0x0009760000100800 */
[----:B----4-:R-:W-:Y:S05]  /*f9f0*/  @!P1 BRA `(.L_x_3318) ;  /* 0x00000004002c9947 */ /* 0x010fea0003800000 */
[----:B-1----:R-:W-:-:S04]  /*fa00*/  SHF.L.U32 R12, R10, 0x1f, RZ ;  /* 0x0000001f0a0c7819 */ /* 0x002fc800000006ff */
[----:B------:R-:W1:Y:S02]  /*fa10*/  SYNCS.PHASECHK.TRANS64.TRYWAIT P1, [R15+URZ+0x26840], R12 ;  /* 0x0268400c0f0075a7 */ /* 0x000e64000802017f */
[----:B-1----:R-:W-:Y:S05]  /*fa20*/  @!P1 BRA `(.L_x_3329) ;  /* 0x0000000c00c49947 */ /* 0x002fea0003800000 */
.L_x_3359:
        /* <DEDUP_REMOVED lines=8> */
.L_x_3330:
        /* <DEDUP_REMOVED lines=27> */
.L_x_3360:
        /* <DEDUP_REMOVED lines=8> */
.L_x_3332:
        /* <DEDUP_REMOVED lines=29> */
.L_x_3318:
        /* <DEDUP_REMOVED lines=8> */
.L_x_3361:
[----:B------:R-:W-:Y:S05]  /*ff30*/  @P1 BRA `(.L_x_3334) ;  /* 0x0000000000181947 */ /* 0x000fea0003800000 */
[----:B------:R-:W4:Y:S01]  /*ff40*/  S2R R2, SR_TID.X ;  /* 0x0000000000027919 */ /* 0x000f220000002100 */
[----:B--2---:R-:W-:-:S04]  /*ff50*/  IMAD.MOV.U32 R0, RZ, RZ, 0x3180 ;  /* 0x00003180ff007424 */ /* 0x004fc800078e00ff */
[----:B------:R2:W-:Y:S01]  /*ff60*/  SYNCS.ARRIVE.TRANS64 RZ, [R3+URZ+0x26830], R0 ;  /* 0x0268300003ff79a7 */ /* 0x0005e2000800003f */
[----:B----4-:R-:W-:-:S13]  /*ff70*/  LOP3.LUT P0, RZ, R2, 0x1f, RZ, 0xc0, !PT ;  /* 0x0000001f02ff7812 */ /* 0x010fda000780c0ff */
[----:B--2---:R-:W-:Y:S05]  /*ff80*/  @!P0 BRA `(.L_x_3334) ;  /* 0x0000000000048947 */ /* 0x004fea0003800000 */
[----:B-1----:R-:W-:Y:S01]  /*ff90*/  BPT.TRAP 0x1 ;  /* 0x000000040000795c */ /* 0x002fe20000300000 */
.L_x_3334:
        /* <DEDUP_REMOVED lines=35> */
.L_x_3315:
[----:B------:R-:W-:Y:S05]  /*101d0*/  BSYNC B0 ;  /* 0x0000000000007941 */ /* 0x000fea0003800000 */
.L_x_3311:
[----:B------:R-:W-:-:S03]  /*101e0*/  UMOV UR7, 0xffffffff ;  /* 0xffffffff00077882 */ /* 0x000fc60000000000 */
[----:B------:R-:W-:Y:S05]  /*101f0*/  BRA.DIV UR7, `(.L_x_3335) ;  /* 0x0000000a070c7947 */ /* 0x000fea000b800000 */
[----:B------:R-:W-:-:S13]  /*10200*/  ELECT P6, URZ, PT ;  /* 0x00000000003f782f */ /* 0x000fda00038c0000 */
.L_x_3364:
[----:B------:R-:W-:Y:S05]  /*10210*/  @!P6 BRA `(.L_x_3190) ;  /* 0x000000000084e947 */ /* 0x000fea0003800000 */
[----:B------:R-:W-:-:S06]  /*10220*/  ULOP3.LUT UR7, UR36, 0x2, URZ, 0xfc, !UPT ;  /* 0x0000000224077892 */ /* 0x000fcc000f8efc3f */
[----:B------:R-:W-:-:S05]  /*10230*/  IMAD.U32 R0, RZ, RZ, UR7 ;  /* 0x00000007ff007e24 */ /* 0x000fca000f8e00ff */
[----:B------:R-:W-:-:S13]  /*10240*/  ISETP.NE.AND P2, PT, R0, 0x3, PT ;  /* 0x000000030000780c */ /* 0x000fda0003f45270 */
[----:B------:R-:W-:Y:S05]  /*10250*/  @!P2 BRA `(.L_x_3336) ;  /* 0x000000000004a947 */ /* 0x000fea0003800000 */
[----:B------:R-:W-:Y:S01]  /*10260*/  BPT.TRAP 0x1 ;  /* 0x000000040000795c */ /* 0x000fe20000300000 */
.L_x_3336:
        /* <DEDUP_REMOVED lines=15> */
.L_x_3365:
[----:B------:R-:W2:Y:S02]  /*10360*/  SYNCS.PHASECHK.TRANS64.TRYWAIT P0, [R3+URZ], R0 ;  /* 0x00000000030075a7 */ /* 0x000ea4000800017f */
[----:B--2---:R-:W-:Y:S05]  /*10370*/  @!P0 BRA `(.L_x_3338) ;  /* 0x0000000400e08947 */ /* 0x004fea0003800000 */
.L_x_3366:
[----:B------:R-:W-:Y:S05]  /*10380*/  @!P2 BRA `(.L_x_3339) ;  /* 0x000000000004a947 */ /* 0x000fea0003800000 */
[----:B------:R-:W-:Y:S01]  /*10390*/  BPT.TRAP 0x1 ;  /* 0x000000040000795c */ /* 0x000fe20000300000 */
.L_x_3339:
[----:B--2---:R-:W-:-:S04]  /*103a0*/  VIADD R3, R8, 0x26840 ;  /* 0x0002684008037836 */ /* 0x004fc80000000000 */
[----:B------:R-:W-:-:S04]  /*103b0*/  IMAD R5, R2, 0x8, R3 ;  /* 0x0000000802057824 */ /* 0x000fc800078e0203 */
[----:B------:R-:W2:Y:S02]  /*103c0*/  SYNCS.PHASECHK.TRANS64.TRYWAIT P0, [R5+URZ], R4 ;  /* 0x00000004050075a7 */ /* 0x000ea4000800017f */
[----:B--2---:R-:W-:Y:S05]  /*103d0*/  @!P0 BRA `(.L_x_3340) ;  /* 0x0000000400dc8947 */ /* 0x004fea0003800000 */
.L_x_3367:
[----:B------:R-:W-:-:S07]  /*103e0*/  LEA R3, R6, R3, 0x3 ;  /* 0x0000000306037211 */ /* 0x000fce00078e18ff */
.L_x_3341:
[----:B---3--:R3:W4:Y:S02]  /*103f0*/  SYNCS.PHASECHK.TRANS64.TRYWAIT P0, [R3+URZ], R0 ;  /* 0x00000000030075a7 */ /* 0x008724000800017f */
[----:B----4-:R-:W-:Y:S05]  /*10400*/  @!P0 NANOSLEEP.SYNCS 0x989680 ;  /* 0x009896800000895d */ /* 0x010fea0003900000 */
[----:B------:R-:W4:Y:S02]  /*10410*/  @!P0 SYNCS.PHASECHK.TRANS64 P0, [R3+URZ], R0 ;  /* 0x00000000030085a7 */ /* 0x000f24000800007f */
[----:B----4-:R-:W-:Y:S05]  /*10420*/  @!P0 BRA `(.L_x_3341) ;  /* 0xfffffffc00f08947 */ /* 0x010fea000383ffff */
.L_x_3190:
[----:B------:R-:W-:Y:S05]  /*10430*/  BSYNC B6 ;  /* 0x0000000000067941 */ /* 0x000fea0003800000 */
.L_x_3182:
[----:B------:R-:W-:Y:S05]  /*10440*/  EXIT ;  /* 0x000000000000794d */ /* 0x000fea0003800000 */
.L_x_3200:
[----:B------:R-:W-:Y:S01]  /*10450*/  IMAD.MOV.U32 R12, RZ, RZ, RZ ;  /* 0x000000ffff0c7224 */ /* 0x000fe200078e00ff */
[----:B------:R-:W-:Y:S01]  /*10460*/  MOV R15, 0xffffffff ;  /* 0xffffffff000f7802 */ /* 0x000fe20000000f00 */
[----:B------:R-:W-:-:S07]  /*10470*/  IMAD.MOV.U32 R11, RZ, RZ, 0x1f ;  /* 0x0000001fff0b7424 */ /* 0x000fce00078e00ff */
[----:B------:R-:W-:Y:S05]  /*10480*/  WARPSYNC.COLLECTIVE R15, `(.L_x_3342) ;  /* 0x000000000f087348 */ /* 0x000fea0003c00000 */
[----:B------:R1:W2:Y:S02]  /*10490*/  SHFL.IDX P6, R14, R13, R12, R11 ;  /* 0x0000000c0d0e7389 */ /* 0x0002a400000c000b */
[----:B-12---:R-:W-:Y:S01]  /*104a0*/  ENDCOLLECTIVE ;  /* 0x000000000000791b */ /* 0x006fe20003800000 */
.L_x_3342:
[----:B------:R-:W-:Y:S05]  /*104b0*/  BRA `(.L_x_3343) ;  /* 0xffffff1000607947 */ /* 0x000fea000383ffff */
.L_x_3202:
[----:B---3--:R3:W4:Y:S02]  /*104c0*/  SYNCS.PHASECHK.TRANS64.TRYWAIT P0, [R16+URZ+0x26800], R3 ;  /* 0x02680003100075a7 */ /* 0x008724000800017f */
[----:B----4-:R-:W-:Y:S05]  /*104d0*/  @!P0 NANOSLEEP.SYNCS 0x989680 ;  /* 0x009896800000895d */ /* 0x010fea0003900000 */
[----:B------:R-:W4:Y:S02]  /*104e0*/  @!P0 SYNCS.PHASECHK.TRANS64 P0, [R16+URZ+0x26800], R3 ;  /* 0x02680003100085a7 */ /* 0x000f24000800007f */
[----:B----4-:R-:W-:Y:S05]  /*104f0*/  @!P0 BRA `(.L_x_3202) ;  /* 0xfffffffc00f08947 */ /* 0x010fea000383ffff */
[----:B------:R-:W-:Y:S05]  /*10500*/  BRA `(.L_x_3201) ;  /* 0xffffff1000647947 */ /* 0x000fea000383ffff */
.L_x_3207:
[----:B--2---:R2:W3:Y:S02]  /*10510*/  SYNCS.PHASECHK.TRANS64.TRYWAIT P1, [R8+URZ+0x26810], R21 ;  /* 0x02681015080075a7 */ /* 0x0044e4000802017f */
[----:B---3--:R-:W-:Y:S05]  /*10520*/  @!P1 NANOSLEEP.SYNCS 0x989680 ;  /* 0x009896800000995d */ /* 0x008fea0003900000 */
[----:B------:R-:W3:Y:S02]  /*10530*/  @!P1 SYNCS.PHASECHK.TRANS64 P1, [R8+URZ+0x26810], R21 ;  /* 0x02681015080095a7 */ /* 0x000ee4000802007f */
[----:B---3--:R-:W-:Y:S05]  /*10540*/  @!P1 BRA `(.L_x_3207) ;  /* 0xfffffffc00f09947 */ /* 0x008fea000383ffff */
[----:B------:R-:W-:Y:S05]  /*10550*/  BRA `(.L_x_3206) ;  /* 0xffffff1800a87947 */ /* 0x000fea000383ffff */
.L_x_3211:
[----:B------:R1:W1:Y:S02]  /*10560*/  SYNCS.PHASECHK.TRANS64.TRYWAIT P1, [R8+URZ+0x26830], R21 ;  /* 0x02683015080075a7 */ /* 0x000264000802017f */
[----:B-1----:R-:W-:Y:S05]  /*10570*/  @!P1 NANOSLEEP.SYNCS 0x989680 ;  /* 0x009896800000995d */ /* 0x002fea0003900000 */
[----:B------:R-:W1:Y:S02]  /*10580*/  @!P1 SYNCS.PHASECHK.TRANS64 P1, [R8+URZ+0x26830], R21 ;  /* 0x02683015080095a7 */ /* 0x000e64000802007f */
[----:B-1----:R-:W-:Y:S05]  /*10590*/  @!P1 BRA `(.L_x_3211) ;  /* 0xfffffffc00f09947 */ /* 0x002fea000383ffff */
[----:B------:R-:W-:Y:S05]  /*105a0*/  BRA `(.L_x_3210) ;  /* 0xffffff1c00a07947 */ /* 0x000fea000383ffff */
.L_x_3219:
[----:B--2---:R2:W3:Y:S02]  /*105b0*/  SYNCS.PHASECHK.TRANS64.TRYWAIT P1, [R5+URZ+0x26810], R18 ;  /* 0x02681012050075a7 */ /* 0x0044e4000802017f */
[----:B---3--:R-:W-:Y:S05]  /*105c0*/  @!P1 NANOSLEEP.SYNCS 0x989680 ;  /* 0x009896800000995d */ /* 0x008fea0003900000 */
[----:B------:R-:W3:Y:S02]  /*105d0*/  @!P1 SYNCS.PHASECHK.TRANS64 P1, [R5+URZ+0x26810], R18 ;  /* 0x02681012050095a7 */ /* 0x000ee4000802007f */
[----:B---3--:R-:W-:Y:S05]  /*105e0*/  @!P1 BRA `(.L_x_3219) ;  /* 0xfffffffc00f09947 */ /* 0x008fea000383ffff */
[----:B------:R-:W-:Y:S05]  /*105f0*/  BRA `(.L_x_3218) ;  /* 0xffffff5c00a87947 */ /* 0x000fea000383ffff */
.L_x_3223:
[----:B------:R1:W1:Y:S02]  /*10600*/  SYNCS.PHASECHK.TRANS64.TRYWAIT P1, [R5+URZ+0x26830], R18 ;  /* 0x02683012050075a7 */ /* 0x000264000802017f */
[----:B-1----:R-:W-:Y:S05]  /*10610*/  @!P1 NANOSLEEP.SYNCS 0x989680 ;  /* 0x009896800000995d */ /* 0x002fea0003900000 */
[----:B------:R-:W1:Y:S02]  /*10620*/  @!P1 SYNCS.PHASECHK.TRANS64 P1, [R5+URZ+0x26830], R18 ;  /* 0x02683012050095a7 */ /* 0x000e64000802007f */
[----:B-1----:R-:W-:Y:S05]  /*10630*/  @!P1 BRA `(.L_x_3223) ;  /* 0xfffffffc00f09947 */ /* 0x002fea000383ffff */
[----:B------:R-:W-:Y:S05]  /*10640*/  BRA `(.L_x_3222) ;  /* 0xffffff6000987947 */ /* 0x000fea000383ffff */
.L_x_3271:
[----:B------:R-:W-:Y:S01]  /*10650*/  BSSY B0, `(.L_x_3344) ;  /* 0x0000005000007945 */ /* 0x000fe20003800000 */
[----:B------:R-:W-:-:S07]  /*10660*/  IMAD.MOV.U32 R15, RZ, RZ, -0x1 ;  /* 0xffffffffff0f7424 */ /* 0x000fce00078e00ff */
[----:B------:R-:W-:Y:S05]  /*10670*/  WARPSYNC.COLLECTIVE R15, `(.L_x_3345) ;  /* 0x000000000f087348 */ /* 0x000fea0003c00000 */
[----:B------:R-:W-:Y:S01]  /*10680*/  NOP ;  /* 0x0000000000007918 */ /* 0x000fe20000000000 */
[----:B------:R-:W-:Y:S01]  /*10690*/  ENDCOLLECTIVE ;  /* 0x000000000000791b */ /* 0x000fe20003800000 */
.L_x_3345:
[----:B------:R-:W-:Y:S05]  /*106a0*/  BSYNC B0 ;  /* 0x0000000000007941 */ /* 0x000fea0003800000 */
.L_x_3344:
[----:B------:R-:W-:Y:S05]  /*106b0*/  BRA `(.L_x_3346) ;  /* 0xffffffc400e87947 */ /* 0x000fea000383ffff */
.L_x_3284:
[----:B------:R-:W-:Y:S01]  /*106c0*/  BSSY B0, `(.L_x_3347) ;  /* 0x0000005000007945 */ /* 0x000fe20003800000 */
[----:B------:R-:W-:-:S07]  /*106d0*/  IMAD.MOV.U32 R15, RZ, RZ, -0x1 ;  /* 0xffffffffff0f7424 */ /* 0x000fce00078e00ff */
[----:B------:R-:W-:Y:S05]  /*106e0*/  WARPSYNC.COLLECTIVE R15, `(.L_x_3348) ;  /* 0x000000000f087348 */ /* 0x000fea0003c00000 */
[----:B------:R-:W-:Y:S01]  /*106f0*/  NOP ;  /* 0x0000000000007918 */ /* 0x000fe20000000000 */
[----:B------:R-:W-:Y:S01]  /*10700*/  ENDCOLLECTIVE ;  /* 0x000000000000791b */ /* 0x000fe20003800000 */
.L_x_3348:
[----:B------:R-:W-:Y:S05]  /*10710*/  BSYNC B0 ;  /* 0x0000000000007941 */ /* 0x000fea0003800000 */
.L_x_3347:
[----:B------:R-:W-:Y:S05]  /*10720*/  BRA `(.L_x_3349) ;  /* 0xffffffcc00987947 */ /* 0x000fea000383ffff */
.L_x_3296:
[----:B------:R-:W-:Y:S01]  /*10730*/  BSSY B0, `(.L_x_3350) ;  /* 0x0000005000007945 */ /* 0x000fe20003800000 */
[----:B------:R-:W-:-:S07]  /*10740*/  MOV R15, 0xffffffff ;  /* 0xffffffff000f7802 */ /* 0x000fce0000000f00 */
[----:B------:R-:W-:Y:S05]  /*10750*/  WARPSYNC.COLLECTIVE R15, `(.L_x_3351) ;  /* 0x000000000f087348 */ /* 0x000fea0003c00000 */
[----:B------:R-:W-:Y:S01]  /*10760*/  NOP ;  /* 0x0000000000007918 */ /* 0x000fe20000000000 */
[----:B------:R-:W-:Y:S01]  /*10770*/  ENDCOLLECTIVE ;  /* 0x000000000000791b */ /* 0x000fe20003800000 */
.L_x_3351:
[----:B------:R-:W-:Y:S05]  /*10780*/  BSYNC B0 ;  /* 0x0000000000007941 */ /* 0x000fea0003800000 */
.L_x_3350:
[----:B------:R-:W-:Y:S05]  /*10790*/  BRA `(.L_x_3352) ;  /* 0xffffffd000d47947 */ /* 0x000fea000383ffff */
.L_x_3316:
[----:B-1----:R1:W2:Y:S02]  /*107a0*/  SYNCS.PHASECHK.TRANS64.TRYWAIT P0, [R15+URZ+0x26820], R2 ;  /* 0x026820020f0075a7 */ /* 0x0022a4000800017f */
[----:B--2---:R-:W-:Y:S05]  /*107b0*/  @!P0 NANOSLEEP.SYNCS 0x989680 ;  /* 0x009896800000895d */ /* 0x004fea0003900000 */
[----:B------:R-:W2:Y:S02]  /*107c0*/  @!P0 SYNCS.PHASECHK.TRANS64 P0, [R15+URZ+0x26820], R2 ;  /* 0x026820020f0085a7 */ /* 0x000ea4000800007f */
[----:B--2---:R-:W-:Y:S05]  /*107d0*/  @!P0 BRA `(.L_x_3316) ;  /* 0xfffffffc00f08947 */ /* 0x004fea000383ffff */
[----:B------:R-:W-:Y:S05]  /*107e0*/  BRA `(.L_x_3353) ;  /* 0xffffffe000c87947 */ /* 0x000fea000383ffff */
.L_x_3320:
[----:B---3--:R3:W4:Y:S02]  /*107f0*/  SYNCS.PHASECHK.TRANS64.TRYWAIT P1, [R15+URZ+0x26840], R17 ;  /* 0x026840110f0075a7 */ /* 0x008724000802017f */
[----:B----4-:R-:W-:Y:S05]  /*10800*/  @!P1 NANOSLEEP.SYNCS 0x989680 ;  /* 0x009896800000995d */ /* 0x010fea0003900000 */
[----:B------:R-:W4:Y:S02]  /*10810*/  @!P1 SYNCS.PHASECHK.TRANS64 P1, [R15+URZ+0x26840], R17 ;  /* 0x026840110f0095a7 */ /* 0x000f24000802007f */
[----:B----4-:R-:W-:Y:S05]  /*10820*/  @!P1 BRA `(.L_x_3320) ;  /* 0xfffffffc00f09947 */ /* 0x010fea000383ffff */
[----:B------:R-:W-:Y:S05]  /*10830*/  BRA `(.L_x_3354) ;  /* 0xffffffe8001c7947 */ /* 0x000fea000383ffff */
.L_x_3322:
[----:B-1----:R1:W2:Y:S02]  /*10840*/  SYNCS.PHASECHK.TRANS64.TRYWAIT P1, [R15+URZ+0x26828], R17 ;  /* 0x026828110f0075a7 */ /* 0x0022a4000802017f */
[----:B--2---:R-:W-:Y:S05]  /*10850*/  @!P1 NANOSLEEP.SYNCS 0x989680 ;  /* 0x009896800000995d */ /* 0x004fea0003900000 */
[----:B------:R-:W2:Y:S02]  /*10860*/  @!P1 SYNCS.PHASECHK.TRANS64 P1, [R15+URZ+0x26828], R17 ;  /* 0x026828110f0095a7 */ /* 0x000ea4000802007f */
[----:B--2---:R-:W-:Y:S05]  /*10870*/  @!P1 BRA `(.L_x_3322) ;  /* 0xfffffffc00f09947 */ /* 0x004fea000383ffff */
[----:B------:R-:W-:Y:S05]  /*10880*/  BRA `(.L_x_3355) ;  /* 0xffffffe800a07947 */ /* 0x000fea000383ffff */
.L_x_3324:
[----:B--2---:R2:W4:Y:S02]  /*10890*/  SYNCS.PHASECHK.TRANS64.TRYWAIT P1, [R15+URZ+0x26848], R17 ;  /* 0x026848110f0075a7 */ /* 0x004524000802017f */
[----:B----4-:R-:W-:Y:S05]  /*108a0*/  @!P1 NANOSLEEP.SYNCS 0x989680 ;  /* 0x009896800000995d */ /* 0x010fea0003900000 */
[----:B------:R-:W4:Y:S02]  /*108b0*/  @!P1 SYNCS.PHASECHK.TRANS64 P1, [R15+URZ+0x26848], R17 ;  /* 0x026848110f0095a7 */ /* 0x000f24000802007f */
[----:B----4-:R-:W-:Y:S05]  /*108c0*/  @!P1 BRA `(.L_x_3324) ;  /* 0xfffffffc00f09947 */ /* 0x010fea000383ffff */
[----:B------:R-:W-:Y:S05]  /*108d0*/  BRA `(.L_x_3356) ;  /* 0xffffffec00247947 */ /* 0x000fea000383ffff */
.L_x_3326:
[----:B------:R-:W-:-:S07]  /*108e0*/  SHF.L.U32 R4, R10, 0x1f, RZ ;  /* 0x0000001f0a047819 */ /* 0x000fce00000006ff */
.L_x_3357:
[----:B----4-:R4:W1:Y:S02]  /*108f0*/  SYNCS.PHASECHK.TRANS64.TRYWAIT P1, [R15+URZ+0x26820], R4 ;  /* 0x026820040f0075a7 */ /* 0x010864000802017f */
[----:B-1----:R-:W-:Y:S05]  /*10900*/  @!P1 NANOSLEEP.SYNCS 0x989680 ;  /* 0x009896800000995d */ /* 0x002fea0003900000 */
[----:B------:R-:W1:Y:S02]  /*10910*/  @!P1 SYNCS.PHASECHK.TRANS64 P1, [R15+URZ+0x26820], R4 ;  /* 0x026820040f0095a7 */ /* 0x000e64000802007f */
[----:B-1----:R-:W-:Y:S05]  /*10920*/  @!P1 BRA `(.L_x_3357) ;  /* 0xfffffffc00f09947 */ /* 0x002fea000383ffff */
[----:B------:R-:W-:Y:S05]  /*10930*/  BRA `(.L_x_3358) ;  /* 0xffffffec008c7947 */ /* 0x000fea000383ffff */
.L_x_3329:
[----:B-1----:R1:W4:Y:S02]  /*10940*/  SYNCS.PHASECHK.TRANS64.TRYWAIT P1, [R15+URZ+0x26840], R12 ;  /* 0x0268400c0f0075a7 */ /* 0x002324000802017f */
[----:B----4-:R-:W-:Y:S05]  /*10950*/  @!P1 NANOSLEEP.SYNCS 0x989680 ;  /* 0x009896800000995d */ /* 0x010fea0003900000 */
[----:B------:R-:W4:Y:S02]  /*10960*/  @!P1 SYNCS.PHASECHK.TRANS64 P1, [R15+URZ+0x26840], R12 ;  /* 0x0268400c0f0095a7 */ /* 0x000f24000802007f */
[----:B----4-:R-:W-:Y:S05]  /*10970*/  @!P1 BRA `(.L_x_3329) ;  /* 0xfffffffc00f09947 */ /* 0x010fea000383ffff */
[----:B------:R-:W-:Y:S05]  /*10980*/  BRA `(.L_x_3359) ;  /* 0xfffffff000287947 */ /* 0x000fea000383ffff */
.L_x_3331:
[----:B--2---:R2:W4:Y:S02]  /*10990*/  SYNCS.PHASECHK.TRANS64.TRYWAIT P1, [R15+URZ+0x26828], R12 ;  /* 0x0268280c0f0075a7 */ /* 0x004524000802017f */
[----:B----4-:R-:W-:Y:S05]  /*109a0*/  @!P1 NANOSLEEP.SYNCS 0x989680 ;  /* 0x009896800000995d */ /* 0x010fea0003900000 */
[----:B------:R-:W4:Y:S02]  /*109b0*/  @!P1 SYNCS.PHASECHK.TRANS64 P1, [R15+URZ+0x26828], R12 ;  /* 0x0268280c0f0095a7 */ /* 0x000f24000802007f */
[----:B----4-:R-:W-:Y:S05]  /*109c0*/  @!P1 BRA `(.L_x_3331) ;  /* 0xfffffffc00f09947 */ /* 0x010fea000383ffff */
[----:B------:R-:W-:Y:S05]  /*109d0*/  BRA `(.L_x_3360) ;  /* 0xfffffff000a07947 */ /* 0x000fea000383ffff */
.L_x_3333:
[----:B--2---:R2:W4:Y:S02]  /*109e0*/  SYNCS.PHASECHK.TRANS64.TRYWAIT P0, [R3+URZ+0x26840], R0 ;  /* 0x02684000030075a7 */ /* 0x004524000800017f */
[----:B----4-:R-:W-:Y:S05]  /*109f0*/  @!P0 NANOSLEEP.SYNCS 0x989680 ;  /* 0x009896800000895d */ /* 0x010fea0003900000 */
[----:B------:R-:W4:Y:S02]  /*10a00*/  @!P0 SYNCS.PHASECHK.TRANS64 P0, [R3+URZ+0x26840], R0 ;  /* 0x02684000030085a7 */ /* 0x000f24000800007f */
[----:B----4-:R-:W-:Y:S05]  /*10a10*/  @!P0 BRA `(.L_x_3333) ;  /* 0xfffffffc00f08947 */ /* 0x010fea000383ffff */
[----:B------:R-:W-:Y:S05]  /*10a20*/  BRA `(.L_x_3361) ;  /* 0xfffffff400407947 */ /* 0x000fea000383ffff */
.L_x_3335:
[----:B------:R-:W-:Y:S01]  /*10a30*/  BSSY B0, `(.L_x_3362) ;  /* 0x0000006000007945 */ /* 0x000fe20003800000 */
[----:B------:R-:W-:-:S07]  /*10a40*/  IMAD.MOV.U32 R15, RZ, RZ, -0x1 ;  /* 0xffffffffff0f7424 */ /* 0x000fce00078e00ff */
[----:B------:R-:W-:Y:S05]  /*10a50*/  WARPSYNC.COLLECTIVE R15, `(.L_x_3363) ;  /* 0x000000000f0c7348 */ /* 0x000fea0003c00000 */
[----:B------:R-:W-:Y:S02]  /*10a60*/  ELECT P6, UR62, PT ;  /* 0x00000000003e782f */ /* 0x000fe400038c0000 */
[----:B------:R-:W-:Y:S01]  /*10a70*/  MOV R14, UR62 ;  /* 0x0000003e000e7c02 */ /* 0x000fe20008000f00 */
[----:B------:R-:W-:Y:S10]  /*10a80*/  ENDCOLLECTIVE ;  /* 0x000000000000791b */ /* 0x000ff40003800000 */
.L_x_3363:
[----:B------:R-:W-:Y:S05]  /*10a90*/  BSYNC B0 ;  /* 0x0000000000007941 */ /* 0x000fea0003800000 */
.L_x_3362:
[----:B------:R-:W-:Y:S05]  /*10aa0*/  BRA `(.L_x_3364) ;  /* 0xfffffff400d87947 */ /* 0x000fea000383ffff */
.L_x_3337:
[----:B-1----:R1:W2:Y:S02]  /*10ab0*/  SYNCS.PHASECHK.TRANS64.TRYWAIT P0, [R7+URZ], R4 ;  /* 0x00000004070075a7 */ /* 0x0022a4000800017f */
[----:B--2---:R-:W-:Y:S05]  /*10ac0*/  @!P0 NANOSLEEP.SYNCS 0x989680 ;  /* 0x009896800000895d */ /* 0x004fea0003900000 */
[----:B------:R-:W2:Y:S02]  /*10ad0*/  @!P0 SYNCS.PHASECHK.TRANS64 P0, [R7+URZ], R4 ;  /* 0x00000004070085a7 */ /* 0x000ea4000800007f */
[----:B--2---:R-:W-:Y:S05]  /*10ae0*/  @!P0 BRA `(.L_x_3337) ;  /* 0xfffffffc00f08947 */ /* 0x004fea000383ffff */
[----:B------:R-:W-:Y:S05]  /*10af0*/  BRA `(.L_x_3365) ;  /* 0xfffffff800187947 */ /* 0x000fea000383ffff */
.L_x_3338:
[----:B--2---:R2:W3:Y:S02]  /*10b00*/  SYNCS.PHASECHK.TRANS64.TRYWAIT P0, [R3+URZ], R0 ;  /* 0x00000000030075a7 */ /* 0x0044e4000800017f */
[----:B---3--:R-:W-:Y:S05]  /*10b10*/  @!P0 NANOSLEEP.SYNCS 0x989680 ;  /* 0x009896800000895d */ /* 0x008fea0003900000 */
[----:B------:R-:W3:Y:S02]  /*10b20*/  @!P0 SYNCS.PHASECHK.TRANS64 P0, [R3+URZ], R0 ;  /* 0x00000000030085a7 */ /* 0x000ee4000800007f */
[----:B---3--:R-:W-:Y:S05]  /*10b30*/  @!P0 BRA `(.L_x_3338) ;  /* 0xfffffffc00f08947 */ /* 0x008fea000383ffff */
[----:B------:R-:W-:Y:S05]  /*10b40*/  BRA `(.L_x_3366) ;  /* 0xfffffff8000c7947 */ /* 0x000fea000383ffff */
.L_x_3340:
[----:B--2---:R2:W3:Y:S02]  /*10b50*/  SYNCS.PHASECHK.TRANS64.TRYWAIT P0, [R5+URZ], R4 ;  /* 0x00000004050075a7 */ /* 0x0044e4000800017f */
[----:B---3--:R-:W-:Y:S05]  /*10b60*/  @!P0 NANOSLEEP.SYNCS 0x989680 ;  /* 0x009896800000895d */ /* 0x008fea0003900000 */
[----:B------:R-:W3:Y:S02]  /*10b70*/  @!P0 SYNCS.PHASECHK.TRANS64 P0, [R5+URZ], R4 ;  /* 0x00000004050085a7 */ /* 0x000ee4000800007f */
[----:B---3--:R-:W-:Y:S05]  /*10b80*/  @!P0 BRA `(.L_x_3340) ;  /* 0xfffffffc00f08947 */ /* 0x008fea000383ffff */
[----:B------:R-:W-:Y:S05]  /*10b90*/  BRA `(.L_x_3367) ;  /* 0xfffffff800107947 */ /* 0x000fea000383ffff */
.L_x_3368:
        /* <DEDUP_REMOVED lines=14> */
.L_x_3743:


//--------------------- .text._ZN7cutlass13device_kernelIN5flash11enable_sm90INS1_16FlashAttnBwdSm90INS1_25CollectiveMainloopBwdSm90ILi2ELi2ELi2EN4cute5tupleIJNS5_1CILi1EEES8_S8_EEENS6_IJNS7_ILi96EEENS7_ILi128EEENS7_ILi64EEEEEENS_6half_tEfNS_4arch4Sm90ELb1ELb0ELb1ELb1ELb0ELb1ELb0ELb1ELi2ELi1ELi2ELi2ELb0EEENS1_24CollectiveEpilogueBwdGQAISD_fSG_Li256ELb1ELb0EEENS1_25SingleTileBwdLPTSchedulerILb1ELi128ELb0EEEEEEEEEvNT_6ParamsE --------------------------
	.section	.text._ZN7cutlass13device_kernelIN5flash11enable_sm90INS1_16FlashAttnBwdSm90INS1_25CollectiveMainloopBwdSm90ILi2ELi2ELi2EN4cute5tupleIJNS5_1CILi1EEES8_S8_EEENS6_IJNS7_ILi96EEENS7_ILi128EEENS7_ILi64EEEEEENS_6half_tEfNS_4arch4Sm90ELb1ELb0ELb1ELb1ELb0ELb1ELb0ELb1ELi2ELi1ELi2ELi2ELb0EEENS1_24CollectiveEpilogueBwdGQAISD_fSG_Li256ELb1ELb0EEENS1_25SingleTileBwdLPTSchedulerILb1ELi128ELb0EEEEEEEEEvNT_6ParamsE,"ax",@progbits
	.align	128
.text._ZN7cutlass13device_kernelIN5flash11enable_sm90INS1_16FlashAttnBwdSm90INS1_25CollectiveMainloopBwdSm90ILi2ELi2ELi2EN4cute5tupleIJNS5_1CILi1EEES8_S8_EEENS6_IJNS7_ILi96EEENS7_ILi128EEENS7_ILi64EEEEEENS_6half_tEfNS_4arch4Sm90ELb1ELb0ELb1ELb1ELb0ELb1ELb0ELb1ELi2ELi1ELi2ELi2ELb0EEENS1_24CollectiveEpilogueBwdGQAISD_fSG_Li256ELb1ELb0EEENS1_25SingleTileBwdLPTSchedulerILb1ELi128ELb0EEEEEEEEEvNT_6ParamsE:
        .type           _ZN7cutlass13device_kernelIN5flash11enable_sm90INS1_16FlashAttnBwdSm90INS1_25CollectiveMainloopBwdSm90ILi2ELi2ELi2EN4cute5tupleIJNS5_1CILi1EEES8_S8_EEENS6_IJNS7_ILi96EEENS7_ILi128EEENS7_ILi64EEEEEENS_6half_tEfNS_4arch4Sm90ELb1ELb0ELb1ELb1ELb0ELb1ELb0ELb1ELi2ELi1ELi2ELi2ELb0EEENS1_24CollectiveEpilogueBwdGQAISD_fSG_Li256ELb1ELb0EEENS1_25SingleTileBwdLPTSchedulerILb1ELi128ELb0EEEEEEEEEvNT_6ParamsE,@function
        .size           _ZN7cutlass13device_kernelIN5flash11enable_sm90INS1_16FlashAttnBwdSm90INS1_25CollectiveMainloopBwdSm90ILi2ELi2ELi2EN4cute5tupleIJNS5_1CILi1EEES8_S8_EEENS6_IJNS7_ILi96EEENS7_ILi128EEENS7_ILi64EEEEEENS_6half_tEfNS_4arch4Sm90ELb1ELb0ELb1ELb1ELb0ELb1ELb0ELb1ELi2ELi1ELi2ELi2ELb0EEENS1_24CollectiveEpilogueBwdGQAISD_fSG_Li256ELb1ELb0EEENS1_25SingleTileBwdLPTSchedulerILb1ELi128ELb0EEEEEEEEEvNT_6ParamsE,(.L_x_3744 - _ZN7cutlass13device_kernelIN5flash11enable_sm90INS1_16FlashAttnBwdSm90INS1_25CollectiveMainloopBwdSm90ILi2ELi2ELi2EN4cute5tupleIJNS5_1CILi1EEES8_S8_EEENS6_IJNS7_ILi96EEENS7_ILi128EEENS7_ILi64EEEEEENS_6half_tEfNS_4arch4Sm90ELb1ELb0ELb1ELb1ELb0ELb1ELb0ELb1ELi2ELi1ELi2ELi2ELb0EEENS1_24CollectiveEpilogueBwdGQAISD_fSG_Li256ELb1ELb0EEENS1_25SingleTileBwdLPTSchedulerILb1ELi128ELb0EEEEEEEEEvNT_6ParamsE)
        .other          _ZN7cutlass13device_kernelIN5flash11enable_sm90INS1_16FlashAttnBwdSm90INS1_25CollectiveMainloopBwdSm90ILi2ELi2ELi2EN4cute5tupleIJNS5_1CILi1EEES8_S8_EEENS6_IJNS7_ILi96EEENS7_ILi128EEENS7_ILi64EEEEEENS_6half_tEfNS_4arch4Sm90ELb1ELb0ELb1ELb1ELb0ELb1ELb0ELb1ELi2ELi1ELi2ELi2ELb0EEENS1_24CollectiveEpilogueBwdGQAISD_fSG_Li256ELb1ELb0EEENS1_25SingleTileBwdLPTSchedulerILb1ELi128ELb0EEEEEEEEEvNT_6ParamsE,@"STO_CUDA_ENTRY STV_DEFAULT"
_ZN7cutlass13device_kernelIN5flash11enable_sm90INS1_16FlashAttnBwdSm90INS1_25CollectiveMainloopBwdSm90ILi2ELi2ELi2EN4cute5tupleIJNS5_1CILi1EEES8_S8_EEENS6_IJNS7_ILi96EEENS7_ILi128EEENS7_ILi64EEEEEENS_6half_tEfNS_4arch4Sm90ELb1ELb0ELb1ELb1ELb0ELb1ELb0ELb1ELi2ELi1ELi2ELi2ELb0EEENS1_24CollectiveEpilogueBwdGQAISD_fSG_Li256ELb1ELb0EEENS1_25SingleTileBwdLPTSchedulerILb1ELi128ELb0EEEEEEEEEvNT_6ParamsE:
        /* <DEDUP_REMOVED lines=23> */
.L_x_3370:
[----:B------:R-:W-:Y:S05]  /*0170*/  BSYNC B0 ;  /* 0x0000000000007941 */ /* 0x000fea0003800000 */
.L_x_3369:
        /* <DEDUP_REMOVED lines=34> */
.L_x_3371:
        /* <DEDUP_REMOVED lines=22> */
.L_x_3372:
        /* <DEDUP_REMOVED lines=9> */
.L_x_3375:
        /* <DEDUP_REMOVED lines=24> */
[----:B------:R-:W1:Y:S01]  /*0710*/  LDC R2, c[0x0][0x8e4] ;  /* 0x00023900ff027b82 */ /* 0x000e620000000800 */
[----:B------:R-:W-:Y:S02]  /*0720*/  MOV R3, UR4 ;  /* 0x0000000400037c02 */ /* 0x000fe40008000f00 */
[----:B-1----:R-:W-:-:S13]  /*0730*/  ISETP.NE.AND P0, PT, R2, 0x1, PT ;  /* 0x000000010200780c */ /* 0x002fda0003f05270 */
[----:B------:R-:W1:Y:S02]  /*0740*/  @P0 LDC.64 R4, c[0x0][0x8e8] ;  /* 0x00023a00ff040b82 */ /* 0x000e640000000a00 */
[----:B-1----:R-:W-:-:S05]  /*0750*/  @P0 IMAD.HI.U32 R0, R4, UR4, RZ ;  /* 0x0000000404000c27 */ /* 0x002fca000f8e00ff */
[----:B------:R-:W-:-:S05]  /*0760*/  @P0 SHF.R.U32.HI R3, RZ, R5, R0 ;  /* 0x00000005ff030219 */ /* 0x000fca0000011600 */
[----:B------:R1:W-:Y:S01]  /*0770*/  STL [R1+0x30], R3 ;  /* 0x0000300301007387 */ /* 0x0003e20000100800 */
[----:B------:R-:W-:Y:S01]  /*0780*/  IMAD R0, R3, R2, RZ ;  /* 0x0000000203007224 */ /* 0x000fe200078e02ff */
[----:B------:R-:W-:Y:S06]  /*0790*/  BRA `(.L_x_3377) ;  /* 0x0000000000207947 */ /* 0x000fec0003800000 */
.L_x_3376:
        /* <DEDUP_REMOVED lines=8> */
.L_x_3377:
[----:B------:R-:W3:Y:S01]  /*0820*/  LDC R2, c[0x0][0x8c0] ;  /* 0x00023000ff027b82 */ /* 0x000ee20000000800 */
[----:B------:R-:W-:Y:S01]  /*0830*/  IADD3 R0, -R0, UR4, RZ ;  /* 0x0000000400007c10 */ /* 0x000fe2000fffe1ff */
[----:B------:R-:W-:Y:S02]  /*0840*/  ULDC.64 UR4, c[0x0][0x900] ;  /* 0x0002400000047ab9 */ /* 0x000fe40000000a00 */
[----:B------:R-:W-:-:S04]  /*0850*/  ISETP.NE.U32.AND P0, PT, RZ, UR4, PT ;  /* 0x00000004ff007c0c */ /* 0x000fc8000bf05070 */
[----:B------:R-:W4:Y:S01]  /*0860*/  LDC R5, c[0x0][0x8cc] ;  /* 0x00023300ff057b82 */ /* 0x000f220000000800 */
[----:B------:R-:W-:Y:S02]  /*0870*/  ISETP.NE.AND.EX P0, PT, RZ, UR5, PT, P0 ;  /* 0x00000005ff007c0c */ /* 0x000fe4000bf05300 */
[----:B---3--:R-:W-:Y:S01]  /*0880*/  ISETP.NE.AND P1, PT, R2, 0x1, PT ;  /* 0x000000010200780c */ /* 0x008fe20003f25270 */
[----:B----4-:R-:W-:-:S04]  /*0890*/  IMAD R4, R5, UR6, R0 ;  /* 0x0000000605047c24 */ /* 0x010fc8000f8e0200 */
[----:B------:R-:W-:-:S08]  /*08a0*/  IMAD.MOV.U32 R5, RZ, RZ, R4 ;  /* 0x000000ffff057224 */ /* 0x000fd000078e0004 */
[----:B-12---:R-:W1:Y:S08]  /*08b0*/  @P1 LDC R3, c[0x0][0x8c4] ;  /* 0x00023100ff031b82 */ /* 0x006e700000000800 */
[----:B------:R-:W2:Y:S01]  /*08c0*/  @P1 LDC R7, c[0x0][0x8c8] ;  /* 0x00023200ff071b82 */ /* 0x000ea20000000800 */
[----:B-1----:R-:W-:-:S05]  /*08d0*/  @P1 IMAD.HI.U32 R0, R4, R3, RZ ;  /* 0x0000000304001227 */ /* 0x002fca00078e00ff */
[----:B--2---:R-:W-:-:S05]  /*08e0*/  @P1 SHF.R.U32.HI R5, RZ, R7, R0 ;  /* 0x00000007ff051219 */ /* 0x004fca0000011600 */
[----:B------:R-:W-:-:S04]  /*08f0*/  IMAD.MOV R3, RZ, RZ, -R5 ;  /* 0x000000ffff037224 */ /* 0x000fc800078e0a05 */
[----:B------:R-:W-:-:S05]  /*0900*/  IMAD R0, R2, R3, R4 ;  /* 0x0000000302007224 */ /* 0x000fca00078e0204 */
[----:B------:R1:W-:Y:S01]  /*0910*/  STL [R1+0x38], R0 ;  /* 0x0000380001007387 */ /* 0x0003e20000100800 */
[----:B------:R-:W-:Y:S05]  /*0920*/  @!P0 BRA `(.L_x_3378) ;  /* 0x0000000000108947 */ /* 0x000fea0003800000 */
[----:B------:R-:W2:Y:S02]  /*0930*/  LDC.64 R2, c[0x0][0x900] ;  /* 0x00024000ff027b82 */ /* 0x000ea40000000a00 */
[----:B--2---:R-:W-:-:S05]  /*0940*/  IMAD.WIDE R2, R5, 0x4, R2 ;  /* 0x0000000405027825 */ /* 0x004fca00078e0202 */
[----:B-1----:R2:W5:Y:S01]  /*0950*/  LDG.E R0, desc[UR36][R2.64] ;  /* 0x0000002402007981 */ /* 0x002562000c1e1900 */
[----:B------:R-:W-:Y:S05]  /*0960*/  BRA `(.L_x_3379) ;  /* 0x00000000002c7947 */ /* 0x000fea0003800000 */
.L_x_3378:
[----:B------:R-:W-:Y:S02]  /*0970*/  ULDC.64 UR4, c[0x0][0x8f8] ;  /* 0x00023e0000047ab9 */ /* 0x000fe40000000a00 */
[----:B------:R-:W-:-:S04]  /*0980*/  ISETP.NE.U32.AND P0, PT, RZ, UR4, PT ;  /* 0x00000004ff007c0c */ /* 0x000fc8000bf05070 */
[----:B------:R-:W-:-:S13]  /*0990*/  ISETP.NE.AND.EX P0, PT, RZ, UR5, PT, P0 ;  /* 0x00000005ff007c0c */ /* 0x000fda000bf05300 */
[----:B------:R-:W-:Y:S05]  /*09a0*/  @!P0 BRA `(.L_x_3380) ;  /* 0x0000000000188947 */ /* 0x000fea0003800000 */
[----:B------:R-:W2:Y:S02]  /*09b0*/  LDC.64 R2, c[0x0][0x8f8] ;  /* 0x00023e00ff027b82 */ /* 0x000ea40000000a00 */
[----:B--2---:R-:W-:-:S05]  /*09c0*/  IMAD.WIDE R2, R5, 0x4, R2 ;  /* 0x0000000405027825 */ /* 0x004fca00078e0202 */
[----:B-1----:R-:W2:Y:S04]  /*09d0*/  LDG.E R0, desc[UR36][R2.64] ;  /* 0x0000002402007981 */ /* 0x002ea8000c1e1900 */
[----:B------:R-:W2:Y:S02]  /*09e0*/  LDG.E R7, desc[UR36][R2.64+0x4] ;  /* 0x0000042402077981 */ /* 0x000ea4000c1e1900 */
[----:B--2---:R-:W-:Y:S01]  /*09f0*/  IADD3 R0, -R0, R7, RZ ;  /* 0x0000000700007210 */ /* 0x004fe20007ffe1ff */
[----:B------:R-:W-:Y:S06]  /*0a00*/  BRA `(.L_x_3379) ;  /* 0x0000000000047947 */ /* 0x000fec0003800000 */
.L_x_3380:
[----:B-1----:R-:W1:Y:S02]  /*0a10*/  LDC R0, c[0x0][0x8f4] ;  /* 0x00023d00ff007b82 */ /* 0x002e640000000800 */
.L_x_3379:
[----:B------:R-:W3:Y:S01]  /*0a20*/  LDL R4, [R1+0x30] ;  /* 0x0000300001047983 */ /* 0x000ee20000100800 */
[----:B-1---5:R-:W-:-:S05]  /*0a30*/  VIADD R0, R0, 0x7f ;  /* 0x0000007f00007836 */ /* 0x022fca0000000000 */
[----:B--2---:R-:W-:-:S04]  /*0a40*/  SHF.R.S32.HI R3, RZ, 0x1f, R0 ;  /* 0x0000001fff037819 */ /* 0x004fc80000011400 */
[----:B------:R-:W-:-:S04]  /*0a50*/  LEA.HI R3, R3, R0, RZ, 0x7 ;  /* 0x0000000003037211 */ /* 0x000fc800078f38ff */
[----:B------:R-:W-:-:S04]  /*0a60*/  SHF.R.S32.HI R3, RZ, 0x7, R3 ;  /* 0x00000007ff037819 */ /* 0x000fc80000011403 */
[----:B---3--:R-:W-:-:S04]  /*0a70*/  ISETP.GE.AND P0, PT, R4, R3, PT ;  /* 0x000000030400720c */ /* 0x008fc80003f06270 */
[----:B------:R-:W-:-:S04]  /*0a80*/  SEL R6, R5, 0xffffffff, !P0 ;  /* 0xffffffff05067807 */ /* 0x000fc80004000000 */
[----:B------:R-:W-:Y:S01]  /*0a90*/  ISETP.GE.AND P0, PT, R6, RZ, PT ;  /* 0x000000ff0600720c */ /* 0x000fe20003f06270 */
[----:B------:R1:W-:-:S12]  /*0aa0*/  STL [R1+0x34], R6 ;  /* 0x0000340601007387 */ /* 0x0003d80000100800 */
[----:B-1----:R-:W-:Y:S05]  /*0ab0*/  @!P0 BRA `(.L_x_3381) ;  /* 0x000000d800748947 */ /* 0x002fea0003800000 */
[----:B------:R-:W1:Y:S01]  /*0ac0*/  LDC R0, c[0x0][0x290] ;  /* 0x0000a400ff007b82 */ /* 0x000e620000000800 */
[----:B------:R-:W2:Y:S01]  /*0ad0*/  S2R R2, SR_TID.X ;  /* 0x0000000000027919 */ /* 0x000ea20000002100 */
[----:B------:R-:W-:Y:S02]  /*0ae0*/  ULDC.64 UR4, c[0x0][0x780] ;  /* 0x0001e00000047ab9 */ /* 0x000fe40000000a00 */
[----:B------:R-:W-:-:S04]  /*0af0*/  ISETP.NE.U32.AND P0, PT, RZ, UR4, PT ;  /* 0x00000004ff007c0c */ /* 0x000fc8000bf05070 */
[----:B------:R-:W-:Y:S01]  /*0b00*/  ISETP.NE.AND.EX P0, PT, RZ, UR5, PT, P0 ;  /* 0x00000005ff007c0c */ /* 0x000fe2000bf05300 */
[----:B-1----:R1:W-:Y:S01]  /*0b10*/  STL [R1+0x10], R0 ;  /* 0x0000100001007387 */ /* 0x0023e20000100800 */
[----:B--2---:R-:W-:-:S11]  /*0b20*/  VIADD R18, R2, 0xffffff80 ;  /* 0xffffff8002127836 */ /* 0x004fd60000000000 */
[----:B------:R-:W-:Y:S05]  /*0b30*/  @!P0 BRA `(.L_x_3382) ;  /* 0x0000000000108947 */ /* 0x000fea0003800000 */
[----:B------:R-:W2:Y:S02]  /*0b40*/  LDC.64 R236, c[0x0][0x780] ;  /* 0x0001e000ffec7b82 */ /* 0x000ea40000000a00 */
[----:B--2---:R-:W-:-:S06]  /*0b50*/  IMAD.WIDE R236, R6, 0x4, R236 ;  /* 0x0000000406ec7825 */ /* 0x004fcc00078e02ec */
[----:B------:R2:W5:Y:S01]  /*0b60*/  LDG.E R236, desc[UR36][R236.64] ;  /* 0x00000024ecec7981 */ /* 0x000562000c1e1900 */
[----:B------:R-:W-:Y:S05]  /*0b70*/  BRA `(.L_x_3383) ;  /* 0x0000000000287947 */ /* 0x000fea0003800000 */
.L_x_3382:
[----:B------:R-:W-:Y:S01]  /*0b80*/  ULDC.64 UR4, c[0x0][0x770] ;  /* 0x0001dc0000047ab9 */ /* 0x000fe20000000a00 */
[----:B------:R-:W3:Y:S01]  /*0b90*/  LDC R236, c[0x0][0x280] ;  /* 0x0000a000ffec7b82 */ /* 0x000ee20000000800 */
[----:B------:R-:W-:-:S04]  /*0ba0*/  ISETP.NE.U32.AND P0, PT, RZ, UR4, PT ;  /* 0x00000004ff007c0c */ /* 0x000fc8000bf05070 */
[----:B------:R-:W-:-:S13]  /*0bb0*/  ISETP.NE.AND.EX P0, PT, RZ, UR5, PT, P0 ;  /* 0x00000005ff007c0c */ /* 0x000fda000bf05300 */
[----:B------:R-:W-:Y:S05]  /*0bc0*/  @!P0 BRA `(.L_x_3383) ;  /* 0x0000000000148947 */ /* 0x000fea0003800000 */
[----:B------:R-:W2:Y:S02]  /*0bd0*/  LDC.64 R2, c[0x0][0x770] ;  /* 0x0001dc00ff027b82 */ /* 0x000ea40000000a00 */
[----:B--2---:R-:W-:-:S05]  /*0be0*/  IMAD.WIDE R2, R6, 0x4, R2 ;  /* 0x0000000406027825 */ /* 0x004fca00078e0202 */
[----:B---3--:R-:W2:Y:S04]  /*0bf0*/  LDG.E R236, desc[UR36][R2.64] ;  /* 0x0000002402ec7981 */ /* 0x008ea8000c1e1900 */
[----:B------:R-:W2:Y:S02]  /*0c00*/  LDG.E R5, desc[UR36][R2.64+0x4] ;  /* 0x0000042402057981 */ /* 0x000ea4000c1e1900 */
[----:B--2---:R-:W-:-:S07]  /*0c10*/  IMAD.IADD R236, R5, 0x1, -R236 ;  /* 0x0000000105ec7824 */ /* 0x004fce00078e0aec */
.L_x_3383:
[----:B------:R-:W-:Y:S02]  /*0c20*/  ULDC.64 UR4, c[0x0][0x788] ;  /* 0x0001e20000047ab9 */ /* 0x000fe40000000a00 */
[----:B------:R-:W-:-:S04]  /*0c30*/  ISETP.NE.U32.AND P0, PT, RZ, UR4, PT ;  /* 0x00000004ff007c0c */ /* 0x000fc8000bf05070 */
[----:B------:R-:W-:-:S13]  /*0c40*/  ISETP.NE.AND.EX P0, PT, RZ, UR5, PT, P0 ;  /* 0x00000005ff007c0c */ /* 0x000fda000bf05300 */
[----:B------:R-:W-:Y:S05]  /*0c50*/  @!P0 BRA `(.L_x_3384) ;  /* 0x0000000000148947 */ /* 0x000fea0003800000 */
[----:B------:R-:W4:Y:S02]  /*0c60*/  LDC.64 R2, c[0x0][0x788] ;  /* 0x0001e200ff027b82 */ /* 0x000f240000000a00 */
[----:B----4-:R-:W-:-:S05]  /*0c70*/  IMAD.WIDE R2, R6, 0x4, R2 ;  /* 0x0000000406027825 */ /* 0x010fca00078e0202 */
[----:B-1----:R-:W4:Y:S04]  /*0c80*/  LDG.E R0, desc[UR36][R2.64] ;  /* 0x0000002402007981 */ /* 0x002f28000c1e1900 */
[----:B----4-:R1:W-:Y:S01]  /*0c90*/  STL [R1+0x10], R0 ;  /* 0x0000100001007387 */ /* 0x0103e20000100800 */
[----:B------:R-:W-:Y:S05]  /*0ca0*/  BRA `(.L_x_3385) ;  /* 0x0000000000287947 */ /* 0x000fea0003800000 */
.L_x_3384:
[----:B------:R-:W-:Y:S02]  /*0cb0*/  ULDC.64 UR4, c[0x0][0x778] ;  /* 0x0001de0000047ab9 */ /* 0x000fe40000000a00 */
[----:B------:R-:W-:-:S04]  /*0cc0*/  ISETP.NE.U32.AND P0, PT, RZ, UR4, PT ;  /* 0x00000004ff007c0c */ /* 0x000fc8000bf05070 */
[----:B------:R-:W-:-:S13]  /*0cd0*/  ISETP.NE.AND.EX P0, PT, RZ, UR5, PT, P0 ;  /* 0x00000005ff007c0c */ /* 0x000fda000bf05300 */
[----:B------:R-:W-:Y:S05]  /*0ce0*/  @!P0 BRA `(.L_x_3385) ;  /* 0x0000000000188947 */ /* 0x000fea0003800000 */
[----:B------:R-:W4:Y:S02]  /*0cf0*/  LDC.64 R2, c[0x0][0x778] ;  /* 0x0001de00ff027b82 */ /* 0x000f240000000a00 */
[----:B----4-:R-:W-:-:S05]  /*0d00*/  IMAD.WIDE R2, R6, 0x4, R2 ;  /* 0x0000000406027825 */ /* 0x010fca00078e0202 */
[----:B-1----:R-:W4:Y:S04]  /*0d10*/  LDG.E R0, desc[UR36][R2.64] ;  /* 0x0000002402007981 */ /* 0x002f28000c1e1900 */
[----:B------:R-:W4:Y:S02]  /*0d20*/  LDG.E R5, desc[UR36][R2.64+0x4] ;  /* 0x0000042402057981 */ /* 0x000f24000c1e1900 */
[----:B----4-:R-:W-:-:S05]  /*0d30*/  IADD3 R0, -R0, R5, RZ ;  /* 0x0000000500007210 */ /* 0x010fca0007ffe1ff */
[----:B------:R4:W-:Y:S02]  /*0d40*/  STL [R1+0x10], R0 ;  /* 0x0000100001007387 */ /* 0x0009e40000100800 */
.L_x_3385:
[----:B-1--4-:R-:W3:Y:S01]  /*0d50*/  LDL R0, [R1+0x10] ;  /* 0x0000100001007983 */ /* 0x012ee20000100800 */
[----:B------:R-:W1:Y:S01]  /*0d60*/  LDC R3, c[0x0][0x74c] ;  /* 0x0001d300ff037b82 */ /* 0x000e620000000800 */
[----:B------:R-:W-:Y:S02]  /*0d70*/  PLOP3.LUT P0, PT, PT, PT, PT, 0x80, 0x0 ;  /* 0x000000000000781c */ /* 0x000fe40003f0f070 */
        /* <DEDUP_REMOVED lines=32> */
[----:B---3-5:R-:W-:-:S04]  /*0f80*/  IMAD.IADD R0, R236, 0x1, -R0 ;  /* 0x00000001ec007824 */ /* 0x028fc800078e0a00 */
[----:B------:R-:W-:Y:S02]  /*0f90*/  IMAD R2, R4, 0x80, R0 ;  /* 0x0000008004027824 */ /* 0x000fe400078e0200 */
[----:B------:R-:W-:-:S03]  /*0fa0*/  VIADD R0, R236, 0x5f ;  /* 0x0000005fec007836 */ /* 0x000fc60000000000 */
[----:B-1----:R-:W-:Y:S01]  /*0fb0*/  IADD3 R2, R2, -R3, RZ ;  /* 0x8000000302027210 */ /* 0x002fe20007ffe0ff */
        /* <DEDUP_REMOVED lines=10> */
[----:B------:R-:W-:-:S04]  /*1060*/  MOV R0, RZ ;  /* 0x000000ff00007202 */ /* 0x000fc80000000f00 */
[----:B------:R-:W-:-:S13]  /*1070*/  LOP3.LUT P0, RZ, R0, 0x3ff, RZ, 0xc0, !PT ;  /* 0x000003ff00ff7812 */ /* 0x000fda000780c0ff */
[----:B------:R-:W-:Y:S05]  /*1080*/  @!P0 BRA `(.L_x_3387) ;  /* 0x00000000007c8947 */ /* 0x000fea0003800000 */
[----:B------:R-:W-:Y:S01]  /*1090*/  MOV R2, 0x0 ;  /* 0x0000000000027802 */ /* 0x000fe20000000f00 */
[----:B------:R-:W-:Y:S01]  /*10a0*/  ULDC.64 UR4, c[0x4][0x90] ;  /* 0x0100240000047ab9 */ /* 0x000fe20000000a00 */
[----:B------:R-:W-:Y:S01]  /*10b0*/  ULDC.64 UR6, c[0x4][0x8] ;  /* 0x0100020000067ab9 */ /* 0x000fe20000000a00 */
[----:B------:R-:W-:Y:S01]  /*10c0*/  IMAD.U32 R4, RZ, RZ, UR4 ;  /* 0x00000004ff047e24 */ /* 0x000fe2000f8e00ff */
[----:B------:R1:W3:Y:S01]  /*10d0*/  LDC.64 R14, c[0x4][R2] ;  /* 0x01000000020e7b82 */ /* 0x0002e20000000a00 */
        /* <DEDUP_REMOVED lines=10> */
[----:B--23--:R-:W-:Y:S05]  /*1180*/  CALL.ABS.NOINC R14 ;  /* 0x000000000e007343 */ /* 0x00cfea0003c00000 */
.L_x_3388:
        /* <DEDUP_REMOVED lines=15> */
.L_x_3387:
        /* <DEDUP_REMOVED lines=21> */
[----:B--23--:R-:W-:Y:S05]  /*13d0*/  CALL.ABS.NOINC R14 ;  /* 0x000000000e007343 */ /* 0x00cfea0003c00000 */
.L_x_3390:
        /* <DEDUP_REMOVED lines=15> */
.L_x_3389:
[----:B------:R-:W-:Y:S01]  /*14d0*/  SHF.R.S32.HI R7, RZ, 0x1f, R18 ;  /* 0x0000001fff077819 */ /* 0x000fe20000011412 */
[----:B------:R-:W-:-:S03]  /*14e0*/  UMOV UR4, 0xffffffff ;  /* 0xffffffff00047882 */ /* 0x000fc60000000000 */
[----:B------:R-:W-:-:S04]  /*14f0*/  LEA.HI R0, R7, R18, RZ, 0x7 ;  /* 0x0000001207007211 */ /* 0x000fc800078f38ff */
[----:B------:R-:W-:Y:S01]  /*1500*/  SHF.R.S32.HI R13, RZ, 0x7, R0 ;  /* 0x00000007ff0d7819 */ /* 0x000fe20000011400 */
[----:B------:R-:W-:Y:S06]  /*1510*/  BRA.DIV UR4, `(.L_x_3391) ;  /* 0x000000ce04e47947 */ /* 0x000fec000b800000 */
[----:B------:R1:W3:Y:S02]  /*1520*/  SHFL.IDX PT, R14, R13, RZ, 0x1f ;  /* 0x00001fff0d0e7589 */ /* 0x0002e400000e0000 */
.L_x_3489:
[----:B------:R-:W-:Y:S02]  /*1530*/  SHF.L.U32 R2, RZ, 0x1f, RZ ;  /* 0x0000001fff027819 */ /* 0x000fe400000006ff */
[CC--:B------:R-:W-:Y:S02]  /*1540*/  LEA.HI R8, R7.reuse, R18.reuse, RZ, 0x5 ;  /* 0x0000001207087211 */ /* 0x0c0fe400078f28ff */
[----:B------:R-:W4:Y:S01]  /*1550*/  SYNCS.PHASECHK.TRANS64.TRYWAIT P0, [R17+URZ+0x26800], R2 ;  /* 0x02680002110075a7 */ /* 0x000f22000800017f */
[----:B------:R-:W-:Y:S01]  /*1560*/  LEA.HI R5, R7, R18, RZ, 0x4 ;  /* 0x0000001207057211 */ /* 0x000fe200078f20ff */
[----:B----4-:R-:W-:Y:S06]  /*1570*/  @P0 BRA `(.L_x_3392) ;  /* 0x0000000000080947 */ /* 0x010fec0003800000 */
[----:B------:R-:W4:Y:S02]  /*1580*/  SYNCS.PHASECHK.TRANS64.TRYWAIT P0, [R17+URZ+0x26800], R2 ;  /* 0x02680002110075a7 */ /* 0x000f24000800017f */
[----:B----4-:R-:W-:Y:S05]  /*1590*/  @!P0 BRA `(.L_x_3393) ;  /* 0x000000cc00e08947 */ /* 0x010fea0003800000 */
.L_x_3392:
[----:B------:R-:W5:Y:S04]  /*15a0*/  LDL R12, [R1+0x10] ;  /* 0x00001000010c7983 */ /* 0x000f680000100800 */
[----:B------:R-:W2:Y:S01]  /*15b0*/  LDL R11, [R1+0x30] ;  /* 0x00003000010b7983 */ /* 0x000ea20000100800 */
[----:B----4-:R-:W-:Y:S01]  /*15c0*/  SHF.R.S32.HI R2, RZ, 0x5, R8 ;  /* 0x00000005ff027819 */ /* 0x010fe20000011408 */
[----:B------:R-:W-:Y:S01]  /*15d0*/  IMAD.SHL.U32 R3, R18, 0x40, RZ ;  /* 0x0000004012037824 */ /* 0x000fe200078e00ff */
[----:B------:R-:W-:Y:S01]  /*15e0*/  SHF.R.S32.HI R6, RZ, 0x4, R5 ;  /* 0x00000004ff067819 */ /* 0x000fe20000011405 */
[----:B------:R-:W4:Y:S01]  /*15f0*/  LDL R15, [R1+0x2c] ;  /* 0x00002c00010f7983 */ /* 0x000f220000100800 */
[----:B------:R-:W-:Y:S01]  /*1600*/  ULDC UR4, c[0x0][0x74c] ;  /* 0x0001d30000047ab9 */ /* 0x000fe20000000800 */
[----:B------:R-:W-:Y:S01]  /*1610*/  IMAD.SHL.U32 R4, R2, 0x10, RZ ;  /* 0x0000001002047824 */ /* 0x000fe200078e00ff */
[----:B------:R-:W-:-:S02]  /*1620*/  LEA.HI R9, R5, R6, RZ, 0x1 ;  /* 0x0000000605097211 */ /* 0x000fc400078f08ff */
[----:B------:R-:W-:Y:S02]  /*1630*/  LOP3.LUT R3, R3, 0x1c0, RZ, 0xc0, !PT ;  /* 0x000001c003037812 */ /* 0x000fe400078ec0ff */
[----:B------:R-:W-:Y:S02]  /*1640*/  LOP3.LUT R9, R9, 0x7ffffe, RZ, 0xc0, !PT ;  /* 0x007ffffe09097812 */ /* 0x000fe400078ec0ff */
[----:B------:R-:W-:Y:S02]  /*1650*/  LEA.HI R2, R7, R18, RZ, 0x3 ;  /* 0x0000001207027211 */ /* 0x000fe400078f18ff */
[----:B------:R-:W-:Y:S01]  /*1660*/  LOP3.LUT R5, R3, 0x30, R4, 0xf8, !PT ;  /* 0x0000003003057812 */ /* 0x000fe200078ef804 */
[----:B------:R-:W-:Y:S01]  /*1670*/  IMAD.IADD R6, R6, 0x1, -R9 ;  /* 0x0000000106067824 */ /* 0x000fe200078e0a09 */
[----:B------:R-:W-:Y:S02]  /*1680*/  SHF.R.U32.HI R3, RZ, 0x3, R3 ;  /* 0x00000003ff037819 */ /* 0x000fe40000011603 */
[----:B------:R-:W-:Y:S01]  /*1690*/  LOP3.LUT R4, R5, 0x8, R2, 0xf8, !PT ;  /* 0x0000000805047812 */ /* 0x000fe200078ef802 */
[----:B------:R-:W-:Y:S01]  /*16a0*/  IMAD R6, R13, 0xc, R6 ;  /* 0x0000000c0d067824 */ /* 0x000fe200078e0206 */
[----:B---3--:R-:W-:-:S02]  /*16b0*/  LEA.HI R2, R14, R14, RZ, 0x1 ;  /* 0x0000000e0e027211 */ /* 0x008fc400078f08ff */
[----:B------:R-:W-:Y:S02]  /*16c0*/  LOP3.LUT R3, R4, R3, RZ, 0x3c, !PT ;  /* 0x0000000304037212 */ /* 0x000fe400078e3cff */
[----:B------:R-:W-:Y:S02]  /*16d0*/  LOP3.LUT R5, R2, 0xfffffffe, RZ, 0xc0, !PT ;  /* 0xfffffffe02057812 */ /* 0x000fe400078ec0ff */
[----:B------:R-:W-:Y:S02]  /*16e0*/  LEA R2, R6, R3, 0x9 ;  /* 0x0000000306027211 */ /* 0x000fe400078e48ff */
[----:B------:R-:W-:Y:S01]  /*16f0*/  LOP3.LUT R3, R0, 0xffffff80, RZ, 0xc0, !PT ;  /* 0xffffff8000037812 */ /* 0x000fe200078ec0ff */
[----:B------:R-:W-:-:S04]  /*1700*/  IMAD.IADD R5, R14, 0x1, -R5 ;  /* 0x000000010e057824 */ /* 0x000fc800078e0a05 */
[----:B------:R-:W-:-:S05]  /*1710*/  IMAD.IADD R6, R18, 0x1, -R3 ;  /* 0x0000000112067824 */ /* 0x000fca00078e0a03 */
[--C-:B------:R-:W-:Y:S01]  /*1720*/  SHF.R.S32.HI R14, RZ, 0x1f, R6.reuse ;  /* 0x0000001fff0e7819 */ /* 0x100fe20000011406 */
[----:B------:R3:W-:Y:S04]  /*1730*/  STL [R1+0x18], R2 ;  /* 0x0000180201007387 */ /* 0x0007e80000100800 */
[----:B------:R1:W-:Y:S01]  /*1740*/  STL [R1+0x20], R14 ;  /* 0x0000200e01007387 */ /* 0x0003e20000100800 */
[----:B---3--:R-:W-:-:S05]  /*1750*/  IMAD R2, R13, 0x300, R6 ;  /* 0x000003000d027824 */ /* 0x008fca00078e0206 */
[----:B------:R-:W-:Y:S01]  /*1760*/  SHF.L.U32 R2, R2, 0x2, RZ ;  /* 0x0000000202027819 */ /* 0x000fe200000006ff */
        /* <DEDUP_REMOVED lines=34> */
[----:B------:R-:W-:Y:S01]  /*1990*/  IMAD R2, R2, 0x4, R17 ;  /* 0x0000000402027824 */ /* 0x000fe200078e0211 */
[----:B-----5:R-:W-:-:S04]  /*19a0*/  IADD3 R10, -R12, 0x7f, R236 ;  /* 0x0000007f0c0a7810 */ /* 0x020fc80007ffe1ec */
[----:B--2---:R-:W-:-:S05]  /*19b0*/  LEA R10, R11, R10, 0x7 ;  /* 0x0000000a0b0a7211 */ /* 0x004fca00078e38ff */
[----:B------:R-:W-:-:S04]  /*19c0*/  VIADD R10, R10, -UR4 ;  /* 0x800000040a0a7c36 */ /* 0x000fc80008000000 */
[----:B------:R-:W-:-:S05]  /*19d0*/  IMAD.HI R10, R10, 0x2aaaaaab, RZ ;  /* 0x2aaaaaab0a0a7827 */ /* 0x000fca00078e02ff */
[----:B------:R-:W-:-:S04]  /*19e0*/  SHF.R.U32.HI R9, RZ, 0x1f, R10 ;  /* 0x0000001fff097819 */ /* 0x000fc8000001160a */
[----:B------:R-:W-:Y:S02]  /*19f0*/  LEA.HI.SX32 R9, R10, R9, 0x1c ;  /* 0x000000090a097211 */ /* 0x000fe400078fe2ff */
[----:B------:R-:W-:Y:S02]  /*1a00*/  LEA.HI R10, R14, R6, RZ, 0x2 ;  /* 0x000000060e0a7211 */ /* 0x000fe400078f10ff */
[----:B----4-:R-:W-:-:S03]  /*1a10*/  VIADDMNMX R237, R9, 0x1, R15, PT ;  /* 0x0000000109ed7846 */ /* 0x010fc6000380010f */
[----:B------:R1:W-:Y:S01]  /*1a20*/  STL [R1+0x14], R10 ;  /* 0x0000140a01007387 */ /* 0x0003e20000100800 */
[----:B------:R-:W-:Y:S02]  /*1a30*/  ISETP.GE.AND P0, PT, R16, R237, PT ;  /* 0x000000ed1000720c */ /* 0x000fe40003f06270 */
[----:B------:R-:W-:-:S05]  /*1a40*/  LOP3.LUT R3, R10, 0xfffffffc, RZ, 0xc0, !PT ;  /* 0xfffffffc0a037812 */ /* 0x000fca00078ec0ff */
[----:B------:R-:W-:-:S06]  /*1a50*/  IMAD.IADD R3, R6, 0x1, -R3 ;  /* 0x0000000106037824 */ /* 0x000fcc00078e0a03 */
[----:B-1----:R-:W-:Y:S05]  /*1a60*/  @P0 BRA `(.L_x_3394) ;  /* 0x0000004000e80947 */ /* 0x002fea0003800000 */
        /* <DEDUP_REMOVED lines=12> */
[----:B------:R-:W-:Y:S02]  /*1b30*/  IADD3 R22, R13, -R6, RZ ;  /* 0x800000060d167210 */ /* 0x000fe40007ffe0ff */
[----:B------:R-:W-:Y:S02]  /*1b40*/  CS2R R144, SRZ ;  /* 0x0000000000907805 */ /* 0x000fe4000001ff00 */
        /* <DEDUP_REMOVED lines=8> */
[----:B------:R-:W-:Y:S01]  /*1bd0*/  LOP3.LUT R9, R6, 0xfffffffc, RZ, 0xc0, !PT ;  /* 0xfffffffc06097812 */ /* 0x000fe200078ec0ff */
[C---:B------:R-:W-:Y:S01]  /*1be0*/  VIADD R8, R11.reuse, 0x8 ;  /* 0x000000080b087836 */ /* 0x040fe20000000000 */
[--C-:B------:R-:W-:Y:S01]  /*1bf0*/  SHF.R.S32.HI R14, RZ, 0x2, R10.reuse ;  /* 0x00000002ff0e7819 */ /* 0x100fe2000001140a */
[----:B------:R-:W-:Y:S01]  /*1c00*/  VIADD R15, R11, 0x10 ;  /* 0x000000100b0f7836 */ /* 0x000fe20000000000 */
        /* <DEDUP_REMOVED lines=18> */
[----:B------:R-:W-:Y:S01]  /*1d30*/  IADD3 R23, R23, R21, -R14 ;  /* 0x0000001517177210 */ /* 0x000fe20007ffe80e */
[----:B------:R-:W-:Y:S01]  /*1d40*/  IMAD.HI R20, R19, 0x2aaaaaab, RZ ;  /* 0x2aaaaaab13147827 */ /* 0x000fe200078e02ff */
[----:B------:R-:W-:Y:S02]  /*1d50*/  LOP3.LUT R4, R4, 0xfffffffe, RZ, 0xc0, !PT ;  /* 0xfffffffe04047812 */ /* 0x000fe400078ec0ff */
[----:B------:R-:W-:Y:S02]  /*1d60*/  CS2R R122, SRZ ;  /* 0x00000000007a7805 */ /* 0x000fe4000001ff00 */
[----:B------:R-:W-:Y:S02]  /*1d70*/  SHF.R.U32.HI R7, RZ, 0x1, R6 ;  /* 0x00000001ff077819 */ /* 0x000fe40000011606 */
[----:B------:R-:W-:Y:S02]  /*1d80*/  CS2R R120, SRZ ;  /* 0x0000000000787805 */ /* 0x000fe4000001ff00 */
[----:B------:R-:W-:-:S02]  /*1d90*/  SHF.R.U32.HI R14, RZ, 0x1, R13 ;  /* 0x00000001ff0e7819 */ /* 0x000fc4000001160d */
[----:B------:R-:W-:Y:S02]  /*1da0*/  CS2R R182, SRZ ;  /* 0x0000000000b67805 */ /* 0x000fe4000001ff00 */
[----:B------:R-:W-:Y:S02]  /*1db0*/  SHF.R.U32.HI R21, RZ, 0x1, R20 ;  /* 0x00000001ff157819 */ /* 0x000fe40000011614 */
[----:B------:R-:W-:Y:S02]  /*1dc0*/  CS2R R180, SRZ ;  /* 0x0000000000b47805 */ /* 0x000fe4000001ff00 */
[----:B------:R-:W-:Y:S02]  /*1dd0*/  IADD3 R4, R11, -R4, RZ ;  /* 0x800000040b047210 */ /* 0x000fe40007ffe0ff */
[----:B------:R-:W-:Y:S02]  /*1de0*/  CS2R R178, SRZ ;  /* 0x0000000000b27805 */ /* 0x000fe4000001ff00 */
[----:B------:R-:W-:-:S02]  /*1df0*/  LEA.HI R7, R6, R7, RZ, 0x1 ;  /* 0x0000000706077211 */ /* 0x000fc400078f08ff */
[----:B------:R-:W-:Y:S02]  /*1e00*/  CS2R R176, SRZ ;  /* 0x0000000000b07805 */ /* 0x000fe4000001ff00 */
[----:B------:R-:W-:Y:S02]  /*1e10*/  LEA.HI R13, R13, R14, RZ, 0x1 ;  /* 0x0000000e0d0d7211 */ /* 0x000fe400078f08ff */
[----:B------:R-:W-:Y:S02]  /*1e20*/  CS2R R174, SRZ ;  /* 0x0000000000ae7805 */ /* 0x000fe4000001ff00 */
[----:B------:R-:W-:Y:S01]  /*1e30*/  LOP3.LUT R11, R10, 0xfffffffe, RZ, 0xc0, !PT ;  /* 0xfffffffe0a0b7812 */ /* 0x000fe200078ec0ff */
[----:B------:R-:W-:Y:S01]  /*1e40*/  IMAD R7, R7, -0xc, R0 ;  /* 0xfffffff407077824 */ /* 0x000fe200078e0200 */
[----:B------:R-:W-:Y:S01]  /*1e50*/  LEA.HI R20, R20, R21, RZ, 0x1 ;  /* 0x0000001514147211 */ /* 0x000fe200078f08ff */
[----:B------:R-:W-:Y:S01]  /*1e60*/  IMAD R12, R13, -0xc, R12 ;  /* 0xfffffff40d0c7824 */ /* 0x000fe200078e020c */
[----:B------:R-:W-:Y:S01]  /*1e70*/  LOP3.LUT R18, R18, 0xfffffffe, RZ, 0xc0, !PT ;  /* 0xfffffffe12127812 */ /* 0x000fe200078ec0ff */
[----:B------:R-:W-:Y:S01]  /*1e80*/  IMAD.IADD R11, R8, 0x1, -R11 ;  /* 0x00000001080b7824 */ /* 0x000fe200078e0a0b */
[----:B------:R-:W-:Y:S01]  /*1e90*/  CS2R R172, SRZ ;  /* 0x0000000000ac7805 */ /* 0x000fe2000001ff00 */
[----:B------:R-:W-:Y:S01]  /*1ea0*/  IMAD R19, R20, -0xc, R19 ;  /* 0xfffffff414137824 */ /* 0x000fe200078e0213 */
[----:B------:R-:W-:Y:S01]  /*1eb0*/  CS2R R170, SRZ ;  /* 0x0000000000aa7805 */ /* 0x000fe2000001ff00 */
[----:B------:R-:W-:Y:S01]  /*1ec0*/  IMAD.IADD R18, R15, 0x1, -R18 ;  /* 0x000000010f127824 */ /* 0x000fe200078e0a12 */
[----:B------:R-:W-:Y:S01]  /*1ed0*/  LEA R0, R12, R11, 0x3 ;  /* 0x0000000b0c007211 */ /* 0x000fe200078e18ff */
[----:B------:R-:W-:Y:S01]  /*1ee0*/  IMAD R4, R7, 0x8, R4 ;  /* 0x0000000807047824 */ /* 0x000fe200078e0204 */
[----:B------:R-:W-:Y:S01]  /*1ef0*/  CS2R R168, SRZ ;  /* 0x0000000000a87805 */ /* 0x000fe2000001ff00 */
[----:B------:R-:W-:Y:S01]  /*1f00*/  IMAD R6, R19, 0x8, R18 ;  /* 0x0000000813067824 */ /* 0x000fe200078e0212 */
[----:B------:R-:W-:Y:S01]  /*1f10*/  CS2R R166, SRZ ;  /* 0x0000000000a67805 */ /* 0x000fe2000001ff00 */
[----:B------:R-:W-:Y:S01]  /*1f20*/  IMAD R8, R22, -0x40, R23 ;  /* 0xffffffc016087824 */ /* 0x000fe200078e0217 */
[----:B------:R1:W-:Y:S01]  /*1f30*/  STL [R1+0x8], R4 ;  /* 0x0000080401007387 */ /* 0x0003e20000100800 */
[----:B------:R-:W-:-:S02]  /*1f40*/  CS2R R164, SRZ ;  /* 0x0000000000a47805 */ /* 0x000fc4000001ff00 */
[----:B------:R-:W-:Y:S02]  /*1f50*/  CS2R R162, SRZ ;  /* 0x0000000000a27805 */ /* 0x000fe4000001ff00 */
[----:B------:R-:W-:Y:S01]  /*1f60*/  CS2R R160, SRZ ;  /* 0x0000000000a07805 */ /* 0x000fe2000001ff00 */
[----:B------:R2:W-:Y:S01]  /*1f70*/  STL [R1+0x4], R0 ;  /* 0x0000040001007387 */ /* 0x0005e20000100800 */
[----:B------:R-:W-:Y:S02]  /*1f80*/  CS2R R158, SRZ ;  /* 0x00000000009e7805 */ /* 0x000fe4000001ff00 */
[----:B------:R-:W-:Y:S02]  /*1f90*/  CS2R R156, SRZ ;  /* 0x00000000009c7805 */ /* 0x000fe4000001ff00 */
[----:B------:R-:W-:Y:S01]  /*1fa0*/  CS2R R154, SRZ ;  /* 0x00000000009a7805 */ /* 0x000fe2000001ff00 */
[----:B------:R3:W-:Y:S01]  /*1fb0*/  STL [R1], R6 ;  /* 0x0000000601007387 */ /* 0x0007e20000100800 */
[----:B------:R-:W-:Y:S01]  /*1fc0*/  CS2R R152, SRZ ;  /* 0x0000000000987805 */ /* 0x000fe2000001ff00 */
[----:B-1----:R-:W-:-:S02]  /*1fd0*/  IMAD.MOV.U32 R4, RZ, RZ, RZ ;  /* 0x000000ffff047224 */ /* 0x002fc400078e00ff */
[----:B--2---:R-:W-:-:S07]  /*1fe0*/  IMAD.MOV.U32 R0, RZ, RZ, RZ ;  /* 0x000000ffff007224 */ /* 0x004fce00078e00ff */
.L_x_3405:
[----:B-1-3--:R-:W2:Y:S02]  /*1ff0*/  LDL R6, [R1+0xc] ;  /* 0x00000c0001067983 */ /* 0x00aea40000100800 */
[----:B--2---:R-:W-:-:S04]  /*2000*/  LOP3.LUT R6, R6, 0x1, RZ, 0xfc, !PT ;  /* 0x0000000106067812 */ /* 0x004fc800078efcff */
[----:B------:R-:W-:-:S13]  /*2010*/  ISETP.NE.AND P0, PT, R6, 0x3, PT ;  /* 0x000000030600780c */ /* 0x000fda0003f05270 */
[----:B------:R-:W-:Y:S05]  /*2020*/  @!P0 BRA `(.L_x_3395) ;  /* 0x0000000000048947 */ /* 0x000fea0003800000 */
[----:B------:R-:W-:Y:S01]  /*2030*/  BPT.TRAP 0x1 ;  /* 0x000000040000795c */ /* 0x000fe20000300000 */
.L_x_3395:
[----:B------:R-:W-:Y:S02]  /*2040*/  LEA R6, R0, R17, 0x3 ;  /* 0x0000001100067211 */ /* 0x000fe400078e18ff */
[----:B------:R-:W-:-:S04]  /*2050*/  SHF.L.U32 R19, R4, 0x1f, RZ ;  /* 0x0000001f04137819 */ /* 0x000fc800000006ff */
[----:B------:R1:W2:Y:S01]  /*2060*/  SYNCS.PHASECHK.TRANS64.TRYWAIT P1, [R6+URZ+0x26810], R19 ;  /* 0x02681013060075a7 */ /* 0x0002a2000802017f */
[----:B------:R-:W-:Y:S05]  /*2070*/  @!P0 BRA `(.L_x_3396) ;  /* 0x0000000000048947 */ /* 0x000fea0003800000 */
[----:B------:R-:W-:Y:S01]  /*2080*/  BPT.TRAP 0x1 ;  /* 0x000000040000795c */ /* 0x000fe20000300000 */
.L_x_3396:
[----:B------:R-:W-:-:S05]  /*2090*/  VIADD R7, R17, 0xe000 ;  /* 0x0000e00011077836 */ /* 0x000fca0000000000 */
[----:B------:R-:W-:-:S04]  /*20a0*/  SHF.R.U32.HI R7, RZ, 0x4, R7 ;  /* 0x00000004ff077819 */ /* 0x000fc80000011607 */
[----:B------:R-:W-:Y:S01]  /*20b0*/  LOP3.LUT R7, R7, 0x3fff, RZ, 0xc0, !PT ;  /* 0x00003fff07077812 */ /* 0x000fe200078ec0ff */
[----:B--2---:R-:W-:Y:S06]  /*20c0*/  @P1 BRA `(.L_x_3397) ;  /* 0x0000000000081947 */ /* 0x004fec0003800000 */
[----:B------:R-:W2:Y:S02]  /*20d0*/  SYNCS.PHASECHK.TRANS64.TRYWAIT P1, [R6+URZ+0x26810], R19 ;  /* 0x02681013060075a7 */ /* 0x000ea4000802017f */
[----:B--2---:R-:W-:Y:S05]  /*20e0*/  @!P1 BRA `(.L_x_3398) ;  /* 0x000000c400209947 */ /* 0x004fea0003800000 */
.L_x_3397:
[----:B------:R-:W-:Y:S05]  /*20f0*/  WARPSYNC.ALL ;  /* 0x0000000000007948 */ /* 0x000fea0003800000 */
[----:B------:R-:W-:Y:S01]  /*2100*/  LOP3.LUT R11, R7, 0x10000, RZ, 0xfc, !PT ;  /* 0x00010000070b7812 */ /* 0x000fe200078efcff */
[----:B------:R-:W-:Y:S01]  /*2110*/  IMAD R10, R5, 0x2000, R17 ;  /* 0x00002000050a7824 */ /* 0x000fe200078e0211 */
[----:B------:R-:W3:Y:S04]  /*2120*/  LDL R14, [R1+0x8] ;  /* 0x00000800010e7983 */ /* 0x000ee80000100800 */
[----:B------:R-:W-:Y:S01]  /*2130*/  R2UR UR9, R10 ;  /* 0x000000000a0972ca */ /* 0x000fe200000e0000 */
[----:B------:R-:W-:Y:S01]  /*2140*/  IMAD R11, R0, 0x300, R11 ;  /* 0x00000300000b7824 */ /* 0x000fe200078e020b */
[----:B------:R-:W4:Y:S04]  /*2150*/  LDL R13, [R1] ;  /* 0x00000000010d7983 */ /* 0x000f280000100800 */
[----:B------:R-:W-:Y:S01]  /*2160*/  R2UR UR8, R11 ;  /* 0x000000000b0872ca */ /* 0x000fe200000e0000 */
[----:B------:R-:W5:Y:S06]  /*2170*/  LDL R12, [R1+0x4] ;  /* 0x00000400010c7983 */ /* 0x000f6c0000100800 */
        /* <DEDUP_REMOVED lines=30> */
[C---:B---3--:R-:W-:Y:S01]  /*2360*/  IMAD R10, R0.reuse, 0x80, R14 ;  /* 0x00000080000a7824 */ /* 0x048fe200078e020e */
[C---:B-----5:R-:W-:Y:S01]  /*2370*/  LEA R12, R0.reuse, R12, 0x7 ;  /* 0x0000000c000c7211 */ /* 0x060fe200078e38ff */
[----:B----4-:R-:W-:Y:S02]  /*2380*/  IMAD R14, R0, 0x80, R13 ;  /* 0x00000080000e7824 */ /* 0x010fe400078e020d */
[C---:B------:R-:W-:Y:S02]  /*2390*/  IMAD R10, R3.reuse, 0x2, R10 ;  /* 0x00000002030a7824 */ /* 0x040fe400078e020a */
[C---:B------:R-:W-:Y:S01]  /*23a0*/  IMAD R18, R3.reuse, 0x2, R12 ;  /* 0x0000000203127824 */ /* 0x040fe200078e020c */
[----:B------:R-:W-:Y:S01]  /*23b0*/  LEA R20, R3, R14, 0x1 ;  /* 0x0000000e03147211 */ /* 0x000fe200078e08ff */
[--C-:B------:R-:W-:Y:S02]  /*23c0*/  IMAD R14, R10, 0x4, R17.reuse ;  /* 0x000000040a0e7824 */ /* 0x100fe400078e0211 */
[----:B------:R-:W-:-:S02]  /*23d0*/  IMAD R12, R18, 0x4, R17 ;  /* 0x00000004120c7824 */ /* 0x000fc400078e0211 */
[----:B------:R-:W-:Y:S01]  /*23e0*/  IMAD R15, R20, 0x4, R17 ;  /* 0x00000004140f7824 */ /* 0x000fe200078e0211 */
[----:B------:R-:W-:-:S05]  /*23f0*/  IADD3 R13, R17, 0x1a000, RZ ;  /* 0x0001a000110d7810 */ /* 0x000fca0007ffe0ff */
[--C-:B------:R-:W-:Y:S02]  /*2400*/  IMAD R184, R10, 0x4, R13.reuse ;  /* 0x000000040ab87824 */ /* 0x100fe400078e020d */
[--C-:B------:R-:W-:Y:S02]  /*2410*/  IMAD R11, R18, 0x4, R13.reuse ;  /* 0x00000004120b7824 */ /* 0x100fe400078e020d */
[----:B------:R-:W-:Y:S01]  /*2420*/  IMAD R13, R20, 0x4, R13 ;  /* 0x00000004140d7824 */ /* 0x000fe200078e020d */
[----:B------:R-:W-:Y:S02]  /*2430*/  WARPGROUP.DEPBAR.LE gsb0, 0x0 ;  /* 0x00008000000079c5 */ /* 0x000fe40000010000 */
[----:B------:R-:W3:Y:S04]  /*2440*/  LDS R14, [R14+0x1a000] ;  /* 0x01a000000e0e7984 */ /* 0x000ee80000000800 */
[----:B------:R-:W4:Y:S04]  /*2450*/  LDS R12, [R12+0x1a000] ;  /* 0x01a000000c0c7984 */ /* 0x000f280000000800 */
[----:B------:R-:W1:Y:S01]  /*2460*/  LDS R15, [R15+0x1a000] ;  /* 0x01a000000f0f7984 */ /* 0x000e620000000800 */
[----:B------:R-:W-:Y:S05]  /*2470*/  @!P0 BRA `(.L_x_3399) ;  /* 0x0000000000048947 */ /* 0x000fea0003800000 */
[----:B------:R-:W-:Y:S01]  /*2480*/  BPT.TRAP 0x1 ;  /* 0x000000040000795c */ /* 0x000fe20000300000 */
.L_x_3399:
[----:B------:R1:W1:Y:S01]  /*2490*/  SYNCS.PHASECHK.TRANS64.TRYWAIT P1, [R6+URZ+0x26830], R19 ;  /* 0x02683013060075a7 */ /* 0x000262000802017f */
[----:B------:R-:W-:Y:S05]  /*24a0*/  @!P0 BRA `(.L_x_3400) ;  /* 0x0000000000048947 */ /* 0x000fea0003800000 */
[----:B------:R-:W-:Y:S01]  /*24b0*/  BPT.TRAP 0x1 ;  /* 0x000000040000795c */ /* 0x000fe20000300000 */
.L_x_3400:
[----:B------:R-:W-:-:S04]  /*24c0*/  IADD3 R10, R17, 0x14000, RZ ;  /* 0x00014000110a7810 */ /* 0x000fc80007ffe0ff */
[----:B------:R-:W-:-:S04]  /*24d0*/  SHF.R.U32.HI R10, RZ, 0x4, R10 ;  /* 0x00000004ff0a7819 */ /* 0x000fc8000001160a */
[----:B------:R-:W-:-:S04]  /*24e0*/  LOP3.LUT R10, R10, 0x3fff, RZ, 0xc0, !PT ;  /* 0x00003fff0a0a7812 */ /* 0x000fc800078ec0ff */
[----:B------:R-:W-:Y:S01]  /*24f0*/  LOP3.LUT R21, R10, 0x10000, RZ, 0xfc, !PT ;  /* 0x000100000a157812 */ /* 0x000fe200078efcff */
[----:B-1----:R-:W-:Y:S06]  /*2500*/  @P1 BRA `(.L_x_3401) ;  /* 0x0000000000081947 */ /* 0x002fec0003800000 */
[----:B------:R-:W1:Y:S02]  /*2510*/  SYNCS.PHASECHK.TRANS64.TRYWAIT P1, [R6+URZ+0x26830], R19 ;  /* 0x02683013060075a7 */ /* 0x000e64000802017f */
[----:B-1----:R-:W-:Y:S05]  /*2520*/  @!P1 BRA `(.L_x_3402) ;  /* 0x000000c000249947 */ /* 0x002fea0003800000 */
.L_x_3401:
        /* <DEDUP_REMOVED lines=11> */
[----:B---3--:R-:W1:Y:S01]  /*25e0*/  SHFL.IDX PT, R227, R14, R9, 0x1f ;  /* 0x00001f090ee37589 */ /* 0x008e6200000e0000 */
[----:B------:R-:W-:Y:S01]  /*25f0*/  ULOP3.LUT UR9, UR9, 0x10000, URZ, 0xfc, !UPT ;  /* 0x0001000009097892 */ /* 0x000fe2000f8efc3f */
[----:B------:R-:W-:Y:S01]  /*2600*/  FMUL.FTZ R22, R77, UR10 ;  /* 0x0000000a4d167c20 */ /* 0x000fe20008410000 */
[----:B------:R-:W-:Y:S01]  /*2610*/  FMUL.FTZ R77, R84, UR10 ;  /* 0x0000000a544d7c20 */ /* 0x000fe20008410000 */
[----:B------:R-:W-:Y:S01]  /*2620*/  FMUL.FTZ R84, R91, UR10 ;  /* 0x0000000a5b547c20 */ /* 0x000fe20008410000 */
[----:B------:R-:W-:Y:S01]  /*2630*/  FMUL.FTZ R91, R98, UR10 ;  /* 0x0000000a625b7c20 */ /* 0x000fe20008410000 */
[----:B------:R-:W-:Y:S01]  /*2640*/  FMUL.FTZ R23, R78, UR10 ;  /* 0x0000000a4e177c20 */ /* 0x000fe20008410000 */
[----:B------:R-:W-:Y:S01]  /*2650*/  IMAD R98, R16, -0x60, R236 ;  /* 0xffffffa010627824 */ /* 0x000fe200078e02ec */
        /* <DEDUP_REMOVED lines=10> */
[----:B------:R-:W-:-:S02]  /*2700*/  IMAD R99, R3, -0x2, R98 ;  /* 0xfffffffe03637824 */ /* 0x000fc400078e0262 */
[----:B------:R-:W-:Y:S01]  /*2710*/  FMUL.FTZ R235, R73, UR10 ;  /* 0x0000000a49eb7c20 */ /* 0x000fe20008410000 */
[----:B------:R-:W-:Y:S01]  /*2720*/  FMUL.FTZ R18, R72, UR10 ;  /* 0x0000000a48127c20 */ /* 0x000fe20008410000 */
[----:B------:R-:W-:Y:S01]  /*2730*/  FMUL.FTZ R73, R80, UR10 ;  /* 0x0000000a50497c20 */ /* 0x000fe20008410000 */
[----:B------:R-:W-:Y:S02]  /*2740*/  IMAD.IADD R99, R99, 0x1, -R8 ;  /* 0x0000000163637824 */ /* 0x000fe400078e0a08 */
[----:B------:R-:W-:Y:S01]  /*2750*/  FMUL.FTZ R20, R75, UR10 ;  /* 0x0000000a4b147c20 */ /* 0x000fe20008410000 */
[----:B--2---:R-:W-:Y:S01]  /*2760*/  FMUL.FTZ R19, R74, UR10 ;  /* 0x0000000a4a137c20 */ /* 0x004fe20008410000 */
[----:B------:R-:W-:Y:S01]  /*2770*/  FMUL.FTZ R75, R82, UR10 ;  /* 0x0000000a524b7c20 */ /* 0x000fe20008410000 */
[C---:B------:R-:W-:Y:S01]  /*2780*/  VIADD R222, R99.reuse, 0x8 ;  /* 0x0000000863de7836 */ /* 0x040fe20000000000 */
[----:B------:R-:W-:Y:S01]  /*2790*/  SEL R208, R99, 0x60, P2 ;  /* 0x0000006063d07807 */ /* 0x000fe20001000000 */
        /* <DEDUP_REMOVED lines=11> */
[----:B------:R-:W-:Y:S01]  /*2850*/  ISETP.GT.AND P6, PT, R208, RZ, PT ;  /* 0x000000ffd000720c */ /* 0x000fe20003fc4270 */
[----:B------:R-:W-:Y:S01]  /*2860*/  FMUL.FTZ R21, R76, UR10 ;  /* 0x0000000a4c157c20 */ /* 0x000fe20008410000 */
[C---:B------:R-:W-:Y:S01]  /*2870*/  ISETP.GT.AND P4, PT, R208.reuse, 0x10, PT ;  /* 0x00000010d000780c */ /* 0x040fe20003f84270 */
[----:B------:R-:W-:Y:S01]  /*2880*/  FMUL.FTZ R76, R83, UR10 ;  /* 0x0000000a534c7c20 */ /* 0x000fe20008410000 */
[----:B------:R-:W-:Y:S01]  /*2890*/  ISETP.GT.AND P5, PT, R208, 0x1, PT ;  /* 0x00000001d000780c */ /* 0x000fe20003fa4270 */
[----:B------:R-:W-:Y:S01]  /*28a0*/  FMUL.FTZ R81, R88, UR10 ;  /* 0x0000000a58517c20 */ /* 0x000fe20008410000 */
[----:B------:R-:W-:Y:S01]  /*28b0*/  FMUL.FTZ R83, R90, UR10 ;  /* 0x0000000a5a537c20 */ /* 0x000fe20008410000 */
[----:B------:R-:W5:Y:S01]  /*28c0*/  MUFU.TANH R235, R235 ;  /* 0x000000eb00eb7308 */ /* 0x000f620000002400 */
[----:B--2---:R-:W-:Y:S01]  /*28d0*/  FSEL R210, R18, -INF , !P6 ;  /* 0xff80000012d27808 */ /* 0x004fe20007000000 */
[----:B------:R-:W-:Y:S01]  /*28e0*/  FMUL.FTZ R191, R110, UR10 ;  /* 0x0000000a6ebf7c20 */ /* 0x000fe20008410000 */
[----:B------:R-:W-:Y:S01]  /*28f0*/  ISETP.GT.AND P6, PT, R208, 0x11, PT ;  /* 0x00000011d000780c */ /* 0x000fe20003fc4270 */
[----:B------:R-:W-:Y:S01]  /*2900*/  FMUL.FTZ R88, R95, UR10 ;  /* 0x0000000a5f587c20 */ /* 0x000fe20008410000 */
[----:B------:R-:W-:Y:S01]  /*2910*/  SEL R222, R222, 0x60, P1 ;  /* 0x00000060dede7807 */ /* 0x000fe20000800000 */
[----:B------:R-:W-:Y:S01]  /*2920*/  FMUL.FTZ R90, R97, UR10 ;  /* 0x0000000a615a7c20 */ /* 0x000fe20008410000 */
[----:B------:R-:W-:Y:S01]  /*2930*/  FMUL.FTZ R193, R109, UR10 ;  /* 0x0000000a6dc17c20 */ /* 0x000fe20008410000 */
[----:B------:R-:W2:Y:S01]  /*2940*/  MUFU.TANH R74, R74 ;  /* 0x0000004a004a7308 */ /* 0x000ea20000002400 */
[----:B---3--:R-:W-:Y:S01]  /*2950*/  FSEL R188, R73, -INF , !P4 ;  /* 0xff80000049bc7808 */ /* 0x008fe20006000000 */
[----:B------:R-:W-:Y:S01]  /*2960*/  FMUL.FTZ R89, R96, UR10 ;  /* 0x0000000a60597c20 */ /* 0x000fe20008410000 */
[----:B------:R-:W-:Y:S01]  /*2970*/  ISETP.GT.AND P4, PT, R208, 0x21, PT ;  /* 0x00000021d000780c */ /* 0x000fe20003f84270 */
[----:B------:R-:W-:Y:S01]  /*2980*/  FMUL.FTZ R96, R103, UR10 ;  /* 0x0000000a67607c20 */ /* 0x000fe20008410000 */
[----:B------:R-:W-:Y:S01]  /*2990*/  FMUL.FTZ R95, R102, UR10 ;  /* 0x0000000a665f7c20 */ /* 0x000fe20008410000 */
[----:B------:R-:W-:Y:S01]  /*29a0*/  FMUL.FTZ R103, R108, UR10 ;  /* 0x0000000a6c677c20 */ /* 0x000fe20008410000 */
[----:B------:R-:W-:Y:S01]  /*29b0*/  FMUL.FTZ R215, R114, UR10 ;  /* 0x0000000a72d77c20 */ /* 0x000fe20008410000 */
[----:B------:R-:W3:Y:S01]  /*29c0*/  MUFU.TANH R82, R82 ;  /* 0x0000005200527308 */ /* 0x000ee20000002400 */
[----:B-----5:R-:W-:Y:S01]  /*29d0*/  FSEL R220, R235, -INF , !P5 ;  /* 0xff800000ebdc7808 */ /* 0x020fe20006800000 */
[----:B------:R-:W-:Y:S01]  /*29e0*/  VIADD R114, R9, 0x4 ;  /* 0x0000000409727836 */ /* 0x000fe20000000000 */
[----:B------:R-:W-:Y:S01]  /*29f0*/  ISETP.GT.AND P5, PT, R208, 0x18, PT ;  /* 0x00000018d000780c */ /* 0x000fe20003fa4270 */
[----:B------:R-:W-:Y:S01]  /*2a00*/  FMUL.FTZ R97, R104, UR10 ;  /* 0x0000000a68617c20 */ /* 0x000fe20008410000 */
[----:B------:R-:W-:Y:S01]  /*2a10*/  FMUL.FTZ R98, R105, UR10 ;  /* 0x0000000a69627c20 */ /* 0x000fe20008410000 */
[----:B------:R-:W-:Y:S01]  /*2a20*/  ISETP.GT.AND P2, PT, R208, 0x9, PT ;  /* 0x00000009d000780c */ /* 0x000fe20003f44270 */
[----:B------:R-:W-:Y:S01]  /*2a30*/  FMUL.FTZ R194, R106, UR10 ;  /* 0x0000000a6ac27c20 */ /* 0x000fe20008410000 */
[----:B------:R-:W-:Y:S01]  /*2a40*/  MUFU.TANH R77, R77 ;  /* 0x0000004d004d7308 */ /* 0x000fe20000002400 */
[----:B--2---:R-:W-:Y:S01]  /*2a50*/  FSEL R187, R74, -INF , !P6 ;  /* 0xff8000004abb7808 */ /* 0x004fe20007000000 */
[----:B------:R-:W-:Y:S01]  /*2a60*/  FMUL.FTZ R195, R107, UR10 ;  /* 0x0000000a6bc37c20 */ /* 0x000fe20008410000 */
[----:B------:R-:W-:Y:S01]  /*2a70*/  ISETP.GT.AND P6, PT, R208, 0x28, PT ;  /* 0x00000028d000780c */ /* 0x000fe20003fc4270 */
[----:B------:R-:W-:Y:S01]  /*2a80*/  FMUL.FTZ R102, R112, UR10 ;  /* 0x0000000a70667c20 */ /* 0x000fe20008410000 */
[C---:B------:R-:W-:Y:S01]  /*2a90*/  ISETP.GT.AND P3, PT, R208.reuse, 0x8, PT ;  /* 0x00000008d000780c */ /* 0x040fe20003f64270 */
[----:B------:R-:W-:Y:S01]  /*2aa0*/  FMUL.FTZ R192, R111, UR10 ;  /* 0x0000000a6fc07c20 */ /* 0x000fe20008410000 */
[----:B------:R-:W-:Y:S01]  /*2ab0*/  ISETP.GT.AND P1, PT, R208, 0x40, PT ;  /* 0x00000040d000780c */ /* 0x000fe20003f24270 */
[----:B------:R-:W2:Y:S01]  /*2ac0*/  MUFU.TANH R85, R85 ;  /* 0x0000005500557308 */ /* 0x000ea20000002400 */
[----:B---3--:R-:W-:Y:S01]  /*2ad0*/  FSEL R199, R82, -INF , !P4 ;  /* 0xff80000052c77808 */ /* 0x008fe20006000000 */
[----:B------:R-:W-:Y:S01]  /*2ae0*/  FMUL.FTZ R113, R113, UR10 ;  /* 0x0000000a71717c20 */ /* 0x000fe20008410000 */
[----:B------:R-:W-:Y:S01]  /*2af0*/  ISETP.GT.AND P4, PT, R208, 0x38, PT ;  /* 0x00000038d000780c */ /* 0x000fe20003f84270 */
[----:B------:R-:W3:Y:S01]  /*2b00*/  SHFL.IDX PT, R218, R14, R114, 0x1f ;  /* 0x00001f720eda7589 */ /* 0x000ee200000e0000 */
[----:B------:R-:W-:Y:S01]  /*2b10*/  FMUL.FTZ R224, R119, UR10 ;  /* 0x0000000a77e07c20 */ /* 0x000fe20008410000 */
[----:B------:R-:W-:Y:S01]  /*2b20*/  IADD3 R119, R9, 0x18, RZ ;  /* 0x0000001809777810 */ /* 0x000fe20007ffe0ff */
[----:B------:R-:W-:Y:S01]  /*2b30*/  IMAD R10, R0, 0x300, R10 ;  /* 0x00000300000a7824 */ /* 0x000fe200078e020a */
[----:B------:R-:W5:Y:S03]  /*2b40*/  MUFU.TANH R93, R93 ;  /* 0x0000005d005d7308 */ /* 0x000f660000002400 */
[----:B------:R-:W4:Y:S05]  /*2b50*/  SHFL.IDX PT, R225, R14, R119, 0x1f ;  /* 0x00001f770ee17589 */ /* 0x000f2a00000e0000 */
[----:B------:R-:W-:Y:S01]  /*2b60*/  MUFU.TANH R86, R86 ;  /* 0x0000005600567308 */ /* 0x000fe20000002400 */
[----:B--2---:R-:W-:-:S02]  /*2b70*/  FSEL R110, R85, -INF , !P6 ;  /* 0xff800000556e7808 */ /* 0x004fc40007000000 */
[----:B------:R-:W-:-:S05]  /*2b80*/  ISETP.GT.AND P6, PT, R208, 0x39, PT ;  /* 0x00000039d000780c */ /* 0x000fca0003fc4270 */
[----:B------:R-:W2:Y:S01]  /*2b90*/  MUFU.TANH R20, R20 ;  /* 0x0000001400147308 */ /* 0x000ea20000002400 */
[----:B-----5:R-:W-:Y:S02]  /*2ba0*/  FSEL R189, R93, -INF , !P4 ;  /* 0xff8000005dbd7808 */ /* 0x020fe40006000000 */
[----:B------:R-:W-:-:S05]  /*2bb0*/  ISETP.GT.AND P4, PT, R222, 0x1, PT ;  /* 0x00000001de00780c */ /* 0x000fca0003f84270 */
[----:B------:R-:W5:Y:S01]  /*2bc0*/  MUFU.TANH R94, R94 ;  /* 0x0000005e005e7308 */ /* 0x000f620000002400 */
[----:B------:R-:W-:Y:S02]  /*2bd0*/  WARPGROUP.DEPBAR.LE gsb0, 0x0 ;  /* 0x00008000000079c5 */ /* 0x000fe40000010000 */
[----:B------:R-:W-:-:S05]  /*2be0*/  WARPGROUP.ARRIVE ;  /* 0x00000000000079c5 */ /* 0x000fca0000000000 */
[----:B------:R-:W-:Y:S01]  /*2bf0*/  MUFU.TANH R19, R19 ;  /* 0x0000001300137308 */ /* 0x000fe20000002400 */
[----:B--2---:R-:W-:Y:S01]  /*2c00*/  FSEL R219, R20, -INF , !P4 ;  /* 0xff80000014db7808 */ /* 0x004fe20006000000 */
[----:B------:R-:W-:Y:S01]  /*2c10*/  HGMMA.64x96x16.F32 R24, gdesc[UR4], R24, gsb0 ;  /* 0x01600000041879f0 */ /* 0x000fe20008000818 */
[----:B------:R-:W-:Y:S01]  /*2c20*/  UIADD3 UR6, UR8, 0x4, URZ ;  /* 0x0000000408067890 */ /* 0x000fe2000fffe03f */
[----:B------:R-:W-:Y:S01]  /*2c30*/  ISETP.GT.AND P4, PT, R222, 0x10, PT ;  /* 0x00000010de00780c */ /* 0x000fe20003f84270 */
[----:B------:R-:W-:Y:S01]  /*2c40*/  UIADD3 UR4, UR9, 0x4, URZ ;  /* 0x0000000409047890 */ /* 0x000fe2000fffe03f */
[----:B------:R-:W-:Y:S01]  /*2c50*/  UMOV UR7, 0x40000040 ;  /* 0x4000004000077882 */ /* 0x000fe20000000000 */
[----:B------:R-:W-:Y:S01]  /*2c60*/  UMOV UR5, 0x40000040 ;  /* 0x4000004000057882 */ /* 0x000fe20000000000 */
[----:B------:R-:W2:Y:S01]  /*2c70*/  MUFU.TANH R23, R23 ;  /* 0x0000001700177308 */ /* 0x000ea20000002400 */
[----:B-----5:R-:W-:Y:S02]  /*2c80*/  FSEL R109, R94, -INF , !P6 ;  /* 0xff8000005e6d7808 */ /* 0x020fe40007000000 */
[----:B------:R-:W-:-:S05]  /*2c90*/  ISETP.GT.AND P6, PT, R222, 0x8, PT ;  /* 0x00000008de00780c */ /* 0x000fca0003fc4270 */
[----:B------:R-:W5:Y:S08]  /*2ca0*/  MUFU.TANH R75, R75 ;  /* 0x0000004b004b7308 */ /* 0x000f700000002400 */
[----:B------:R-:W-:Y:S01]  /*2cb0*/  MUFU.TANH R72, R72 ;  /* 0x0000004800487308 */ /* 0x000fe20000002400 */
[----:B--2---:R-:W-:Y:S02]  /*2cc0*/  FSEL R206, R23, -INF , !P6 ;  /* 0xff80000017ce7808 */ /* 0x004fe40007000000 */
[----:B------:R-:W-:-:S05]  /*2cd0*/  ISETP.GT.AND P6, PT, R222, 0x11, PT ;  /* 0x00000011de00780c */ /* 0x000fca0003fc4270 */
[----:B------:R-:W2:Y:S01]  /*2ce0*/  MUFU.TANH R22, R22 ;  /* 0x0000001600167308 */ /* 0x000ea20000002400 */
[----:B-----5:R-:W-:Y:S02]  /*2cf0*/  FSEL R201, R75, -INF , !P4 ;  /* 0xff8000004bc97808 */ /* 0x020fe40006000000 */
[----:B------:R-:W-:-:S05]  /*2d00*/  ISETP.GT.AND P4, PT, R222, 0x19, PT ;  /* 0x00000019de00780c */ /* 0x000fca0003f84270 */
[----:B------:R-:W5:Y:S08]  /*2d10*/  MUFU.TANH R76, R76 ;  /* 0x0000004c004c7308 */ /* 0x000f700000002400 */
[----:B------:R-:W1:Y:S01]  /*2d20*/  MUFU.TANH R80, R80 ;  /* 0x0000005000507308 */ /* 0x000e620000002400 */
[----:B--2---:R-:W-:Y:S02]  /*2d30*/  FSEL R106, R22, -INF , !P2 ;  /* 0xff800000166a7808 */ /* 0x004fe40005000000 */
[----:B------:R-:W-:-:S05]  /*2d40*/  ISETP.GT.AND P2, PT, R208, 0x20, PT ;  /* 0x00000020d000780c */ /* 0x000fca0003f44270 */
[----:B------:R-:W2:Y:S01]  /*2d50*/  MUFU.TANH R21, R21 ;  /* 0x0000001500157308 */ /* 0x000ea20000002400 */
[----:B-----5:R-:W-:Y:S02]  /*2d60*/  FSEL R186, R76, -INF , !P6 ;  /* 0xff8000004cba7808 */ /* 0x020fe40007000000 */
[----:B------:R-:W-:-:S05]  /*2d70*/  ISETP.GT.AND P6, PT, R222, 0x20, PT ;  /* 0x00000020de00780c */ /* 0x000fca0003fc4270 */
[----:B------:R-:W-:Y:S01]  /*2d80*/  MUFU.TANH R79, R79 ;  /* 0x0000004f004f7308 */ /* 0x000fe20000002400 */
[----:B-1----:R-:W-:Y:S02]  /*2d90*/  FSEL R112, R80, -INF , !P4 ;  /* 0xff80000050707808 */ /* 0x002fe40006000000 */
[----:B------:R-:W-:-:S05]  /*2da0*/  ISETP.GT.AND P4, PT, R222, 0x28, PT ;  /* 0x00000028de00780c */ /* 0x000fca0003f84270 */
[----:B------:R-:W1:Y:S01]  /*2db0*/  MUFU.TANH R81, R81 ;  /* 0x0000005100517308 */ /* 0x000e620000002400 */
[----:B--2---:R-:W-:Y:S02]  /*2dc0*/  FSEL R207, R21, -INF , !P3 ;  /* 0xff80000015cf7808 */ /* 0x004fe40005800000 */
[----:B------:R-:W-:-:S05]  /*2dd0*/  ISETP.GT.AND P3, PT, R208, 0x19, PT ;  /* 0x00000019d000780c */ /* 0x000fca0003f64270 */
[----:B------:R-:W2:Y:S08]  /*2de0*/  MUFU.TANH R83, R83 ;  /* 0x0000005300537308 */ /* 0x000eb00000002400 */
[----:B------:R-:W5:Y:S01]  /*2df0*/  MUFU.TANH R87, R87 ;  /* 0x0000005700577308 */ /* 0x000f620000002400 */
[----:B-1----:R-:W-:Y:S02]  /*2e00*/  FSEL R111, R81, -INF , !P2 ;  /* 0xff800000516f7808 */ /* 0x002fe40005000000 */
[----:B------:R-:W-:-:S05]  /*2e10*/  ISETP.GT.AND P2, PT, R208, 0x31, PT ;  /* 0x00000031d000780c */ /* 0x000fca0003f44270 */
[----:B------:R-:W1:Y:S01]  /*2e20*/  MUFU.TANH R78, R78 ;  /* 0x0000004e004e7308 */ /* 0x000e620000002400 */
[----:B--2---:R-:W-:Y:S02]  /*2e30*/  FSEL R190, R83, -INF , !P6 ;  /* 0xff80000053be7808 */ /* 0x004fe40007000000 */
[C---:B------:R-:W-:Y:S01]  /*2e40*/  ISETP.GT.AND P6, PT, R222.reuse, 0x29, PT ;  /* 0x00000029de00780c */ /* 0x040fe20003fc4270 */
[----:B------:R-:W-:Y:S02]  /*2e50*/  WARPGROUP.DEPBAR.LE gsb0, 0x0 ;  /* 0x00008000000079c5 */ /* 0x000fe40000010000 */
[----:B------:R-:W-:Y:S02]  /*2e60*/  WARPGROUP.ARRIVE ;  /* 0x00000000000079c5 */ /* 0x000fe40000000000 */
[----:B------:R-:W-:Y:S01]  /*2e70*/  MUFU.TANH R84, R84 ;  /* 0x0000005400547308 */ /* 0x000fe20000002400 */
[----:B-----5:R-:W-:Y:S02]  /*2e80*/  FSEL R200, R87, -INF , !P4 ;  /* 0xff80000057c87808 */ /* 0x020fe40006000000 */
[----:B------:R-:W-:Y:S01]  /*2e90*/  ISETP.GT.AND P4, PT, R222, 0x31, PT ;  /* 0x00000031de00780c */ /* 0x000fe20003f84270 */
[----:B------:R-:W-:Y:S01]  /*2ea0*/  HGMMA.64x96x16.F32 R24, gdesc[UR4], R24, gsb0 ;  /* 0x01600000041879f0 */ /* 0x000fe20008000818 */
[----:B------:R-:W-:Y:S01]  /*2eb0*/  UIADD3 UR6, UR8, 0x6, URZ ;  /* 0x0000000608067890 */ /* 0x000fe2000fffe03f */
[----:B-1----:R-:W-:Y:S01]  /*2ec0*/  FSEL R101, R78, -INF , !P3 ;  /* 0xff8000004e657808 */ /* 0x002fe20005800000 */
[----:B------:R-:W-:Y:S01]  /*2ed0*/  UIADD3 UR4, UR9, 0x6, URZ ;  /* 0x0000000609047890 */ /* 0x000fe2000fffe03f */
[----:B------:R-:W1:Y:S01]  /*2ee0*/  MUFU.TANH R88, R88 ;  /* 0x0000005800587308 */ /* 0x000e620000002400 */
[----:B------:R-:W-:Y:S01]  /*2ef0*/  UMOV UR7, 0x40000040 ;  /* 0x4000004000077882 */ /* 0x000fe20000000000 */
[----:B------:R-:W-:Y:S01]  /*2f00*/  UMOV UR5, 0x40000040 ;  /* 0x4000004000057882 */ /* 0x000fe20000000000 */
[----:B------:R-:W-:-:S05]  /*2f10*/  ISETP.GT.AND P3, PT, R208, 0x30, PT ;  /* 0x00000030d000780c */ /* 0x000fca0003f64270 */
[----:B------:R-:W2:Y:S08]  /*2f20*/  MUFU.TANH R90, R90 ;  /* 0x0000005a005a7308 */ /* 0x000eb00000002400 */
[----:B------:R-:W5:Y:S01]  /*2f30*/  MUFU.TANH R92, R92 ;  /* 0x0000005c005c7308 */ /* 0x000f620000002400 */
[----:B-1----:R-:W-:Y:S02]  /*2f40*/  FSEL R203, R88, -INF , !P6 ;  /* 0xff80000058cb7808 */ /* 0x002fe40007000000 */
[----:B------:R-:W-:-:S05]  /*2f50*/  ISETP.GT.AND P6, PT, R222, 0x38, PT ;  /* 0x00000038de00780c */ /* 0x000fca0003fc4270 */
[----:B------:R-:W1:Y:S01]  /*2f60*/  MUFU.TANH R89, R89 ;  /* 0x0000005900597308 */ /* 0x000e620000002400 */
[----:B--2---:R-:W-:Y:S02]  /*2f70*/  FSEL R198, R90, -INF , !P2 ;  /* 0xff8000005ac67808 */ /* 0x004fe40005000000 */
[----:B------:R-:W-:-:S05]  /*2f80*/  ISETP.GT.AND P2, PT, R208, 0x48, PT ;  /* 0x00000048d000780c */ /* 0x000fca0003f44270 */
[----:B------:R-:W-:Y:S01]  /*2f90*/  MUFU.TANH R91, R91 ;  /* 0x0000005b005b7308 */ /* 0x000fe20000002400 */
[----:B-----5:R-:W-:Y:S02]  /*2fa0*/  FSEL R104, R92, -INF , !P4 ;  /* 0xff8000005c687808 */ /* 0x020fe40006000000 */
[----:B------:R-:W-:-:S05]  /*2fb0*/  ISETP.GT.AND P4, PT, R208, 0x49, PT ;  /* 0x00000049d000780c */ /* 0x000fca0003f84270 */
[----:B------:R-:W2:Y:S01]  /*2fc0*/  MUFU.TANH R95, R95 ;  /* 0x0000005f005f7308 */ /* 0x000ea20000002400 */
[----:B-1----:R-:W-:Y:S02]  /*2fd0*/  FSEL R105, R89, -INF , !P3 ;  /* 0xff80000059697808 */ /* 0x002fe40005800000 */
[----:B------:R-:W-:-:S05]  /*2fe0*/  ISETP.GT.AND P3, PT, R208, 0x41, PT ;  /* 0x00000041d000780c */ /* 0x000fca0003f64270 */
[----:B------:R-:W1:Y:S08]  /*2ff0*/  MUFU.TANH R103, R103 ;  /* 0x0000006700677308 */ /* 0x000e700000002400 */
[----:B------:R-:W5:Y:S01]  /*3000*/  MUFU.TANH R193, R193 ;  /* 0x000000c100c17308 */ /* 0x000f620000002400 */
[----:B--2---:R-:W-:Y:S02]  /*3010*/  FSEL R185, R95, -INF , !P6 ;  /* 0xff8000005fb97808 */ /* 0x004fe40007000000 */
[----:B------:R-:W-:-:S05]  /*3020*/  ISETP.GT.AND P6, PT, R208, 0x50, PT ;  /* 0x00000050d000780c */ /* 0x000fca0003fc4270 */
[----:B------:R-:W-:Y:S01]  /*3030*/  MUFU.TANH R96, R96 ;  /* 0x0000006000607308 */ /* 0x000fe20000002400 */
[----:B-1----:R-:W-:Y:S02]  /*3040*/  FSEL R216, R103, -INF , !P2 ;  /* 0xff80000067d87808 */ /* 0x002fe40005000000 */
[----:B------:R-:W-:-:S05]  /*3050*/  ISETP.GT.AND P2, PT, R222, 0x40, PT ;  /* 0x00000040de00780c */ /* 0x000fca0003f44270 */
[----:B------:R-:W1:Y:S01]  /*3060*/  MUFU.TANH R97, R97 ;  /* 0x0000006100617308 */ /* 0x000e620000002400 */
[----:B-----5:R-:W-:Y:S02]  /*3070*/  FSEL R211, R193, -INF , !P4 ;  /* 0xff800000c1d37808 */ /* 0x020fe40006000000 */
[----:B------:R-:W-:-:S05]  /*3080*/  ISETP.GT.AND P4, PT, R222, 0x41, PT ;  /* 0x00000041de00780c */ /* 0x000fca0003f84270 */
[----:B------:R-:W2:Y:S08]  /*3090*/  MUFU.TANH R98, R98 ;  /* 0x0000006200627308 */ /* 0x000eb00000002400 */
[----:B------:R-:W5:Y:S01]  /*30a0*/  MUFU.TANH R194, R194 ;  /* 0x000000c200c27308 */ /* 0x000f620000002400 */
[----:B-1----:R-:W-:Y:S02]  /*30b0*/  FSEL R196, R97, -INF , !P1 ;  /* 0xff80000061c47808 */ /* 0x002fe40004800000 */
[----:B------:R-:W-:-:S05]  /*30c0*/  ISETP.GT.AND P1, PT, R208, 0x58, PT ;  /* 0x00000058d000780c */ /* 0x000fca0003f24270 */
[----:B------:R-:W1:Y:S01]  /*30d0*/  MUFU.TANH R195, R195 ;  /* 0x000000c300c37308 */ /* 0x000e620000002400 */
[----:B--2---:R-:W-:Y:S01]  /*30e0*/  FSEL R107, R98, -INF , !P3 ;  /* 0xff800000626b7808 */ /* 0x004fe20005800000 */
[----:B------:R-:W-:Y:S02]  /*30f0*/  WARPGROUP.DEPBAR.LE gsb0, 0x0 ;  /* 0x00008000000079c5 */ /* 0x000fe40000010000 */
[----:B------:R2:W4:Y:S01]  /*3100*/  LDS R99, [R184+0x380] ;  /* 0x00038000b8637984 */ /* 0x0005220000000800 */
[----:B------:R-:W-:Y:S01]  /*3110*/  WARPGROUP.ARRIVE ;  /* 0x00000000000079c5 */ /* 0x000fe20000000000 */
[----:B------:R-:W-:Y:S02]  /*3120*/  ISETP.GT.AND P3, PT, R208, 0x59, PT ;  /* 0x00000059d000780c */ /* 0x000fe40003f64270 */
[----:B------:R-:W-:Y:S01]  /*3130*/  MUFU.TANH R102, R102 ;  /* 0x0000006600667308 */ /* 0x000fe20000002400 */
[----:B-----5:R-:W-:Y:S02]  /*3140*/  FSEL R212, R194, -INF , !P2 ;  /* 0xff800000c2d47808 */ /* 0x020fe40005000000 */
[----:B------:R-:W-:Y:S01]  /*3150*/  HGMMA.64x96x16.F32 R24, gdesc[UR4], R24, gsb0 ;  /* 0x01600000041879f0 */ /* 0x000fe20008000818 */
[----:B--2---:R-:W-:Y:S01]  /*3160*/  FSEL R184, R77, -INF , !P5 ;  /* 0xff8000004db87808 */ /* 0x004fe20006800000 */
[----:B------:R-:W-:Y:S01]  /*3170*/  ULDC UR4, c[0x0][0x744] ;  /* 0x0001d10000047ab9 */ /* 0x000fe20000000800 */
[----:B------:R-:W-:Y:S01]  /*3180*/  ISETP.GT.AND P5, PT, R208, 0x29, PT ;  /* 0x00000029d000780c */ /* 0x000fe20003fa4270 */
[----:B------:R-:W-:Y:S01]  /*3190*/  FFMA.FTZ R214, R210, UR4, -R227 ;  /* 0x00000004d2d67c23 */ /* 0x000fe200080108e3 */
[----:B------:R-:W-:Y:S01]  /*31a0*/  MUFU.TANH R191, R191 ;  /* 0x000000bf00bf7308 */ /* 0x000fe20000002400 */
[----:B-1----:R-:W-:Y:S01]  /*31b0*/  FSEL R209, R195, -INF , !P4 ;  /* 0xff800000c3d17808 */ /* 0x002fe20006000000 */
[--C-:B---3--:R-:W-:Y:S01]  /*31c0*/  FFMA.FTZ R220, R220, UR4, -R218.reuse ;  /* 0x00000004dcdc7c23 */ /* 0x108fe200080108da */
[----:B------:R-:W-:Y:S01]  /*31d0*/  FSEL R202, R86, -INF , !P5 ;  /* 0xff80000056ca7808 */ /* 0x000fe20006800000 */
[----:B------:R-:W-:Y:S01]  /*31e0*/  FFMA.FTZ R219, R219, UR4, -R218 ;  /* 0x00000004dbdb7c23 */ /* 0x000fe200080108da */
[----:B------:R-:W-:Y:S01]  /*31f0*/  ISETP.GT.AND P5, PT, R222, RZ, PT ;  /* 0x000000ffde00720c */ /* 0x000fe20003fa4270 */
[----:B----4-:R-:W-:Y:S01]  /*3200*/  FFMA.FTZ R184, R184, UR4, -R225 ;  /* 0x00000004b8b87c23 */ /* 0x010fe200080108e1 */
[C---:B------:R-:W-:Y:S01]  /*3210*/  ISETP.GT.AND P2, PT, R222.reuse, 0x49, PT ;  /* 0x00000049de00780c */ /* 0x040fe20003f44270 */
[----:B------:R-:W1:Y:S01]  /*3220*/  MUFU.TANH R192, R192 ;  /* 0x000000c000c07308 */ /* 0x000e620000002400 */
[C---:B------:R-:W-:Y:S01]  /*3230*/  FSEL R221, R19.reuse, -INF , !P5 ;  /* 0xff80000013dd7808 */ /* 0x040fe20006800000 */
[----:B------:R-:W-:Y:S01]  /*3240*/  FFMA.FTZ R19, -R19, R19, 1 ;  /* 0x3f80000013137423 */ /* 0x000fe20000010113 */
[----:B------:R-:W-:-:S02]  /*3250*/  ISETP.GT.AND P5, PT, R222, 0x9, PT ;  /* 0x00000009de00780c */ /* 0x000fc40003fa4270 */
[----:B------:R-:W-:Y:S01]  /*3260*/  ISETP.GT.AND P4, PT, R222, 0x50, PT ;  /* 0x00000050de00780c */ /* 0x000fe20003f84270 */
[----:B------:R-:W-:Y:S01]  /*3270*/  FFMA.FTZ R227, R221, UR4, -R227 ;  /* 0x00000004dde37c23 */ /* 0x000fe200080108e3 */
[----:B------:R-:W-:Y:S01]  /*3280*/  FSEL R205, R72, -INF , !P5 ;  /* 0xff80000048cd7808 */ /* 0x000fe20006800000 */
[----:B------:R-:W2:Y:S01]  /*3290*/  MUFU.TANH R215, R215 ;  /* 0x000000d700d77308 */ /* 0x000ea20000002400 */
[C---:B------:R-:W-:Y:S01]  /*32a0*/  ISETP.GT.AND P5, PT, R222.reuse, 0x18, PT ;  /* 0x00000018de00780c */ /* 0x040fe20003fa4270 */
[----:B------:R-:W-:Y:S01]  /*32b0*/  FMUL.FTZ R221, R117, UR10 ;  /* 0x0000000a75dd7c20 */ /* 0x000fe20008410000 */
[C---:B------:R-:W-:Y:S01]  /*32c0*/  IADD3 R218, R9.reuse, 0x8, RZ ;  /* 0x0000000809da7810 */ /* 0x040fe20007ffe0ff */
[----:B------:R-:W-:Y:S01]  /*32d0*/  VIADD R117, R9, 0x10 ;  /* 0x0000001009757836 */ /* 0x000fe20000000000 */
[----:B------:R-:W-:Y:S02]  /*32e0*/  FSEL R100, R79, -INF , !P5 ;  /* 0xff8000004f647808 */ /* 0x000fe40006800000 */
[----:B------:R-:W-:Y:S01]  /*32f0*/  ISETP.GT.AND P5, PT, R222, 0x21, PT ;  /* 0x00000021de00780c */ /* 0x000fe20003fa4270 */
[----:B------:R-:W3:Y:S01]  /*3300*/  MUFU.EX2 R214, R214 ;  /* 0x000000d600d67308 */ /* 0x000ee20000000800 */
[----:B-1----:R-:W-:Y:S01]  /*3310*/  FSEL R213, R192, -INF , !P2 ;  /* 0xff800000c0d57808 */ /* 0x002fe20005000000 */
[----:B------:R-:W1:Y:S01]  /*3320*/  SHFL.IDX PT, R229, R14, R218, 0x1f ;  /* 0x00001fda0ee57589 */ /* 0x000e6200000e0000 */
[----:B------:R-:W-:Y:S01]  /*3330*/  FSEL R204, R84, -INF , !P5 ;  /* 0xff80000054cc7808 */ /* 0x000fe20006800000 */
[----:B------:R-:W-:Y:S01]  /*3340*/  FFMA.FTZ R100, R100, UR4, -R225 ;  /* 0x0000000464647c23 */ /* 0x000fe200080108e1 */
[C---:B------:R-:W-:Y:S01]  /*3350*/  ISETP.GT.AND P5, PT, R222.reuse, 0x30, PT ;  /* 0x00000030de00780c */ /* 0x040fe20003fa4270 */
[----:B------:R-:W-:Y:S01]  /*3360*/  SHFL.IDX PT, R234, R99, R114, 0x1f ;  /* 0x00001f7263ea7589 */ /* 0x000fe200000e0000 */
[C---:B------:R-:W-:Y:S01]  /*3370*/  ISETP.GT.AND P2, PT, R222.reuse, 0x58, PT ;  /* 0x00000058de00780c */ /* 0x040fe20003f44270 */
[----:B------:R-:W-:Y:S01]  /*3380*/  MUFU.TANH R221, R221 ;  /* 0x000000dd00dd7308 */ /* 0x000fe20000002400 */
[----:B------:R-:W-:Y:S01]  /*3390*/  FSEL R197, R91, -INF , !P5 ;  /* 0xff8000005bc57808 */ /* 0x000fe20006800000 */
[----:B------:R-:W-:Y:S01]  /*33a0*/  SHFL.IDX PT, R223, R99, R9, 0x1f ;  /* 0x00001f0963df7589 */ /* 0x000fe200000e0000 */
[----:B------:R-:W-:-:S02]  /*33b0*/  ISETP.GT.AND P5, PT, R222, 0x39, PT ;  /* 0x00000039de00780c */ /* 0x000fc40003fa4270 */
[----:B--2---:R-:W-:Y:S01]  /*33c0*/  FSEL R217, R215, -INF , !P4 ;  /* 0xff800000d7d97808 */ /* 0x004fe20006000000 */
[----:B------:R-:W2:Y:S01]  /*33d0*/  SHFL.IDX PT, R230, R14, R117, 0x1f ;  /* 0x00001f750ee67589 */ /* 0x000ea200000e0000 */
[----:B------:R-:W-:Y:S01]  /*33e0*/  FSEL R108, R96, -INF , !P5 ;  /* 0xff800000606c7808 */ /* 0x000fe20006800000 */
[----:B------:R-:W4:Y:S01]  /*33f0*/  MUFU.EX2 R227, R227 ;  /* 0x000000e300e37308 */ /* 0x000f220000000800 */
[----:B------:R-:W-:-:S07]  /*3400*/  ISETP.GT.AND P5, PT, R208, 0x51, PT ;  /* 0x00000051d000780c */ /* 0x000fce0003fa4270 */
[----:B------:R-:W-:Y:S01]  /*3410*/  MUFU.TANH R224, R224 ;  /* 0x000000e000e07308 */ /* 0x000fe20000002400 */
[----:B------:R-:W-:Y:S01]  /*3420*/  FSEL R208, R102, -INF , !P6 ;  /* 0xff80000066d07808 */ /* 0x000fe20007000000 */
[--C-:B-1----:R-:W-:Y:S01]  /*3430*/  FFMA.FTZ R207, R207, UR4, -R229.reuse ;  /* 0x00000004cfcf7c23 */ /* 0x102fe200080108e5 */
[----:B------:R-:W-:Y:S01]  /*3440*/  ISETP.GT.AND P6, PT, R222, 0x48, PT ;  /* 0x00000048de00780c */ /* 0x000fe20003fc4270 */
[----:B------:R-:W-:Y:S01]  /*3450*/  FFMA.FTZ R206, R206, UR4, -R229 ;  /* 0x00000004cece7c23 */ /* 0x000fe200080108e5 */
[C---:B------:R-:W-:Y:S01]  /*3460*/  ISETP.GT.AND P4, PT, R222.reuse, 0x59, PT ;  /* 0x00000059de00780c */ /* 0x040fe20003f84270 */
[----:B------:R-:W1:Y:S01]  /*3470*/  SHFL.IDX PT, R229, R12, R9, 0x1f ;  /* 0x00001f090ce57589 */ /* 0x000e6200000e0000 */
[----:B------:R-:W-:Y:S01]  /*3480*/  FSEL R210, R191, -INF , !P6 ;  /* 0xff800000bfd27808 */ /* 0x000fe20007000000 */
[----:B------:R-:W5:Y:S01]  /*3490*/  MUFU.EX2 R219, R219 ;  /* 0x000000db00db7308 */ /* 0x000f620000000800 */
[----:B------:R-:W-:Y:S01]  /*34a0*/  ISETP.GT.AND P6, PT, R222, 0x51, PT ;  /* 0x00000051de00780c */ /* 0x000fe20003fc4270 */
[----:B------:R-:W-:Y:S01]  /*34b0*/  FFMA.FTZ R23, -R23, R23, 1 ;  /* 0x3f80000017177423 */ /* 0x000fe20000010117 */
[----:B------:R-:W-:Y:S01]  /*34c0*/  R2UR UR6, R10 ;  /* 0x000000000a0672ca */ /* 0x000fe200000e0000 */
[----:B------:R-:W-:Y:S01]  /*34d0*/  SHFL.IDX PT, R232, R99, R117, 0x1f ;  /* 0x00001f7563e87589 */ /* 0x000fe200000e0000 */
[--C-:B--2---:R-:W-:Y:S01]  /*34e0*/  FFMA.FTZ R188, R188, UR4, -R230.reuse ;  /* 0x00000004bcbc7c23 */ /* 0x104fe200080108e6 */
[----:B------:R-:W-:-:S02]  /*34f0*/  FFMA.FTZ R201, R201, UR4, -R230 ;  /* 0x00000004c9c97c23 */ /* 0x000fc400080108e6 */
[----:B------:R-:W-:Y:S01]  /*3500*/  MUFU.EX2 R206, R206 ;  /* 0x000000ce00ce7308 */ /* 0x000fe20000000800 */
[----:B------:R-:W2:Y:S07]  /*3510*/  SHFL.IDX PT, R230, R12, R218, 0x1f ;  /* 0x00001fda0ce67589 */ /* 0x000eae00000e0000 */
[----:B------:R-:W-:Y:S01]  /*3520*/  MUFU.EX2 R207, R207 ;  /* 0x000000cf00cf7308 */ /* 0x000fe20000000800 */
[--C-:B-1----:R-:W-:Y:S01]  /*3530*/  FFMA.FTZ R111, R111, UR4, -R229.reuse ;  /* 0x000000046f6f7c23 */ /* 0x102fe200080108e5 */
[----:B------:R-:W-:-:S06]  /*3540*/  FFMA.FTZ R190, R190, UR4, -R229 ;  /* 0x00000004bebe7c23 */ /* 0x000fcc00080108e5 */
[----:B------:R-:W-:Y:S01]  /*3550*/  MUFU.EX2 R184, R184 ;  /* 0x000000b800b87308 */ /* 0x000fe20000000800 */
[----:B------:R-:W1:Y:S07]  /*3560*/  SHFL.IDX PT, R229, R15, R117, 0x1f ;  /* 0x00001f750fe57589 */ /* 0x000e6e00000e0000 */
[----:B------:R-:W-:Y:S01]  /*3570*/  MUFU.EX2 R188, R188 ;  /* 0x000000bc00bc7308 */ /* 0x000fe20000000800 */
[--C-:B--2---:R-:W-:Y:S01]  /*3580*/  FFMA.FTZ R110, R110, UR4, -R230.reuse ;  /* 0x000000046e6e7c23 */ /* 0x104fe200080108e6 */
[----:B------:R-:W-:-:S06]  /*3590*/  FFMA.FTZ R200, R200, UR4, -R230 ;  /* 0x00000004c8c87c23 */ /* 0x000fcc00080108e6 */
[----:B------:R-:W-:Y:S01]  /*35a0*/  MUFU.EX2 R100, R100 ;  /* 0x0000006400647308 */ /* 0x000fe20000000800 */
[----:B------:R-:W-:Y:S02]  /*35b0*/  WARPGROUP.DEPBAR.LE gsb0, 0x0 ;  /* 0x00008000000079c5 */ /* 0x000fe40000010000 */
[--C-:B------:R-:W-:Y:S01]  /*35c0*/  FADD.FTZ R25, R25, -R234.reuse ;  /* 0x800000ea19197221 */ /* 0x100fe20000010000 */
[----:B------:R-:W-:Y:S01]  /*35d0*/  FADD.FTZ R27, R27, -R234 ;  /* 0x800000ea1b1b7221 */ /* 0x000fe20000010000 */
[--C-:B------:R-:W-:Y:S01]  /*35e0*/  FADD.FTZ R222, R24, -R223.reuse ;  /* 0x800000df18de7221 */ /* 0x100fe20000010000 */
[----:B------:R-:W2:Y:S01]  /*35f0*/  LDL R234, [R1+0x18] ;  /* 0x0000180001ea7983 */ /* 0x000ea20000100800 */
[----:B------:R-:W-:Y:S01]  /*3600*/  FADD.FTZ R26, R26, -R223 ;  /* 0x800000df1a1a7221 */ /* 0x000fe20000010000 */
[----:B------:R5:W-:Y:S01]  /*3610*/  MUFU.TANH R24, R113 ;  /* 0x0000007100187308 */ /* 0x000be20000002400 */
[----:B---3--:R-:W-:Y:S01]  /*3620*/  FMUL.FTZ R222, R214, R222 ;  /* 0x000000ded6de7220 */ /* 0x008fe20000410000 */
[----:B------:R-:W-:-:S02]  /*3630*/  VIADD R223, R9, 0x1c ;  /* 0x0000001c09df7836 */ /* 0x000fc40000000000 */
[----:B----4-:R-:W-:Y:S01]  /*3640*/  FMUL.FTZ R26, R227, R26 ;  /* 0x0000001ae31a7220 */ /* 0x010fe20000410000 */
[--C-:B-1----:R-:W-:Y:S01]  /*3650*/  FFMA.FTZ R208, R208, UR4, -R229.reuse ;  /* 0x00000004d0d07c23 */ /* 0x102fe200080108e5 */
[----:B------:R-:W-:Y:S01]  /*3660*/  FFMA.FTZ R217, R217, UR4, -R229 ;  /* 0x00000004d9d97c23 */ /* 0x000fe200080108e5 */
[----:B------:R-:W1:Y:S01]  /*3670*/  SHFL.IDX PT, R225, R12, R223, 0x1f ;  /* 0x00001fdf0ce17589 */ /* 0x000e6200000e0000 */
[----:B------:R-:W-:Y:S01]  /*3680*/  FMUL.FTZ R10, R19, R26 ;  /* 0x0000001a130a7220 */ /* 0x000fe20000410000 */
[----:B-----5:R-:W-:Y:S01]  /*3690*/  FFMA.FTZ R113, -R18, R18, 1 ;  /* 0x3f80000012717423 */ /* 0x020fe20000010112 */
[----:B------:R-:W-:Y:S01]  /*36a0*/  FMUL.FTZ R18, R115, UR10 ;  /* 0x0000000a73127c20 */ /* 0x000fe20008410000 */
[----:B------:R-:W-:Y:S01]  /*36b0*/  FMUL.FTZ R115, R116, UR10 ;  /* 0x0000000a74737c20 */ /* 0x000fe20008410000 */
[----:B------:R-:W-:Y:S02]  /*36c0*/  VIADD R116, R9, 0xc ;  /* 0x0000000c09747836 */ /* 0x000fe40000000000 */
[----:B------:R-:W-:Y:S01]  /*36d0*/  FMUL.FTZ R113, R113, R222 ;  /* 0x000000de71717220 */ /* 0x000fe20000410000 */
[----:B------:R-:W-:Y:S01]  /*36e0*/  FMUL.FTZ R222, R118, UR10 ;  /* 0x0000000a76de7c20 */ /* 0x000fe20008410000 */
[----:B------:R-:W-:Y:S01]  /*36f0*/  VIADD R118, R9, 0x14 ;  /* 0x0000001409767836 */ /* 0x000fe20000000000 */
[----:B------:R-:W-:Y:S01]  /*3700*/  MUFU.TANH R18, R18 ;  /* 0x0000001200127308 */ /* 0x000fe20000002400 */
[----:B------:R-:W3:Y:S04]  /*3710*/  SHFL.IDX PT, R228, R14, R116, 0x1f ;  /* 0x00001f740ee47589 */ /* 0x000ee800000e0000 */
[----:B------:R-:W4:Y:S03]  /*3720*/  SHFL.IDX PT, R226, R14, R118, 0x1f ;  /* 0x00001f760ee27589 */ /* 0x000f2600000e0000 */
[----:B------:R-:W5:Y:S01]  /*3730*/  MUFU.TANH R115, R115 ;  /* 0x0000007300737308 */ /* 0x000f620000002400 */
[----:B------:R-:W5:Y:S04]  /*3740*/  SHFL.IDX PT, R14, R14, R223, 0x1f ;  /* 0x00001fdf0e0e7589 */ /* 0x000f6800000e0000 */
[----:B------:R-:W5:Y:S01]  /*3750*/  SHFL.IDX PT, R231, R12, R116, 0x1f ;  /* 0x00001f740ce77589 */ /* 0x000f6200000e0000 */
[--C-:B-1----:R-:W-:Y:S01]  /*3760*/  FFMA.FTZ R109, R109, UR4, -R225.reuse ;  /* 0x000000046d6d7c23 */ /* 0x102fe200080108e1 */
[----:B------:R-:W-:Y:S01]  /*3770*/  FFMA.FTZ R108, R108, UR4, -R225 ;  /* 0x000000046c6c7c23 */ /* 0x000fe200080108e1 */
[----:B------:R-:W-:Y:S01]  /*3780*/  MUFU.TANH R222, R222 ;  /* 0x000000de00de7308 */ /* 0x000fe20000002400 */
[----:B------:R-:W-:Y:S04]  /*3790*/  SHFL.IDX PT, R225, R15, R119, 0x1f ;  /* 0x00001f770fe17589 */ /* 0x000fe800000e0000 */
[----:B------:R-:W-:Y:S01]  /*37a0*/  LDS R26, [R11+0x380] ;  /* 0x000380000b1a7984 */ /* 0x000fe20000000800 */
[--C-:B---3--:R-:W-:Y:S01]  /*37b0*/  FFMA.FTZ R106, R106, UR4, -R228.reuse ;  /* 0x000000046a6a7c23 */ /* 0x108fe200080108e4 */
[----:B------:R-:W-:-:S02]  /*37c0*/  FFMA.FTZ R205, R205, UR4, -R228 ;  /* 0x00000004cdcd7c23 */ /* 0x000fc400080108e4 */
[----:B------:R-:W1:Y:S01]  /*37d0*/  SHFL.IDX PT, R233, R99, R116, 0x1f ;  /* 0x00001f7463e97589 */ /* 0x000e6200000e0000 */
[----:B------:R-:W-:Y:S01]  /*37e0*/  MUFU.EX2 R201, R201 ;  /* 0x000000c900c97308 */ /* 0x000fe20000000800 */
[--C-:B----4-:R-:W-:Y:S01]  /*37f0*/  FFMA.FTZ R187, R187, UR4, -R226.reuse ;  /* 0x00000004bbbb7c23 */ /* 0x110fe200080108e2 */
[----:B------:R-:W-:Y:S01]  /*3800*/  FFMA.FTZ R186, R186, UR4, -R226 ;  /* 0x00000004baba7c23 */ /* 0x000fe200080108e2 */
[----:B------:R-:W3:Y:S01]  /*3810*/  SHFL.IDX PT, R228, R12, R114, 0x1f ;  /* 0x00001f720ce47589 */ /* 0x000ee200000e0000 */
[--C-:B-----5:R-:W-:Y:S01]  /*3820*/  FFMA.FTZ R101, R101, UR4, -R14.reuse ;  /* 0x0000000465657c23 */ /* 0x120fe2000801080e */
[----:B------:R-:W-:Y:S02]  /*3830*/  FFMA.FTZ R112, R112, UR4, -R14 ;  /* 0x0000000470707c23 */ /* 0x000fe4000801080e */
[----:B------:R-:W4:Y:S01]  /*3840*/  SHFL.IDX PT, R226, R15, R218, 0x1f ;  /* 0x00001fda0fe27589 */ /* 0x000f2200000e0000 */
[----:B------:R-:W5:Y:S01]  /*3850*/  MUFU.EX2 R205, R205 ;  /* 0x000000cd00cd7308 */ /* 0x000f620000000800 */
[--C-:B------:R-:W-:Y:S01]  /*3860*/  FFMA.FTZ R202, R202, UR4, -R231.reuse ;  /* 0x00000004caca7c23 */ /* 0x100fe200080108e7 */
[----:B------:R-:W-:Y:S01]  /*3870*/  FFMA.FTZ R231, R203, UR4, -R231 ;  /* 0x00000004cbe77c23 */ /* 0x000fe200080108e7 */
[----:B------:R-:W5:Y:S04]  /*3880*/  SHFL.IDX PT, R14, R12, R117, 0x1f ;  /* 0x00001f750c0e7589 */ /* 0x000f6800000e0000 */
[----:B------:R-:W5:Y:S01]  /*3890*/  SHFL.IDX PT, R203, R12, R119, 0x1f ;  /* 0x00001f770ccb7589 */ /* 0x000f6200000e0000 */
[----:B------:R-:W5:Y:S03]  /*38a0*/  MUFU.EX2 R186, R186 ;  /* 0x000000ba00ba7308 */ /* 0x000f660000000800 */
[----:B------:R-:W5:Y:S01]  /*38b0*/  SHFL.IDX PT, R230, R99, R118, 0x1f ;  /* 0x00001f7663e67589 */ /* 0x000f6200000e0000 */
[----:B------:R-:W-:Y:S01]  /*38c0*/  FFMA.FTZ R19, -R21, R21, 1 ;  /* 0x3f80000015137423 */ /* 0x000fe20000010115 */
[----:B------:R-:W-:Y:S01]  /*38d0*/  FMUL.FTZ R27, R219, R27 ;  /* 0x0000001bdb1b7220 */ /* 0x000fe20000410000 */
[----:B-1----:R-:W-:Y:S01]  /*38e0*/  FADD.FTZ R31, R31, -R233 ;  /* 0x800000e91f1f7221 */ /* 0x002fe20000010000 */
[----:B------:R-:W1:Y:S01]  /*38f0*/  SHFL.IDX PT, R229, R99, R119, 0x1f ;  /* 0x00001f7763e57589 */ /* 0x000e6200000e0000 */
[----:B------:R-:W1:Y:S01]  /*3900*/  MUFU.EX2 R101, R101 ;  /* 0x0000006500657308 */ /* 0x000e620000000800 */
[--C-:B---3--:R-:W-:Y:S01]  /*3910*/  FFMA.FTZ R199, R199, UR4, -R228.reuse ;  /* 0x00000004c7c77c23 */ /* 0x108fe200080108e4 */
[----:B------:R-:W-:-:S02]  /*3920*/  FFMA.FTZ R228, R204, UR4, -R228 ;  /* 0x00000004cce47c23 */ /* 0x000fc400080108e4 */
[----:B------:R-:W3:Y:S01]  /*3930*/  SHFL.IDX PT, R204, R12, R118, 0x1f ;  /* 0x00001f760ccc7589 */ /* 0x000ee200000e0000 */
[--C-:B----4-:R-:W-:Y:S01]  /*3940*/  FFMA.FTZ R216, R216, UR4, -R226.reuse ;  /* 0x00000004d8d87c23 */ /* 0x110fe200080108e2 */
[----:B------:R-:W-:Y:S01]  /*3950*/  FFMA.FTZ R210, R210, UR4, -R226 ;  /* 0x00000004d2d27c23 */ /* 0x000fe200080108e2 */
[----:B------:R-:W-:Y:S01]  /*3960*/  FSEL R226, R224, -INF , !P4 ;  /* 0xff800000e0e27808 */ /* 0x000fe20006000000 */
[----:B------:R-:W4:Y:S01]  /*3970*/  SHFL.IDX PT, R12, R15, R9, 0x1f ;  /* 0x00001f090f0c7589 */ /* 0x000f2200000e0000 */
[--C-:B-----5:R-:W-:Y:S01]  /*3980*/  FFMA.FTZ R105, R105, UR4, -R14.reuse ;  /* 0x0000000469697c23 */ /* 0x120fe2000801080e */
[----:B------:R-:W-:Y:S01]  /*3990*/  FFMA.FTZ R197, R197, UR4, -R14 ;  /* 0x00000004c5c57c23 */ /* 0x000fe2000801080e */
[----:B------:R-:W5:Y:S01]  /*39a0*/  MUFU.EX2 R106, R106 ;  /* 0x0000006a006a7308 */ /* 0x000f620000000800 */
[----:B------:R-:W5:Y:S01]  /*39b0*/  SHFL.IDX PT, R14, R15, R114, 0x1f ;  /* 0x00001f720f0e7589 */ /* 0x000f6200000e0000 */
[--C-:B------:R-:W-:Y:S01]  /*39c0*/  FFMA.FTZ R189, R189, UR4, -R203.reuse ;  /* 0x00000004bdbd7c23 */ /* 0x100fe200080108cb */
[----:B------:R-:W-:Y:S01]  /*39d0*/  FFMA.FTZ R185, R185, UR4, -R203 ;  /* 0x00000004b9b97c23 */ /* 0x000fe200080108cb */
[----:B------:R-:W-:Y:S01]  /*39e0*/  FSEL R203, R115, -INF , !P1 ;  /* 0xff80000073cb7808 */ /* 0x000fe20004800000 */
[----:B------:R-:W-:Y:S01]  /*39f0*/  FFMA.FTZ R21, -R20, R20, 1 ;  /* 0x3f80000014157423 */ /* 0x000fe20000010114 */
[----:B------:R-:W-:Y:S01]  /*3a00*/  FADD.FTZ R35, R35, -R230 ;  /* 0x800000e623237221 */ /* 0x000fe20000010000 */
[----:B------:R-:W-:Y:S01]  /*3a10*/  FMUL.FTZ R31, R205, R31 ;  /* 0x0000001fcd1f7220 */ /* 0x000fe20000410000 */
[----:B------:R-:W5:Y:S01]  /*3a20*/  MUFU.EX2 R187, R187 ;  /* 0x000000bb00bb7308 */ /* 0x000f620000000800 */
[----:B------:R-:W-:Y:S01]  /*3a30*/  FFMA.FTZ R203, R203, UR4, -R225 ;  /* 0x00000004cbcb7c23 */ /* 0x000fe200080108e1 */
[----:B-1----:R-:W-:Y:S01]  /*3a40*/  FADD.FTZ R36, R36, -R229 ;  /* 0x800000e524247221 */ /* 0x002fe20000010000 */
[----:B------:R-:W-:Y:S01]  /*3a50*/  FADD.FTZ R32, R32, -R232 ;  /* 0x800000e820207221 */ /* 0x000fe20000010000 */
[----:B------:R-:W-:Y:S01]  /*3a60*/  FADD.FTZ R29, R29, -R233 ;  /* 0x800000e91d1d7221 */ /* 0x000fe20000010000 */
[----:B------:R-:W-:Y:S01]  /*3a70*/  FADD.FTZ R33, R33, -R230 ;  /* 0x800000e621217221 */ /* 0x000fe20000010000 */
[----:B------:R-:W-:Y:S01]  /*3a80*/  FADD.FTZ R38, R38, -R229 ;  /* 0x800000e526267221 */ /* 0x000fe20000010000 */
[----:B------:R-:W-:Y:S01]  /*3a90*/  FFMA.FTZ R22, -R22, R22, 1 ;  /* 0x3f80000016167423 */ /* 0x000fe20000010116 */
[--C-:B---3--:R-:W-:Y:S01]  /*3aa0*/  FFMA.FTZ R198, R198, UR4, -R204.reuse ;  /* 0x00000004c6c67c23 */ /* 0x108fe200080108cc */
[----:B------:R-:W-:Y:S01]  /*3ab0*/  FFMA.FTZ R104, R104, UR4, -R204 ;  /* 0x0000000468687c23 */ /* 0x000fe200080108cc */
[----:B------:R-:W-:Y:S01]  /*3ac0*/  FADD.FTZ R34, R34, -R232 ;  /* 0x800000e822227221 */ /* 0x000fe20000010000 */
[----:B------:R-:W1:Y:S01]  /*3ad0*/  SHFL.IDX PT, R204, R15, R116, 0x1f ;  /* 0x00001f740fcc7589 */ /* 0x000e6200000e0000 */
[--C-:B----4-:R-:W-:Y:S01]  /*3ae0*/  FFMA.FTZ R196, R196, UR4, -R12.reuse ;  /* 0x00000004c4c47c23 */ /* 0x110fe2000801080c */
[----:B------:R-:W-:Y:S01]  /*3af0*/  FFMA.FTZ R212, R212, UR4, -R12 ;  /* 0x00000004d4d47c23 */ /* 0x000fe2000801080c */
[----:B------:R-:W3:Y:S01]  /*3b00*/  MUFU.EX2 R112, R112 ;  /* 0x0000007000707308 */ /* 0x000ee20000000800 */
[----:B------:R-:W4:Y:S01]  /*3b10*/  SHFL.IDX PT, R12, R15, R118, 0x1f ;  /* 0x00001f760f0c7589 */ /* 0x000f2200000e0000 */
[--C-:B-----5:R-:W-:Y:S01]  /*3b20*/  FFMA.FTZ R107, R107, UR4, -R14.reuse ;  /* 0x000000046b6b7c23 */ /* 0x120fe2000801080e */
[----:B------:R-:W-:Y:S01]  /*3b30*/  FFMA.FTZ R209, R209, UR4, -R14 ;  /* 0x00000004d1d17c23 */ /* 0x000fe2000801080e */
[----:B------:R-:W-:-:S04]  /*3b40*/  FSEL R14, R24, -INF , !P5 ;  /* 0xff800000180e7808 */ /* 0x000fc80006800000 */
[----:B------:R-:W5:Y:S08]  /*3b50*/  MUFU.EX2 R200, R200 ;  /* 0x000000c800c87308 */ /* 0x000f700000000800 */
[----:B------:R-:W5:Y:S01]  /*3b60*/  MUFU.EX2 R231, R231 ;  /* 0x000000e700e77308 */ /* 0x000f620000000800 */
[--C-:B-1----:R-:W-:Y:S01]  /*3b70*/  FFMA.FTZ R211, R211, UR4, -R204.reuse ;  /* 0x00000004d3d37c23 */ /* 0x102fe200080108cc */
[----:B------:R-:W-:-:S02]  /*3b80*/  FFMA.FTZ R213, R213, UR4, -R204 ;  /* 0x00000004d5d57c23 */ /* 0x000fc400080108cc */
[----:B------:R1:W3:Y:S01]  /*3b90*/  SHFL.IDX PT, R204, R15, R223, 0x1f ;  /* 0x00001fdf0fcc7589 */ /* 0x0002e200000e0000 */
[----:B----4-:R-:W-:Y:S01]  /*3ba0*/  FFMA.FTZ R14, R14, UR4, -R12 ;  /* 0x000000040e0e7c23 */ /* 0x010fe2000801080c */
[----:B------:R-:W-:Y:S02]  /*3bb0*/  FFMA.FTZ R88, -R88, R88, 1 ;  /* 0x3f80000058587423 */ /* 0x000fe40000010158 */
[----:B------:R-:W-:Y:S01]  /*3bc0*/  MUFU.EX2 R110, R110 ;  /* 0x0000006e006e7308 */ /* 0x000fe20000000800 */
[----:B-1----:R-:W-:-:S07]  /*3bd0*/  FSEL R15, R18, -INF , !P6 ;  /* 0xff800000120f7808 */ /* 0x002fce0007000000 */
[----:B------:R-:W-:Y:S01]  /*3be0*/  MUFU.EX2 R190, R190 ;  /* 0x000000be00be7308 */ /* 0x000fe20000000800 */
[----:B------:R-:W-:Y:S01]  /*3bf0*/  FFMA.FTZ R12, R15, UR4, -R12 ;  /* 0x000000040f0c7c23 */ /* 0x000fe2000801080c */
[----:B------:R-:W-:-:S06]  /*3c00*/  FSEL R15, R222, -INF , !P2 ;  /* 0xff800000de0f7808 */ /* 0x000fcc0005000000 */
[----:B------:R-:W-:Y:S01]  /*3c10*/  MUFU.EX2 R202, R202 ;  /* 0x000000ca00ca7308 */ /* 0x000fe20000000800 */
[----:B------:R-:W-:Y:S01]  /*3c20*/  FFMA.FTZ R15, R15, UR4, -R225 ;  /* 0x000000040f0f7c23 */ /* 0x000fe200080108e1 */
[----:B------:R-:W-:-:S05]  /*3c30*/  FSEL R225, R221, -INF , !P3 ;  /* 0xff800000dde17808 */ /* 0x000fca0005800000 */
[--C-:B---3--:R-:W-:Y:S01]  /*3c40*/  FFMA.FTZ R225, R225, UR4, -R204.reuse ;  /* 0x00000004e1e17c23 */ /* 0x108fe200080108cc */
[----:B------:R-:W-:Y:S01]  /*3c50*/  FFMA.FTZ R204, R226, UR4, -R204 ;  /* 0x00000004e2cc7c23 */ /* 0x000fe200080108cc */
[----:B------:R-:W-:Y:S01]  /*3c60*/  MUFU.EX2 R108, R108 ;  /* 0x0000006c006c7308 */ /* 0x000fe20000000800 */
[----:B------:R-:W1:Y:S01]  /*3c70*/  SHFL.IDX PT, R226, R99, R218, 0x1f ;  /* 0x00001fda63e27589 */ /* 0x000e6200000e0000 */
[----:B------:R-:W-:Y:S01]  /*3c80*/  FMUL.FTZ R21, R21, R27 ;  /* 0x0000001b15157220 */ /* 0x000fe20000410000 */
[----:B------:R-:W-:Y:S02]  /*3c90*/  FFMA.FTZ R27, -R72, R72, 1 ;  /* 0x3f800000481b7423 */ /* 0x000fe40000010148 */
[----:B------:R-:W3:Y:S02]  /*3ca0*/  SHFL.IDX PT, R99, R99, R223, 0x1f ;  /* 0x00001fdf63637589 */ /* 0x000ee400000e0000 */
[----:B------:R-:W-:Y:S01]  /*3cb0*/  FMUL.FTZ R27, R27, R31 ;  /* 0x0000001f1b1b7220 */ /* 0x000fe20000410000 */
[----:B------:R-:W-:Y:S01]  /*3cc0*/  FFMA.FTZ R31, -R76, R76, 1 ;  /* 0x3f8000004c1f7423 */ /* 0x000fe2000001014c */
[----:B------:R-:W-:Y:S01]  /*3cd0*/  MUFU.EX2 R111, R111 ;  /* 0x0000006f006f7308 */ /* 0x000fe20000000800 */
[----:B------:R-:W-:Y:S01]  /*3ce0*/  FFMA.FTZ R83, -R83, R83, 1 ;  /* 0x3f80000053537423 */ /* 0x000fe20000010153 */
[----:B------:R-:W-:Y:S01]  /*3cf0*/  FFMA.FTZ R85, -R85, R85, 1 ;  /* 0x3f80000055557423 */ /* 0x000fe20000010155 */
[----:B------:R-:W-:-:S05]  /*3d00*/  FFMA.FTZ R96, -R96, R96, 1 ;  /* 0x3f80000060607423 */ /* 0x000fca0000010160 */
[----:B------:R-:W-:Y:S01]  /*3d10*/  MUFU.EX2 R109, R109 ;  /* 0x0000006d006d7308 */ /* 0x000fe20000000800 */
[----:B-1----:R-:W-:-:S07]  /*3d20*/  FADD.FTZ R30, R30, -R226 ;  /* 0x800000e21e1e7221 */ /* 0x002fce0000010000 */
[----:B------:R-:W-:Y:S01]  /*3d30*/  MUFU.EX2 R199, R199 ;  /* 0x000000c700c77308 */ /* 0x000fe20000000800 */
[----:B------:R-:W-:-:S04]  /*3d40*/  FMUL.FTZ R30, R206, R30 ;  /* 0x0000001ece1e7220 */ /* 0x000fc80000410000 */
[----:B------:R-:W-:Y:S01]  /*3d50*/  FMUL.FTZ R23, R23, R30 ;  /* 0x0000001e17177220 */ /* 0x000fe20000410000 */
[----:B------:R-:W-:Y:S01]  /*3d60*/  FMUL.FTZ R30, R186, R35 ;  /* 0x00000023ba1e7220 */ /* 0x000fe20000410000 */
[----:B------:R-:W-:Y:S01]  /*3d70*/  FFMA.FTZ R81, -R81, R81, 1 ;  /* 0x3f80000051517423 */ /* 0x000fe20000010151 */
[----:B------:R-:W-:Y:S01]  /*3d80*/  SHFL.IDX PT, R35, R26, R114, 0x1f ;  /* 0x00001f721a237589 */ /* 0x000fe200000e0000 */
[----:B------:R-:W-:Y:S01]  /*3d90*/  MUFU.EX2 R220, R220 ;  /* 0x000000dc00dc7308 */ /* 0x000fe20000000800 */
[----:B------:R-:W-:Y:S02]  /*3da0*/  FMUL.FTZ R31, R31, R30 ;  /* 0x0000001e1f1f7220 */ /* 0x000fe40000410000 */
[----:B------:R-:W1:Y:S01]  /*3db0*/  SHFL.IDX PT, R30, R26, R9, 0x1f ;  /* 0x00001f091a1e7589 */ /* 0x000e6200000e0000 */
[----:B------:R-:W-:Y:S01]  /*3dc0*/  FADD.FTZ R28, R28, -R226 ;  /* 0x800000e21c1c7221 */ /* 0x000fe20000010000 */
[----:B---3--:R-:W-:-:S03]  /*3dd0*/  FADD.FTZ R37, R37, -R99 ;  /* 0x8000006325257221 */ /* 0x008fc60000010000 */
        /* <DEDUP_REMOVED lines=16> */
[----:B------:R-:W-:Y:S01]  /*3ee0*/  FFMA.FTZ R33, -R79, R79, 1 ;  /* 0x3f8000004f217423 */ /* 0x000fe2000001014f */
[----:B-1----:R-:W-:Y:S01]  /*3ef0*/  FADD.FTZ R37, R42, -R30 ;  /* 0x8000001e2a257221 */ /* 0x002fe20000010000 */
[--C-:B------:R-:W-:Y:S01]  /*3f00*/  FADD.FTZ R42, R41, -R35.reuse ;  /* 0x80000023292a7221 */ /* 0x100fe20000010000 */
[----:B------:R-:W-:-:S02]  /*3f10*/  FADD.FTZ R35, R43, -R35 ;  /* 0x800000232b237221 */ /* 0x000fc40000010000 */
[----:B------:R-:W-:Y:S01]  /*3f20*/  LDS R43, [R13+0x380] ;  /* 0x000380000d2b7984 */ /* 0x000fe20000000800 */
[----:B------:R-:W-:Y:S01]  /*3f30*/  FMUL.FTZ R29, R29, R34 ;  /* 0x000000221d1d7220 */ /* 0x000fe20000410000 */
[----:B------:R-:W-:Y:S01]  /*3f40*/  FMUL.FTZ R33, R33, R38 ;  /* 0x0000002621217220 */ /* 0x000fe20000410000 */
[----:B------:R-:W-:Y:S01]  /*3f50*/  FFMA.FTZ R34, -R77, R77, 1 ;  /* 0x3f8000004d227423 */ /* 0x000fe2000001014d */
[----:B------:R-:W1:Y:S04]  /*3f60*/  SHFL.IDX PT, R72, R26, R218, 0x1f ;  /* 0x00001fda1a487589 */ /* 0x000e6800000e0000 */
[----:B------:R-:W3:Y:S01]  /*3f70*/  SHFL.IDX PT, R38, R26, R116, 0x1f ;  /* 0x00001f741a267589 */ /* 0x000ee200000e0000 */
[----:B------:R-:W-:-:S03]  /*3f80*/  FMUL.FTZ R34, R34, R73 ;  /* 0x0000004922227220 */ /* 0x000fc60000410000 */
[----:B------:R-:W4:Y:S04]  /*3f90*/  SHFL.IDX PT, R76, R26, R223, 0x1f ;  /* 0x00001fdf1a4c7589 */ /* 0x000f2800000e0000 */
[----:B------:R-:W5:Y:S01]  /*3fa0*/  SHFL.IDX PT, R73, R26, R117, 0x1f ;  /* 0x00001f751a497589 */ /* 0x000f6200000e0000 */
[----:B------:R-:W5:Y:S03]  /*3fb0*/  MUFU.EX2 R11, R105 ;  /* 0x00000069000b7308 */ /* 0x000f660000000800 */
[----:B------:R-:W5:Y:S01]  /*3fc0*/  SHFL.IDX PT, R74, R26, R118, 0x1f ;  /* 0x00001f761a4a7589 */ /* 0x000f6200000e0000 */
[----:B------:R-:W-:-:S03]  /*3fd0*/  FADD.FTZ R39, R39, -R99 ;  /* 0x8000006327277221 */ /* 0x000fc60000010000 */
[----:B------:R3:W-:Y:S01]  /*3fe0*/  SHFL.IDX PT, R75, R26, R119, 0x1f ;  /* 0x00001f771a4b7589 */ /* 0x0007e200000e0000 */
[----:B------:R-:W-:Y:S01]  /*3ff0*/  FMUL.FTZ R39, R112, R39 ;  /* 0x0000002770277220 */ /* 0x000fe20000410000 */
[----:B-1----:R-:W-:Y:S01]  /*4000*/  FADD.FTZ R41, R46, -R72 ;  /* 0x800000482e297221 */ /* 0x002fe20000010000 */
[----:B---3--:R-:W-:Y:S01]  /*4010*/  FFMA.FTZ R26, -R80, R80, 1 ;  /* 0x3f800000501a7423 */ /* 0x008fe20000010150 */
[--C-:B------:R-:W-:Y:S01]  /*4020*/  FADD.FTZ R45, R45, -R38.reuse ;  /* 0x800000262d2d7221 */ /* 0x100fe20000010000 */
[----:B------:R-:W-:Y:S02]  /*4030*/  FADD.FTZ R38, R47, -R38 ;  /* 0x800000262f267221 */ /* 0x000fe40000010000 */
[----:B------:R-:W-:Y:S01]  /*4040*/  FMUL.FTZ R26, R26, R39 ;  /* 0x000000271a1a7220 */ /* 0x000fe20000410000 */
[----:B------:R-:W-:Y:S01]  /*4050*/  FADD.FTZ R39, R44, -R72 ;  /* 0x800000482c277221 */ /* 0x000fe20000010000 */
[--C-:B----4-:R-:W-:Y:S01]  /*4060*/  FADD.FTZ R44, R53, -R76.reuse ;  /* 0x8000004c352c7221 */ /* 0x110fe20000010000 */
[----:B------:R-:W-:Y:S01]  /*4070*/  FADD.FTZ R55, R55, -R76 ;  /* 0x8000004c37377221 */ /* 0x000fe20000010000 */
[----:B-----5:R-:W-:Y:S01]  /*4080*/  FMUL.FTZ R76, R200, R41 ;  /* 0x00000029c84c7220 */ /* 0x020fe20000410000 */
[----:B------:R-:W-:Y:S01]  /*4090*/  FADD.FTZ R48, R48, -R73 ;  /* 0x8000004930307221 */ /* 0x000fe20000010000 */
[----:B------:R-:W-:-:S03]  /*40a0*/  FMUL.FTZ R41, R231, R38 ;  /* 0x00000026e7297220 */ /* 0x000fc60000410000 */
[----:B------:R-:W-:Y:S01]  /*40b0*/  FMUL.FTZ R38, R11, R48 ;  /* 0x000000300b267220 */ /* 0x000fe20000410000 */
[----:B------:R-:W-:Y:S02]  /*40c0*/  FMUL.FTZ R48, R88, R41 ;  /* 0x0000002958307220 */ /* 0x000fe40000410000 */
[----:B------:R-:W1:Y:S01]  /*40d0*/  SHFL.IDX PT, R41, R43, R9, 0x1f ;  /* 0x00001f092b297589 */ /* 0x000e6200000e0000 */
[--C-:B------:R-:W-:Y:S01]  /*40e0*/  FADD.FTZ R49, R49, -R74.reuse ;  /* 0x8000004a31317221 */ /* 0x100fe20000010000 */
[----:B------:R-:W-:Y:S02]  /*40f0*/  FADD.FTZ R74, R51, -R74 ;  /* 0x8000004a334a7221 */ /* 0x000fe40000010000 */
[----:B------:R-:W3:Y:S04]  /*4100*/  SHFL.IDX PT, R114, R43, R114, 0x1f ;  /* 0x00001f722b727589 */ /* 0x000ee800000e0000 */
[----:B------:R-:W4:Y:S01]  /*4110*/  SHFL.IDX PT, R51, R43, R218, 0x1f ;  /* 0x00001fda2b337589 */ /* 0x000f2200000e0000 */
[----:B------:R-:W5:Y:S01]  /*4120*/  MUFU.EX2 R228, R228 ;  /* 0x000000e400e47308 */ /* 0x000f620000000800 */
[----:B------:R-:W-:Y:S01]  /*4130*/  FMUL.FTZ R28, R28, R19 ;  /* 0x000000131c1c7220 */ /* 0x000fe20000410000 */
[----:B------:R-:W-:-:S06]  /*4140*/  FMUL.FTZ R72, R110, R39 ;  /* 0x000000276e487220 */ /* 0x000fcc0000410000 */
[----:B------:R-:W2:Y:S01]  /*4150*/  MUFU.EX2 R197, R197 ;  /* 0x000000c500c57308 */ /* 0x000ea20000000800 */
[----:B------:R-:W-:-:S07]  /*4160*/  FMUL.FTZ R46, R190, R37 ;  /* 0x00000025be2e7220 */ /* 0x000fce0000410000 */
[----:B------:R-:W4:Y:S01]  /*4170*/  MUFU.EX2 R196, R196 ;  /* 0x000000c400c47308 */ /* 0x000f220000000800 */
[----:B------:R-:W4:Y:S01]  /*4180*/  SHFL.IDX PT, R118, R43, R118, 0x1f ;  /* 0x00001f762b767589 */ /* 0x000f2200000e0000 */
[----:B------:R-:W-:Y:S01]  /*4190*/  FMUL.FTZ R13, R83, R46 ;  /* 0x0000002e530d7220 */ /* 0x000fe20000410000 */
[----:B------:R-:W-:-:S05]  /*41a0*/  FMUL.FTZ R39, R85, R72 ;  /* 0x0000004855277220 */ /* 0x000fca0000410000 */
[----:B------:R-:W4:Y:S01]  /*41b0*/  MUFU.EX2 R198, R198 ;  /* 0x000000c600c67308 */ /* 0x000f220000000800 */
[----:B------:R-:W-:Y:S01]  /*41c0*/  FFMA.FTZ R46, -R86, R86, 1 ;  /* 0x3f800000562e7423 */ /* 0x000fe20000010156 */
[----:B------:R-:W-:-:S06]  /*41d0*/  FMUL.FTZ R45, R202, R45 ;  /* 0x0000002dca2d7220 */ /* 0x000fcc0000410000 */
[----:B------:R-:W4:Y:S01]  /*41e0*/  MUFU.EX2 R19, R104 ;  /* 0x0000006800137308 */ /* 0x000f220000000800 */
[----:B------:R-:W4:Y:S01]  /*41f0*/  SHFL.IDX PT, R117, R43, R117, 0x1f ;  /* 0x00001f752b757589 */ /* 0x000f2200000e0000 */
[----:B------:R-:W-:Y:S01]  /*4200*/  FADD.FTZ R40, R40, -R30 ;  /* 0x8000001e28287221 */ /* 0x000fe20000010000 */
[----:B------:R-:W-:Y:S02]  /*4210*/  FADD.FTZ R50, R50, -R73 ;  /* 0x8000004932327221 */ /* 0x000fe40000010000 */
[----:B------:R-:W4:Y:S01]  /*4220*/  SHFL.IDX PT, R72, R43, R223, 0x1f ;  /* 0x00001fdf2b487589 */ /* 0x000f2200000e0000 */
[----:B------:R-:W-:Y:S01]  /*4230*/  FMUL.FTZ R55, R108, R55 ;  /* 0x000000376c377220 */ /* 0x000fe20000410000 */
[----:B------:R-:W-:Y:S01]  /*4240*/  FMUL.FTZ R46, R46, R45 ;  /* 0x0000002d2e2e7220 */ /* 0x000fe20000410000 */
[----:B------:R-:W4:Y:S01]  /*4250*/  MUFU.EX2 R210, R210 ;  /* 0x000000d200d27308 */ /* 0x000f220000000800 */
[----:B------:R-:W4:Y:S01]  /*4260*/  SHFL.IDX PT, R116, R43, R116, 0x1f ;  /* 0x00001f742b747589 */ /* 0x000f2200000e0000 */
[----:B-1----:R-:W-:Y:S01]  /*4270*/  FADD.FTZ R73, R56, -R41 ;  /* 0x8000002938497221 */ /* 0x002fe20000010000 */
[--C-:B------:R-:W-:Y:S01]  /*4280*/  FADD.FTZ R52, R52, -R75.reuse ;  /* 0x8000004b34347221 */ /* 0x100fe20000010000 */
[----:B------:R-:W-:Y:S01]  /*4290*/  FADD.FTZ R54, R54, -R75 ;  /* 0x8000004b36367221 */ /* 0x000fe20000010000 */
[----:B------:R1:W4:Y:S01]  /*42a0*/  SHFL.IDX PT, R119, R43, R119, 0x1f ;  /* 0x00001f772b777589 */ /* 0x00032200000e0000 */
[----:B------:R-:W-:Y:S01]  /*42b0*/  FMUL.FTZ R40, R111, R40 ;  /* 0x000000286f287220 */ /* 0x000fe20000410000 */
[----:B------:R-:W-:Y:S01]  /*42c0*/  FFMA.FTZ R45, -R89, R89, 1 ;  /* 0x3f800000592d7423 */ /* 0x000fe20000010159 */
[----:B------:R-:W4:Y:S01]  /*42d0*/  MUFU.EX2 R185, R185 ;  /* 0x000000b900b97308 */ /* 0x000f220000000800 */
[----:B------:R-:W-:Y:S01]  /*42e0*/  FFMA.FTZ R84, -R84, R84, 1 ;  /* 0x3f80000054547423 */ /* 0x000fe20000010154 */
[----:B-----5:R-:W-:Y:S01]  /*42f0*/  FMUL.FTZ R47, R228, R35 ;  /* 0x00000023e42f7220 */ /* 0x020fe20000410000 */
[----:B------:R-:W-:Y:S01]  /*4300*/  FFMA.FTZ R91, -R91, R91, 1 ;  /* 0x3f8000005b5b7423 */ /* 0x000fe2000001015b */
[----:B--2---:R-:W-:Y:S01]  /*4310*/  FMUL.FTZ R50, R197, R50 ;  /* 0x00000032c5327220 */ /* 0x004fe20000410000 */
[----:B------:R-:W-:Y:S01]  /*4320*/  FADD.FTZ R75, R58, -R41 ;  /* 0x800000293a4b7221 */ /* 0x000fe20000010000 */
[----:B---3--:R-:W-:Y:S01]  /*4330*/  FADD.FTZ R77, R57, -R114 ;  /* 0x80000072394d7221 */ /* 0x008fe20000010000 */
[----:B-1----:R-:W-:Y:S01]  /*4340*/  FMUL.FTZ R43, R96, R55 ;  /* 0x00000037602b7220 */ /* 0x002fe20000410000 */
[----:B------:R1:W-:Y:S01]  /*4350*/  MUFU.EX2 R41, R14 ;  /* 0x0000000e00297308 */ /* 0x0003e20000000800 */
[--C-:B----4-:R-:W-:Y:S01]  /*4360*/  FADD.FTZ R55, R60, -R51.reuse ;  /* 0x800000333c377221 */ /* 0x110fe20000010000 */
[----:B------:R-:W-:Y:S01]  /*4370*/  FADD.FTZ R57, R62, -R51 ;  /* 0x800000333e397221 */ /* 0x000fe20000010000 */
[----:B------:R-:W-:Y:S01]  /*4380*/  FMUL.FTZ R35, R81, R40 ;  /* 0x0000002851237220 */ /* 0x000fe20000410000 */
[----:B------:R-:W-:Y:S01]  /*4390*/  FMUL.FTZ R45, R45, R38 ;  /* 0x000000262d2d7220 */ /* 0x000fe20000410000 */
[----:B------:R-:W-:Y:S01]  /*43a0*/  FFMA.FTZ R51, -R97, R97, 1 ;  /* 0x3f80000061337423 */ /* 0x000fe20000010161 */
[----:B------:R-:W-:-:S02]  /*43b0*/  FMUL.FTZ R40, R84, R47 ;  /* 0x0000002f54287220 */ /* 0x000fc40000410000 */
[----:B------:R-:W2:Y:S01]  /*43c0*/  MUFU.EX2 R30, R107 ;  /* 0x0000006b001e7308 */ /* 0x000ea20000000800 */
[----:B-1----:R-:W-:Y:S01]  /*43d0*/  FMUL.FTZ R14, R196, R73 ;  /* 0x00000049c40e7220 */ /* 0x002fe20000410000 */
[----:B------:R-:W-:Y:S01]  /*43e0*/  FMUL.FTZ R38, R91, R50 ;  /* 0x000000325b267220 */ /* 0x000fe20000410000 */
[----:B------:R-:W-:Y:S01]  /*43f0*/  FFMA.FTZ R50, -R90, R90, 1 ;  /* 0x3f8000005a327423 */ /* 0x000fe2000001015a */
[----:B------:R-:W-:Y:S01]  /*4400*/  FFMA.FTZ R47, -R92, R92, 1 ;  /* 0x3f8000005c2f7423 */ /* 0x000fe2000001015c */
[----:B------:R-:W-:Y:S01]  /*4410*/  FMUL.FTZ R49, R198, R49 ;  /* 0x00000031c6317220 */ /* 0x000fe20000410000 */
[----:B------:R-:W-:Y:S02]  /*4420*/  FMUL.FTZ R74, R19, R74 ;  /* 0x0000004a134a7220 */ /* 0x000fe40000410000 */
[----:B------:R-:W1:Y:S01]  /*4430*/  MUFU.EX2 R212, R212 ;  /* 0x000000d400d47308 */ /* 0x000e620000000800 */
[----:B------:R-:W-:Y:S01]  /*4440*/  FMUL.FTZ R51, R51, R14 ;  /* 0x0000000e33337220 */ /* 0x000fe20000410000 */
[----:B------:R-:W-:Y:S01]  /*4450*/  FMUL.FTZ R50, R50, R49 ;  /* 0x0000003132327220 */ /* 0x000fe20000410000 */
[----:B------:R-:W-:-:S05]  /*4460*/  FMUL.FTZ R47, R47, R74 ;  /* 0x0000004a2f2f7220 */ /* 0x000fca0000410000 */
[----:B------:R-:W3:Y:S01]  /*4470*/  MUFU.EX2 R208, R208 ;  /* 0x000000d000d07308 */ /* 0x000ee20000000800 */
[----:B------:R-:W-:Y:S01]  /*4480*/  FFMA.FTZ R49, -R94, R94, 1 ;  /* 0x3f8000005e317423 */ /* 0x000fe2000001015e */
[----:B------:R-:W-:-:S06]  /*4490*/  FMUL.FTZ R74, R109, R44 ;  /* 0x0000002c6d4a7220 */ /* 0x000fcc0000410000 */
[----:B------:R-:W4:Y:S01]  /*44a0*/  MUFU.EX2 R209, R209 ;  /* 0x000000d100d17308 */ /* 0x000f220000000800 */
[----:B------:R-:W-:-:S07]  /*44b0*/  FMUL.FTZ R49, R49, R74 ;  /* 0x0000004a31317220 */ /* 0x000fce0000410000 */
[----:B------:R-:W5:Y:S01]  /*44c0*/  MUFU.EX2 R189, R189 ;  /* 0x000000bd00bd7308 */ /* 0x000f620000000800 */
[----:B------:R-:W-:-:S07]  /*44d0*/  FFMA.FTZ R82, -R82, R82, 1 ;  /* 0x3f80000052527423 */ /* 0x000fce0000010152 */
[----:B------:R-:W5:Y:S01]  /*44e0*/  MUFU.EX2 R216, R216 ;  /* 0x000000d800d87308 */ /* 0x000f620000000800 */
        /* <DEDUP_REMOVED lines=10> */
[----:B------:R-:W-:-:S07]  /*4590*/  FADD.FTZ R56, R65, -R118 ;  /* 0x8000007641387221 */ /* 0x000fce0000010000 */
[----:B------:R-:W5:Y:S08]  /*45a0*/  MUFU.EX2 R217, R217 ;  /* 0x000000d900d97308 */ /* 0x000f700000000800 */
[----:B------:R-:W5:Y:S08]  /*45b0*/  MUFU.EX2 R12, R12 ;  /* 0x0000000c000c7308 */ /* 0x000f700000000800 */
[----:B------:R-:W5:Y:S01]  /*45c0*/  MUFU.EX2 R15, R15 ;  /* 0x0000000f000f7308 */ /* 0x000f620000000800 */
[----:B------:R-:W-:Y:S01]  /*45d0*/  FADD.FTZ R53, R64, -R117 ;  /* 0x8000007540357221 */ /* 0x000fe20000010000 */
[--C-:B------:R-:W-:Y:S01]  /*45e0*/  FADD.FTZ R69, R69, -R72.reuse ;  /* 0x8000004845457221 */ /* 0x100fe20000010000 */
[----:B------:R-:W-:Y:S01]  /*45f0*/  FADD.FTZ R71, R71, -R72 ;  /* 0x8000004847477221 */ /* 0x000fe20000010000 */
[----:B------:R-:W-:Y:S01]  /*4600*/  FMUL.FTZ R42, R82, R37 ;  /* 0x00000025522a7220 */ /* 0x000fe20000410000 */
[----:B------:R-:W-:Y:S01]  /*4610*/  FFMA.FTZ R72, -R98, R98, 1 ;  /* 0x3f80000062487423 */ /* 0x000fe20000010162 */
[----:B--2---:R-:W-:Y:S01]  /*4620*/  FMUL.FTZ R77, R30, R77 ;  /* 0x0000004d1e4d7220 */ /* 0x004fe20000410000 */
[----:B------:R-:W-:Y:S01]  /*4630*/  FMUL.FTZ R74, R74, R57 ;  /* 0x000000394a4a7220 */ /* 0x000fe20000410000 */
[----:B------:R-:W-:Y:S01]  /*4640*/  FFMA.FTZ R37, -R87, R87, 1 ;  /* 0x3f80000057257423 */ /* 0x000fe20000010157 */
[----:B------:R-:W-:Y:S01]  /*4650*/  FMUL.FTZ R44, R95, R54 ;  /* 0x000000365f2c7220 */ /* 0x000fe20000410000 */
[----:B------:R-:W-:Y:S01]  /*4660*/  FADD.FTZ R114, R59, -R114 ;  /* 0x800000723b727221 */ /* 0x000fe20000010000 */
[----:B------:R-:W-:Y:S01]  /*4670*/  FFMA.FTZ R24, -R24, R24, 1 ;  /* 0x3f80000018187423 */ /* 0x000fe20000010118 */
[----:B------:R-:W-:Y:S01]  /*4680*/  FMUL.FTZ R57, R41, R56 ;  /* 0x0000003829397220 */ /* 0x000fe20000410000 */
[--C-:B------:R-:W-:Y:S01]  /*4690*/  FADD.FTZ R58, R61, -R116.reuse ;  /* 0x800000743d3a7221 */ /* 0x100fe20000010000 */
[----:B------:R-:W-:Y:S01]  /*46a0*/  FFMA.FTZ R54, -R194, R194, 1 ;  /* 0x3f800000c2367423 */ /* 0x000fe200000101c2 */
[----:B-1----:R-:W-:Y:S01]  /*46b0*/  FMUL.FTZ R75, R212, R75 ;  /* 0x0000004bd44b7220 */ /* 0x002fe20000410000 */
[----:B------:R-:W-:Y:S01]  /*46c0*/  FFMA.FTZ R235, -R235, R235, 1 ;  /* 0x3f800000ebeb7423 */ /* 0x000fe200000101eb */
[----:B------:R-:W-:Y:S01]  /*46d0*/  FMUL.FTZ R25, R220, R25 ;  /* 0x00000019dc197220 */ /* 0x000fe20000410000 */
[----:B------:R-:W-:Y:S01]  /*46e0*/  FADD.FTZ R116, R63, -R116 ;  /* 0x800000743f747221 */ /* 0x000fe20000010000 */
[----:B------:R-:W-:Y:S01]  /*46f0*/  FADD.FTZ R68, R68, -R119 ;  /* 0x8000007744447221 */ /* 0x000fe20000010000 */
[----:B------:R-:W-:Y:S01]  /*4700*/  FFMA.FTZ R102, -R102, R102, 1 ;  /* 0x3f80000066667423 */ /* 0x000fe20000010166 */
[----:B---3--:R-:W-:Y:S01]  /*4710*/  FMUL.FTZ R53, R208, R53 ;  /* 0x00000035d0357220 */ /* 0x008fe20000410000 */
[----:B------:R-:W-:Y:S01]  /*4720*/  FADD.FTZ R66, R66, -R117 ;  /* 0x8000007542427221 */ /* 0x000fe20000010000 */
[----:B------:R-:W-:Y:S01]  /*4730*/  FADD.FTZ R67, R67, -R118 ;  /* 0x8000007643437221 */ /* 0x000fe20000010000 */
[----:B------:R-:W-:Y:S01]  /*4740*/  FADD.FTZ R70, R70, -R119 ;  /* 0x8000007746467221 */ /* 0x000fe20000010000 */
[----:B------:R-:W-:Y:S01]  /*4750*/  FMUL.FTZ R72, R72, R77 ;  /* 0x0000004d48487220 */ /* 0x000fe20000410000 */
[----:B------:R-:W-:Y:S01]  /*4760*/  FMUL.FTZ R37, R37, R76 ;  /* 0x0000004c25257220 */ /* 0x000fe20000410000 */
[----:B------:R-:W-:Y:S01]  /*4770*/  FFMA.FTZ R73, -R195, R195, 1 ;  /* 0x3f800000c3497423 */ /* 0x000fe200000101c3 */
[----:B----4-:R-:W-:Y:S01]  /*4780*/  FMUL.FTZ R114, R209, R114 ;  /* 0x00000072d1727220 */ /* 0x010fe20000410000 */
[----:B------:R-:W-:Y:S01]  /*4790*/  FMUL.FTZ R77, R24, R57 ;  /* 0x00000039184d7220 */ /* 0x000fe20000410000 */
[----:B------:R-:W-:Y:S01]  /*47a0*/  FFMA.FTZ R93, -R93, R93, 1 ;  /* 0x3f8000005d5d7423 */ /* 0x000fe2000001015d */
[----:B-----5:R-:W-:Y:S01]  /*47b0*/  FMUL.FTZ R52, R189, R52 ;  /* 0x00000034bd347220 */ /* 0x020fe20000410000 */
[----:B------:R-:W-:Y:S01]  /*47c0*/  FMUL.FTZ R54, R54, R75 ;  /* 0x0000004b36367220 */ /* 0x000fe20000410000 */
[----:B------:R-:W-:Y:S01]  /*47d0*/  FFMA.FTZ R103, -R103, R103, 1 ;  /* 0x3f80000067677423 */ /* 0x000fe20000010167 */
        /* <DEDUP_REMOVED lines=120> */
[----:B-1----:R-:W-:-:S04]  /*4f60*/  LEA R10, R5, R13, 0xb ;  /* 0x0000000d050a7211 */ /* 0x002fc800078e58ff */
        /* <DEDUP_REMOVED lines=167> */
.L_x_3403:
        /* <DEDUP_REMOVED lines=56> */
.L_x_3404:
        /* <DEDUP_REMOVED lines=11> */
.L_x_3394:
[----:B-1----:R-:W2:Y:S02]  /*5e10*/  LDL R6, [R1+0x2c] ;  /* 0x00002c0001067983 */ /* 0x002ea40000100800 */
[----:B--2---:R-:W-:-:S13]  /*5e20*/  ISETP.GE.AND P0, PT, R16, R6, PT ;  /* 0x000000061000720c */ /* 0x004fda0003f06270 */
[----:B------:R-:W-:Y:S05]  /*5e30*/  @P0 BRA `(.L_x_3406) ;  /* 0x00000040006c0947 */ /* 0x000fea0003800000 */
[----:B------:R-:W2:Y:S04]  /*5e40*/  LDL.LU R19, [R1+0x20] ;  /* 0x0000200001137983 */ /* 0x000ea80000300800 */
[----:B------:R-:W3:Y:S04]  /*5e50*/  LDL.LU R18, [R1+0x10] ;  /* 0x0000100001127983 */ /* 0x000ee80000300800 */
[----:B------:R-:W3:Y:S04]  /*5e60*/  LDL R12, [R1+0x30] ;  /* 0x00003000010c7983 */ /* 0x000ee80000100800 */
[----:B------:R-:W4:Y:S04]  /*5e70*/  LDL.LU R14, [R1+0x14] ;  /* 0x00001400010e7983 */ /* 0x000f280000300800 */
[----:B------:R-:W5:Y:S01]  /*5e80*/  LDL.LU R25, [R1+0xc] ;  /* 0x00000c0001197983 */ /* 0x000f620000300800 */
[----:B------:R-:W1:Y:S02]  /*5e90*/  S2R R6, SR_TID.X ;  /* 0x0000000000067919 */ /* 0x000e640000002100 */
[----:B-1----:R-:W-:-:S05]  /*5ea0*/  VIADD R6, R6, 0xffffff80 ;  /* 0xffffff8006067836 */ /* 0x002fca0000000000 */
[----:B------:R-:W-:-:S04]  /*5eb0*/  SHF.R.S32.HI R7, RZ, 0x1f, R6 ;  /* 0x0000001fff077819 */ /* 0x000fc80000011406 */
[CC--:B------:R-:W-:Y:S02]  /*5ec0*/  LEA.HI R9, R7.reuse, R6.reuse, RZ, 0x5 ;  /* 0x0000000607097211 */ /* 0x0c0fe400078f28ff */
[-C--:B------:R-:W-:Y:S02]  /*5ed0*/  LEA.HI R8, R7, R6.reuse, RZ, 0x7 ;  /* 0x0000000607087211 */ /* 0x080fe400078f38ff */
        /* <DEDUP_REMOVED lines=10> */
[----:B------:R-:W-:-:S04]  /*5f80*/  IMAD.IADD R9, R6, 0x1, -R15 ;  /* 0x0000000106097824 */ /* 0x000fc800078e0a0f */
[----:B------:R-:W-:Y:S01]  /*5f90*/  IMAD.IADD R24, R10, 0x1, -R13 ;  /* 0x000000010a187824 */ /* 0x000fe200078e0a0d */
[----:B------:R-:W-:Y:S01]  /*5fa0*/  MOV R189, 0x40000040 ;  /* 0x4000004000bd7802 */ /* 0x000fe20000000f00 */
[----:B------:R-:W-:Y:S02]  /*5fb0*/  IMAD.MOV.U32 R185, RZ, RZ, 0x40000040 ;  /* 0x40000040ffb97424 */ /* 0x000fe400078e00ff */
[----:B------:R-:W-:Y:S02]  /*5fc0*/  IMAD.MOV.U32 R187, RZ, RZ, 0x40000040 ;  /* 0x40000040ffbb7424 */ /* 0x000fe400078e00ff */
[----:B------:R-:W-:Y:S02]  /*5fd0*/  IMAD.MOV.U32 R191, RZ, RZ, 0x40000040 ;  /* 0x40000040ffbf7424 */ /* 0x000fe400078e00ff */
[----:B------:R-:W-:Y:S01]  /*5fe0*/  IMAD.MOV.U32 R193, RZ, RZ, 0x40000040 ;  /* 0x40000040ffc17424 */ /* 0x000fe200078e00ff */
[----:B--2---:R-:W-:Y:S02]  /*5ff0*/  LEA.HI R6, R19, R7, RZ, 0x5 ;  /* 0x0000000713067211 */ /* 0x004fe400078f28ff */
[----:B------:R-:W-:-:S02]  /*6000*/  LEA.HI R7, R11, R8, RZ, 0x2 ;  /* 0x000000080b077211 */ /* 0x000fc400078f10ff */
[----:B------:R-:W-:Y:S02]  /*6010*/  SHF.R.S32.HI R6, RZ, 0x5, R6 ;  /* 0x00000005ff067819 */ /* 0x000fe40000011406 */
[----:B------:R-:W-:Y:S01]  /*6020*/  SHF.R.S32.HI R10, RZ, 0x2, R7 ;  /* 0x00000002ff0a7819 */ /* 0x000fe20000011407 */
[----:B---3--:R-:W-:-:S03]  /*6030*/  IMAD R19, R12, -0x80, R18 ;  /* 0xffffff800c137824 */ /* 0x008fc600078e0212 */
[----:B------:R-:W-:Y:S02]  /*6040*/  IADD3 R13, R10, 0x8, RZ ;  /* 0x000000080a0d7810 */ /* 0x000fe40007ffe0ff */
[--C-:B----4-:R-:W-:Y:S02]  /*6050*/  SHF.R.S32.HI R12, RZ, 0x2, R14.reuse ;  /* 0x00000002ff0c7819 */ /* 0x110fe4000001140e */
[----:B------:R-:W-:Y:S02]  /*6060*/  SHF.R.S32.HI R15, RZ, 0x1f, R14 ;  /* 0x0000001fff0f7819 */ /* 0x000fe4000001140e */
[----:B------:R-:W-:Y:S02]  /*6070*/  LEA.HI R8, R11, R8, RZ, 0x3 ;  /* 0x000000080b087211 */ /* 0x000fe400078f18ff */
[----:B------:R-:W-:Y:S02]  /*6080*/  LEA.HI R15, R15, R12, RZ, 0x3 ;  /* 0x0000000c0f0f7211 */ /* 0x000fe400078f18ff */
[----:B------:R-:W-:Y:S01]  /*6090*/  LEA.HI R14, R13, R13, RZ, 0x1 ;  /* 0x0000000d0d0e7211 */ /* 0x000fe200078f08ff */
[----:B------:R-:W-:Y:S01]  /*60a0*/  IMAD R18, R6, -0x10, R19 ;  /* 0xfffffff006127824 */ /* 0x000fe200078e0213 */
[----:B------:R-:W-:Y:S01]  /*60b0*/  LOP3.LUT R19, R15, 0xfffffff8, RZ, 0xc0, !PT ;  /* 0xfffffff80f137812 */ /* 0x000fe200078ec0ff */
[----:B------:R-:W-:Y:S01]  /*60c0*/  VIADD R20, R10, 0x10 ;  /* 0x000000100a147836 */ /* 0x000fe20000000000 */
[----:B------:R-:W-:-:S02]  /*60d0*/  SHF.R.S32.HI R6, RZ, 0x3, R8 ;  /* 0x00000003ff067819 */ /* 0x000fc40000011408 */
[----:B------:R-:W-:Y:S02]  /*60e0*/  SHF.R.S32.HI R15, RZ, 0x1, R14 ;  /* 0x00000001ff0f7819 */ /* 0x000fe4000001140e */
[----:B------:R-:W-:Y:S01]  /*60f0*/  IADD3 R19, R18, R19, -R12 ;  /* 0x0000001312137210 */ /* 0x000fe20007ffe80c */
[----:B------:R-:W-:Y:S01]  /*6100*/  IMAD.HI R11, R6, 0x2aaaaaab, RZ ;  /* 0x2aaaaaab060b7827 */ /* 0x000fe200078e02ff */
[----:B------:R-:W-:-:S03]  /*6110*/  LEA.HI R21, R20, R20, RZ, 0x1 ;  /* 0x0000001414157211 */ /* 0x000fc600078f08ff */
[----:B------:R-:W-:Y:S01]  /*6120*/  IMAD.HI R18, R15, 0x2aaaaaab, RZ ;  /* 0x2aaaaaab0f127827 */ /* 0x000fe200078e02ff */
[----:B------:R-:W-:Y:S02]  /*6130*/  LEA.HI R7, R7, R10, RZ, 0x1 ;  /* 0x0000000a07077211 */ /* 0x000fe400078f08ff */
[----:B------:R-:W-:Y:S01]  /*6140*/  SHF.R.S32.HI R22, RZ, 0x1, R21 ;  /* 0x00000001ff167819 */ /* 0x000fe20000011415 */
[----:B------:R-:W-:Y:S01]  /*6150*/  IMAD R8, R24, -0x40, R19 ;  /* 0xffffffc018087824 */ /* 0x000fe200078e0213 */
[----:B------:R-:W-:Y:S02]  /*6160*/  SHF.R.U32.HI R12, RZ, 0x1, R11 ;  /* 0x00000001ff0c7819 */ /* 0x000fe4000001160b */
[----:B------:R-:W-:Y:S01]  /*6170*/  SHF.R.U32.HI R19, RZ, 0x1, R18 ;  /* 0x00000001ff137819 */ /* 0x000fe20000011612 */
[----:B------:R-:W-:Y:S01]  /*6180*/  IMAD.HI R23, R22, 0x2aaaaaab, RZ ;  /* 0x2aaaaaab16177827 */ /* 0x000fe200078e02ff */
[----:B------:R-:W-:Y:S02]  /*6190*/  LOP3.LUT R7, R7, 0xfffffffe, RZ, 0xc0, !PT ;  /* 0xfffffffe07077812 */ /* 0x000fe400078ec0ff */
[----:B------:R-:W-:-:S02]  /*61a0*/  LEA.HI R11, R11, R12, RZ, 0x1 ;  /* 0x0000000c0b0b7211 */ /* 0x000fc400078f08ff */
        /* <DEDUP_REMOVED lines=9> */
[--C-:B------:R-:W-:Y:S01]  /*6240*/  IMAD R6, R5, 0x800, R17.reuse ;  /* 0x0000080005067824 */ /* 0x100fe200078e0211 */
[----:B------:R-:W-:Y:S01]  /*6250*/  LEA R10, R15, R14, 0x3 ;  /* 0x0000000e0f0a7211 */ /* 0x000fe200078e18ff */
[----:B------:R-:W-:Y:S01]  /*6260*/  IMAD R5, R5, 0x2000, R17 ;  /* 0x0000200005057824 */ /* 0x000fe200078e0211 */
[----:B------:R-:W-:Y:S01]  /*6270*/  STL [R1+0x28], R7 ;  /* 0x0000280701007387 */ /* 0x000fe20000100800 */
[----:B------:R-:W-:Y:S01]  /*6280*/  VIADD R6, R6, 0x1a800 ;  /* 0x0001a80006067836 */ /* 0x000fe20000000000 */
[----:B------:R-:W-:Y:S02]  /*6290*/  LOP3.LUT R21, R21, 0xfffffffe, RZ, 0xc0, !PT ;  /* 0xfffffffe15157812 */ /* 0x000fe400078ec0ff */
[----:B------:R1:W-:Y:S02]  /*62a0*/  STL [R1+0x20], R10 ;  /* 0x0000200a01007387 */ /* 0x0003e40000100800 */
[----:B------:R-:W-:Y:S01]  /*62b0*/  SHF.R.U32.HI R6, RZ, 0x4, R6 ;  /* 0x00000004ff067819 */ /* 0x000fe20000011606 */
[----:B------:R-:W-:Y:S01]  /*62c0*/  IMAD R22, R23, -0xc, R22 ;  /* 0xfffffff417167824 */ /* 0x000fe200078e0216 */
[----:B------:R-:W-:Y:S01]  /*62d0*/  IADD3 R21, R20, -R21, RZ ;  /* 0x8000001514157210 */ /* 0x000fe20007ffe0ff */
        /* <DEDUP_REMOVED lines=16> */
[----:B------:R-:W-:-:S03]  /*63e0*/  VIADD R10, R9, 0x8 ;  /* 0x00000008090a7836 */ /* 0x000fc60000000000 */
[----:B------:R2:W-:Y:S01]  /*63f0*/  STL [R1+0x10], R5 ;  /* 0x0000100501007387 */ /* 0x0005e20000100800 */
[----:B-----5:R-:W-:Y:S01]  /*6400*/  LOP3.LUT R7, R25, 0x1, RZ, 0xfc, !PT ;  /* 0x0000000119077812 */ /* 0x020fe200078efcff */
[C---:B------:R-:W-:Y:S01]  /*6410*/  VIADD R184, R11.reuse, 0x4 ;  /* 0x000000040bb87836 */ /* 0x040fe20000000000 */
[C---:B------:R-:W-:Y:S01]  /*6420*/  IADD3 R22, R11.reuse, 0x2, RZ ;  /* 0x000000020b167810 */ /* 0x040fe20007ffe0ff */
[----:B------:R-:W-:Y:S01]  /*6430*/  VIADD R186, R11, 0x6 ;  /* 0x000000060bba7836 */ /* 0x000fe20000000000 */
[C---:B-1----:R-:W-:Y:S01]  /*6440*/  IADD3 R6, R9.reuse, 0xc, RZ ;  /* 0x0000000c09067810 */ /* 0x042fe20007ffe0ff */
[C---:B------:R-:W-:Y:S02]  /*6450*/  VIADD R10, R9.reuse, 0x14 ;  /* 0x00000014090a7836 */ /* 0x040fe40000000000 */
[C---:B--2---:R-:W-:Y:S02]  /*6460*/  VIADD R5, R9.reuse, 0x4 ;  /* 0x0000000409057836 */ /* 0x044fe40000000000 */
[C---:B------:R-:W-:Y:S01]  /*6470*/  VIADD R5, R9.reuse, 0x10 ;  /* 0x0000001009057836 */ /* 0x040fe20000000000 */
[C---:B------:R-:W-:Y:S01]  /*6480*/  IADD3 R5, R9.reuse, 0x1c, RZ ;  /* 0x0000001c09057810 */ /* 0x040fe20007ffe0ff */
[----:B------:R-:W-:-:S02]  /*6490*/  VIADD R6, R9, 0x18 ;  /* 0x0000001809067836 */ /* 0x000fc40000000000 */
[----:B------:R-:W-:-:S07]  /*64a0*/  IMAD.MOV.U32 R23, RZ, RZ, 0x40000040 ;  /* 0x40000040ff177424 */ /* 0x000fce00078e00ff */
.L_x_3417:
[----:B------:R-:W-:-:S13]  /*64b0*/  ISETP.NE.AND P0, PT, R7, 0x3, PT ;  /* 0x000000030700780c */ /* 0x000fda0003f05270 */
[----:B------:R-:W-:Y:S05]  /*64c0*/  @!P0 BRA `(.L_x_3407) ;  /* 0x0000000000048947 */ /* 0x000fea0003800000 */
[----:B------:R-:W-:Y:S01]  /*64d0*/  BPT.TRAP 0x1 ;  /* 0x000000040000795c */ /* 0x000fe20000300000 */
.L_x_3407:
[----:B------:R-:W-:Y:S01]  /*64e0*/  IMAD R6, R0, 0x8, R17 ;  /* 0x0000000800067824 */ /* 0x000fe200078e0211 */
[----:B------:R-:W-:-:S04]  /*64f0*/  SHF.L.U32 R15, R4, 0x1f, RZ ;  /* 0x0000001f040f7819 */ /* 0x000fc800000006ff */
[----:B------:R1:W2:Y:S01]  /*6500*/  SYNCS.PHASECHK.TRANS64.TRYWAIT P1, [R6+URZ+0x26810], R15 ;  /* 0x0268100f060075a7 */ /* 0x0002a2000802017f */
[----:B------:R-:W-:Y:S05]  /*6510*/  @!P0 BRA `(.L_x_3408) ;  /* 0x0000000000048947 */ /* 0x000fea0003800000 */
[----:B------:R-:W-:Y:S01]  /*6520*/  BPT.TRAP 0x1 ;  /* 0x000000040000795c */ /* 0x000fe20000300000 */
.L_x_3408:
[----:B------:R-:W-:-:S04]  /*6530*/  IADD3 R5, R17, 0xe000, RZ ;  /* 0x0000e00011057810 */ /* 0x000fc80007ffe0ff */
[----:B------:R-:W-:-:S04]  /*6540*/  SHF.R.U32.HI R5, RZ, 0x4, R5 ;  /* 0x00000004ff057819 */ /* 0x000fc80000011605 */
[----:B------:R-:W-:-:S04]  /*6550*/  LOP3.LUT R5, R5, 0x3fff, RZ, 0xc0, !PT ;  /* 0x00003fff05057812 */ /* 0x000fc800078ec0ff */
[----:B------:R-:W-:Y:S01]  /*6560*/  LOP3.LUT R11, R5, 0x10000, RZ, 0xfc, !PT ;  /* 0x00010000050b7812 */ /* 0x000fe200078efcff */
[----:B--2---:R-:W-:Y:S06]  /*6570*/  @P1 BRA `(.L_x_3409) ;  /* 0x0000000000081947 */ /* 0x004fec0003800000 */
[----:B------:R-:W2:Y:S02]  /*6580*/  SYNCS.PHASECHK.TRANS64.TRYWAIT P1, [R6+URZ+0x26810], R15 ;  /* 0x0268100f060075a7 */ /* 0x000ea4000802017f */
[----:B--2---:R-:W-:Y:S05]  /*6590*/  @!P1 BRA `(.L_x_3410) ;  /* 0x00000080001c9947 */ /* 0x004fea0003800000 */
.L_x_3409:
        /* <DEDUP_REMOVED lines=54> */
.L_x_3411:
[----:B------:R1:W1:Y:S01]  /*6900*/  SYNCS.PHASECHK.TRANS64.TRYWAIT P1, [R6+URZ+0x26830], R15 ;  /* 0x0268300f060075a7 */ /* 0x000262000802017f */
[----:B------:R-:W-:Y:S05]  /*6910*/  @!P0 BRA `(.L_x_3412) ;  /* 0x0000000000048947 */ /* 0x000fea0003800000 */
[----:B------:R-:W-:Y:S01]  /*6920*/  BPT.TRAP 0x1 ;  /* 0x000000040000795c */ /* 0x000fe20000300000 */
.L_x_3412:
        /* <DEDUP_REMOVED lines=8> */
.L_x_3413:
        /* <DEDUP_REMOVED lines=14> */
[C---:B------:R-:W-:Y:S01]  /*6a90*/  VIADD R230, R9.reuse, 0x14 ;  /* 0x0000001409e67836 */ /* 0x040fe20000000000 */
[C---:B------:R-:W-:Y:S01]  /*6aa0*/  IADD3 R231, R9.reuse, 0x18, RZ ;  /* 0x0000001809e77810 */ /* 0x040fe20007ffe0ff */
[C---:B------:R-:W-:Y:S01]  /*6ab0*/  VIADD R209, R9.reuse, 0x1c ;  /* 0x0000001c09d17836 */ /* 0x040fe20000000000 */
[----:B------:R-:W-:Y:S01]  /*6ac0*/  STL [R1+0x40], R3 ;  /* 0x0000400301007387 */ /* 0x000fe20000100800 */
[----:B------:R-:W-:Y:S01]  /*6ad0*/  ISETP.GT.AND P2, PT, R8, RZ, PT ;  /* 0x000000ff0800720c */ /* 0x000fe20003f44270 */
[----:B------:R-:W-:Y:S01]  /*6ae0*/  IMAD R236, R0, 0x300, R12 ;  /* 0x0000030000ec7824 */ /* 0x000fe200078e020c */
[----:B------:R-:W-:Y:S01]  /*6af0*/  ISETP.GT.AND P1, PT, R8, 0x8, PT ;  /* 0x000000080800780c */ /* 0x000fe20003f24270 */
        /* <DEDUP_REMOVED lines=294> */
[C---:B------:R-:W-:Y:S02]  /*7d60*/  VIADD R231, R9.reuse, 0xc ;  /* 0x0000000c09e77836 */ /* 0x040fe40000000000 */
[----:B------:R-:W-:Y:S01]  /*7d70*/  FMUL.FTZ R36, R26, R36 ;  /* 0x000000241a247220 */ /* 0x000fe20000410000 */
[----:B------:R-:W2:Y:S01]  /*7d80*/  SHFL.IDX PT, R228, R227, R228, 0x1f ;  /* 0x00001fe4e3e47589 */ /* 0x000ea200000e0000 */
[----:B------:R-:W-:-:S02]  /*7d90*/  VIADD R229, R9, 0x14 ;  /* 0x0000001409e57836 */ /* 0x000fc40000000000 */
[----:B------:R-:W-:Y:S01]  /*7da0*/  VIADD R233, R9, 0x18 ;  /* 0x0000001809e97836 */ /* 0x000fe20000000000 */
[----:B------:R-:W4:Y:S01]  /*7db0*/  SHFL.IDX PT, R227, R227, R12, 0x1f ;  /* 0x00001f0ce3e37589 */ /* 0x000f2200000e0000 */
[----:B------:R-:W-:Y:S01]  /*7dc0*/  FFMA.FTZ R77, -R77, R77, 1 ;  /* 0x3f8000004d4d7423 */ /* 0x000fe2000001014d */
        /* <DEDUP_REMOVED lines=19> */
[----:B------:R-:W-:Y:S08]  /*7f00*/  MUFU.EX2 R208, R208 ;  /* 0x000000d000d07308 */ /* 0x000ff00000000800 */
[----:B------:R-:W-:Y:S08]  /*7f10*/  MUFU.EX2 R199, R199 ;  /* 0x000000c700c77308 */ /* 0x000ff00000000800 */
[----:B------:R-:W-:Y:S01]  /*7f20*/  MUFU.EX2 R212, R212 ;  /* 0x000000d400d47308 */ /* 0x000fe20000000800 */
[----:B------:R-:W-:-:S07]  /*7f30*/  FFMA.FTZ R237, -R237, R237, 1 ;  /* 0x3f800000eded7423 */ /* 0x000fce00000101ed */
[----:B------:R-:W-:Y:S01]  /*7f40*/  MUFU.EX2 R209, R209 ;  /* 0x000000d100d17308 */ /* 0x000fe20000000800 */
[----:B---3--:R-:W-:-:S07]  /*7f50*/  FMUL.FTZ R30, R85, R30 ;  /* 0x0000001e551e7220 */ /* 0x008fce0000410000 */
        /* <DEDUP_REMOVED lines=24> */
[----:B------:R-:W-:Y:S01]  /*80e0*/  IADD3 R230, R9, 0x10, RZ ;  /* 0x0000001009e67810 */ /* 0x000fe20007ffe0ff */
        /* <DEDUP_REMOVED lines=21> */
[----:B------:R-:W-:Y:S01]  /*8240*/  IADD3 R235, R9, 0x4, RZ ;  /* 0x0000000409eb7810 */ /* 0x000fe20007ffe0ff */
        /* <DEDUP_REMOVED lines=29> */
[----:B------:R-:W-:Y:S02]  /*8420*/  VIADD R232, R9, 0x8 ;  /* 0x0000000809e87836 */ /* 0x000fe40000000000 */
[----:B-1----:R-:W-:Y:S01]  /*8430*/  FMUL.FTZ R221, R93, R228 ;  /* 0x000000e45ddd7220 */ /* 0x002fe20000410000 */
[----:B------:R-:W1:Y:S03]  /*8440*/  SHFL.IDX PT, R227, R226, R229, 0x1f ;  /* 0x00001fe5e2e37589 */ /* 0x000e6600000e0000 */
[----:B------:R-:W-:-:S02]  /*8450*/  FMUL.FTZ R221, R21, R221 ;  /* 0x000000dd15dd7220 */ /* 0x000fc40000410000 */
        /* <DEDUP_REMOVED lines=8> */
[----:B------:R-:W-:Y:S01]  /*84e0*/  IADD3 R234, R9, 0x1c, RZ ;  /* 0x0000001c09ea7810 */ /* 0x000fe20007ffe0ff */
        /* <DEDUP_REMOVED lines=17> */
[----:B------:R-:W-:-:S02]  /*8600*/  FFMA.FTZ R46, -R98, R98, 1 ;  /* 0x3f800000622e7423 */ /* 0x000fc40000010162 */
[----:B------:R-:W4:Y:S01]  /*8610*/  SHFL.IDX PT, R28, R74, R232, 0x1f ;  /* 0x00001fe84a1c7589 */ /* 0x000f2200000e0000 */
[----:B------:R-:W-:Y:S01]  /*8620*/  FMUL.FTZ R37, R76, R36 ;  /* 0x000000244c257220 */ /* 0x000fe20000410000 */
[----:B------:R-:W-:Y:S02]  /*8630*/  FMUL.FTZ R46, R46, R77 ;  /* 0x0000004d2e2e7220 */ /* 0x000fe40000410000 */
[----:B------:R-:W4:Y:S04]  /*8640*/  SHFL.IDX PT, R80, R74, R9, 0x1f ;  /* 0x00001f094a507589 */ /* 0x000f2800000e0000 */
[----:B------:R-:W4:Y:S01]  /*8650*/  SHFL.IDX PT, R76, R74, R229, 0x1f ;  /* 0x00001fe54a4c7589 */ /* 0x000f2200000e0000 */
[----:B------:R-:W-:-:S03]  /*8660*/  FMUL.FTZ R72, R72, R35 ;  /* 0x0000002348487220 */ /* 0x000fc60000410000 */
[----:B------:R-:W4:Y:S01]  /*8670*/  SHFL.IDX PT, R77, R74, R231, 0x1f ;  /* 0x00001fe74a4d7589 */ /* 0x000f2200000e0000 */
[----:B------:R-:W4:Y:S01]  /*8680*/  MUFU.EX2 R35, R216 ;  /* 0x000000d800237308 */ /* 0x000f220000000800 */
[----:B------:R-:W-:Y:S02]  /*8690*/  FADD.FTZ R44, R44, -R218 ;  /* 0x800000da2c2c7221 */ /* 0x000fe40000010000 */
[----:B------:R-:W4:Y:S04]  /*86a0*/  SHFL.IDX PT, R79, R74, R230, 0x1f ;  /* 0x00001fe64a4f7589 */ /* 0x000f2800000e0000 */
[----:B------:R-:W4:Y:S01]  /*86b0*/  SHFL.IDX PT, R78, R74, R233, 0x1f ;  /* 0x00001fe94a4e7589 */ /* 0x000f2200000e0000 */
[----:B------:R-:W-:-:S03]  /*86c0*/  FMUL.FTZ R44, R12, R44 ;  /* 0x0000002c0c2c7220 */ /* 0x000fc60000410000 */
[----:B------:R-:W4:Y:S01]  /*86d0*/  SHFL.IDX PT, R74, R74, R234, 0x1f ;  /* 0x00001fea4a4a7589 */ /* 0x000f2200000e0000 */
[--C-:B---3--:R-:W-:Y:S01]  /*86e0*/  FADD.FTZ R52, R52, -R228.reuse ;  /* 0x800000e434347221 */ /* 0x108fe20000010000 */
[----:B------:R-:W-:Y:S01]  /*86f0*/  FADD.FTZ R54, R54, -R228 ;  /* 0x800000e436367221 */ /* 0x000fe20000010000 */
[----:B------:R-:W-:Y:S02]  /*8700*/  FMUL.FTZ R44, R81, R44 ;  /* 0x0000002c512c7220 */ /* 0x000fe40000410000 */
        /* <DEDUP_REMOVED lines=11> */
[----:B------:R-:W-:-:S04]  /*87c0*/  FADD.FTZ R55, R56, -R80 ;  /* 0x8000005038377221 */ /* 0x000fc80000010000 */
[----:B------:R-:W4:Y:S01]  /*87d0*/  MUFU.EX2 R213, R213 ;  /* 0x000000d500d57308 */ /* 0x000f220000000800 */
[----:B------:R-:W-:Y:S01]  /*87e0*/  FADD.FTZ R56, R59, -R75 ;  /* 0x8000004b3b387221 */ /* 0x000fe20000010000 */
[--C-:B------:R-:W-:Y:S01]  /*87f0*/  FADD.FTZ R62, R65, -R76.reuse ;  /* 0x8000004c413e7221 */ /* 0x100fe20000010000 */
[----:B------:R-:W-:Y:S01]  /*8800*/  FADD.FTZ R67, R67, -R76 ;  /* 0x8000004c43437221 */ /* 0x000fe20000010000 */
[----:B------:R-:W-:Y:S01]  /*8810*/  FMUL.FTZ R45, R25, R45 ;  /* 0x0000002d192d7220 */ /* 0x000fe20000410000 */
[--C-:B------:R-:W-:Y:S01]  /*8820*/  FADD.FTZ R61, R61, -R77.reuse ;  /* 0x8000004d3d3d7221 */ /* 0x100fe20000010000 */
[----:B------:R-:W-:Y:S01]  /*8830*/  FADD.FTZ R60, R63, -R77 ;  /* 0x8000004d3f3c7221 */ /* 0x000fe20000010000 */
[----:B------:R-:W-:Y:S01]  /*8840*/  FFMA.FTZ R76, -R105, R105, 1 ;  /* 0x3f800000694c7423 */ /* 0x000fe20000010169 */
[----:B------:R-:W-:Y:S01]  /*8850*/  FMUL.FTZ R81, R200, R81 ;  /* 0x00000051c8517220 */ /* 0x000fe20000410000 */
        /* <DEDUP_REMOVED lines=9> */
[--C-:B------:R-:W-:Y:S01]  /*88f0*/  FADD.FTZ R68, R68, -R78.reuse ;  /* 0x8000004e44447221 */ /* 0x100fe20000010000 */
[----:B------:R-:W-:Y:S01]  /*8900*/  FADD.FTZ R59, R70, -R78 ;  /* 0x8000004e463b7221 */ /* 0x000fe20000010000 */
[----:B------:R-:W-:Y:S01]  /*8910*/  FMUL.FTZ R76, R76, R81 ;  /* 0x000000514c4c7220 */ /* 0x000fe20000410000 */
[----:B------:R-:W-:Y:S01]  /*8920*/  FMUL.FTZ R56, R204, R61 ;  /* 0x0000003dcc387220 */ /* 0x000fe20000410000 */
[----:B------:R-:W-:Y:S01]  /*8930*/  FMUL.FTZ R82, R34, R53 ;  /* 0x0000003522527220 */ /* 0x000fe20000410000 */
[----:B------:R-:W-:Y:S01]  /*8940*/  FADD.FTZ R79, R66, -R79 ;  /* 0x8000004f424f7221 */ /* 0x000fe20000010000 */
[----:B------:R-:W-:Y:S01]  /*8950*/  FFMA.FTZ R81, -R109, R109, 1 ;  /* 0x3f8000006d517423 */ /* 0x000fe2000001016d */
[----:B------:R-:W-:Y:S01]  /*8960*/  FFMA.FTZ R78, -R111, R111, 1 ;  /* 0x3f8000006f4e7423 */ /* 0x000fe2000001016f */
[----:B------:R-:W-:Y:S01]  /*8970*/  FMUL.FTZ R61, R205, R60 ;  /* 0x0000003ccd3d7220 */ /* 0x000fe20000410000 */
[----:B------:R-:W-:Y:S01]  /*8980*/  FMUL.FTZ R77, R77, R28 ;  /* 0x0000001c4d4d7220 */ /* 0x000fe20000410000 */
[----:B------:R-:W-:Y:S01]  /*8990*/  FMUL.FTZ R30, R237, R30 ;  /* 0x0000001eed1e7220 */ /* 0x000fe20000410000 */
[----:B------:R-:W-:Y:S01]  /*89a0*/  FFMA.FTZ R51, -R102, R102, 1 ;  /* 0x3f80000066337423 */ /* 0x000fe20000010166 */
[--C-:B------:R-:W-:Y:S01]  /*89b0*/  FADD.FTZ R66, R69, -R74.reuse ;  /* 0x8000004a45427221 */ /* 0x100fe20000010000 */
        /* <DEDUP_REMOVED lines=10> */
[----:B---3--:R-:W-:Y:S01]  /*8a60*/  FMUL.FTZ R55, R36, R55 ;  /* 0x0000003724377220 */ /* 0x008fe20000410000 */
[----:B------:R-:W-:Y:S01]  /*8a70*/  FFMA.FTZ R82, -R114, R114, 1 ;  /* 0x3f80000072527423 */ /* 0x000fe20000010172 */
[----:B------:R-:W-:Y:S01]  /*8a80*/  FMUL.FTZ R61, R208, R79 ;  /* 0x0000004fd03d7220 */ /* 0x000fe20000410000 */
[----:B------:R-:W-:Y:S01]  /*8a90*/  FMUL.FTZ R83, R83, R28 ;  /* 0x0000001c53537220 */ /* 0x000fe20000410000 */
[----:B-1----:R-:W-:Y:S01]  /*8aa0*/  FMUL.FTZ R56, R214, R71 ;  /* 0x00000047d6387220 */ /* 0x002fe20000410000 */
        /* <DEDUP_REMOVED lines=270> */
.L_x_3415:
        /* <DEDUP_REMOVED lines=13> */
[----:B------:R-:W-:Y:S02]  /*9c60*/  IADD3 R11, R10, 0x9, RZ ;  /* 0x000000090a0b7810 */ /* 0x000fe40007ffe0ff */
        /* <DEDUP_REMOVED lines=44> */
.L_x_3416:
[----:B--2---:R-:W2:Y:S01]  /*9f30*/  LDL R5, [R1+0x2c] ;  /* 0x00002c0001057983 */ /* 0x004ea20000100800 */
[----:B------:R-:W-:Y:S01]  /*9f40*/  VIADD R16, R16, 0x1 ;  /* 0x0000000110107836 */ /* 0x000fe20000000000 */
[----:B------:R-:W-:Y:S01]  /*9f50*/  IADD3 R0, R0, 0x1, RZ ;  /* 0x0000000100007810 */ /* 0x000fe20007ffe0ff */
        /* <DEDUP_REMOVED lines=9> */
.L_x_3406:
        /* <DEDUP_REMOVED lines=34> */
.L_x_3386:
[----:B------:R-:W-:Y:S05]  /*a210*/  @P0 BRA `(.L_x_3381) ;  /* 0x00000040009c0947 */ /* 0x000fea0003800000 */
[----:B------:R-:W3:Y:S01]  /*a220*/  LDL.LU R8, [R1+0x30] ;  /* 0x0000300001087983 */ /* 0x000ee20000300800 */
[----:B------:R-:W1:Y:S08]  /*a230*/  LDC.64 R2, c[0x0][0x878] ;  /* 0x00021e00ff027b82 */ /* 0x000e700000000a00 */
[----:B------:R-:W4:Y:S01]  /*a240*/  LDC R0, c[0x0][0x850] ;  /* 0x00021400ff007b82 */ /* 0x000f220000000800 */
[----:B------:R-:W5:Y:S01]  /*a250*/  LDL.LU R11, [R1+0x38] ;  /* 0x00003800010b7983 */ /* 0x000f620000300800 */
[----:B------:R-:W2:Y:S01]  /*a260*/  S2R R12, SR_TID.X ;  /* 0x00000000000c7919 */ /* 0x000ea20000002100 */
[----:B------:R-:W2:Y:S01]  /*a270*/  S2R R9, SR_CgaCtaId ;  /* 0x0000000000097919 */ /* 0x000ea20000008800 */
[----:B------:R-:W-:Y:S01]  /*a280*/  MOV R6, 0x400 ;  /* 0x0000040000067802 */ /* 0x000fe20000000f00 */
[----:B------:R-:W-:Y:S01]  /*a290*/  ULDC.64 UR4, c[0x0][0x818] ;  /* 0x0002060000047ab9 */ /* 0x000fe20000000a00 */
[----:B------:R-:W-:Y:S01]  /*a2a0*/  ULDC.64 UR6, c[0x0][0x840] ;  /* 0x0002100000067ab9 */ /* 0x000fe20000000a00 */
[----:B------:R-:W2:Y:S01]  /*a2b0*/  LDL.LU R10, [R1+0x34] ;  /* 0x00003400010a7983 */ /* 0x000ea20000300800 */
[----:B-1----:R-:W-:-:S04]  /*a2c0*/  ISETP.NE.U32.AND P0, PT, R2, RZ, PT ;  /* 0x000000ff0200720c */ /* 0x002fc80003f05070 */
[----:B------:R-:W-:-:S13]  /*a2d0*/  ISETP.NE.AND.EX P0, PT, R3, RZ, PT, P0 ;  /* 0x000000ff0300720c */ /* 0x000fda0003f05300 */
[----:B------:R-:W2:Y:S02]  /*a2e0*/  @P0 LDC.64 R2, c[0x0][0x878] ;  /* 0x00021e00ff020b82 */ /* 0x000ea40000000a00 */
[----:B--2---:R-:W-:-:S06]  /*a2f0*/  @P0 IMAD.WIDE R2, R10, 0x4, R2 ;  /* 0x000000040a020825 */ /* 0x004fcc00078e0202 */
[----:B------:R-:W2:Y:S01]  /*a300*/  @P0 LDG.E R2, desc[UR36][R2.64] ;  /* 0x0000002402020981 */ /* 0x000ea2000c1e1900 */
[----:B----4-:R-:W-:Y:S01]  /*a310*/  ISETP.NE.AND P1, PT, R0, 0x1, PT ;  /* 0x000000010000780c */ /* 0x010fe20003f25270 */
[----:B------:R-:W-:Y:S01]  /*a320*/  VIADD R13, R12, 0xffffff80 ;  /* 0xffffff800c0d7836 */ /* 0x000fe20000000000 */
[----:B------:R-:W-:-:S11]  /*a330*/  LEA R15, R9, R6, 0x18 ;  /* 0x00000006090f7211 */ /* 0x000fd600078ec0ff */
[----:B------:R-:W5:Y:S08]  /*a340*/  @P1 LDC R4, c[0x0][0x854] ;  /* 0x00021500ff041b82 */ /* 0x000f700000000800 */
[----:B------:R-:W1:Y:S01]  /*a350*/  @P1 LDC R7, c[0x0][0x858] ;  /* 0x00021600ff071b82 */ /* 0x000e620000000800 */
[----:B--2---:R-:W-:-:S05]  /*a360*/  @P0 IMAD R0, R10, 0x80, R2 ;  /* 0x000000800a000824 */ /* 0x004fca00078e0202 */
[----:B------:R-:W-:-:S04]  /*a370*/  @P0 SHF.R.S32.HI R5, RZ, 0x1f, R0 ;  /* 0x0000001fff050819 */ /* 0x000fc80000011400 */
[----:B------:R-:W-:Y:S01]  /*a380*/  @P0 LEA.HI R5, R5, R0, RZ, 0x7 ;  /* 0x0000000005050211 */ /* 0x000fe200078f38ff */
[----:B-----5:R-:W-:Y:S01]  /*a390*/  @P1 IMAD.HI.U32 R0, R11, R4, RZ ;  /* 0x000000040b001227 */ /* 0x020fe200078e00ff */
[----:B------:R-:W-:Y:S02]  /*a3a0*/  SHF.R.S32.HI R4, RZ, 0x1f, R13 ;  /* 0x0000001fff047819 */ /* 0x000fe4000001140d */
[----:B------:R-:W-:Y:S02]  /*a3b0*/  @P0 SHF.L.U32 R5, R5, 0x6, RZ ;  /* 0x0000000605050819 */ /* 0x000fe400000006ff */
[----:B-1----:R-:W-:Y:S02]  /*a3c0*/  @P1 SHF.R.U32.HI R11, RZ, R7, R0 ;  /* 0x00000007ff0b1219 */ /* 0x002fe40000011600 */
[----:B------:R-:W-:Y:S01]  /*a3d0*/  @P0 LOP3.LUT R2, R5, 0xffffe000, RZ, 0xc0, !PT ;  /* 0xffffe00005020812 */ /* 0x000fe200078ec0ff */
[----:B---3--:R-:W-:Y:S01]  /*a3e0*/  IMAD.SHL.U32 R5, R8, 0x2000, RZ ;  /* 0x0000200008057824 */ /* 0x008fe200078e00ff */
[----:B------:R-:W-:Y:S01]  /*a3f0*/  LEA.HI R4, R4, R13, RZ, 0x7 ;  /* 0x0000000d04047211 */ /* 0x000fe200078f38ff */
[----:B------:R1:W-:Y:S01]  /*a400*/  @P1 STL [R1+0x38], R11 ;  /* 0x0000380b01001387 */ /* 0x0003e20000100800 */
[----:B------:R-:W-:-:S02]  /*a410*/  @P0 SHF.R.S32.HI R3, RZ, 0x1f, R2 ;  /* 0x0000001fff030819 */ /* 0x000fc40000011402 */
[----:B------:R-:W-:Y:S02]  /*a420*/  @!P0 CS2R R2, SRZ ;  /* 0x0000000000028805 */ /* 0x000fe4000001ff00 */
[C---:B------:R-:W-:Y:S02]  /*a430*/  LOP3.LUT R0, R4.reuse, 0xfffff80, RZ, 0xc0, !PT ;  /* 0x0fffff8004007812 */ /* 0x040fe400078ec0ff */
[----:B------:R-:W-:Y:S02]  /*a440*/  SHF.L.U32 R6, R4, 0x5, RZ ;  /* 0x0000000504067819 */ /* 0x000fe400000006ff */
[----:B------:R-:W-:Y:S01]  /*a450*/  SHF.R.S32.HI R8, RZ, 0x1f, R11 ;  /* 0x0000001fff087819 */ /* 0x000fe2000001140b */
[----:B------:R-:W-:Y:S01]  /*a460*/  IMAD.IADD R0, R13, 0x1, -R0 ;  /* 0x000000010d007824 */ /* 0x000fe200078e0a00 */
[C---:B------:R-:W-:Y:S02]  /*a470*/  IADD3 R4, P1, R5.reuse, R2, RZ ;  /* 0x0000000205047210 */ /* 0x040fe40007f3e0ff */
[----:B------:R-:W-:Y:S01]  /*a480*/  LOP3.LUT R7, R6, 0x3ffff000, RZ, 0xc0, !PT ;  /* 0x3ffff00006077812 */ /* 0x000fe200078ec0ff */
[C---:B------:R-:W-:Y:S01]  /*a490*/  IMAD R2, R8.reuse, UR4, RZ ;  /* 0x0000000408027c24 */ /* 0x040fe2000f8e02ff */
[----:B------:R-:W-:Y:S01]  /*a4a0*/  LEA.HI.X.SX32 R5, R5, R3, 0x1, P1 ;  /* 0x0000000305057211 */ /* 0x000fe200008f0eff */
[----:B------:R-:W-:Y:S01]  /*a4b0*/  IMAD R8, R8, UR6, RZ ;  /* 0x0000000608087c24 */ /* 0x000fe2000f8e02ff */
[----:B------:R-:W-:Y:S01]  /*a4c0*/  SHF.R.S32.HI R6, RZ, 0x1f, R10 ;  /* 0x0000001fff067819 */ /* 0x000fe2000001140a */
[----:B------:R-:W-:-:S02]  /*a4d0*/  IMAD R0, R0, 0x4, R7 ;  /* 0x0000000400007824 */ /* 0x000fc400078e0207 */
[C---:B------:R-:W-:Y:S01]  /*a4e0*/  IMAD R7, R11.reuse, UR5, R2 ;  /* 0x000000050b077c24 */ /* 0x040fe2000f8e0202 */
[----:B------:R-:W-:Y:S01]  /*a4f0*/  SEL R6, R6, RZ, !P0 ;  /* 0x000000ff06067207 */ /* 0x000fe20004000000 */
[----:B------:R-:W-:Y:S01]  /*a500*/  IMAD.WIDE.U32 R2, R11, UR4, R4 ;  /* 0x000000040b027c25 */ /* 0x000fe2000f8e0004 */
[----:B------:R-:W-:-:S03]  /*a510*/  ULDC.64 UR4, c[0x0][0x820] ;  /* 0x0002080000047ab9 */ /* 0x000fc60000000a00 */
[----:B------:R-:W-:Y:S01]  /*a520*/  IMAD R9, R11, UR7, R8 ;  /* 0x000000070b097c24 */ /* 0x000fe2000f8e0208 */
[----:B------:R-:W-:Y:S01]  /*a530*/  IADD3 R3, R3, R7, RZ ;  /* 0x0000000703037210 */ /* 0x000fe20007ffe0ff */
[----:B------:R-:W-:Y:S01]  /*a540*/  IMAD.WIDE.U32 R4, R11, UR6, R4 ;  /* 0x000000060b047c25 */ /* 0x000fe2000f8e0004 */
[----:B------:R-:W-:Y:S01]  /*a550*/  ULDC.64 UR6, c[0x0][0x848] ;  /* 0x0002120000067ab9 */ /* 0x000fe20000000a00 */
[----:B------:R-:W-:Y:S02]  /*a560*/  SEL R7, R10, RZ, !P0 ;  /* 0x000000ff0a077207 */ /* 0x000fe40004000000 */
[C---:B------:R-:W-:Y:S02]  /*a570*/  IMAD R8, R6.reuse, UR4, RZ ;  /* 0x0000000406087c24 */ /* 0x040fe4000f8e02ff */
[----:B------:R-:W-:Y:S02]  /*a580*/  IMAD.IADD R5, R5, 0x1, R9 ;  /* 0x0000000105057824 */ /* 0x000fe400078e0209 */
[----:B------:R-:W-:-:S02]  /*a590*/  IMAD R6, R6, UR6, RZ ;  /* 0x0000000606067c24 */ /* 0x000fc4000f8e02ff */
[C---:B------:R-:W-:Y:S02]  /*a5a0*/  IMAD R9, R7.reuse, UR5, R8 ;  /* 0x0000000507097c24 */ /* 0x040fe4000f8e0208 */
[----:B------:R-:W-:-:S04]  /*a5b0*/  IMAD.WIDE.U32 R2, R7, UR4, R2 ;  /* 0x0000000407027c25 */ /* 0x000fc8000f8e0002 */
[C---:B-1----:R-:W-:Y:S02]  /*a5c0*/  IMAD R11, R7.reuse, UR7, R6 ;  /* 0x00000007070b7c24 */ /* 0x042fe4000f8e0206 */
[----:B------:R-:W-:Y:S01]  /*a5d0*/  IMAD.WIDE.U32 R4, R7, UR6, R4 ;  /* 0x0000000607047c25 */ /* 0x000fe2000f8e0004 */
[----:B------:R-:W-:Y:S05]  /*a5e0*/  WARPSYNC.ALL ;  /* 0x0000000000007948 */ /* 0x000fea0003800000 */
[----:B------:R-:W-:Y:S01]  /*a5f0*/  IMAD R0, R0, 0x4, R15 ;  /* 0x0000000400007824 */ /* 0x000fe200078e020f */
[----:B------:R-:W-:Y:S01]  /*a600*/  IADD3 R7, R3, R9, RZ ;  /* 0x0000000903077210 */ /* 0x000fe20007ffe0ff */
        /* <DEDUP_REMOVED lines=33> */
.L_x_3420:
[----:B------:R-:W-:Y:S01]  /*a820*/  @P0 ELECT P1, URZ, PT ;  /* 0x00000000003f082f */ /* 0x000fe20003820000 */
[----:B------:R1:W-:-:S12]  /*a830*/  UBLKRED.G.S.ADD.F32.RN [UR4], [UR6], UR7, desc[UR8] ;  /* 0x00000804060073bb */ /* 0x0003d800080a1407 */
[----:B------:R-:W-:Y:S02]  /*a840*/  @P1 PLOP3.LUT P0, PT, P1, PT, PT, 0x8, 0x0 ;  /* 0x000000000000181c */ /* 0x000fe40000f0e170 */
[----:B------:R-:W-:-:S11]  /*a850*/  PLOP3.LUT P1, PT, PT, PT, PT, 0x8, 0x0 ;  /* 0x000000000000781c */ /* 0x000fd60003f2e170 */
[----:B-1----:R-:W-:Y:S05]  /*a860*/  @P0 BRA.U.ANY `(.L_x_3420) ;  /* 0xfffffffd00ec0947 */ /* 0x002fea000393ffff */
[----:B------:R0:W-:Y:S01]  /*a870*/  UTMACMDFLUSH ;  /* 0x00000000000079b7 */ /* 0x0001e20000000000 */
[----:B------:R-:W-:-:S04]  /*a880*/  DEPBAR.LE SB0, 0x0 ;  /* 0x000080000000791a */ /* 0x000fc80000000000 */
.L_x_3419:
[----:B------:R-:W-:Y:S05]  /*a890*/  BSYNC B0 ;  /* 0x0000000000007941 */ /* 0x000fea0003800000 */
.L_x_3418:
        /* <DEDUP_REMOVED lines=25> */
.L_x_3421:
        /* <DEDUP_REMOVED lines=8> */
.L_x_3374:
        /* <DEDUP_REMOVED lines=29> */
.L_x_3423:
[----:B------:R-:W-:Y:S01]  /*ac80*/  ULDC UR9, c[0x0][0x8cc] ;  /* 0x0002330000097ab9 */ /* 0x000fe20000000800 */
[----:B------:R-:W-:Y:S01]  /*ac90*/  UMOV UR7, UR8 ;  /* 0x0000000800077c82 */ /* 0x000fe20008000000 */
[----:B------:R-:W-:-:S11]  /*aca0*/  UISETP.NE.AND UP0, UPT, UR9, 0x1, UPT ;  /* 0x000000010900788c */ /* 0x000fd6000bf05270 */
[----:B------:R-:W-:Y:S02]  /*acb0*/  @UP0 ULDC.64 UR10, c[0x0][0x8d0] ;  /* 0x00023400000a0ab9 */ /* 0x000fe40000000a00 */
[----:B------:R-:W-:-:S04]  /*acc0*/  UIMAD.WIDE.U32 UR4, UR8, UR10, URZ ;  /* 0x0000000a080472a5 */ /* 0x000fc8000f8e003f */
[----:B------:R-:W-:-:S04]  /*acd0*/  @UP0 USHF.R.U32.HI UR7, URZ, UR11, UR5 ;  /* 0x0000000b3f070299 */ /* 0x000fc80008011605 */
[----:B------:R-:W-:-:S12]  /*ace0*/  UIMAD UR4, UR7, UR9, URZ ;  /* 0x00000009070472a4 */ /* 0x000fd8000f8e023f */
.L_x_3424:
        /* <DEDUP_REMOVED lines=23> */
.L_x_3425:
        /* <DEDUP_REMOVED lines=13> */
.L_x_3427:
[----:B------:R-:W-:-:S05]  /*af30*/  ULDC UR4, c[0x0][0x8f4] ;  /* 0x00023d0000047ab9 */ /* 0x000fca0000000800 */
.L_x_3426:
        /* <DEDUP_REMOVED lines=46> */
.L_x_3428:
        /* <DEDUP_REMOVED lines=13> */
.L_x_3429:
        /* <DEDUP_REMOVED lines=12> */
.L_x_3430:
[----:B------:R-:W-:Y:S01]  /*b3b0*/  ULEA UR7, UR7, UR12, 0x7 ;  /* 0x0000000c07077291 */ /* 0x000fe2000f8e383f */
[----:B------:R-:W-:-:S03]  /*b3c0*/  ULDC UR9, c[0x0][0x74c] ;  /* 0x0001d30000097ab9 */ /* 0x000fc60000000800 */
[----:B------:R-:W-:Y:S02]  /*b3d0*/  UIADD3 UR7, UR7, -UR9, -UR8 ;  /* 0x8000000907077290 */ /* 0x000fe4000fffe808 */
[----:B------:R-:W-:Y:S02]  /*b3e0*/  UIADD3 UR8, UR12, 0x5f, URZ ;  /* 0x0000005f0c087890 */ /* 0x000fe4000fffe03f */
[----:B------:R-:W-:Y:S02]  /*b3f0*/  UIMAD.WIDE UR10, UR7, 0x2aaaaaab, URZ ;  /* 0x2aaaaaab070a78a5 */ /* 0x000fe4000f8e023f */
[----:B------:R-:W-:Y:S02]  /*b400*/  UIMAD.WIDE UR8, UR8, 0x2aaaaaab, URZ ;  /* 0x2aaaaaab080878a5 */ /* 0x000fe4000f8e023f */
[----:B------:R-:W-:-:S04]  /*b410*/  USHF.R.U32.HI UR7, URZ, 0x1f, UR11 ;  /* 0x0000001f3f077899 */ /* 0x000fc8000801160b */
[----:B------:R-:W-:Y:S02]  /*b420*/  ULEA.HI.SX32 UR11, UR11, UR7, 0x1c ;  /* 0x000000070b0b7291 */ /* 0x000fe4000f8fe23f */
[----:B------:R-:W-:Y:S02]  /*b430*/  USHF.R.U32.HI UR7, URZ, 0x1f, UR9 ;  /* 0x0000001f3f077899 */ /* 0x000fe40008011609 */
[----:B------:R-:W-:Y:S02]  /*b440*/  UISETP.LT.AND UP1, UPT, URZ, UR11, UPT ;  /* 0x0000000b3f00728c */ /* 0x000fe4000bf21270 */
[----:B------:R-:W-:Y:S02]  /*b450*/  ULEA.HI.SX32 UR7, UR9, UR7, 0x1c ;  /* 0x0000000709077291 */ /* 0x000fe4000f8fe23f */
        /* <DEDUP_REMOVED lines=43> */
.L_x_3433:
[----:B------:R-:W-:Y:S05]  /*b710*/  BSYNC B0 ;  /* 0x0000000000007941 */ /* 0x000fea0003800000 */
.L_x_3432:
        /* <DEDUP_REMOVED lines=19> */
.L_x_3435:
[----:B------:R-:W-:Y:S05]  /*b850*/  BSYNC B0 ;  /* 0x0000000000007941 */ /* 0x000fea0003800000 */
.L_x_3434:
[----:B------:R-:W-:Y:S06]  /*b860*/  BAR.ARV 0xa, 0xa0 ;  /* 0x0282800000007b1d */ /* 0x000fec0000002000 */
[----:B------:R-:W-:Y:S04]  /*b870*/  BSSY B0, `(.L_x_3436) ;  /* 0x0000003000007945 */ /* 0x000fe80003800000 */
[----:B------:R-:W-:Y:S05]  /*b880*/  @!P0 BRA `(.L_x_3437) ;  /* 0x0000000000048947 */ /* 0x000fea0003800000 */
[----:B------:R-:W-:-:S04]  /*b890*/  DEPBAR.LE SB0, 0x0 ;  /* 0x000080000000791a */ /* 0x000fc80000000000 */
.L_x_3437:
[----:B------:R-:W-:Y:S05]  /*b8a0*/  BSYNC B0 ;  /* 0x0000000000007941 */ /* 0x000fea0003800000 */
.L_x_3436:
[----:B------:R-:W-:Y:S06]  /*b8b0*/  BAR.ARV 0xb, 0xa0 ;  /* 0x02c2800000007b1d */ /* 0x000fec0000002000 */
[----:B------:R-:W-:Y:S01]  /*b8c0*/  UIADD3 UR18, UR12, 0x1, URZ ;  /* 0x000000010c127890 */ /* 0x000fe2000fffe03f */
[----:B------:R-:W-:Y:S11]  /*b8d0*/  BRA `(.L_x_3438) ;  /* 0x0000000000047947 */ /* 0x000ff60003800000 */
.L_x_3431:
[----:B------:R-:W-:-:S05]  /*b8e0*/  UMOV UR18, UR12 ;  /* 0x0000000c00127c82 */ /* 0x000fca0008000000 */
.L_x_3438:
        /* <DEDUP_REMOVED lines=22> */
.L_x_3451:
        /* <DEDUP_REMOVED lines=11> */
[----:B------:R-:W-:Y:S01]  /*bb00*/  ULEA.HI.X.SX32 UR40, UR26, UR27, 0x1, UP0 ;  /* 0x0000001b1a287291 */ /* 0x000fe200080f0e3f */
[----:B------:R-:W-:Y:S01]  /*bb10*/  UMOV UR43, 0x14f00000 ;  /* 0x14f00000002b7882 */ /* 0x000fe20000000000 */
[----:B-1----:R-:W-:Y:S02]  /*bb20*/  ULEA UR29, UR30, UR29, 0x18 ;  /* 0x0000001d1e1d7291 */ /* 0x002fe4000f8ec03f */
[----:B------:R-:W-:Y:S02]  /*bb30*/  ULEA UR30, UP0, UR31, UR32, 0x2 ;  /* 0x000000201f1e7291 */ /* 0x000fe4000f80103f */
[----:B------:R-:W-:-:S02]  /*bb40*/  UIADD3 UR29, UR29, 0x8000, URZ ;  /* 0x000080001d1d7890 */ /* 0x000fc4000fffe03f */
[----:B------:R-:W-:-:S03]  /*bb50*/  ULEA.HI.X UR31, UR31, UR33, UR40, 0x2, UP0 ;  /* 0x000000211f1f7291 */ /* 0x000fc600080f1428 */
[----:B------:R-:W-:-:S06]  /*bb60*/  UMOV UR40, 0x300 ;  /* 0x0000030000287882 */ /* 0x000fcc0000000000 */
[----:B------:R1:W-:Y:S02]  /*bb70*/  UBLKRED.G.S.ADD.F32.RN [UR30], [UR29], UR40, desc[UR42] ;  /* 0x00002a1e1d0073bb */ /* 0x0003e400080a1428 */
[----:B-1----:R0:W-:Y:S02]  /*bb80*/  UTMACMDFLUSH ;  /* 0x00000000000079b7 */ /* 0x0021e40000000000 */
.L_x_3440:
[----:B------:R-:W-:Y:S05]  /*bb90*/  BSYNC B0 ;  /* 0x0000000000007941 */ /* 0x000fea0003800000 */
.L_x_3439:
        /* <DEDUP_REMOVED lines=13> */
.L_x_3442:
[----:B------:R-:W-:Y:S05]  /*bc70*/  BSYNC B0 ;  /* 0x0000000000007941 */ /* 0x000fea0003800000 */
.L_x_3441:
[----:B------:R-:W-:Y:S06]  /*bc80*/  BAR.ARV 0xa, 0xa0 ;  /* 0x0282800000007b1d */ /* 0x000fec0000002000 */
[----:B------:R-:W-:Y:S04]  /*bc90*/  BSSY B0, `(.L_x_3443) ;  /* 0x0000003000007945 */ /* 0x000fe80003800000 */
[----:B------:R-:W-:Y:S05]  /*bca0*/  @!P0 BRA `(.L_x_3444) ;  /* 0x0000000000048947 */ /* 0x000fea0003800000 */
[----:B------:R-:W-:-:S04]  /*bcb0*/  DEPBAR.LE SB0, 0x0 ;  /* 0x000080000000791a */ /* 0x000fc80000000000 */
.L_x_3444:
[----:B------:R-:W-:Y:S05]  /*bcc0*/  BSYNC B0 ;  /* 0x0000000000007941 */ /* 0x000fea0003800000 */
.L_x_3443:
        /* <DEDUP_REMOVED lines=13> */
.L_x_3446:
[----:B------:R-:W-:Y:S05]  /*bda0*/  BSYNC B0 ;  /* 0x0000000000007941 */ /* 0x000fea0003800000 */
.L_x_3445:
        /* <DEDUP_REMOVED lines=13> */
.L_x_3448:
[----:B------:R-:W-:Y:S05]  /*be80*/  BSYNC B0 ;  /* 0x0000000000007941 */ /* 0x000fea0003800000 */
.L_x_3447:
[----:B------:R-:W-:Y:S01]  /*be90*/  UIADD3 UR18, UR18, 0x2, URZ ;  /* 0x0000000212127890 */ /* 0x000fe2000fffe03f */
[----:B------:R-:W-:Y:S06]  /*bea0*/  BAR.ARV 0xa, 0xa0 ;  /* 0x0282800000007b1d */ /* 0x000fec0000002000 */
[----:B------:R-:W-:Y:S01]  /*beb0*/  UISETP.GE.AND UP0, UPT, UR18, UR7, UPT ;  /* 0x000000071200728c */ /* 0x000fe2000bf06270 */
[----:B------:R-:W-:Y:S04]  /*bec0*/  BSSY B0, `(.L_x_3449) ;  /* 0x0000003000007945 */ /* 0x000fe80003800000 */
[----:B------:R-:W-:Y:S06]  /*bed0*/  @!P0 BRA `(.L_x_3450) ;  /* 0x0000000000048947 */ /* 0x000fec0003800000 */
[----:B------:R-:W-:-:S04]  /*bee0*/  DEPBAR.LE SB0, 0x0 ;  /* 0x000080000000791a */ /* 0x000fc80000000000 */
.L_x_3450:
[----:B------:R-:W-:Y:S05]  /*bef0*/  BSYNC B0 ;  /* 0x0000000000007941 */ /* 0x000fea0003800000 */
.L_x_3449:
[----:B------:R-:W-:Y:S06]  /*bf00*/  BAR.ARV 0xb, 0xa0 ;  /* 0x02c2800000007b1d */ /* 0x000fec0000002000 */
[----:B------:R-:W-:Y:S01]  /*bf10*/  PLOP3.LUT P1, PT, PT, PT, UP0, 0x80, 0x0 ;  /* 0x000000000000781c */ /* 0x000fe20003f2f008 */
[----:B------:R-:W-:Y:S02]  /*bf20*/  UIADD3 UR26, UR26, 0x3000, URZ ;  /* 0x000030001a1a7890 */ /* 0x000fe4000fffe03f */
[----:B------:R-:W-:-:S10]  /*bf30*/  UIADD3 UR6, UR6, 0x3000, URZ ;  /* 0x0000300006067890 */ /* 0x000fd4000fffe03f */
[----:B------:R-:W-:Y:S05]  /*bf40*/  @!P1 BRA `(.L_x_3451) ;  /* 0xfffffff800c09947 */ /* 0x000fea000383ffff */
[----:B------:R-:W-:Y:S05]  /*bf50*/  BRA `(.L_x_3381) ;  /* 0x00000024004c7947 */ /* 0x000fea0003800000 */
.L_x_3422:
[----:B------:R-:W1:Y:S01]  /*bf60*/  LDC R5, c[0x0][0x8d8] ;  /* 0x00023600ff057b82 */ /* 0x000e620000000800 */
[----:B------:R-:W2:Y:S01]  /*bf70*/  S2R R3, SR_CTAID.X ;  /* 0x0000000000037919 */ /* 0x000ea20000002500 */
[----:B------:R-:W-:Y:S01]  /*bf80*/  ULDC UR4, c[0x0][0x8f0] ;  /* 0x00023c0000047ab9 */ /* 0x000fe20000000800 */
[----:B-1----:R-:W-:Y:S01]  /*bf90*/  ISETP.NE.AND P0, PT, R5, 0x1, PT ;  /* 0x000000010500780c */ /* 0x002fe20003f05270 */
[----:B--2---:R-:W-:-:S12]  /*bfa0*/  IMAD.MOV.U32 R2, RZ, RZ, R3 ;  /* 0x000000ffff027224 */ /* 0x004fd800078e0003 */
[----:B------:R-:W1:Y:S08]  /*bfb0*/  @P0 LDC R0, c[0x0][0x8dc] ;  /* 0x00023700ff000b82 */ /* 0x000e700000000800 */
[----:B------:R-:W2:Y:S01]  /*bfc0*/  @P0 LDC R7, c[0x0][0x8e0] ;  /* 0x00023800ff070b82 */ /* 0x000ea20000000800 */
[----:B-1----:R-:W-:-:S05]  /*bfd0*/  @P0 IMAD.HI.U32 R0, R3, R0, RZ ;  /* 0x0000000003000227 */ /* 0x002fca00078e00ff */
[----:B--2---:R-:W-:-:S04]  /*bfe0*/  @P0 SHF.R.U32.HI R2, RZ, R7, R0 ;  /* 0x00000007ff020219 */ /* 0x004fc80000011600 */
[C---:B------:R-:W-:Y:S02]  /*bff0*/  ISETP.GE.AND P0, PT, R2.reuse, UR4, PT ;  /* 0x0000000402007c0c */ /* 0x040fe4000bf06270 */
[----:B------:R-:W-:-:S05]  /*c000*/  IADD3 R0, -R2, RZ, RZ ;  /* 0x000000ff02007210 */ /* 0x000fca0007ffe1ff */
[----:B------:R-:W-:-:S06]  /*c010*/  IMAD R5, R5, R0, R3 ;  /* 0x0000000005057224 */ /* 0x000fcc00078e0203 */
        /* <DEDUP_REMOVED lines=9> */
.L_x_3452:
[----:B------:R-:W1:Y:S01]  /*c0b0*/  LDC R3, c[0x0][0x8cc] ;  /* 0x00023300ff037b82 */ /* 0x000e620000000800 */
[----:B------:R-:W-:Y:S01]  /*c0c0*/  IMAD.MOV.U32 R0, RZ, RZ, R5 ;  /* 0x000000ffff007224 */ /* 0x000fe200078e0005 */
[----:B-1----:R-:W-:-:S13]  /*c0d0*/  ISETP.NE.AND P0, PT, R3, 0x1, PT ;  /* 0x000000010300780c */ /* 0x002fda0003f05270 */
[----:B------:R-:W1:Y:S02]  /*c0e0*/  @P0 LDC.64 R6, c[0x0][0x8d0] ;  /* 0x00023400ff060b82 */ /* 0x000e640000000a00 */
[----:B-1----:R-:W-:-:S05]  /*c0f0*/  @P0 IMAD.HI.U32 R4, R5, R6, RZ ;  /* 0x0000000605040227 */ /* 0x002fca00078e00ff */
[----:B------:R-:W-:-:S05]  /*c100*/  @P0 SHF.R.U32.HI R0, RZ, R7, R4 ;  /* 0x00000007ff000219 */ /* 0x000fca0000011604 */
[----:B------:R-:W-:-:S07]  /*c110*/  IMAD R3, R0, R3, RZ ;  /* 0x0000000300037224 */ /* 0x000fce00078e02ff */
.L_x_3453:
[----:B------:R-:W1:Y:S01]  /*c120*/  LDC R8, c[0x0][0x8c0] ;  /* 0x00023000ff087b82 */ /* 0x000e620000000800 */
[----:B------:R-:W-:Y:S01]  /*c130*/  IADD3 R3, R5, -R3, RZ ;  /* 0x8000000305037210 */ /* 0x000fe20007ffe0ff */
        /* <DEDUP_REMOVED lines=11> */
[----:B------:R-:W-:-:S03]  /*c1f0*/  ISETP.NE.U32.AND P0, PT, RZ, UR6, PT ;  /* 0x00000006ff007c0c */ /* 0x000fc6000bf05070 */
[----:B------:R-:W-:Y:S01]  /*c200*/  IMAD.MOV R2, RZ, RZ, -R11 ;  /* 0x000000ffff027224 */ /* 0x000fe200078e0a0b */
[----:B------:R-:W-:-:S04]  /*c210*/  ISETP.NE.AND.EX P0, PT, RZ, UR7, PT, P0 ;  /* 0x00000007ff007c0c */ /* 0x000fc8000bf05300 */
[----:B------:R-:W-:-:S13]  /*c220*/  R2UR UR4, R2 ;  /* 0x00000000020472ca */ /* 0x000fda00000e0000 */
[----:B------:R-:W-:Y:S01]  /*c230*/  UIMAD UR20, UR20, UR4, UR5 ;  /* 0x00000004141472a4 */ /* 0x000fe2000f8e0205 */
[----:B------:R-:W-:Y:S11]  /*c240*/  @!P0 BRA `(.L_x_3454) ;  /* 0x0000000000108947 */ /* 0x000ff60003800000 */
[----:B------:R-:W1:Y:S02]  /*c250*/  LDC.64 R2, c[0x0][0x900] ;  /* 0x00024000ff027b82 */ /* 0x000e640000000a00 */
[----:B-1----:R-:W-:-:S05]  /*c260*/  IMAD.WIDE R2, R11, 0x4, R2 ;  /* 0x000000040b027825 */ /* 0x002fca00078e0202 */
[----:B------:R2:W5:Y:S01]  /*c270*/  LDG.E R4, desc[UR36][R2.64] ;  /* 0x0000002402047981 */ /* 0x000562000c1e1900 */
[----:B------:R-:W-:Y:S05]  /*c280*/  BRA `(.L_x_3455) ;  /* 0x00000000002c7947 */ /* 0x000fea0003800000 */
.L_x_3454:
        /* <DEDUP_REMOVED lines=10> */
.L_x_3456:
[----:B------:R-:W1:Y:S02]  /*c330*/  LDC R4, c[0x0][0x8f4] ;  /* 0x00023d00ff047b82 */ /* 0x000e640000000800 */
.L_x_3455:
[----:B-1---5:R-:W-:Y:S01]  /*c340*/  VIADD R4, R4, 0x7f ;  /* 0x0000007f04047836 */ /* 0x022fe20000000000 */
[----:B--2---:R-:W-:Y:S01]  /*c350*/  MOV R2, RZ ;  /* 0x000000ff00027202 */ /* 0x004fe20000000f00 */
[----:B------:R-:W-:-:S03]  /*c360*/  IMAD.MOV.U32 R10, RZ, RZ, 0x1 ;  /* 0x00000001ff0a7424 */ /* 0x000fc600078e00ff */
[----:B------:R-:W-:-:S04]  /*c370*/  SHF.R.S32.HI R3, RZ, 0x1f, R4 ;  /* 0x0000001fff037819 */ /* 0x000fc80000011404 */
[----:B------:R-:W-:-:S04]  /*c380*/  LEA.HI R3, R3, R4, RZ, 0x7 ;  /* 0x0000000403037211 */ /* 0x000fc800078f38ff */
[----:B------:R-:W-:-:S04]  /*c390*/  SHF.R.S32.HI R3, RZ, 0x7, R3 ;  /* 0x00000007ff037819 */ /* 0x000fc80000011403 */
[----:B------:R-:W-:-:S04]  /*c3a0*/  ISETP.GE.AND P0, PT, R0, R3, PT ;  /* 0x000000030000720c */ /* 0x000fc80003f06270 */
[----:B------:R-:W-:-:S04]  /*c3b0*/  SEL R11, R11, 0xffffffff, !P0 ;  /* 0xffffffff0b0b7807 */ /* 0x000fc80004000000 */
[----:B------:R-:W-:-:S13]  /*c3c0*/  ISETP.GE.AND P0, PT, R11, RZ, PT ;  /* 0x000000ff0b00720c */ /* 0x000fda0003f06270 */
[----:B------:R-:W-:Y:S05]  /*c3d0*/  @!P0 BRA `(.L_x_3457) ;  /* 0x0000001c00988947 */ /* 0x000fea0003800000 */
[----:B------:R-:W1:Y:S08]  /*c3e0*/  LDC.64 R8, c[0x0][0x770] ;  /* 0x0001dc00ff087b82 */ /* 0x000e700000000a00 */
[----:B------:R-:W2:Y:S08]  /*c3f0*/  LDC.64 R2, c[0x0][0x780] ;  /* 0x0001e000ff027b82 */ /* 0x000eb00000000a00 */
[----:B------:R-:W3:Y:S01]  /*c400*/  LDC.64 R6, c[0x0][0x778] ;  /* 0x0001de00ff067b82 */ /* 0x000ee20000000a00 */
[----:B-1----:R-:W-:-:S07]  /*c410*/  ISETP.NE.U32.AND P0, PT, R8, RZ, PT ;  /* 0x000000ff0800720c */ /* 0x002fce0003f05070 */
[----:B------:R-:W1:Y:S01]  /*c420*/  LDC.64 R4, c[0x0][0x770] ;  /* 0x0001dc00ff047b82 */ /* 0x000e620000000a00 */
[----:B------:R-:W-:-:S07]  /*c430*/  ISETP.NE.AND.EX P0, PT, R9, RZ, PT, P0 ;  /* 0x000000ff0900720c */ /* 0x000fce0003f05300 */
[----:B------:R-:W4:Y:S01]  /*c440*/  LDC.64 R14, c[0x0][0x778] ;  /* 0x0001de00ff0e7b82 */ /* 0x000f220000000a00 */
[----:B--2---:R-:W-:-:S04]  /*c450*/  ISETP.NE.U32.AND P1, PT, R2, RZ, PT ;  /* 0x000000ff0200720c */ /* 0x004fc80003f25070 */
[----:B------:R-:W-:Y:S01]  /*c460*/  ISETP.NE.AND.EX P1, PT, R3, RZ, PT, P1 ;  /* 0x000000ff0300720c */ /* 0x000fe20003f25310 */
[----:B------:R-:W-:Y:S01]  /*c470*/  VOTEU.ANY UP0, P0 ;  /* 0x00000000003f7886 */ /* 0x000fe20000000100 */
[----:B------:R-:W-:Y:S02]  /*c480*/  PLOP3.LUT P2, PT, PT, PT, UP0, 0x80, 0x0 ;  /* 0x000000000000781c */ /* 0x000fe40003f4f008 */
[----:B---3--:R-:W-:-:S04]  /*c490*/  ISETP.NE.U32.AND P0, PT, R6, RZ, PT ;  /* 0x000000ff0600720c */ /* 0x008fc80003f05070 */
[----:B------:R-:W-:Y:S01]  /*c4a0*/  ISETP.NE.AND.EX P0, PT, R7, RZ, PT, P0 ;  /* 0x000000ff0700720c */ /* 0x000fe20003f05300 */
[----:B-1----:R-:W-:-:S04]  /*c4b0*/  IMAD.WIDE R4, R11, 0x4, R4 ;  /* 0x000000040b047825 */ /* 0x002fc800078e0204 */
[----:B------:R-:W1:Y:S02]  /*c4c0*/  @P1 LDC.64 R6, c[0x0][0x780] ;  /* 0x0001e000ff061b82 */ /* 0x000e640000000a00 */
[----:B------:R-:W2:Y:S01]  /*c4d0*/  @P2 LDG.E R12, desc[UR36][R4.64] ;  /* 0x00000024040c2981 */ /* 0x000ea2000c1e1900 */
[----:B------:R-:W-:Y:S02]  /*c4e0*/  IMAD.MOV.U32 R13, RZ, RZ, RZ ;  /* 0x000000ffff0d7224 */ /* 0x000fe400078e00ff */
[----:B----4-:R-:W-:-:S03]  /*c4f0*/  IMAD.WIDE R2, R11, 0x4, R14 ;  /* 0x000000040b027825 */ /* 0x010fc600078e020e */
[----:B------:R-:W3:Y:S01]  /*c500*/  LDC R14, c[0x0][0x280] ;  /* 0x0000a000ff0e7b82 */ /* 0x000ee20000000800 */
[----:B------:R4:W5:Y:S04]  /*c510*/  @P2 LDG.E R15, desc[UR36][R4.64] ;  /* 0x00000024040f2981 */ /* 0x000968000c1e1900 */
[----:B------:R4:W5:Y:S01]  /*c520*/  @P0 LDG.E R13, desc[UR36][R2.64] ;  /* 0x00000024020d0981 */ /* 0x000962000c1e1900 */
[----:B-1----:R-:W-:-:S05]  /*c530*/  @P1 IMAD.WIDE R6, R11, 0x4, R6 ;  /* 0x000000040b061825 */ /* 0x002fca00078e0206 */
[----:B---3--:R4:W5:Y:S01]  /*c540*/  @P1 LDG.E R14, desc[UR36][R6.64] ;  /* 0x00000024060e1981 */ /* 0x008962000c1e1900 */
[----:B--2---:R-:W-:-:S05]  /*c550*/  @P2 IMAD R12, R11, 0x60, R12 ;  /* 0x000000600b0c2824 */ /* 0x004fca00078e020c */
[----:B------:R-:W-:-:S13]  /*c560*/  @P2 R2UR UR4, R12 ;  /* 0x000000000c0422ca */ /* 0x000fda00000e0000 */
[----:B------:R-:W-:Y:S01]  /*c570*/  UIMAD.WIDE UR4, UR4, 0x2aaaaaab, URZ ;  /* 0x2aaaaaab040478a5 */ /* 0x000fe2000f8e023f */
[----:B----4-:R-:W-:Y:S11]  /*c580*/  @P1 BRA `(.L_x_3458) ;  /* 0x0000000000101947 */ /* 0x010ff60003800000 */
[----:B------:R-:W-:Y:S05]  /*c590*/  @!P2 BRA `(.L_x_3458) ;  /* 0x00000000000ca947 */ /* 0x000fea0003800000 */
[----:B------:R-:W2:Y:S04]  /*c5a0*/  LDG.E R7, desc[UR36][R4.64] ;  /* 0x0000002404077981 */ /* 0x000ea8000c1e1900 */
[----:B-----5:R-:W2:Y:S02]  /*c5b0*/  LDG.E R14, desc[UR36][R4.64+0x4] ;  /* 0x00000424040e7981 */ /* 0x020ea4000c1e1900 */
[----:B--2---:R-:W-:-:S07]  /*c5c0*/  IMAD.IADD R14, R14, 0x1, -R7 ;  /* 0x000000010e0e7824 */ /* 0x004fce00078e0a07 */
.L_x_3458:
        /* <DEDUP_REMOVED lines=11> */
[----:B------:R-:W-:Y:S01]  /*c680*/  MOV R4, UR9 ;  /* 0x0000000900047c02 */ /* 0x000fe20008000f00 */
        /* <DEDUP_REMOVED lines=8> */
.L_x_3459:
[----:B------:R-:W-:Y:S05]  /*c710*/  @!P0 BRA `(.L_x_3460) ;  /* 0x00000000000c8947 */ /* 0x000fea0003800000 */
[----:B------:R-:W2:Y:S04]  /*c720*/  LDG.E R5, desc[UR36][R2.64] ;  /* 0x0000002402057981 */ /* 0x000ea8000c1e1900 */
[----:B------:R-:W2:Y:S02]  /*c730*/  LDG.E R4, desc[UR36][R2.64+0x4] ;  /* 0x0000042402047981 */ /* 0x000ea4000c1e1900 */
[----:B--2---:R-:W-:-:S07]  /*c740*/  IMAD.IADD R4, R4, 0x1, -R5 ;  /* 0x0000000104047824 */ /* 0x004fce00078e0a05 */
.L_x_3460:
[----:B-1----:R-:W-:Y:S01]  /*c750*/  IMAD R3, R0, 0x80, R14 ;  /* 0x0000008000037824 */ /* 0x002fe200078e020e */
[----:B------:R-:W-:Y:S01]  /*c760*/  ULDC UR7, c[0x0][0x74c] ;  /* 0x0001d30000077ab9 */ /* 0x000fe20000000800 */
[----:B------:R-:W-:-:S03]  /*c770*/  IADD3 R14, R14, 0x5f, RZ ;  /* 0x0000005f0e0e7810 */ /* 0x000fc60007ffe0ff */
[----:B-----5:R-:W-:Y:S02]  /*c780*/  IADD3 R3, R3, -UR7, -R4 ;  /* 0x8000000703037c10 */ /* 0x020fe4000fffe804 */
[----:B------:R-:W-:-:S04]  /*c790*/  IMAD.HI R14, R14, 0x2aaaaaab, RZ ;  /* 0x2aaaaaab0e0e7827 */ /* 0x000fc800078e02ff */
[----:B------:R-:W-:Y:S01]  /*c7a0*/  IMAD.HI R3, R3, 0x2aaaaaab, RZ ;  /* 0x2aaaaaab03037827 */ /* 0x000fe200078e02ff */
[----:B------:R-:W-:-:S04]  /*c7b0*/  SHF.R.U32.HI R5, RZ, 0x1f, R14 ;  /* 0x0000001fff057819 */ /* 0x000fc8000001160e */
[----:B------:R-:W-:Y:S02]  /*c7c0*/  SHF.R.U32.HI R2, RZ, 0x1f, R3 ;  /* 0x0000001fff027819 */ /* 0x000fe40000011603 */
[----:B------:R-:W-:Y:S02]  /*c7d0*/  LEA.HI.SX32 R5, R14, R5, 0x1c ;  /* 0x000000050e057211 */ /* 0x000fe400078fe2ff */
[----:B------:R-:W-:-:S04]  /*c7e0*/  LEA.HI.SX32 R2, R3, R2, 0x1c ;  /* 0x0000000203027211 */ /* 0x000fc800078fe2ff */
[----:B------:R-:W-:Y:S01]  /*c7f0*/  VIMNMX R4, RZ, R2, !PT ;  /* 0x00000002ff047248 */ /* 0x000fe20007fe0100 */
[----:B------:R-:W-:-:S03]  /*c800*/  IMAD.MOV.U32 R2, RZ, RZ, RZ ;  /* 0x000000ffff027224 */ /* 0x000fc600078e00ff */
[----:B------:R-:W-:-:S13]  /*c810*/  ISETP.GT.AND P1, PT, R5, R4, PT ;  /* 0x000000040500720c */ /* 0x000fda0003f24270 */
[----:B------:R-:W-:Y:S05]  /*c820*/  @!P1 BRA `(.L_x_3457) ;  /* 0x0000001800849947 */ /* 0x000fea0003800000 */
[----:B------:R-:W-:Y:S01]  /*c830*/  ISETP.NE.U32.AND P1, PT, R8, RZ, PT ;  /* 0x000000ff0800720c */ /* 0x000fe20003f25070 */
[----:B------:R-:W-:Y:S01]  /*c840*/  USHF.R.S32.HI UR7, URZ, 0x1f, UR20 ;  /* 0x0000001f3f077899 */ /* 0x000fe20008011414 */
[----:B------:R-:W-:Y:S01]  /*c850*/  R2UR UR18, R11 ;  /* 0x000000000b1272ca */ /* 0x000fe200000e0000 */
[----:B------:R-:W-:Y:S01]  /*c860*/  ULDC.64 UR10, c[0x0][0x718] ;  /* 0x0001c600000a7ab9 */ /* 0x000fe20000000a00 */
[----:B------:R-:W-:Y:S01]  /*c870*/  ISETP.NE.AND.EX P1, PT, R9, RZ, PT, P1 ;  /* 0x000000ff0900720c */ /* 0x000fe20003f25310 */
[----:B------:R-:W-:Y:S01]  /*c880*/  UMOV UR8, UR4 ;  /* 0x0000000400087c82 */ /* 0x000fe20008000000 */
[----:B------:R-:W-:Y:S01]  /*c890*/  SHF.R.S32.HI R11, RZ, 0x1f, R11 ;  /* 0x0000001fff0b7819 */ /* 0x000fe2000001140b */
[----:B------:R-:W-:Y:S01]  /*c8a0*/  UMOV UR9, UR5 ;  /* 0x0000000500097c82 */ /* 0x000fe20008000000 */
[----:B------:R-:W-:Y:S01]  /*c8b0*/  ULDC.64 UR12, c[0x0][0x730] ;  /* 0x0001cc00000c7ab9 */ /* 0x000fe20000000a00 */
[----:B------:R-:W-:Y:S01]  /*c8c0*/  UIMAD.WIDE.U32 UR4, UR20, UR10, UR8 ;  /* 0x0000000a140472a5 */ /* 0x000fe2000f8e0008 */
[----:B------:R-:W-:Y:S01]  /*c8d0*/  SEL R11, R11, RZ, !P1 ;  /* 0x000000ff0b0b7207 */ /* 0x000fe20004800000 */
[----:B------:R-:W-:Y:S01]  /*c8e0*/  UIMAD UR10, UR7, UR10, URZ ;  /* 0x0000000a070a72a4 */ /* 0x000fe2000f8e023f */
[----:B------:R-:W-:Y:S01]  /*c8f0*/  R2UR UR19, R0 ;  /* 0x00000000001372ca */ /* 0x000fe200000e0000 */
[----:B------:R-:W-:Y:S01]  /*c900*/  UIMAD UR7, UR7, UR12, URZ ;  /* 0x0000000c070772a4 */ /* 0x000fe2000f8e023f */
[----:B------:R-:W-:Y:S01]  /*c910*/  R2UR UR14, R11 ;  /* 0x000000000b0e72ca */ /* 0x000fe200000e0000 */
[----:B------:R-:W-:Y:S01]  /*c920*/  UIMAD UR10, UR20, UR11, UR10 ;  /* 0x0000000b140a72a4 */ /* 0x000fe2000f8e020a */
[----:B------:R-:W-:Y:S01]  /*c930*/  R2UR UR24, R13 ;  /* 0x000000000d1872ca */ /* 0x000fe200000e0000 */
[----:B------:R-:W-:Y:S01]  /*c940*/  UIMAD.WIDE.U32 UR8, UR20, UR12, UR8 ;  /* 0x0000000c140872a5 */ /* 0x000fe2000f8e0008 */
[----:B------:R-:W-:Y:S01]  /*c950*/  BSSY B0, `(.L_x_3457) ;  /* 0x000018e000007945 */ /* 0x000fe20003800000 */
[----:B------:R-:W-:Y:S01]  /*c960*/  ULDC UR11, c[0x0][0x2e8] ;  /* 0x0000ba00000b7ab9 */ /* 0x000fe20000000800 */
[----:B------:R-:W-:Y:S01]  /*c970*/  UIMAD UR7, UR20, UR13, UR7 ;  /* 0x0000000d140772a4 */ /* 0x000fe2000f8e0207 */
[----:B------:R-:W-:Y:S01]  /*c980*/  IMAD.MOV.U32 R2, RZ, RZ, RZ ;  /* 0x000000ffff027224 */ /* 0x000fe200078e00ff */
[----:B------:R-:W-:Y:S01]  /*c990*/  UISETP.NE.AND UP0, UPT, UR11, 0x1, UPT ;  /* 0x000000010b00788c */ /* 0x000fe2000bf05270 */
[----:B------:R-:W-:Y:S01]  /*c9a0*/  VOTEU.ANY UP1, P1 ;  /* 0x00000000003f7886 */ /* 0x000fe20000820100 */
[----:B------:R-:W-:-:S02]  /*c9b0*/  USEL UR21, UR18, URZ, !UP1 ;  /* 0x0000003f12157287 */ /* 0x000fc4000c800000 */
[----:B------:R-:W-:Y:S01]  /*c9c0*/  VOTEU.ANY UP1, P0 ;  /* 0x00000000003f7886 */ /* 0x000fe20000020100 */
[----:B------:R-:W-:Y:S01]  /*c9d0*/  ELECT P0, URZ, PT ;  /* 0x00000000003f782f */ /* 0x000fe20003800000 */
[----:B------:R-:W-:Y:S01]  /*c9e0*/  ULDC.64 UR12, c[0x0][0x720] ;  /* 0x0001c800000c7ab9 */ /* 0x000fe20000000a00 */
[----:B------:R-:W-:Y:S01]  /*c9f0*/  UIADD3 UR9, UR9, UR7, URZ ;  /* 0x0000000709097290 */ /* 0x000fe2000fffe03f */
[----:B------:R-:W-:Y:S01]  /*ca00*/  ULDC.64 UR16, c[0x0][0x738] ;  /* 0x0001ce0000107ab9 */ /* 0x000fe20000000a00 */
[----:B------:R-:W-:Y:S02]  /*ca10*/  UIADD3 UR5, UR5, UR10, URZ ;  /* 0x0000000a05057290 */ /* 0x000fe4000fffe03f */
[----:B------:R-:W-:Y:S02]  /*ca20*/  UIMAD UR7, UR14, UR12, URZ ;  /* 0x0000000c0e0772a4 */ /* 0x000fe4000f8e023f */
[----:B------:R-:W-:Y:S02]  /*ca30*/  UIMAD UR10, UR14, UR16, URZ ;  /* 0x000000100e0a72a4 */ /* 0x000fe4000f8e023f */
[----:B------:R-:W-:-:S02]  /*ca40*/  UIMAD.WIDE.U32 UR14, UR16, UR21, UR8 ;  /* 0x00000015100e72a5 */ /* 0x000fc4000f8e0008 */
[----:B------:R-:W-:Y:S01]  /*ca50*/  UIMAD.WIDE.U32 UR22, UR12, UR21, UR4 ;  /* 0x000000150c1672a5 */ /* 0x000fe2000f8e0004 */
[----:B------:R-:W-:Y:S01]  /*ca60*/  @UP0 ULDC UR8, c[0x0][0x2ec] ;  /* 0x0000bb0000080ab9 */ /* 0x000fe20000000800 */
[----:B------:R-:W-:Y:S02]  /*ca70*/  UIMAD UR5, UR13, UR21, UR7 ;  /* 0x000000150d0572a4 */ /* 0x000fe4000f8e0207 */
[----:B------:R-:W-:Y:S01]  /*ca80*/  UIMAD.WIDE.U32 UR8, UR20, UR8, URZ ;  /* 0x00000008140872a5 */ /* 0x000fe2000f8e003f */
[----:B------:R-:W-:Y:S01]  /*ca90*/  @UP0 ULDC UR7, c[0x0][0x2f0] ;  /* 0x0000bc0000070ab9 */ /* 0x000fe20000000800 */
[----:B------:R-:W-:Y:S01]  /*caa0*/  UMOV UR12, UR20 ;  /* 0x00000014000c7c82 */ /* 0x000fe20008000000 */
[----:B------:R-:W-:Y:S02]  /*cab0*/  UIMAD UR4, UR17, UR21, UR10 ;  /* 0x00000015110472a4 */ /* 0x000fe4000f8e020a */
[----:B------:R-:W-:Y:S02]  /*cac0*/  USEL UR13, UR18, URZ, !UP1 ;  /* 0x0000003f120d7287 */ /* 0x000fe4000c800000 */
[----:B------:R-:W-:-:S02]  /*cad0*/  ULEA UR11, UR19, UR24, 0x7 ;  /* 0x00000018130b7291 */ /* 0x000fc4000f8e383f */
        /* <DEDUP_REMOVED lines=9> */
.L_x_3490:
[----:B------:R-:W2:Y:S01]  /*cb70*/  S2R R2, SR_TID.X ;  /* 0x0000000000027919 */ /* 0x000ea20000002100 */
[----:B------:R-:W-:Y:S02]  /*cb80*/  IMAD.U32 R6, RZ, RZ, UR5 ;  /* 0x00000005ff067e24 */ /* 0x000fe4000f8e00ff */
[----:B------:R-:W-:Y:S02]  /*cb90*/  IMAD.U32 R7, RZ, RZ, UR4 ;  /* 0x00000004ff077e24 */ /* 0x000fe4000f8e00ff */
[----:B------:R-:W-:Y:S01]  /*cba0*/  IMAD.MOV.U32 R8, RZ, RZ, 0x1 ;  /* 0x00000001ff087424 */ /* 0x000fe200078e00ff */
[----:B------:R-:W-:Y:S01]  /*cbb0*/  IADD3 R6, R6, UR23, RZ ;  /* 0x0000001706067c10 */ /* 0x000fe2000fffe0ff */
[----:B------:R-:W-:Y:S01]  /*cbc0*/  VIADD R7, R7, UR15 ;  /* 0x0000000f07077c36 */ /* 0x000fe20008000000 */
        /* <DEDUP_REMOVED lines=9> */
.L_x_3463:
[----:B------:R-:W-:Y:S01]  /*cc60*/  R2UR UR19, R4 ;  /* 0x00000000041372ca */ /* 0x000fe200000e0000 */
[----:B------:R-:W2:Y:S01]  /*cc70*/  LDC.64 R12, c[0x0][0x198] ;  /* 0x00006600ff0c7b82 */ /* 0x000ea20000000a00 */
[----:B------:R-:W-:Y:S01]  /*cc80*/  ULDC.64 UR8, c[0x0][0x700] ;  /* 0x0001c00000087ab9 */ /* 0x000fe20000000a00 */
[----:B------:R-:W-:Y:S01]  /*cc90*/  VIADD R15, R5, 0xffffffff ;  /* 0xffffffff050f7836 */ /* 0x000fe20000000000 */
[----:B------:R-:W-:Y:S01]  /*cca0*/  UMOV UR28, 0x0 ;  /* 0x00000000001c7882 */ /* 0x000fe20000000000 */
[----:B------:R-:W-:Y:S01]  /*ccb0*/  IMAD.U32 R9, RZ, RZ, UR8 ;  /* 0x00000008ff097e24 */ /* 0x000fe2000f8e00ff */
[----:B------:R-:W-:Y:S01]  /*ccc0*/  R2UR UR8, R0 ;  /* 0x00000000000872ca */ /* 0x000fe200000e0000 */
[----:B------:R-:W-:Y:S01]  /*ccd0*/  IMAD.U32 R10, RZ, RZ, UR9 ;  /* 0x00000009ff0a7e24 */ /* 0x000fe2000f8e00ff */
[----:B------:R3:W-:Y:S01]  /*cce0*/  STL [R1+0x8], R15 ;  /* 0x0000080f01007387 */ /* 0x0007e20000100800 */
[----:B------:R-:W-:Y:S01]  /*ccf0*/  UMOV UR29, 0x14f00000 ;  /* 0x14f00000001d7882 */ /* 0x000fe20000000000 */
[----:B------:R-:W-:-:S02]  /*cd00*/  UMOV UR18, URZ ;  /* 0x0000003f00127c82 */ /* 0x000fc40008000000 */
[----:B------:R3:W-:Y:S01]  /*cd10*/  STL [R1], RZ ;  /* 0x000000ff01007387 */ /* 0x0007e20000100800 */
[----:B------:R-:W-:Y:S01]  /*cd20*/  UIMAD UR19, UR19, 0x60, URZ ;  /* 0x00000060131378a4 */ /* 0x000fe2000f8e023f */
[----:B------:R-:W-:-:S03]  /*cd30*/  UMOV UR10, UR18 ;  /* 0x00000012000a7c82 */ /* 0x000fc60008000000 */
[----:B------:R-:W-:Y:S02]  /*cd40*/  UIADD3 UR7, UP0, UR19, UR22, URZ ;  /* 0x0000001613077290 */ /* 0x000fe4000ff1e03f */
[----:B-1----:R-:W-:Y:S01]  /*cd50*/  IMAD.U32 R3, RZ, RZ, UR19 ;  /* 0x00000013ff037e24 */ /* 0x002fe2000f8e00ff */
[----:B------:R-:W-:Y:S02]  /*cd60*/  UIADD3 UR16, UR8, 0xe000, URZ ;  /* 0x0000e00008107890 */ /* 0x000fe4000fffe03f */
[----:B------:R-:W-:Y:S01]  /*cd70*/  UIADD3 UR17, UR8, 0x26810, URZ ;  /* 0x0002681008117890 */ /* 0x000fe2000fffe03f */
[----:B------:R-:W-:Y:S01]  /*cd80*/  PLOP3.LUT P1, PT, PT, PT, UP0, 0x80, 0x0 ;  /* 0x000000000000781c */ /* 0x000fe20003f2f008 */
[----:B------:R-:W-:Y:S01]  /*cd90*/  UIADD3 UR19, UR19, UR6, URZ ;  /* 0x0000000613137290 */ /* 0x000fe2000fffe03f */
[----:B------:R-:W-:Y:S01]  /*cda0*/  MOV R2, UR7 ;  /* 0x0000000700027c02 */ /* 0x000fe20008000f00 */
[----:B------:R-:W-:Y:S01]  /*cdb0*/  UIADD3 UR34, UR8, 0x1a000, URZ ;  /* 0x0001a00008227890 */ /* 0x000fe2000fffe03f */
[----:B------:R-:W-:Y:S01]  /*cdc0*/  LEA.HI.X.SX32 R3, R3, R6, 0x1, P1 ;  /* 0x0000000603037211 */ /* 0x000fe200008f0eff */
[----:B------:R-:W-:Y:S01]  /*cdd0*/  UMOV UR7, 0x18 ;  /* 0x0000001800077882 */ /* 0x000fe20000000000 */
[C---:B------:R-:W-:Y:S01]  /*cde0*/  LEA R11, P1, R2.reuse, R9, 0x2 ;  /* 0x00000009020b7211 */ /* 0x040fe200078210ff */
[----:B------:R-:W-:Y:S01]  /*cdf0*/  UMOV UR35, UR17 ;  /* 0x0000001100237c82 */ /* 0x000fe20008000000 */
[----:B--2---:R-:W-:Y:S01]  /*ce00*/  MOV R14, R13 ;  /* 0x0000000d000e7202 */ /* 0x004fe20000000f00 */
[----:B------:R-:W-:Y:S01]  /*ce10*/  UIADD3 UR9, UR8, 0x26800, URZ ;  /* 0x0002680008097890 */ /* 0x000fe2000fffe03f */
[----:B------:R-:W-:Y:S01]  /*ce20*/  R2UR UR24, R11 ;  /* 0x000000000b1872ca */ /* 0x000fe200000e0000 */
[----:B------:R-:W-:Y:S01]  /*ce30*/  IMAD.MOV.U32 R11, RZ, RZ, R12 ;  /* 0x000000ffff0b7224 */ /* 0x000fe200078e000c */
[----:B------:R-:W-:Y:S01]  /*ce40*/  LEA.HI.X R2, R2, R10, R3, 0x2, P1 ;  /* 0x0000000a02027211 */ /* 0x000fe200008f1403 */
[----:B------:R-:W-:-:S03]  /*ce50*/  IMAD.MOV.U32 R13, RZ, RZ, 0x8000 ;  /* 0x00008000ff0d7424 */ /* 0x000fc600078e00ff */
[----:B------:R-:W-:Y:S02]  /*ce60*/  R2UR UR25, R2 ;  /* 0x00000000021972ca */ /* 0x000fe400000e0000 */
[----:B------:R-:W-:-:S04]  /*ce70*/  IADD3 R2, P1, R11, 0xf0, RZ ;  /* 0x000000f00b027810 */ /* 0x000fc80007f3e0ff */
[----:B------:R-:W-:Y:S01]  /*ce80*/  R2UR UR26, R2 ;  /* 0x00000000021a72ca */ /* 0x000fe200000e0000 */
[----:B------:R-:W-:Y:S01]  /*ce90*/  IMAD.X R3, RZ, RZ, R14, P1 ;  /* 0x000000ffff037224 */ /* 0x000fe200008e060e */
[----:B------:R-:W-:-:S04]  /*cea0*/  IADD3 R12, P1, R11, 0x2f0, RZ ;  /* 0x000002f00b0c7810 */ /* 0x000fc80007f3e0ff */
[----:B------:R-:W-:Y:S02]  /*ceb0*/  R2UR UR30, R12 ;  /* 0x000000000c1e72ca */ /* 0x000fe400000e0000 */
[----:B------:R-:W-:Y:S02]  /*cec0*/  IADD3.X R12, RZ, R14, RZ, P1, !PT ;  /* 0x0000000eff0c7210 */ /* 0x000fe40000ffe4ff */
[----:B------:R-:W-:Y:S02]  /*ced0*/  R2UR UR27, R3 ;  /* 0x00000000031b72ca */ /* 0x000fe400000e0000 */
[----:B------:R-:W-:Y:S02]  /*cee0*/  R2UR UR31, R12 ;  /* 0x000000000c1f72ca */ /* 0x000fe400000e0000 */
[----:B------:R-:W-:-:S04]  /*cef0*/  IADD3 R12, P1, R11, 0x3f0, RZ ;  /* 0x000003f00b0c7810 */ /* 0x000fc80007f3e0ff */
[----:B------:R-:W-:Y:S01]  /*cf00*/  R2UR UR32, R12 ;  /* 0x000000000c2072ca */ /* 0x000fe200000e0000 */
[----:B------:R-:W-:Y:S01]  /*cf10*/  IMAD.X R12, RZ, RZ, R14, P1 ;  /* 0x000000ffff0c7224 */ /* 0x000fe200008e060e */
[----:B------:R-:W-:-:S03]  /*cf20*/  ISETP.GE.AND P1, PT, R4, R15, PT ;  /* 0x0000000f0400720c */ /* 0x000fc60003f26270 */
[----:B------:R-:W-:Y:S01]  /*cf30*/  UTMALDG.4D [UR16], [UR26], desc[UR28] ;  /* 0x00001c101a0075b4 */ /* 0x000fe20008019000 */
[----:B------:R-:W-:Y:S01]  /*cf40*/  R2UR UR33, R12 ;  /* 0x000000000c2172ca */ /* 0x000fe200000e0000 */
[----:B------:R1:W-:Y:S01]  /*cf50*/  UBLKCP.S.G [UR34], [UR24], UR7 ;  /* 0x00000022180073ba */ /* 0x0003e20008000207 */
[----:B------:R3:W-:Y:S01]  /*cf60*/  SYNCS.ARRIVE.TRANS64 RZ, [R0+URZ+0x26800], R13 ;  /* 0x0268000d00ff79a7 */ /* 0x0007e2000800003f */
[----:B-1----:R-:W-:Y:S01]  /*cf70*/  UIADD3 UR24, UR8, 0x4000, URZ ;  /* 0x0000400008187890 */ /* 0x002fe2000fffe03f */
[----:B------:R-:W-:Y:S01]  /*cf80*/  UMOV UR16, 0x0 ;  /* 0x0000000000107882 */ /* 0x000fe20000000000 */
[----:B------:R-:W-:Y:S01]  /*cf90*/  UMOV UR17, 0x10000000 ;  /* 0x1000000000117882 */ /* 0x000fe20000000000 */
[----:B------:R-:W-:Y:S01]  /*cfa0*/  UMOV UR27, UR11 ;  /* 0x0000000b001b7c82 */ /* 0x000fe20008000000 */
[----:B------:R-:W-:Y:S01]  /*cfb0*/  UMOV UR28, UR12 ;  /* 0x0000000c001c7c82 */ /* 0x000fe20008000000 */
[----:B------:R-:W-:Y:S01]  /*cfc0*/  UMOV UR29, UR13 ;  /* 0x0000000d001d7c82 */ /* 0x000fe20008000000 */
[----:B------:R-:W-:Y:S01]  /*cfd0*/  UMOV UR26, UR18 ;  /* 0x00000012001a7c82 */ /* 0x000fe20008000000 */
[----:B------:R-:W-:Y:S01]  /*cfe0*/  UMOV UR25, UR9 ;  /* 0x0000000900197c82 */ /* 0x000fe20008000000 */
[----:B------:R3:W-:Y:S02]  /*cff0*/  UTMALDG.4D [UR8], [UR30], desc[UR16] ;  /* 0x000010081e0075b4 */ /* 0x0007e40008019000 */
[----:B------:R3:W-:Y:S02]  /*d000*/  UTMALDG.4D [UR24], [UR32], desc[UR16] ;  /* 0x00001018200075b4 */ /* 0x0007e40008019000 */
[----:B---3--:R-:W-:Y:S05]  /*d010*/  @P1 BRA `(.L_x_3464) ;  /* 0x0000000c00bc1947 */ /* 0x008fea0003800000 */
        /* <DEDUP_REMOVED lines=12> */
.L_x_3474:
[----:B-123--:R-:W-:-:S04]  /*d0e0*/  SHF.L.U32 R17, R8, 0x1f, RZ ;  /* 0x0000001f08117819 */ /* 0x00efc800000006ff */
[----:B------:R-:W2:Y:S02]  /*d0f0*/  SYNCS.PHASECHK.TRANS64.TRYWAIT P1, [R0+URZ+0x26840], R17 ;  /* 0x02684011000075a7 */ /* 0x000ea4000802017f */
[----:B--2---:R-:W-:Y:S05]  /*d100*/  @!P1 BRA `(.L_x_3466) ;  /* 0x00000014007c9947 */ /* 0x004fea0003800000 */
.L_x_3491:
        /* <DEDUP_REMOVED lines=8> */
.L_x_3467:
[----:B------:R-:W3:Y:S01]  /*d190*/  LDC.64 R12, c[0x0][0x728] ;  /* 0x0001ca00ff0c7b82 */ /* 0x000ee20000000a00 */
[----:B------:R-:W-:Y:S01]  /*d1a0*/  IMAD R18, R15, 0x60, RZ ;  /* 0x000000600f127824 */ /* 0x000fe200078e02ff */
        /* <DEDUP_REMOVED lines=28> */
.L_x_3492:
        /* <DEDUP_REMOVED lines=8> */
.L_x_3469:
        /* <DEDUP_REMOVED lines=30> */
.L_x_3493:
        /* <DEDUP_REMOVED lines=8> */
.L_x_3471:
        /* <DEDUP_REMOVED lines=24> */
.L_x_3495:
        /* <DEDUP_REMOVED lines=8> */
.L_x_3473:
        /* <DEDUP_REMOVED lines=8> */
[----:B------:R-:W-:-:S05]  /*d8d0*/  IADD3 R15, R15, 0x2, RZ ;  /* 0x000000020f0f7810 */ /* 0x000fca0007ffe0ff */
[----:B------:R-:W-:Y:S02]  /*d8e0*/  UIADD3 UR19, UR19, 0xc0, URZ ;  /* 0x000000c013137890 */ /* 0x000fe4000fffe03f */
[----:B------:R-:W-:Y:S02]  /*d8f0*/  UIADD3 UR16, UR26, 0xe000, URZ ;  /* 0x0000e0001a107890 */ /* 0x000fe4000fffe03f */
[----:B------:R-:W-:Y:S02]  /*d900*/  UIADD3 UR7, UP0, UR19, UR22, URZ ;  /* 0x0000001613077290 */ /* 0x000fe4000ff1e03f */
[----:B------:R-:W-:Y:S02]  /*d910*/  UIADD3 UR17, UR26, 0x26810, URZ ;  /* 0x000268101a117890 */ /* 0x000fe4000fffe03f */
[----:B------:R-:W-:Y:S02]  /*d920*/  UIADD3 UR26, UR26, 0x1a000, URZ ;  /* 0x0001a0001a1a7890 */ /* 0x000fe4000fffe03f */
[----:B----4-:R-:W-:Y:S01]  /*d930*/  MOV R4, UR7 ;  /* 0x0000000700047c02 */ /* 0x010fe20008000f00 */
[----:B------:R-:W-:Y:S01]  /*d940*/  UMOV UR7, 0x18 ;  /* 0x0000001800077882 */ /* 0x000fe20000000000 */
[----:B------:R-:W-:Y:S01]  /*d950*/  PLOP3.LUT P2, PT, PT, PT, UP0, 0x80, 0x0 ;  /* 0x000000000000781c */ /* 0x000fe20003f4f008 */
[----:B------:R-:W-:Y:S01]  /*d960*/  UMOV UR27, UR17 ;  /* 0x00000011001b7c82 */ /* 0x000fe20008000000 */
[----:B------:R-:W-:-:S04]  /*d970*/  LEA R5, P1, R4, R9, 0x2 ;  /* 0x0000000904057211 */ /* 0x000fc800078210ff */
[----:B------:R-:W-:Y:S01]  /*d980*/  R2UR UR28, R5 ;  /* 0x00000000051c72ca */ /* 0x000fe200000e0000 */
[----:B------:R-:W-:Y:S01]  /*d990*/  IMAD.U32 R5, RZ, RZ, UR19 ;  /* 0x00000013ff057e24 */ /* 0x000fe2000f8e00ff */
[----:B------:R-:W-:-:S04]  /*d9a0*/  UIADD3 UR19, UR19, UR6, URZ ;  /* 0x0000000613137290 */ /* 0x000fc8000fffe03f */
[----:B------:R-:W-:-:S04]  /*d9b0*/  LEA.HI.X.SX32 R5, R5, R6, 0x1, P2 ;  /* 0x0000000605057211 */ /* 0x000fc800010f0eff */
[----:B------:R-:W-:Y:S01]  /*d9c0*/  LEA.HI.X R5, R4, R10, R5, 0x2, P1 ;  /* 0x0000000a04057211 */ /* 0x000fe200008f1405 */
[----:B------:R4:W-:Y:S01]  /*d9d0*/  UTMALDG.4D [UR16], [UR8], desc[UR24] ;  /* 0x00001810080075b4 */ /* 0x0009e20008019000 */
[----:B------:R-:W-:Y:S02]  /*d9e0*/  ISETP.NE.AND P1, PT, R16, RZ, PT ;  /* 0x000000ff1000720c */ /* 0x000fe40003f25270 */
[----:B------:R-:W-:-:S13]  /*d9f0*/  R2UR UR29, R5 ;  /* 0x00000000051d72ca */ /* 0x000fda00000e0000 */
[----:B------:R4:W-:Y:S02]  /*da00*/  UBLKCP.S.G [UR26], [UR28], UR7 ;  /* 0x0000001a1c0073ba */ /* 0x0009e40008000207 */
[----:B----4-:R-:W-:Y:S05]  /*da10*/  @P1 BRA `(.L_x_3474) ;  /* 0xfffffff400b01947 */ /* 0x010fea000383ffff */
.L_x_3465:
[----:B------:R-:W4:Y:S02]  /*da20*/  LDL.LU R4, [R1+0x10] ;  /* 0x0000100001047983 */ /* 0x000f240000300800 */
[----:B----4-:R-:W-:Y:S02]  /*da30*/  ISETP.NE.AND P1, PT, R4, RZ, PT ;  /* 0x000000ff0400720c */ /* 0x010fe40003f25270 */
[----:B------:R4:W5:Y:S11]  /*da40*/  LDL R4, [R1+0x8] ;  /* 0x0000080001047983 */ /* 0x0009760000100800 */
[----:B----4-:R-:W-:Y:S05]  /*da50*/  @!P1 BRA `(.L_x_3464) ;  /* 0x00000004002c9947 */ /* 0x010fea0003800000 */
[----:B------:R-:W-:-:S04]  /*da60*/  SHF.L.U32 R13, R8, 0x1f, RZ ;  /* 0x0000001f080d7819 */ /* 0x000fc800000006ff */
[----:B------:R-:W4:Y:S02]  /*da70*/  SYNCS.PHASECHK.TRANS64.TRYWAIT P1, [R0+URZ+0x26840], R13 ;  /* 0x0268400d000075a7 */ /* 0x000f24000802017f */
[----:B----4-:R-:W-:Y:S05]  /*da80*/  @!P1 BRA `(.L_x_3475) ;  /* 0x0000000c00709947 */ /* 0x010fea0003800000 */
.L_x_3496:
[----:B------:R-:W-:Y:S05]  /*da90*/  @P0 BRA `(.L_x_3476) ;  /* 0x00000000001c0947 */ /* 0x000fea0003800000 */
[----:B-----5:R-:W2:Y:S01]  /*daa0*/  S2R R4, SR_TID.X ;  /* 0x0000000000047919 */ /* 0x020ea20000002100 */
[----:B-1----:R-:W-:-:S04]  /*dab0*/  IMAD.MOV.U32 R5, RZ, RZ, 0x3180 ;  /* 0x00003180ff057424 */ /* 0x002fc800078e00ff */
[----:B------:R1:W-:Y:S01]  /*dac0*/  SYNCS.ARRIVE.TRANS64 RZ, [R0+URZ+0x26830], R5 ;  /* 0x0268300500ff79a7 */ /* 0x0003e2000800003f */
[----:B--2---:R-:W-:-:S04]  /*dad0*/  LOP3.LUT R4, R4, 0x1f, RZ, 0xc0, !PT ;  /* 0x0000001f04047812 */ /* 0x004fc800078ec0ff */
[----:B------:R-:W-:-:S13]  /*dae0*/  ISETP.NE.AND P1, PT, R4, RZ, PT ;  /* 0x000000ff0400720c */ /* 0x000fda0003f25270 */
[----:B-1----:R-:W-:Y:S05]  /*daf0*/  @!P1 BRA `(.L_x_3476) ;  /* 0x0000000000049947 */ /* 0x002fea0003800000 */
[----:B------:R-:W-:Y:S01]  /*db00*/  BPT.TRAP 0x1 ;  /* 0x000000040000795c */ /* 0x000fe20000300000 */
.L_x_3476:
[----:B-1---5:R-:W1:Y:S01]  /*db10*/  LDC.64 R4, c[0x0][0x728] ;  /* 0x0001ca00ff047b82 */ /* 0x022e620000000a00 */
        /* <DEDUP_REMOVED lines=26> */
.L_x_3497:
[----:B------:R-:W-:Y:S05]  /*dcc0*/  @P0 BRA `(.L_x_3478) ;  /* 0x00000000001c0947 */ /* 0x000fea0003800000 */
[----:B------:R-:W2:Y:S01]  /*dcd0*/  S2R R4, SR_TID.X ;  /* 0x0000000000047919 */ /* 0x000ea20000002100 */
[----:B------:R-:W-:-:S04]  /*dce0*/  MOV R5, 0x3180 ;  /* 0x0000318000057802 */ /* 0x000fc80000000f00 */
[----:B------:R1:W-:Y:S01]  /*dcf0*/  SYNCS.ARRIVE.TRANS64 RZ, [R0+URZ+0x26818], R5 ;  /* 0x0268180500ff79a7 */ /* 0x0003e2000800003f */
[----:B--2---:R-:W-:-:S04]  /*dd00*/  LOP3.LUT R4, R4, 0x1f, RZ, 0xc0, !PT ;  /* 0x0000001f04047812 */ /* 0x004fc800078ec0ff */
[----:B------:R-:W-:-:S13]  /*dd10*/  ISETP.NE.AND P0, PT, R4, RZ, PT ;  /* 0x000000ff0400720c */ /* 0x000fda0003f05270 */
[----:B-1----:R-:W-:Y:S05]  /*dd20*/  @!P0 BRA `(.L_x_3478) ;  /* 0x0000000000048947 */ /* 0x002fea0003800000 */
[----:B------:R-:W-:Y:S01]  /*dd30*/  BPT.TRAP 0x1 ;  /* 0x000000040000795c */ /* 0x000fe20000300000 */
.L_x_3478:
[----:B------:R-:W-:Y:S01]  /*dd40*/  R2UR UR19, R12 ;  /* 0x000000000c1372ca */ /* 0x000fe200000e0000 */
[----:B------:R-:W-:Y:S01]  /*dd50*/  UMOV UR24, 0x0 ;  /* 0x0000000000187882 */ /* 0x000fe20000000000 */
[----:B------:R-:W-:Y:S01]  /*dd60*/  R2UR UR26, R0 ;  /* 0x00000000001a72ca */ /* 0x000fe200000e0000 */
[----:B------:R-:W-:Y:S01]  /*dd70*/  UMOV UR25, 0x14f00000 ;  /* 0x14f0000000197882 */ /* 0x000fe20000000000 */
[----:B------:R-:W-:Y:S01]  /*dd80*/  R2UR UR8, R2 ;  /* 0x00000000020872ca */ /* 0x000fe200000e0000 */
[----:B------:R-:W-:Y:S01]  /*dd90*/  UMOV UR18, URZ ;  /* 0x0000003f00127c82 */ /* 0x000fe20008000000 */
[----:B------:R-:W-:-:S07]  /*dda0*/  R2UR UR9, R3 ;  /* 0x00000000030972ca */ /* 0x000fce00000e0000 */
[----:B------:R-:W-:Y:S02]  /*ddb0*/  UIADD3 UR19, UR19, 0x60, URZ ;  /* 0x0000006013137890 */ /* 0x000fe4000fffe03f */
[----:B------:R-:W-:Y:S02]  /*ddc0*/  UIADD3 UR16, UR26, 0x11000, URZ ;  /* 0x000110001a107890 */ /* 0x000fe4000fffe03f */
[----:B------:R-:W-:Y:S02]  /*ddd0*/  UIADD3 UR7, UP0, UR19, UR22, URZ ;  /* 0x0000001613077290 */ /* 0x000fe4000ff1e03f */
[----:B------:R-:W-:Y:S01]  /*dde0*/  IMAD.U32 R5, RZ, RZ, UR19 ;  /* 0x00000013ff057e24 */ /* 0x000fe2000f8e00ff */
        /* <DEDUP_REMOVED lines=9> */
[----:B------:R-:W-:Y:S01]  /*de80*/  MOV R2, 0x1 ;  /* 0x0000000100027802 */ /* 0x000fe20000000f00 */
[----:B------:R2:W-:Y:S01]  /*de90*/  UTMALDG.4D [UR16], [UR8], desc[UR24] ;  /* 0x00001810080075b4 */ /* 0x0005e20008019000 */
[----:B------:R-:W-:Y:S02]  /*dea0*/  LEA.HI.X R10, R4, R10, R5, 0x2, P0 ;  /* 0x0000000a040a7211 */ /* 0x000fe400000f1405 */
[----:B------:R-:W-:Y:S02]  /*deb0*/  R2UR UR28, R9 ;  /* 0x00000000091c72ca */ /* 0x000fe400000e0000 */
[----:B------:R-:W-:Y:S01]  /*dec0*/  R2UR UR29, R10 ;  /* 0x000000000a1d72ca */ /* 0x000fe200000e0000 */
[----:B------:R2:W5:Y:S04]  /*ded0*/  LDL.LU R4, [R1+0x8] ;  /* 0x0000080001047983 */ /* 0x0005680000300800 */
[----:B------:R2:W-:Y:S08]  /*dee0*/  STL [R1], R2 ;  /* 0x0000000201007387 */ /* 0x0005f00000100800 */
[----:B------:R2:W-:Y:S01]  /*def0*/  UBLKCP.S.G [UR26], [UR28], UR7 ;  /* 0x0000001a1c0073ba */ /* 0x0005e20008000207 */
[----:B------:R-:W-:Y:S01]  /*df00*/  NOP ;  /* 0x0000000000007918 */ /* 0x000fe20000000000 */
.L_x_3464:
[----:B--2---:R-:W2:Y:S01]  /*df10*/  LDL R2, [R1] ;  /* 0x0000000001027983 */ /* 0x004ea20000100800 */
[----:B------:R-:W1:Y:S02]  /*df20*/  S2R R3, SR_TID.X ;  /* 0x0000000000037919 */ /* 0x000e640000002100 */
[----:B-1----:R-:W-:-:S04]  /*df30*/  LOP3.LUT R5, R3, 0x7f, RZ, 0xc0, !PT ;  /* 0x0000007f03057812 */ /* 0x002fc800078ec0ff */
[----:B------:R-:W-:Y:S01]  /*df40*/  ISETP.NE.AND P1, PT, R5, RZ, PT ;  /* 0x000000ff0500720c */ /* 0x000fe20003f25270 */
[----:B--2---:R-:W-:Y:S01]  /*df50*/  IMAD R3, R2, 0x8, R0 ;  /* 0x0000000802037824 */ /* 0x004fe200078e0200 */
[----:B------:R-:W-:-:S04]  /*df60*/  SHF.L.U32 R2, R8, 0x1f, RZ ;  /* 0x0000001f08027819 */ /* 0x000fc800000006ff */
[----:B------:R-:W1:Y:S02]  /*df70*/  SYNCS.PHASECHK.TRANS64.TRYWAIT P0, [R3+URZ+0x26840], R2 ;  /* 0x02684002030075a7 */ /* 0x000e64000800017f */
[----:B-1----:R-:W-:Y:S05]  /*df80*/  @!P0 BRA `(.L_x_3479) ;  /* 0x0000000800588947 */ /* 0x002fea0003800000 */
.L_x_3498:
[----:B------:R-:W-:Y:S05]  /*df90*/  @P1 BRA `(.L_x_3480) ;  /* 0x0000000000181947 */ /* 0x000fea0003800000 */
[----:B------:R-:W2:Y:S01]  /*dfa0*/  S2R R5, SR_TID.X ;  /* 0x0000000000057919 */ /* 0x000ea20000002100 */
[----:B-1----:R-:W-:-:S04]  /*dfb0*/  IMAD.MOV.U32 R2, RZ, RZ, 0x3180 ;  /* 0x00003180ff027424 */ /* 0x002fc800078e00ff */
[----:B------:R1:W-:Y:S01]  /*dfc0*/  SYNCS.ARRIVE.TRANS64 RZ, [R3+URZ+0x26830], R2 ;  /* 0x0268300203ff79a7 */ /* 0x0003e2000800003f */
[----:B--2---:R-:W-:-:S13]  /*dfd0*/  LOP3.LUT P0, RZ, R5, 0x1f, RZ, 0xc0, !PT ;  /* 0x0000001f05ff7812 */ /* 0x004fda000780c0ff */
[----:B-1----:R-:W-:Y:S05]  /*dfe0*/  @!P0 BRA `(.L_x_3480) ;  /* 0x0000000000048947 */ /* 0x002fea0003800000 */
[----:B------:R-:W-:Y:S01]  /*dff0*/  BPT.TRAP 0x1 ;  /* 0x000000040000795c */ /* 0x000fe20000300000 */
.L_x_3480:
[----:B------:R-:W1:Y:S01]  /*e000*/  LDL.LU R5, [R1] ;  /* 0x0000000001057983 */ /* 0x000e620000300800 */
[----:B-----5:R-:W-:Y:S01]  /*e010*/  R2UR UR19, R4 ;  /* 0x00000000041372ca */ /* 0x020fe200000e0000 */
[----:B------:R-:W-:Y:S01]  /*e020*/  ULDC.64 UR26, c[0x0][0x728] ;  /* 0x0001ca00001a7ab9 */ /* 0x000fe20000000a00 */
[----:B------:R-:W-:Y:S01]  /*e030*/  R2UR UR9, R7 ;  /* 0x00000000070972ca */ /* 0x000fe200000e0000 */
[----:B------:R-:W-:Y:S01]  /*e040*/  UMOV UR18, URZ ;  /* 0x0000003f00127c82 */ /* 0x000fe20008000000 */
[----:B------:R-:W-:Y:S02]  /*e050*/  IADD3 R11, P0, R11, 0x1f0, RZ ;  /* 0x000001f00b0b7810 */ /* 0x000fe40007f1e0ff */
[----:B------:R-:W-:Y:S02]  /*e060*/  R2UR UR17, R3 ;  /* 0x00000000031172ca */ /* 0x000fe400000e0000 */
[----:B------:R-:W-:Y:S01]  /*e070*/  R2UR UR24, R11 ;  /* 0x000000000b1872ca */ /* 0x000fe200000e0000 */
[----:B------:R-:W-:-:S04]  /*e080*/  IMAD.X R14, RZ, RZ, R14, P0 ;  /* 0x000000ffff0e7224 */ /* 0x000fc800000e060e */
        /* <DEDUP_REMOVED lines=11> */
[C---:B-1----:R-:W-:Y:S01]  /*e140*/  IMAD R2, R5.reuse, 0x3000, R0 ;  /* 0x0000300005027824 */ /* 0x042fe200078e0200 */
[----:B---34-:R-:W-:-:S04]  /*e150*/  LEA R0, R5, R0, 0x9 ;  /* 0x0000000005007211 */ /* 0x018fc800078e48ff */
[----:B------:R-:W-:Y:S01]  /*e160*/  R2UR UR16, R2 ;  /* 0x00000000021072ca */ /* 0x000fe200000e0000 */
[----:B------:R-:W-:Y:S01]  /*e170*/  VIADD R2, R5, 0x1 ;  /* 0x0000000105027836 */ /* 0x000fe20000000000 */
[----:B------:R-:W-:-:S04]  /*e180*/  R2UR UR7, R0 ;  /* 0x00000000000772ca */ /* 0x000fc800000e0000 */
[----:B------:R-:W-:-:S04]  /*e190*/  ISETP.NE.AND P0, PT, R2, 0x2, PT ;  /* 0x000000020200780c */ /* 0x000fc80003f05270 */
[----:B------:R-:W-:Y:S02]  /*e1a0*/  SEL R3, RZ, 0x1, P0 ;  /* 0x00000001ff037807 */ /* 0x000fe40000000000 */
[----:B------:R-:W-:Y:S01]  /*e1b0*/  SEL R2, R2, RZ, P0 ;  /* 0x000000ff02027207 */ /* 0x000fe20000000000 */
[----:B------:R-:W-:Y:S01]  /*e1c0*/  UIADD3 UR16, UR16, 0x14000, URZ ;  /* 0x0001400010107890 */ /* 0x000fe2000fffe03f */
[----:B------:R-:W-:Y:S01]  /*e1d0*/  LOP3.LUT R10, R8, R3, RZ, 0x3c, !PT ;  /* 0x00000003080a7212 */ /* 0x000fe200078e3cff */
[----:B------:R-:W-:-:S03]  /*e1e0*/  UIADD3 UR28, UR7, 0x1a380, URZ ;  /* 0x0001a380071c7890 */ /* 0x000fc6000fffe03f */
[----:B------:R-:W-:-:S04]  /*e1f0*/  UMOV UR7, 0x18 ;  /* 0x0000001800077882 */ /* 0x000fc80000000000 */
[----:B------:R1:W-:Y:S02]  /*e200*/  UTMALDG.4D [UR16], [UR24], desc[UR26] ;  /* 0x00001a10180075b4 */ /* 0x0003e40008019000 */
[----:B------:R1:W-:Y:S02]  /*e210*/  UBLKCP.S.G [UR28], [UR8], UR7 ;  /* 0x0000001c080073ba */ /* 0x0003e40008000207 */
[----:B-1----:R-:W-:Y:S01]  /*e220*/  NOP ;  /* 0x0000000000007918 */ /* 0x002fe20000000000 */
.L_x_3461:
[----:B------:R-:W-:Y:S05]  /*e230*/  BSYNC B0 ;  /* 0x0000000000007941 */ /* 0x000fea0003800000 */
.L_x_3457:
[----:B------:R-:W-:-:S03]  /*e240*/  UMOV UR7, 0xffffffff ;  /* 0xffffffff00077882 */ /* 0x000fc60000000000 */
[----:B------:R-:W-:Y:S05]  /*e250*/  BRA.DIV UR7, `(.L_x_3481) ;  /* 0x0000000607b87947 */ /* 0x000fea000b800000 */
[----:B------:R-:W-:-:S13]  /*e260*/  ELECT P6, URZ, PT ;  /* 0x00000000003f782f */ /* 0x000fda00038c0000 */
.L_x_3501:
[----:B------:R-:W-:Y:S05]  /*e270*/  @!P6 BRA `(.L_x_3381) ;  /* 0x000000000084e947 */ /* 0x000fea0003800000 */
[----:B------:R-:W2:Y:S02]  /*e280*/  LDL.LU R0, [R1+0xc] ;  /* 0x00000c0001007983 */ /* 0x000ea40000300800 */
[----:B--2---:R-:W-:-:S04]  /*e290*/  LOP3.LUT R0, R0, 0x2, RZ, 0xfc, !PT ;  /* 0x0000000200007812 */ /* 0x004fc800078efcff */
[----:B------:R-:W-:-:S13]  /*e2a0*/  ISETP.NE.AND P2, PT, R0, 0x3, PT ;  /* 0x000000030000780c */ /* 0x000fda0003f45270 */
[----:B------:R-:W-:Y:S05]  /*e2b0*/  @!P2 BRA `(.L_x_3482) ;  /* 0x000000000004a947 */ /* 0x000fea0003800000 */
[----:B------:R-:W-:Y:S01]  /*e2c0*/  BPT.TRAP 0x1 ;  /* 0x000000040000795c */ /* 0x000fe20000300000 */
.L_x_3482:
        /* <DEDUP_REMOVED lines=15> */
.L_x_3502:
[----:B------:R-:W2:Y:S02]  /*e3c0*/  SYNCS.PHASECHK.TRANS64.TRYWAIT P0, [R3+URZ], R0 ;  /* 0x00000000030075a7 */ /* 0x000ea4000800017f */
[----:B--2---:R-:W-:Y:S05]  /*e3d0*/  @!P0 BRA `(.L_x_3484) ;  /* 0x00000004008c8947 */ /* 0x004fea0003800000 */
.L_x_3503:
[----:B------:R-:W-:Y:S05]  /*e3e0*/  @!P2 BRA `(.L_x_3485) ;  /* 0x000000000004a947 */ /* 0x000fea0003800000 */
[----:B------:R-:W-:Y:S01]  /*e3f0*/  BPT.TRAP 0x1 ;  /* 0x000000040000795c */ /* 0x000fe20000300000 */
.L_x_3485:
[----:B--2---:R-:W-:-:S04]  /*e400*/  VIADD R3, R8, 0x26840 ;  /* 0x0002684008037836 */ /* 0x004fc80000000000 */
[----:B------:R-:W-:-:S04]  /*e410*/  IMAD R5, R2, 0x8, R3 ;  /* 0x0000000802057824 */ /* 0x000fc800078e0203 */
[----:B------:R-:W2:Y:S02]  /*e420*/  SYNCS.PHASECHK.TRANS64.TRYWAIT P0, [R5+URZ], R4 ;  /* 0x00000004050075a7 */ /* 0x000ea4000800017f */
[----:B--2---:R-:W-:Y:S05]  /*e430*/  @!P0 BRA `(.L_x_3486) ;  /* 0x0000000400888947 */ /* 0x004fea0003800000 */
.L_x_3504:
[----:B------:R-:W-:-:S07]  /*e440*/  LEA R3, R6, R3, 0x3 ;  /* 0x0000000306037211 */ /* 0x000fce00078e18ff */
.L_x_3487:
[----:B---3--:R3:W4:Y:S02]  /*e450*/  SYNCS.PHASECHK.TRANS64.TRYWAIT P0, [R3+URZ], R0 ;  /* 0x00000000030075a7 */ /* 0x008724000800017f */
[----:B----4-:R-:W-:Y:S05]  /*e460*/  @!P0 NANOSLEEP.SYNCS 0x989680 ;  /* 0x009896800000895d */ /* 0x010fea0003900000 */
[----:B------:R-:W4:Y:S02]  /*e470*/  @!P0 SYNCS.PHASECHK.TRANS64 P0, [R3+URZ], R0 ;  /* 0x00000000030085a7 */ /* 0x000f24000800007f */
[----:B----4-:R-:W-:Y:S05]  /*e480*/  @!P0 BRA `(.L_x_3487) ;  /* 0xfffffffc00f08947 */ /* 0x010fea000383ffff */
.L_x_3381:
[----:B------:R-:W-:Y:S05]  /*e490*/  BSYNC B6 ;  /* 0x0000000000067941 */ /* 0x000fea0003800000 */
.L_x_3373:
[----:B------:R-:W-:Y:S05]  /*e4a0*/  EXIT ;  /* 0x000000000000794d */ /* 0x000fea0003800000 */
.L_x_3391:
[----:B------:R-:W-:Y:S01]  /*e4b0*/  IMAD.MOV.U32 R12, RZ, RZ, RZ ;  /* 0x000000ffff0c7224 */ /* 0x000fe200078e00ff */
[----:B------:R-:W-:Y:S01]  /*e4c0*/  MOV R15, 0xffffffff ;  /* 0xffffffff000f7802 */ /* 0x000fe20000000f00 */
[----:B------:R-:W-:-:S07]  /*e4d0*/  IMAD.MOV.U32 R11, RZ, RZ, 0x1f ;  /* 0x0000001fff0b7424 */ /* 0x000fce00078e00ff */
[----:B--2---:R-:W-:Y:S05]  /*e4e0*/  WARPSYNC.COLLECTIVE R15, `(.L_x_3488) ;  /* 0x000000000f087348 */ /* 0x004fea0003c00000 */
[----:B------:R1:W3:Y:S02]  /*e4f0*/  SHFL.IDX P6, R14, R13, R12, R11 ;  /* 0x0000000c0d0e7389 */ /* 0x0002e400000c000b */
[----:B-123--:R-:W-:Y:S01]  /*e500*/  ENDCOLLECTIVE ;  /* 0x000000000000791b */ /* 0x00efe20003800000 */
.L_x_3488:
[----:B------:R-:W-:Y:S05]  /*e510*/  BRA `(.L_x_3489) ;  /* 0xffffff3000047947 */ /* 0x000fea000383ffff */
.L_x_3393:
[----:B----4-:R4:W1:Y:S02]  /*e520*/  SYNCS.PHASECHK.TRANS64.TRYWAIT P0, [R17+URZ+0x26800], R2 ;  /* 0x02680002110075a7 */ /* 0x010864000800017f */
[----:B-1----:R-:W-:Y:S05]  /*e530*/  @!P0 NANOSLEEP.SYNCS 0x989680 ;  /* 0x009896800000895d */ /* 0x002fea0003900000 */
[----:B------:R-:W1:Y:S02]  /*e540*/  @!P0 SYNCS.PHASECHK.TRANS64 P0, [R17+URZ+0x26800], R2 ;  /* 0x02680002110085a7 */ /* 0x000e64000800007f */
[----:B-1----:R-:W-:Y:S05]  /*e550*/  @!P0 BRA `(.L_x_3393) ;  /* 0xfffffffc00f08947 */ /* 0x002fea000383ffff */
[----:B------:R-:W-:Y:S05]  /*e560*/  BRA `(.L_x_3392) ;  /* 0xffffff30000c7947 */ /* 0x000fea000383ffff */
.L_x_3398:
[----:B--2---:R2:W3:Y:S02]  /*e570*/  SYNCS.PHASECHK.TRANS64.TRYWAIT P1, [R6+URZ+0x26810], R19 ;  /* 0x02681013060075a7 */ /* 0x0044e4000802017f */
[----:B---3--:R-:W-:Y:S05]  /*e580*/  @!P1 NANOSLEEP.SYNCS 0x989680 ;  /* 0x009896800000995d */ /* 0x008fea0003900000 */
[----:B------:R-:W3:Y:S02]  /*e590*/  @!P1 SYNCS.PHASECHK.TRANS64 P1, [R6+URZ+0x26810], R19 ;  /* 0x02681013060095a7 */ /* 0x000ee4000802007f */
[----:B---3--:R-:W-:Y:S05]  /*e5a0*/  @!P1 BRA `(.L_x_3398) ;  /* 0xfffffffc00f09947 */ /* 0x008fea000383ffff */
[----:B------:R-:W-:Y:S05]  /*e5b0*/  BRA `(.L_x_3397) ;  /* 0xffffff3800cc7947 */ /* 0x000fea000383ffff */
.L_x_3402:
[----:B------:R1:W1:Y:S02]  /*e5c0*/  SYNCS.PHASECHK.TRANS64.TRYWAIT P1, [R6+URZ+0x26830], R19 ;  /* 0x02683013060075a7 */ /* 0x000264000802017f */
[----:B-1----:R-:W-:Y:S05]  /*e5d0*/  @!P1 NANOSLEEP.SYNCS 0x989680 ;  /* 0x009896800000995d */ /* 0x002fea0003900000 */
[----:B------:R-:W1:Y:S02]  /*e5e0*/  @!P1 SYNCS.PHASECHK.TRANS64 P1, [R6+URZ+0x26830], R19 ;  /* 0x02683013060095a7 */ /* 0x000e64000802007f */
[----:B-1----:R-:W-:Y:S05]  /*e5f0*/  @!P1 BRA `(.L_x_3402) ;  /* 0xfffffffc00f09947 */ /* 0x002fea000383ffff */
[----:B------:R-:W-:Y:S05]  /*e600*/  BRA `(.L_x_3401) ;  /* 0xffffff3c00c87947 */ /* 0x000fea000383ffff */
.L_x_3410:
[----:B--2---:R2:W3:Y:S02]  /*e610*/  SYNCS.PHASECHK.TRANS64.TRYWAIT P1, [R6+URZ+0x26810], R15 ;  /* 0x0268100f060075a7 */ /* 0x0044e4000802017f */
[----:B---3--:R-:W-:Y:S05]  /*e620*/  @!P1 NANOSLEEP.SYNCS 0x989680 ;  /* 0x009896800000995d */ /* 0x008fea0003900000 */
[----:B------:R-:W3:Y:S02]  /*e630*/  @!P1 SYNCS.PHASECHK.TRANS64 P1, [R6+URZ+0x26810], R15 ;  /* 0x0268100f060095a7 */ /* 0x000ee4000802007f */
[----:B---3--:R-:W-:Y:S05]  /*e640*/  @!P1 BRA `(.L_x_3410) ;  /* 0xfffffffc00f09947 */ /* 0x008fea000383ffff */
[----:B------:R-:W-:Y:S05]  /*e650*/  BRA `(.L_x_3409) ;  /* 0xffffff7c00d07947 */ /* 0x000fea000383ffff */
.L_x_3414:
[----:B------:R1:W1:Y:S02]  /*e660*/  SYNCS.PHASECHK.TRANS64.TRYWAIT P1, [R6+URZ+0x26830], R15 ;  /* 0x0268300f060075a7 */ /* 0x000264000802017f */
[----:B-1----:R-:W-:Y:S05]  /*e670*/  @!P1 NANOSLEEP.SYNCS 0x989680 ;  /* 0x009896800000995d */ /* 0x002fea0003900000 */
[----:B------:R-:W1:Y:S02]  /*e680*/  @!P1 SYNCS.PHASECHK.TRANS64 P1, [R6+URZ+0x26830], R15 ;  /* 0x0268300f060095a7 */ /* 0x000e64000802007f */
[----:B-1----:R-:W-:Y:S05]  /*e690*/  @!P1 BRA `(.L_x_3414) ;  /* 0xfffffffc00f09947 */ /* 0x002fea000383ffff */
[----:B------:R-:W-:Y:S05]  /*e6a0*/  BRA `(.L_x_3413) ;  /* 0xffffff8000c07947 */ /* 0x000fea000383ffff */
.L_x_3462:
[----:B-1----:R1:W2:Y:S02]  /*e6b0*/  SYNCS.PHASECHK.TRANS64.TRYWAIT P0, [R0+URZ+0x26820], R3 ;  /* 0x02682003000075a7 */ /* 0x0022a4000800017f */
[----:B--2---:R-:W-:Y:S05]  /*e6c0*/  @!P0 NANOSLEEP.SYNCS 0x989680 ;  /* 0x009896800000895d */ /* 0x004fea0003900000 */
[----:B------:R-:W2:Y:S02]  /*e6d0*/  @!P0 SYNCS.PHASECHK.TRANS64 P0, [R0+URZ+0x26820], R3 ;  /* 0x02682003000085a7 */ /* 0x000ea4000800007f */
[----:B--2---:R-:W-:Y:S05]  /*e6e0*/  @!P0 BRA `(.L_x_3462) ;  /* 0xfffffffc00f08947 */ /* 0x004fea000383ffff */
[----:B------:R-:W-:Y:S05]  /*e6f0*/  BRA `(.L_x_3490) ;  /* 0xffffffe4001c7947 */ /* 0x000fea000383ffff */
.L_x_3466:
[----:B--2---:R2:W3:Y:S02]  /*e700*/  SYNCS.PHASECHK.TRANS64.TRYWAIT P1, [R0+URZ+0x26840], R17 ;  /* 0x02684011000075a7 */ /* 0x0044e4000802017f */
[----:B---3--:R-:W-:Y:S05]  /*e710*/  @!P1 NANOSLEEP.SYNCS 0x989680 ;  /* 0x009896800000995d */ /* 0x008fea0003900000 */
[----:B------:R-:W3:Y:S02]  /*e720*/  @!P1 SYNCS.PHASECHK.TRANS64 P1, [R0+URZ+0x26840], R17 ;  /* 0x02684011000095a7 */ /* 0x000ee4000802007f */
[----:B---3--:R-:W-:Y:S05]  /*e730*/  @!P1 BRA `(.L_x_3466) ;  /* 0xfffffffc00f09947 */ /* 0x008fea000383ffff */
[----:B------:R-:W-:Y:S05]  /*e740*/  BRA `(.L_x_3491) ;  /* 0xffffffe800707947 */ /* 0x000fea000383ffff */
.L_x_3468:
[----:B-1----:R1:W3:Y:S02]  /*e750*/  SYNCS.PHASECHK.TRANS64.TRYWAIT P1, [R0+URZ+0x26828], R17 ;  /* 0x02682811000075a7 */ /* 0x0022e4000802017f */
[----:B---3--:R-:W-:Y:S05]  /*e760*/  @!P1 NANOSLEEP.SYNCS 0x989680 ;  /* 0x009896800000995d */ /* 0x008fea0003900000 */
[----:B------:R-:W3:Y:S02]  /*e770*/  @!P1 SYNCS.PHASECHK.TRANS64 P1, [R0+URZ+0x26828], R17 ;  /* 0x02682811000095a7 */ /* 0x000ee4000802007f */
[----:B---3--:R-:W-:Y:S05]  /*e780*/  @!P1 BRA `(.L_x_3468) ;  /* 0xfffffffc00f09947 */ /* 0x008fea000383ffff */
[----:B------:R-:W-:Y:S05]  /*e790*/  BRA `(.L_x_3492) ;  /* 0xffffffe800f47947 */ /* 0x000fea000383ffff */
.L_x_3470:
[----:B---3--:R3:W4:Y:S02]  /*e7a0*/  SYNCS.PHASECHK.TRANS64.TRYWAIT P1, [R0+URZ+0x26848], R17 ;  /* 0x02684811000075a7 */ /* 0x008724000802017f */
[----:B----4-:R-:W-:Y:S05]  /*e7b0*/  @!P1 NANOSLEEP.SYNCS 0x989680 ;  /* 0x009896800000995d */ /* 0x010fea0003900000 */
[----:B------:R-:W4:Y:S02]  /*e7c0*/  @!P1 SYNCS.PHASECHK.TRANS64 P1, [R0+URZ+0x26848], R17 ;  /* 0x02684811000095a7 */ /* 0x000f24000802007f */
[----:B----4-:R-:W-:Y:S05]  /*e7d0*/  @!P1 BRA `(.L_x_3470) ;  /* 0xfffffffc00f09947 */ /* 0x010fea000383ffff */
[----:B------:R-:W-:Y:S05]  /*e7e0*/  BRA `(.L_x_3493) ;  /* 0xffffffec00787947 */ /* 0x000fea000383ffff */
.L_x_3472:
[----:B------:R-:W-:-:S07]  /*e7f0*/  SHF.L.U32 R4, R8, 0x1f, RZ ;  /* 0x0000001f08047819 */ /* 0x000fce00000006ff */
.L_x_3494:
[----:B----4-:R4:W1:Y:S02]  /*e800*/  SYNCS.PHASECHK.TRANS64.TRYWAIT P1, [R0+URZ+0x26820], R4 ;  /* 0x02682004000075a7 */ /* 0x010864000802017f */
[----:B-1----:R-:W-:Y:S05]  /*e810*/  @!P1 NANOSLEEP.SYNCS 0x989680 ;  /* 0x009896800000995d */ /* 0x002fea0003900000 */
[----:B------:R-:W1:Y:S02]  /*e820*/  @!P1 SYNCS.PHASECHK.TRANS64 P1, [R0+URZ+0x26820], R4 ;  /* 0x02682004000095a7 */ /* 0x000e64000802007f */
[----:B-1----:R-:W-:Y:S05]  /*e830*/  @!P1 BRA `(.L_x_3494) ;  /* 0xfffffffc00f09947 */ /* 0x002fea000383ffff */
[----:B------:R-:W-:Y:S05]  /*e840*/  BRA `(.L_x_3495) ;  /* 0xffffffec00e07947 */ /* 0x000fea000383ffff */
.L_x_3475:
[----:B----4-:R4:W1:Y:S02]  /*e850*/  SYNCS.PHASECHK.TRANS64.TRYWAIT P1, [R0+URZ+0x26840], R13 ;  /* 0x0268400d000075a7 */ /* 0x010864000802017f */
[----:B-1----:R-:W-:Y:S05]  /*e860*/  @!P1 NANOSLEEP.SYNCS 0x989680 ;  /* 0x009896800000995d */ /* 0x002fea0003900000 */
[----:B------:R-:W1:Y:S02]  /*e870*/  @!P1 SYNCS.PHASECHK.TRANS64 P1, [R0+URZ+0x26840], R13 ;  /* 0x0268400d000095a7 */ /* 0x000e64000802007f */
[----:B-1----:R-:W-:Y:S05]  /*e880*/  @!P1 BRA `(.L_x_3475) ;  /* 0xfffffffc00f09947 */ /* 0x002fea000383ffff */
[----:B------:R-:W-:Y:S05]  /*e890*/  BRA `(.L_x_3496) ;  /* 0xfffffff0007c7947 */ /* 0x000fea000383ffff */
.L_x_3477:
[----:B-1----:R1:W2:Y:S02]  /*e8a0*/  SYNCS.PHASECHK.TRANS64.TRYWAIT P1, [R0+URZ+0x26828], R13 ;  /* 0x0268280d000075a7 */ /* 0x0022a4000802017f */
[----:B--2---:R-:W-:Y:S05]  /*e8b0*/  @!P1 NANOSLEEP.SYNCS 0x989680 ;  /* 0x009896800000995d */ /* 0x004fea0003900000 */
[----:B------:R-:W2:Y:S02]  /*e8c0*/  @!P1 SYNCS.PHASECHK.TRANS64 P1, [R0+URZ+0x26828], R13 ;  /* 0x0268280d000095a7 */ /* 0x000ea4000802007f */
[----:B--2---:R-:W-:Y:S05]  /*e8d0*/  @!P1 BRA `(.L_x_3477) ;  /* 0xfffffffc00f09947 */ /* 0x004fea000383ffff */
[----:B------:R-:W-:Y:S05]  /*e8e0*/  BRA `(.L_x_3497) ;  /* 0xfffffff000f47947 */ /* 0x000fea000383ffff */
.L_x_3479:
[----:B-1----:R1:W2:Y:S02]  /*e8f0*/  SYNCS.PHASECHK.TRANS64.TRYWAIT P0, [R3+URZ+0x26840], R2 ;  /* 0x02684002030075a7 */ /* 0x0022a4000800017f */
[----:B--2---:R-:W-:Y:S05]  /*e900*/  @!P0 NANOSLEEP.SYNCS 0x989680 ;  /* 0x009896800000895d */ /* 0x004fea0003900000 */
[----:B------:R-:W2:Y:S02]  /*e910*/  @!P0 SYNCS.PHASECHK.TRANS64 P0, [R3+URZ+0x26840], R2 ;  /* 0x02684002030085a7 */ /* 0x000ea4000800007f */
[----:B--2---:R-:W-:Y:S05]  /*e920*/  @!P0 BRA `(.L_x_3479) ;  /* 0xfffffffc00f08947 */ /* 0x004fea000383ffff */
[----:B------:R-:W-:Y:S05]  /*e930*/  BRA `(.L_x_3498) ;  /* 0xfffffff400947947 */ /* 0x000fea000383ffff */
.L_x_3481:
[----:B------:R-:W-:Y:S01]  /*e940*/  BSSY B0, `(.L_x_3499) ;  /* 0x0000006000007945 */ /* 0x000fe20003800000 */
[----:B------:R-:W-:-:S07]  /*e950*/  IMAD.MOV.U32 R15, RZ, RZ, -0x1 ;  /* 0xffffffffff0f7424 */ /* 0x000fce00078e00ff */
[----:B------:R-:W-:Y:S05]  /*e960*/  WARPSYNC.COLLECTIVE R15, `(.L_x_3500) ;  /* 0x000000000f0c7348 */ /* 0x000fea0003c00000 */
[----:B------:R-:W-:Y:S02]  /*e970*/  ELECT P6, UR62, PT ;  /* 0x00000000003e782f */ /* 0x000fe400038c0000 */
[----:B------:R-:W-:Y:S01]  /*e980*/  MOV R14, UR62 ;  /* 0x0000003e000e7c02 */ /* 0x000fe20008000f00 */
[----:B------:R-:W-:Y:S10]  /*e990*/  ENDCOLLECTIVE ;  /* 0x000000000000791b */ /* 0x000ff40003800000 */
.L_x_3500:
[----:B------:R-:W-:Y:S05]  /*e9a0*/  BSYNC B0 ;  /* 0x0000000000007941 */ /* 0x000fea0003800000 */
.L_x_3499:
[----:B------:R-:W-:Y:S05]  /*e9b0*/  BRA `(.L_x_3501) ;  /* 0xfffffff8002c7947 */ /* 0x000fea000383ffff */
.L_x_3483:
[----:B-1----:R1:W2:Y:S02]  /*e9c0*/  SYNCS.PHASECHK.TRANS64.TRYWAIT P0, [R7+URZ], R4 ;  /* 0x00000004070075a7 */ /* 0x0022a4000800017f */
[----:B--2---:R-:W-:Y:S05]  /*e9d0*/  @!P0 NANOSLEEP.SYNCS 0x989680 ;  /* 0x009896800000895d */ /* 0x004fea0003900000 */
[----:B------:R-:W2:Y:S02]  /*e9e0*/  @!P0 SYNCS.PHASECHK.TRANS64 P0, [R7+URZ], R4 ;  /* 0x00000004070085a7 */ /* 0x000ea4000800007f */
[----:B--2---:R-:W-:Y:S05]  /*e9f0*/  @!P0 BRA `(.L_x_3483) ;  /* 0xfffffffc00f08947 */ /* 0x004fea000383ffff */
[----:B------:R-:W-:Y:S05]  /*ea00*/  BRA `(.L_x_3502) ;  /* 0xfffffff8006c7947 */ /* 0x000fea000383ffff */
.L_x_3484:
[----:B--2---:R2:W3:Y:S02]  /*ea10*/  SYNCS.PHASECHK.TRANS64.TRYWAIT P0, [R3+URZ], R0 ;  /* 0x00000000030075a7 */ /* 0x0044e4000800017f */
[----:B---3--:R-:W-:Y:S05]  /*ea20*/  @!P0 NANOSLEEP.SYNCS 0x989680 ;  /* 0x009896800000895d */ /* 0x008fea0003900000 */
[----:B------:R-:W3:Y:S02]  /*ea30*/  @!P0 SYNCS.PHASECHK.TRANS64 P0, [R3+URZ], R0 ;  /* 0x00000000030085a7 */ /* 0x000ee4000800007f */
[----:B---3--:R-:W-:Y:S05]  /*ea40*/  @!P0 BRA `(.L_x_3484) ;  /* 0xfffffffc00f08947 */ /* 0x008fea000383ffff */
[----:B------:R-:W-:Y:S05]  /*ea50*/  BRA `(.L_x_3503) ;  /* 0xfffffff800607947 */ /* 0x000fea000383ffff */
.L_x_3486:
[----:B--2---:R2:W3:Y:S02]  /*ea60*/  SYNCS.PHASECHK.TRANS64.TRYWAIT P0, [R5+URZ], R4 ;  /* 0x00000004050075a7 */ /* 0x0044e4000800017f */
[----:B---3--:R-:W-:Y:S05]  /*ea70*/  @!P0 NANOSLEEP.SYNCS 0x989680 ;  /* 0x009896800000895d */ /* 0x008fea0003900000 */
[----:B------:R-:W3:Y:S02]  /*ea80*/  @!P0 SYNCS.PHASECHK.TRANS64 P0, [R5+URZ], R4 ;  /* 0x00000004050085a7 */ /* 0x000ee4000800007f */
[----:B---3--:R-:W-:Y:S05]  /*ea90*/  @!P0 BRA `(.L_x_3486) ;  /* 0xfffffffc00f08947 */ /* 0x008fea000383ffff */
[----:B------:R-:W-:Y:S05]  /*eaa0*/  BRA `(.L_x_3504) ;  /* 0xfffffff800647947 */ /* 0x000fea000383ffff */
.L_x_3505:
        /* <DEDUP_REMOVED lines=13> */
.L_x_3744:


//--------------------- .text._ZN7cutlass13device_kernelIN5flash32FlashAttnBwdPostprocessConvertdQIN4cute5tupleIJNS3_1CILi128EEENS5_ILi64EEEEEENS_6half_tEfNS_4arch4Sm90ELi256ENS3_8TiledMMAINS3_8MMA_AtomIJNS3_4SM904GMMA25MMA_64x64x16_F32F16F16_RSILNSF_5MajorE0ELSH_1ELNSF_7ScaleInE1ELSI_1EEEEEENS3_6LayoutINS4_IJNS5_ILi2EEENS5_ILi1EEESN_EEENS4_IJSN_NS5_ILi0EEESP_EEEEENS4_IJNS3_10UnderscoreESS_SS_EEEEELb0EEEEEvNT_6ParamsE --------------------------
	.section	.text._ZN7cutlass13device_kernelIN5flash32FlashAttnBwdPostprocessConvertdQIN4cute5tupleIJNS3_1CILi128EEENS5_ILi64EEEEEENS_6half_tEfNS_4arch4Sm90ELi256ENS3_8TiledMMAINS3_8MMA_AtomIJNS3_4SM904GMMA25MMA_64x64x16_F32F16F16_RSILNSF_5MajorE0ELSH_1ELNSF_7ScaleInE1ELSI_1EEEEEENS3_6LayoutINS4_IJNS5_ILi2EEENS5_ILi1EEESN_EEENS4_IJSN_NS5_ILi0EEESP_EEEEENS4_IJNS3_10UnderscoreESS_SS_EEEEELb0EEEEEvNT_6ParamsE,"ax",@progbits
	.align	128
.text._ZN7cutlass13device_kernelIN5flash32FlashAttnBwdPostprocessConvertdQIN4cute5tupleIJNS3_1CILi128EEENS5_ILi64EEEEEENS_6half_tEfNS_4arch4Sm90ELi256ENS3_8TiledMMAINS3_8MMA_AtomIJNS3_4SM904GMMA25MMA_64x64x16_F32F16F16_RSILNSF_5MajorE0ELSH_1ELNSF_7ScaleInE1ELSI_1EEEEEENS3_6LayoutINS4_IJNS5_ILi2EEENS5_ILi1EEESN_EEENS4_IJSN_NS5_ILi0EEESP_EEEEENS4_IJNS3_10UnderscoreESS_SS_EEEEELb0EEEEEvNT_6ParamsE:
        .type           _ZN7cutlass13device_kernelIN5flash32FlashAttnBwdPostprocessConvertdQIN4cute5tupleIJNS3_1CILi128EEENS5_ILi64EEEEEENS_6half_tEfNS_4arch4Sm90ELi256ENS3_8TiledMMAINS3_8MMA_AtomIJNS3_4SM904GMMA25MMA_64x64x16_F32F16F16_RSILNSF_5MajorE0ELSH_1ELNSF_7ScaleInE1ELSI_1EEEEEENS3_6LayoutINS4_IJNS5_ILi2EEENS5_ILi1EEESN_EEENS4_IJSN_NS5_ILi0EEESP_EEEEENS4_IJNS3_10UnderscoreESS_SS_EEEEELb0EEEEEvNT_6ParamsE,@function
        .size           _ZN7cutlass13device_kernelIN5flash32FlashAttnBwdPostprocessConvertdQIN4cute5tupleIJNS3_1CILi128EEENS5_ILi64EEEEEENS_6half_tEfNS_4arch4Sm90ELi256ENS3_8TiledMMAINS3_8MMA_AtomIJNS3_4SM904GMMA25MMA_64x64x16_F32F16F16_RSILNSF_5MajorE0ELSH_1ELNSF_7ScaleInE1ELSI_1EEEEEENS3_6LayoutINS4_IJNS5_ILi2EEENS5_ILi1EEESN_EEENS4_IJSN_NS5_ILi0EEESP_EEEEENS4_IJNS3_10UnderscoreESS_SS_EEEEELb0EEEEEvNT_6ParamsE,(.L_x_3745 - _ZN7cutlass13device_kernelIN5flash32FlashAttnBwdPostprocessConvertdQIN4cute5tupleIJNS3_1CILi128EEENS5_ILi64EEEEEENS_6half_tEfNS_4arch4Sm90ELi256ENS3_8TiledMMAINS3_8MMA_AtomIJNS3_4SM904GMMA25MMA_64x64x16_F32F16F16_RSILNSF_5MajorE0ELSH_1ELNSF_7ScaleInE1ELSI_1EEEEEENS3_6LayoutINS4_IJNS5_ILi2EEENS5_ILi1EEESN_EEENS4_IJSN_NS5_ILi0EEESP_EEEEENS4_IJNS3_10UnderscoreESS_SS_EEEEELb0EEEEEvNT_6ParamsE)
        .other          _ZN7cutlass13device_kernelIN5flash32FlashAttnBwdPostprocessConvertdQIN4cute5tupleIJNS3_1CILi128EEENS5_ILi64EEEEEENS_6half_tEfNS_4arch4Sm90ELi256ENS3_8TiledMMAINS3_8MMA_AtomIJNS3_4SM904GMMA25MMA_64x64x16_F32F16F16_RSILNSF_5MajorE0ELSH_1ELNSF_7ScaleInE1ELSI_1EEEEEENS3_6LayoutINS4_IJNS5_ILi2EEENS5_ILi1EEESN_EEENS4_IJSN_NS5_ILi0EEESP_EEEEENS4_IJNS3_10UnderscoreESS_SS_EEEEELb0EEEEEvNT_6ParamsE,@"STO_CUDA_ENTRY STV_DEFAULT"
_ZN7cutlass13device_kernelIN5flash32FlashAttnBwdPostprocessConvertdQIN4cute5tupleIJNS3_1CILi128EEENS5_ILi64EEEEEENS_6half_tEfNS_4arch4Sm90ELi256ENS3_8TiledMMAINS3_8MMA_AtomIJNS3_4SM904GMMA25MMA_64x64x16_F32F16F16_RSILNSF_5MajorE0ELSH_1ELNSF_7ScaleInE1ELSI_1EEEEEENS3_6LayoutINS4_IJNS5_ILi2EEENS5_ILi1EEESN_EEENS4_IJSN_NS5_ILi0EEESP_EEEEENS4_IJNS3_10UnderscoreESS_SS_EEEEELb0EEEEEvNT_6ParamsE:
        /* <DEDUP_REMOVED lines=26> */
.L_x_3506:
        /* <DEDUP_REMOVED lines=52> */
.L_x_3509:
[----:B------:R-:W-:Y:S01]  /*04e0*/  @P0 ELECT P2, URZ, PT ;  /* 0x00000000003f082f */ /* 0x000fe20003840000 */
[----:B------:R1:W-:-:S12]  /*04f0*/  UBLKCP.S.G [UR6], [UR4], UR10 ;  /* 0x00000006040073ba */ /* 0x0003d8000800020a */
[----:B------:R-:W-:Y:S02]  /*0500*/  @P2 PLOP3.LUT P0, PT, P2, PT, PT, 0x8, 0x0 ;  /* 0x000000000000281c */ /* 0x000fe4000170e170 */
[----:B------:R-:W-:-:S11]  /*0510*/  PLOP3.LUT P2, PT, PT, PT, PT, 0x8, 0x0 ;  /* 0x000000000000781c */ /* 0x000fd60003f4e170 */
[----:B-1----:R-:W-:Y:S05]  /*0520*/  @P0 BRA.U.ANY `(.L_x_3509) ;  /* 0xfffffffd00ec0947 */ /* 0x002fea000393ffff */
.L_x_3508:
[----:B------:R-:W-:Y:S05]  /*0530*/  BSYNC B0 ;  /* 0x0000000000007941 */ /* 0x000fea0003800000 */
.L_x_3507:
[----:B------:R-:W-:Y:S01]  /*0540*/  BAR.SYNC.DEFER_BLOCKING 0x0 ;  /* 0x0000000000007b1d */ /* 0x000fe20000010000 */
[----:B------:R-:W-:Y:S02]  /*0550*/  MOV R41, 0x400 ;  /* 0x0000040000297802 */ /* 0x000fe40000000f00 */
[----:B------:R-:W-:Y:S02]  /*0560*/  CS2R R50, SRZ ;  /* 0x0000000000327805 */ /* 0x000fe4000001ff00 */
[----:B------:R-:W-:Y:S01]  /*0570*/  SHF.L.U32 R0, RZ, 0x1f, RZ ;  /* 0x0000001fff007819 */ /* 0x000fe200000006ff */
[--C-:B------:R-:W-:Y:S01]  /*0580*/  @P1 IMAD.MOV.U32 R50, RZ, RZ, R9.reuse ;  /* 0x000000ffff321224 */ /* 0x100fe200078e0009 */
[----:B------:R-:W-:Y:S02]  /*0590*/  LEA R41, R2, R41, 0x18 ;  /* 0x0000002902297211 */ /* 0x000fe400078ec0ff */
[----:B------:R-:W-:-:S07]  /*05a0*/  @P1 SHF.R.S32.HI R51, RZ, 0x1f, R9 ;  /* 0x0000001fff331819 */ /* 0x000fce0000011409 */
.L_x_3510:
        /* <DEDUP_REMOVED lines=156> */
.L_x_3512:
[----:B------:R-:W-:Y:S05]  /*0f70*/  BSYNC B0 ;  /* 0x0000000000007941 */ /* 0x000fea0003800000 */
.L_x_3511:
        /* <DEDUP_REMOVED lines=16> */
.L_x_3514:
[----:B------:R-:W-:Y:S05]  /*1080*/  BSYNC B0 ;  /* 0x0000000000007941 */ /* 0x000fea0003800000 */
.L_x_3513:
        /* <DEDUP_REMOVED lines=16> */
.L_x_3516:
[----:B------:R-:W-:Y:S05]  /*1190*/  BSYNC B0 ;  /* 0x0000000000007941 */ /* 0x000fea0003800000 */
.L_x_3515:
        /* <DEDUP_REMOVED lines=14> */
.L_x_3517:
        /* <DEDUP_REMOVED lines=16> */
.L_x_3745:


//--------------------- .text._ZN7cutlass13device_kernelIN5flash32FlashAttnBwdPostprocessConvertdQIN4cute5tupleIJNS3_1CILi96EEENS5_ILi64EEEEEENS_6half_tEfNS_4arch4Sm90ELi256ENS3_8TiledMMAINS3_8MMA_AtomIJNS3_4SM904GMMA25MMA_64x16x16_F32F16F16_SSILNSF_5MajorE1ELSH_0ELNSF_7ScaleInE1ELSI_1EEEEEENS3_6LayoutINS4_IJNS5_ILi1EEENS5_ILi2EEESM_EEENS4_IJNS5_ILi0EEESM_SP_EEEEENS4_IJNS3_10UnderscoreESS_SS_EEEEELb1EEEEEvNT_6ParamsE --------------------------
	.section	.text._ZN7cutlass13device_kernelIN5flash32FlashAttnBwdPostprocessConvertdQIN4cute5tupleIJNS3_1CILi96EEENS5_ILi64EEEEEENS_6half_tEfNS_4arch4Sm90ELi256ENS3_8TiledMMAINS3_8MMA_AtomIJNS3_4SM904GMMA25MMA_64x16x16_F32F16F16_SSILNSF_5MajorE1ELSH_0ELNSF_7ScaleInE1ELSI_1EEEEEENS3_6LayoutINS4_IJNS5_ILi1EEENS5_ILi2EEESM_EEENS4_IJNS5_ILi0EEESM_SP_EEEEENS4_IJNS3_10UnderscoreESS_SS_EEEEELb1EEEEEvNT_6ParamsE,"ax",@progbits
	.align	128
.text._ZN7cutlass13device_kernelIN5flash32FlashAttnBwdPostprocessConvertdQIN4cute5tupleIJNS3_1CILi96EEENS5_ILi64EEEEEENS_6half_tEfNS_4arch4Sm90ELi256ENS3_8TiledMMAINS3_8MMA_AtomIJNS3_4SM904GMMA25MMA_64x16x16_F32F16F16_SSILNSF_5MajorE1ELSH_0ELNSF_7ScaleInE1ELSI_1EEEEEENS3_6LayoutINS4_IJNS5_ILi1EEENS5_ILi2EEESM_EEENS4_IJNS5_ILi0EEESM_SP_EEEEENS4_IJNS3_10UnderscoreESS_SS_EEEEELb1EEEEEvNT_6ParamsE:
        .type           _ZN7cutlass13device_kernelIN5flash32FlashAttnBwdPostprocessConvertdQIN4cute5tupleIJNS3_1CILi96EEENS5_ILi64EEEEEENS_6half_tEfNS_4arch4Sm90ELi256ENS3_8TiledMMAINS3_8MMA_AtomIJNS3_4SM904GMMA25MMA_64x16x16_F32F16F16_SSILNSF_5MajorE1ELSH_0ELNSF_7ScaleInE1ELSI_1EEEEEENS3_6LayoutINS4_IJNS5_ILi1EEENS5_ILi2EEESM_EEENS4_IJNS5_ILi0EEESM_SP_EEEEENS4_IJNS3_10UnderscoreESS_SS_EEEEELb1EEEEEvNT_6ParamsE,@function
        .size           _ZN7cutlass13device_kernelIN5flash32FlashAttnBwdPostprocessConvertdQIN4cute5tupleIJNS3_1CILi96EEENS5_ILi64EEEEEENS_6half_tEfNS_4arch4Sm90ELi256ENS3_8TiledMMAINS3_8MMA_AtomIJNS3_4SM904GMMA25MMA_64x16x16_F32F16F16_SSILNSF_5MajorE1ELSH_0ELNSF_7ScaleInE1ELSI_1EEEEEENS3_6LayoutINS4_IJNS5_ILi1EEENS5_ILi2EEESM_EEENS4_IJNS5_ILi0EEESM_SP_EEEEENS4_IJNS3_10UnderscoreESS_SS_EEEEELb1EEEEEvNT_6ParamsE,(.L_x_3746 - _ZN7cutlass13device_kernelIN5flash32FlashAttnBwdPostprocessConvertdQIN4cute5tupleIJNS3_1CILi96EEENS5_ILi64EEEEEENS_6half_tEfNS_4arch4Sm90ELi256ENS3_8TiledMMAINS3_8MMA_AtomIJNS3_4SM904GMMA25MMA_64x16x16_F32F16F16_SSILNSF_5MajorE1ELSH_0ELNSF_7ScaleInE1ELSI_1EEEEEENS3_6LayoutINS4_IJNS5_ILi1EEENS5_ILi2EEESM_EEENS4_IJNS5_ILi0EEESM_SP_EEEEENS4_IJNS3_10UnderscoreESS_SS_EEEEELb1EEEEEvNT_6ParamsE)
        .other          _ZN7cutlass13device_kernelIN5flash32FlashAttnBwdPostprocessConvertdQIN4cute5tupleIJNS3_1CILi96EEENS5_ILi64EEEEEENS_6half_tEfNS_4arch4Sm90ELi256ENS3_8TiledMMAINS3_8MMA_AtomIJNS3_4SM904GMMA25MMA_64x16x16_F32F16F16_SSILNSF_5MajorE1ELSH_0ELNSF_7ScaleInE1ELSI_1EEEEEENS3_6LayoutINS4_IJNS5_ILi1EEENS5_ILi2EEESM_EEENS4_IJNS5_ILi0EEESM_SP_EEEEENS4_IJNS3_10UnderscoreESS_SS_EEEEELb1EEEEEvNT_6ParamsE,@"STO_CUDA_ENTRY STV_DEFAULT"
_ZN7cutlass13device_kernelIN5flash32FlashAttnBwdPostprocessConvertdQIN4cute5tupleIJNS3_1CILi96EEENS5_ILi64EEEEEENS_6half_tEfNS_4arch4Sm90ELi256ENS3_8TiledMMAINS3_8MMA_AtomIJNS3_4SM904GMMA25MMA_64x16x16_F32F16F16_SSILNSF_5MajorE1ELSH_0ELNSF_7ScaleInE1ELSI_1EEEEEENS3_6LayoutINS4_IJNS5_ILi1EEENS5_ILi2EEESM_EEENS4_IJNS5_ILi0EEESM_SP_EEEEENS4_IJNS3_10UnderscoreESS_SS_EEEEELb1EEEEEvNT_6ParamsE:
[----:B------:R-:W-:Y:S08]  /*0000*/  LDC R1, c[0x0][0x28] ;  /* 0x00000a00ff017b82 */ /* 0x000ff00000000800 */
[----:B------:R-:W0:Y:S01]  /*0010*/  LDC.64 R4, c[0x0][0x278] ;  /* 0x00009e00ff047b82 */ /* 0x000e220000000a00 */
[----:B------:R-:W1:Y:S01]  /*0020*/  S2R R6, SR_CTAID.Z ;  /* 0x0000000000067919 */ /* 0x000e620000002700 */
[----:B------:R-:W-:-:S06]  /*0030*/  ULDC.64 UR8, c[0x0][0x208] ;  /* 0x0000820000087ab9 */ /* 0x000fcc0000000a00 */
[----:B------:R-:W2:Y:S08]  /*0040*/  LDC.64 R10, c[0x0][0x270] ;  /* 0x00009c00ff0a7b82 */ /* 0x000eb00000000a00 */
[----:B------:R-:W1:Y:S01]  /*0050*/  LDC.64 R2, c[0x0][0x270] ;  /* 0x00009c00ff027b82 */ /* 0x000e620000000a00 */
[----:B0-----:R-:W-:-:S04]  /*0060*/  ISETP.NE.U32.AND P0, PT, R4, RZ, PT ;  /* 0x000000ff0400720c */ /* 0x001fc80003f05070 */
[----:B------:R-:W-:-:S03]  /*0070*/  ISETP.NE.AND.EX P0, PT, R5, RZ, PT, P0 ;  /* 0x000000ff0500720c */ /* 0x000fc60003f05300 */
[----:B------:R-:W0:Y:S01]  /*0080*/  LDC R0, c[0x0][0x240] ;  /* 0x00009000ff007b82 */ /* 0x000e220000000800 */
[----:B--2---:R-:W-:-:S04]  /*0090*/  ISETP.NE.U32.AND P1, PT, R10, RZ, PT ;  /* 0x000000ff0a00720c */ /* 0x004fc80003f25070 */
[----:B------:R-:W-:Y:S01]  /*00a0*/  ISETP.NE.AND.EX P1, PT, R11, RZ, PT, P1 ;  /* 0x000000ff0b00720c */ /* 0x000fe20003f25310 */
[----:B-1----:R-:W-:-:S04]  /*00b0*/  IMAD.WIDE R2, R6, 0x4, R2 ;  /* 0x0000000406027825 */ /* 0x002fc800078e0202 */
[----:B------:R-:W1:Y:S08]  /*00c0*/  @P0 LDC.64 R4, c[0x0][0x278] ;  /* 0x00009e00ff040b82 */ /* 0x000e700000000a00 */
[----:B------:R2:W5:Y:S01]  /*00d0*/  @P1 LDG.E R9, desc[UR8][R2.64] ;  /* 0x0000000802091981 */ /* 0x000562000c1e1900 */
[----:B-1----:R-:W-:-:S05]  /*00e0*/  @P0 IMAD.WIDE R4, R6, 0x4, R4 ;  /* 0x0000000406040825 */ /* 0x002fca00078e0204 */
[----:B0-----:R2:W5:Y:S01]  /*00f0*/  @P0 LDG.E R0, desc[UR8][R4.64] ;  /* 0x0000000804000981 */ /* 0x001562000c1e1900 */
[----:B------:R-:W-:Y:S01]  /*0100*/  ISETP.NE.U32.AND P2, PT, R10, RZ, PT ;  /* 0x000000ff0a00720c */ /* 0x000fe20003f45070 */
[----:B------:R-:W0:Y:S03]  /*0110*/  S2R R33, SR_CTAID.X ;  /* 0x0000000000217919 */ /* 0x000e260000002500 */
[----:B------:R-:W-:Y:S01]  /*0120*/  ISETP.NE.AND.EX P2, PT, R11, RZ, PT, P2 ;  /* 0x000000ff0b00720c */ /* 0x000fe20003f45320 */
[----:B0-----:R-:W-:Y:S01]  /*0130*/  IMAD R7, R33, 0x60, RZ ;  /* 0x0000006021077824 */ /* 0x001fe200078e02ff */
[----:B--2---:R-:W-:Y:S11]  /*0140*/  @P0 BRA `(.L_x_3518) ;  /* 0x0000000000100947 */ /* 0x004ff60003800000 */
[----:B------:R-:W-:Y:S05]  /*0150*/  @!P1 BRA `(.L_x_3518) ;  /* 0x00000000000c9947 */ /* 0x000fea0003800000 */
[----:B------:R-:W2:Y:S04]  /*0160*/  LDG.E R5, desc[UR8][R2.64] ;  /* 0x0000000802057981 */ /* 0x000ea8000c1e1900 */
[----:B-----5:R-:W2:Y:S02]  /*0170*/  LDG.E R0, desc[UR8][R2.64+0x4] ;  /* 0x0000040802007981 */ /* 0x020ea4000c1e1900 */
[----:B--2---:R-:W-:-:S07]  /*0180*/  IMAD.IADD R0, R0, 0x1, -R5 ;  /* 0x0000000100007824 */ /* 0x004fce00078e0a05 */
.L_x_3518:
[----:B-----5:R-:W-:-:S13]  /*0190*/  ISETP.GE.AND P0, PT, R7, R0, PT ;  /* 0x000000000700720c */ /* 0x020fda0003f06270 */
[----:B------:R-:W-:Y:S05]  /*01a0*/  @P2 EXIT P0 ;  /* 0x000000000000294d */ /* 0x000fea0000000000 */
[----:B------:R-:W0:Y:S01]  /*01b0*/  S2R R2, SR_CTAID.Y ;  /* 0x0000000000027919 */ /* 0x000e220000002600 */
[----:B------:R-:W-:Y:S01]  /*01c0*/  @P1 IMAD R3, R6, 0x60, R9 ;  /* 0x0000006006031824 */ /* 0x000fe200078e0209 */
[----:B------:R-:W1:Y:S01]  /*01d0*/  LDC.64 R16, c[0x0][0x228] ;  /* 0x00008a00ff107b82 */ /* 0x000e620000000a00 */
[----:B------:R-:W-:Y:S01]  /*01e0*/  CS2R R12, SRZ ;  /* 0x00000000000c7805 */ /* 0x000fe2000001ff00 */
[----:B------:R-:W2:Y:S01]  /*01f0*/  S2R R40, SR_TID.X ;  /* 0x0000000000287919 */ /* 0x000ea20000002100 */
[----:B------:R-:W-:Y:S01]  /*0200*/  @P1 IMAD.HI R3, R3, 0x2aaaaaab, RZ ;  /* 0x2aaaaaab03031827 */ /* 0x000fe200078e02ff */
[----:B------:R-:W-:Y:S03]  /*0210*/  BSSY B0, `(.L_x_3519) ;  /* 0x0000031000007945 */ /* 0x000fe60003800000 */
[----:B------:R-:W-:Y:S01]  /*0220*/  IMAD R7, R33, 0x1800, RZ ;  /* 0x0000180021077824 */ /* 0x000fe200078e02ff */
[----:B------:R-:W-:Y:S01]  /*0230*/  @P1 SHF.R.U32.HI R4, RZ, 0x1f, R3 ;  /* 0x0000001fff041819 */ /* 0x000fe20000011603 */
[----:B------:R-:W3:Y:S03]  /*0240*/  LDC.64 R10, c[0x0][0x230] ;  /* 0x00008c00ff0a7b82 */ /* 0x000ee60000000a00 */
[----:B------:R-:W-:-:S05]  /*0250*/  @P1 LEA.HI.SX32 R4, R3, R4, 0x1c ;  /* 0x0000000403041211 */ /* 0x000fca00078fe2ff */
[----:B------:R-:W-:Y:S02]  /*0260*/  @P1 IMAD R3, R4, 0x1800, RZ ;  /* 0x0000180004031824 */ /* 0x000fe400078e02ff */
[----:B------:R-:W4:Y:S02]  /*0270*/  S2R R4, SR_CgaCtaId ;  /* 0x0000000000047919 */ /* 0x000f240000008800 */
[--C-:B------:R-:W-:Y:S01]  /*0280*/  @P1 IMAD.MOV.U32 R12, RZ, RZ, R3.reuse ;  /* 0x000000ffff0c1224 */ /* 0x100fe200078e0003 */
[----:B------:R-:W-:-:S04]  /*0290*/  @P1 SHF.R.S32.HI R13, RZ, 0x1f, R3 ;  /* 0x0000001fff0d1819 */ /* 0x000fc80000011403 */
[----:B------:R-:W-:-:S04]  /*02a0*/  IADD3 R14, P0, R7, R12, RZ ;  /* 0x0000000c070e7210 */ /* 0x000fc80007f1e0ff */
[----:B------:R-:W-:Y:S02]  /*02b0*/  LEA.HI.X.SX32 R15, R7, R13, 0x1, P0 ;  /* 0x0000000d070f7211 */ /* 0x000fe400000f0eff */
[----:B0-----:R-:W-:Y:S01]  /*02c0*/  SHF.R.S32.HI R5, RZ, 0x1f, R2 ;  /* 0x0000001fff057819 */ /* 0x001fe20000011402 */
[----:B------:R-:W0:Y:S01]  /*02d0*/  LDC.64 R12, c[0x0][0x210] ;  /* 0x00008400ff0c7b82 */ /* 0x000e220000000a00 */
[----:B------:R-:W-:Y:S01]  /*02e0*/  SHF.R.S32.HI R7, RZ, 0x1f, R6 ;  /* 0x0000001fff077819 */ /* 0x000fe20000011406 */
[-C--:B-1----:R-:W-:Y:S01]  /*02f0*/  IMAD.WIDE.U32 R14, R2, R16.reuse, R14 ;  /* 0x00000010020e7225 */ /* 0x082fe200078e000e */
[----:B------:R-:W-:Y:S02]  /*0300*/  SEL R6, R6, RZ, !P2 ;  /* 0x000000ff06067207 */ /* 0x000fe40005000000 */
[----:B------:R-:W-:Y:S01]  /*0310*/  SEL R7, R7, RZ, !P2 ;  /* 0x000000ff07077207 */ /* 0x000fe20005000000 */
[----:B------:R-:W-:Y:S01]  /*0320*/  IMAD R3, R5, R16, RZ ;  /* 0x0000001005037224 */ /* 0x000fe200078e02ff */
[----:B--2---:R-:W-:-:S03]  /*0330*/  ISETP.NE.AND P0, PT, R40, RZ, PT ;  /* 0x000000ff2800720c */ /* 0x004fc60003f05270 */
[----:B------:R-:W-:-:S04]  /*0340*/  IMAD R3, R2, R17, R3 ;  /* 0x0000001102037224 */ /* 0x000fc800078e0203 */
[----:B------:R-:W-:Y:S02]  /*0350*/  IMAD.IADD R15, R15, 0x1, R3 ;  /* 0x000000010f0f7824 */ /* 0x000fe400078e0203 */
[----:B---3--:R-:W-:-:S04]  /*0360*/  IMAD R3, R7, R10, RZ ;  /* 0x0000000a07037224 */ /* 0x008fc800078e02ff */
[C---:B------:R-:W-:Y:S02]  /*0370*/  IMAD R3, R6.reuse, R11, R3 ;  /* 0x0000000b06037224 */ /* 0x040fe400078e0203 */
[----:B------:R-:W-:-:S04]  /*0380*/  IMAD.WIDE.U32 R10, R6, R10, R14 ;  /* 0x0000000a060a7225 */ /* 0x000fc800078e000e */
[----:B------:R-:W-:Y:S01]  /*0390*/  IMAD.IADD R3, R11, 0x1, R3 ;  /* 0x000000010b037824 */ /* 0x000fe200078e0203 */
[----:B0-----:R-:W-:-:S04]  /*03a0*/  LEA R12, P2, R10, R12, 0x2 ;  /* 0x0000000c0a0c7211 */ /* 0x001fc800078410ff */
[----:B------:R-:W-:Y:S01]  /*03b0*/  LEA.HI.X R3, R10, R13, R3, 0x2, P2 ;  /* 0x0000000d0a037211 */ /* 0x000fe200010f1403 */
[----:B----4-:R-:W-:Y:S08]  /*03c0*/  @P0 BRA `(.L_x_3520) ;  /* 0x0000000000540947 */ /* 0x010ff00003800000 */
        /* <DEDUP_REMOVED lines=16> */
.L_x_3521:
[----:B------:R-:W-:Y:S01]  /*04d0*/  @P0 ELECT P2, URZ, PT ;  /* 0x00000000003f082f */ /* 0x000fe20003840000 */
[----:B------:R1:W-:-:S12]  /*04e0*/  UBLKCP.S.G [UR6], [UR4], UR10 ;  /* 0x00000006040073ba */ /* 0x0003d8000800020a */
[----:B------:R-:W-:Y:S02]  /*04f0*/  @P2 PLOP3.LUT P0, PT, P2, PT, PT, 0x8, 0x0 ;  /* 0x000000000000281c */ /* 0x000fe4000170e170 */
[----:B------:R-:W-:-:S11]  /*0500*/  PLOP3.LUT P2, PT, PT, PT, PT, 0x8, 0x0 ;  /* 0x000000000000781c */ /* 0x000fd60003f4e170 */
[----:B-1----:R-:W-:Y:S05]  /*0510*/  @P0 BRA.U.ANY `(.L_x_3521) ;  /* 0xfffffffd00ec0947 */ /* 0x002fea000393ffff */
.L_x_3520:
[----:B------:R-:W-:Y:S05]  /*0520*/  BSYNC B0 ;  /* 0x0000000000007941 */ /* 0x000fea0003800000 */
.L_x_3519:
[----:B------:R-:W-:Y:S01]  /*0530*/  BAR.SYNC.DEFER_BLOCKING 0x0 ;  /* 0x0000000000007b1d */ /* 0x000fe20000010000 */
[----:B------:R-:W-:Y:S02]  /*0540*/  MOV R3, 0x400 ;  /* 0x0000040000037802 */ /* 0x000fe40000000f00 */
[----:B------:R-:W-:Y:S02]  /*0550*/  CS2R R38, SRZ ;  /* 0x0000000000267805 */ /* 0x000fe4000001ff00 */
[--C-:B------:R-:W-:Y:S01]  /*0560*/  @P1 SHF.R.S32.HI R39, RZ, 0x1f, R9.reuse ;  /* 0x0000001fff271819 */ /* 0x100fe20000011409 */
[----:B------:R-:W-:Y:S01]  /*0570*/  @P1 IMAD.MOV.U32 R38, RZ, RZ, R9 ;  /* 0x000000ffff261224 */ /* 0x000fe200078e0009 */
[----:B------:R-:W-:Y:S02]  /*0580*/  LEA R3, R4, R3, 0x18 ;  /* 0x0000000304037211 */ /* 0x000fe400078ec0ff */
[----:B------:R-:W-:-:S07]  /*0590*/  SHF.L.U32 R4, RZ, 0x1f, RZ ;  /* 0x0000001fff047819 */ /* 0x000fce00000006ff */
.L_x_3522:
[----:B-1----:R1:W2:Y:S02]  /*05a0*/  SYNCS.PHASECHK.TRANS64.TRYWAIT P0, [R3+URZ+0x9000], R4 ;  /* 0x00900004030075a7 */ /* 0x0022a4000800017f */
[----:B--2---:R-:W-:Y:S05]  /*05b0*/  @!P0 NANOSLEEP.SYNCS 0x989680 ;  /* 0x009896800000895d */ /* 0x004fea0003900000 */
[----:B------:R-:W2:Y:S02]  /*05c0*/  @!P0 SYNCS.PHASECHK.TRANS64 P0, [R3+URZ+0x9000], R4 ;  /* 0x00900004030085a7 */ /* 0x000ea4000800007f */
[----:B--2---:R-:W-:Y:S05]  /*05d0*/  @!P0 BRA `(.L_x_3522) ;  /* 0xfffffffc00f08947 */ /* 0x004fea000383ffff */
[----:B------:R-:W-:Y:S01]  /*05e0*/  SHF.R.S32.HI R9, RZ, 0x1f, R40 ;  /* 0x0000001fff097819 */ /* 0x000fe20000011428 */
[----:B------:R-:W-:Y:S01]  /*05f0*/  ULDC UR4, c[0x0][0x268] ;  /* 0x00009a0000047ab9 */ /* 0x000fe20000000800 */
[----:B------:R-:W-:Y:S01]  /*0600*/  IMAD R0, R33, -0x60, R0 ;  /* 0xffffffa021007824 */ /* 0x000fe200078e0200 */
[----:B------:R-:W-:Y:S01]  /*0610*/  ULDC.64 UR6, c[0x0][0x258] ;  /* 0x0000960000067ab9 */ /* 0x000fe20000000a00 */
[-C--:B------:R-:W-:Y:S01]  /*0620*/  LEA.HI R20, R9, R40.reuse, RZ, 0x7 ;  /* 0x0000002809147211 */ /* 0x080fe200078f38ff */
[----:B------:R-:W-:Y:S01]  /*0630*/  IMAD R5, R5, UR6, RZ ;  /* 0x0000000605057c24 */ /* 0x000fe2000f8e02ff */
[CC--:B-1----:R-:W-:Y:S01]  /*0640*/  LEA.HI R4, R9.reuse, R40.reuse, RZ, 0x3 ;  /* 0x0000002809047211 */ /* 0x0c2fe200078f18ff */
[----:B------:R-:W-:Y:S01]  /*0650*/  BSSY B0, `(.L_x_3523) ;  /* 0x0000087000007945 */ /* 0x000fe20003800000 */
[----:B------:R-:W-:Y:S01]  /*0660*/  LOP3.LUT R11, R20, 0x3fffff80, RZ, 0xc0, !PT ;  /* 0x3fffff80140b7812 */ /* 0x000fe200078ec0ff */
[----:B------:R-:W-:Y:S01]  /*0670*/  IMAD R5, R2, UR7, R5 ;  /* 0x0000000702057c24 */ /* 0x000fe2000f8e0205 */
[----:B------:R-:W-:-:S02]  /*0680*/  LEA.HI R24, R9, R40, RZ, 0x5 ;  /* 0x0000002809187211 */ /* 0x000fc400078f28ff */
[----:B------:R-:W-:Y:S01]  /*0690*/  LOP3.LUT R13, R4, 0xfffffff8, RZ, 0xc0, !PT ;  /* 0xfffffff8040d7812 */ /* 0x000fe200078ec0ff */
[C---:B------:R-:W-:Y:S01]  /*06a0*/  IMAD.IADD R11, R40.reuse, 0x1, -R11 ;  /* 0x00000001280b7824 */ /* 0x040fe200078e0a0b */
[CC--:B0-----:R-:W-:Y:S02]  /*06b0*/  LEA.HI R8, R9.reuse, R40.reuse, RZ, 0x4 ;  /* 0x0000002809087211 */ /* 0x0c1fe400078f20ff */
[----:B------:R-:W-:Y:S01]  /*06c0*/  LEA.HI R10, R9, R40, RZ, 0x6 ;  /* 0x00000028090a7211 */ /* 0x000fe200078f30ff */
[----:B------:R-:W-:Y:S01]  /*06d0*/  IMAD.IADD R40, R40, 0x1, -R13 ;  /* 0x0000000128287824 */ /* 0x000fe200078e0a0d */
[----:B------:R-:W-:Y:S02]  /*06e0*/  SHF.R.S32.HI R20, RZ, 0x7, R20 ;  /* 0x00000007ff147819 */ /* 0x000fe40000011414 */
[--C-:B------:R-:W-:Y:S01]  /*06f0*/  SHF.R.S32.HI R9, RZ, 0x1f, R24.reuse ;  /* 0x0000001fff097819 */ /* 0x100fe20000011418 */
[----:B------:R-:W-:Y:S01]  /*0700*/  IMAD.SHL.U32 R22, R10, 0x2, RZ ;  /* 0x000000020a167824 */ /* 0x000fe200078e00ff */
[----:B------:R-:W-:Y:S01]  /*0710*/  SHF.R.S32.HI R24, RZ, 0x5, R24 ;  /* 0x00000005ff187819 */ /* 0x000fe20000011418 */
[----:B------:R-:W-:Y:S01]  /*0720*/  IMAD R11, R20, 0x300, R11 ;  /* 0x00000300140b7824 */ /* 0x000fe200078e020b */
[----:B------:R-:W-:-:S02]  /*0730*/  SHF.R.S32.HI R35, RZ, 0x4, R8 ;  /* 0x00000004ff237819 */ /* 0x000fc40000011408 */
[----:B------:R-:W-:Y:S01]  /*0740*/  LEA.HI R13, R9, R24, RZ, 0x2 ;  /* 0x00000018090d7211 */ /* 0x000fe200078f10ff */
[----:B------:R-:W-:Y:S01]  /*0750*/  IMAD.SHL.U32 R44, R11, 0x4, RZ ;  /* 0x000000040b2c7824 */ /* 0x000fe200078e00ff */
[--C-:B------:R-:W-:Y:S01]  /*0760*/  SHF.R.S32.HI R32, RZ, 0x3, R4.reuse ;  /* 0x00000003ff207819 */ /* 0x100fe20000011404 */
[----:B------:R-:W-:Y:S01]  /*0770*/  IMAD.SHL.U32 R45, R24, 0x40, RZ ;  /* 0x00000040182d7824 */ /* 0x000fe200078e00ff */
[----:B------:R-:W-:Y:S02]  /*0780*/  SHF.R.S32.HI R15, RZ, 0x1f, R4 ;  /* 0x0000001fff0f7819 */ /* 0x000fe40000011404 */
[----:B------:R-:W-:Y:S02]  /*0790*/  LOP3.LUT R17, R13, 0xfffffffc, RZ, 0xc0, !PT ;  /* 0xfffffffc0d117812 */ /* 0x000fe400078ec0ff */
[----:B------:R-:W-:Y:S02]  /*07a0*/  LEA.HI R12, R8, R35, RZ, 0x1 ;  /* 0x00000023080c7211 */ /* 0x000fe400078f08ff */
[----:B------:R-:W-:Y:S01]  /*07b0*/  LEA.HI R18, R15, R32, RZ, 0x2 ;  /* 0x000000200f127211 */ /* 0x000fe200078f10ff */
[----:B------:R-:W-:Y:S01]  /*07c0*/  IMAD.IADD R21, R24, 0x1, -R17 ;  /* 0x0000000118157824 */ /* 0x000fe200078e0a11 */
[----:B------:R-:W-:-:S02]  /*07d0*/  LEA R44, R44, R3, 0x2 ;  /* 0x000000032c2c7211 */ /* 0x000fc400078e10ff */
[----:B------:R-:W-:Y:S01]  /*07e0*/  LOP3.LUT R16, R12, 0x1fffffe, RZ, 0xc0, !PT ;  /* 0x01fffffe0c107812 */ /* 0x000fe200078ec0ff */
[----:B------:R-:W-:Y:S01]  /*07f0*/  IMAD R28, R21, 0x6, R20 ;  /* 0x00000006151c7824 */ /* 0x000fe200078e0214 */
[----:B------:R-:W-:Y:S01]  /*0800*/  LOP3.LUT R23, R18, 0xffffffc, RZ, 0xc0, !PT ;  /* 0x0ffffffc12177812 */ /* 0x000fe200078ec0ff */
[----:B------:R-:W0:Y:S01]  /*0810*/  LDS.128 R8, [R44] ;  /* 0x000000002c087984 */ /* 0x000e220000000c00 */
[----:B------:R-:W-:Y:S01]  /*0820*/  LOP3.LUT R25, R22, 0xffffff80, RZ, 0xc0, !PT ;  /* 0xffffff8016197812 */ /* 0x000fe200078ec0ff */
[----:B------:R-:W-:Y:S01]  /*0830*/  IMAD.IADD R35, R35, 0x1, -R16 ;  /* 0x0000000123237824 */ /* 0x000fe200078e0a10 */
[----:B------:R-:W-:Y:S01]  /*0840*/  SHF.R.S32.HI R29, RZ, 0x1f, R40 ;  /* 0x0000001fff1d7819 */ /* 0x000fe20000011428 */
[----:B------:R-:W-:Y:S01]  /*0850*/  IMAD.IADD R34, R32, 0x1, -R23 ;  /* 0x0000000120227824 */ /* 0x000fe200078e0a17 */
[----:B------:R-:W1:Y:S01]  /*0860*/  LDS.128 R12, [R44+0x800] ;  /* 0x000800002c0c7984 */ /* 0x000e620000000c00 */
[----:B------:R-:W-:Y:S01]  /*0870*/  IMAD R35, R28, 0x2, R35 ;  /* 0x000000021c237824 */ /* 0x000fe200078e0223 */
[----:B------:R-:W-:Y:S01]  /*0880*/  LEA.HI R36, R29, R40, RZ, 0x2 ;  /* 0x000000281d247211 */ /* 0x000fe200078f10ff */
[----:B------:R-:W-:Y:S01]  /*0890*/  IMAD R34, R34, 0x10, R25 ;  /* 0x0000001022227824 */ /* 0x000fe200078e0219 */
[----:B------:R-:W2:Y:S01]  /*08a0*/  LDS.128 R16, [R44+0x1000] ;  /* 0x001000002c107984 */ /* 0x000ea20000000c00 */
[----:B------:R-:W-:-:S02]  /*08b0*/  LOP3.LUT R45, R45, 0x40, RZ, 0xc0, !PT ;  /* 0x000000402d2d7812 */ /* 0x000fc400078ec0ff */
[C---:B------:R-:W-:Y:S01]  /*08c0*/  IMAD.SHL.U32 R43, R36.reuse, 0x10, RZ ;  /* 0x00000010242b7824 */ /* 0x040fe200078e00ff */
[----:B------:R-:W3:Y:S01]  /*08d0*/  LDS.128 R20, [R44+0x1800] ;  /* 0x001800002c147984 */ /* 0x000ee20000000c00 */
[----:B------:R-:W-:Y:S02]  /*08e0*/  LOP3.LUT R37, R36, 0x7fffffc, RZ, 0xc0, !PT ;  /* 0x07fffffc24257812 */ /* 0x000fe400078ec0ff */
[C---:B------:R-:W-:Y:S01]  /*08f0*/  LEA.HI R41, R40.reuse, R40, RZ, 0x1 ;  /* 0x0000002828297211 */ /* 0x040fe200078f08ff */
[----:B------:R-:W4:Y:S01]  /*0900*/  LDS.128 R24, [R44+0x2000] ;  /* 0x002000002c187984 */ /* 0x000f220000000c00 */
[C---:B------:R-:W-:Y:S01]  /*0910*/  SHF.L.U32 R36, R40.reuse, 0x3, RZ ;  /* 0x0000000328247819 */ /* 0x040fe200000006ff */
[----:B------:R-:W-:Y:S01]  /*0920*/  IMAD.IADD R40, R40, 0x1, -R37 ;  /* 0x0000000128287824 */ /* 0x000fe200078e0a25 */
[----:B------:R-:W-:Y:S01]  /*0930*/  LOP3.LUT R43, R43, 0x40, RZ, 0xc0, !PT ;  /* 0x000000402b2b7812 */ /* 0x000fe200078ec0ff */
[----:B------:R-:W5:Y:S01]  /*0940*/  LDS.128 R28, [R44+0x2800] ;  /* 0x002800002c1c7984 */ /* 0x000f620000000c00 */
[----:B------:R-:W-:Y:S01]  /*0950*/  SHF.R.S32.HI R41, RZ, 0x1, R41 ;  /* 0x00000001ff297819 */ /* 0x000fe20000011429 */
[----:B------:R-:W-:Y:S01]  /*0960*/  IMAD R40, R35, 0x8, R40 ;  /* 0x0000000823287824 */ /* 0x000fe200078e0228 */
[----:B------:R-:W-:-:S02]  /*0970*/  LOP3.LUT R37, R45, 0x8, R36, 0xf8, !PT ;  /* 0x000000082d257812 */ /* 0x000fc400078ef824 */
[----:B------:R-:W-:Y:S01]  /*0980*/  SHF.R.U32.HI R42, RZ, 0x3, R45 ;  /* 0x00000003ff2a7819 */ /* 0x000fe2000001162d */
[----:B------:R-:W-:Y:S01]  /*0990*/  IMAD R34, R41, 0x600, R34 ;  /* 0x0000060029227824 */ /* 0x000fe200078e0222 */
[----:B------:R-:W-:Y:S02]  /*09a0*/  LOP3.LUT R4, R43, 0x8, R4, 0xf8, !PT ;  /* 0x000000082b047812 */ /* 0x000fe400078ef804 */
[----:B------:R-:W-:Y:S02]  /*09b0*/  SHF.R.U32.HI R43, RZ, 0x3, R43 ;  /* 0x00000003ff2b7819 */ /* 0x000fe4000001162b */
[----:B------:R-:W-:Y:S02]  /*09c0*/  LOP3.LUT R37, R37, R42, RZ, 0x3c, !PT ;  /* 0x0000002a25257212 */ /* 0x000fe400078e3cff */
[----:B------:R-:W-:-:S03]  /*09d0*/  LOP3.LUT R43, R4, R43, RZ, 0x3c, !PT ;  /* 0x0000002b042b7212 */ /* 0x000fc600078e3cff */
[----:B------:R-:W-:Y:S01]  /*09e0*/  IMAD.IADD R4, R34, 0x1, R37 ;  /* 0x0000000122047824 */ /* 0x000fe200078e0225 */
[----:B------:R-:W-:Y:S01]  /*09f0*/  SHF.R.S32.HI R37, RZ, 0x1f, R36 ;  /* 0x0000001fff257819 */ /* 0x000fe20000011424 */
[----:B------:R-:W-:Y:S02]  /*0a00*/  IMAD.U32 R34, R40, 0x10, R43 ;  /* 0x0000001028227824 */ /* 0x000fe400078e002b */
[----:B0-----:R-:W-:Y:S01]  /*0a10*/  FMUL.FTZ R35, R9, UR4 ;  /* 0x0000000409237c20 */ /* 0x001fe20008410000 */
[----:B------:R-:W-:Y:S01]  /*0a20*/  FMUL.FTZ R40, R11, UR4 ;  /* 0x000000040b287c20 */ /* 0x000fe20008410000 */
[----:B------:R-:W-:Y:S01]  /*0a30*/  FMUL.FTZ R9, R10, UR4 ;  /* 0x000000040a097c20 */ /* 0x000fe20008410000 */
[----:B------:R-:W-:Y:S01]  /*0a40*/  FMUL.FTZ R8, R8, UR4 ;  /* 0x0000000408087c20 */ /* 0x000fe20008410000 */
[----:B------:R-:W-:Y:S02]  /*0a50*/  IMAD R34, R34, 0x2, R3 ;  /* 0x0000000222227824 */ /* 0x000fe400078e0203 */
[----:B-1----:R-:W-:Y:S01]  /*0a60*/  FMUL.FTZ R11, R14, UR4 ;  /* 0x000000040e0b7c20 */ /* 0x002fe20008410000 */
[----:B------:R-:W-:Y:S01]  /*0a70*/  FMUL.FTZ R10, R12, UR4 ;  /* 0x000000040c0a7c20 */ /* 0x000fe20008410000 */
[----:B------:R-:W-:Y:S01]  /*0a80*/  FMUL.FTZ R14, R15, UR4 ;  /* 0x000000040f0e7c20 */ /* 0x000fe20008410000 */
[----:B------:R-:W-:Y:S01]  /*0a90*/  FMUL.FTZ R13, R13, UR4 ;  /* 0x000000040d0d7c20 */ /* 0x000fe20008410000 */
[----:B--2---:R-:W-:Y:S01]  /*0aa0*/  FMUL.FTZ R12, R16, UR4 ;  /* 0x00000004100c7c20 */ /* 0x004fe20008410000 */
[----:B------:R-:W-:Y:S01]  /*0ab0*/  FMUL.FTZ R15, R18, UR4 ;  /* 0x00000004120f7c20 */ /* 0x000fe20008410000 */
[----:B------:R-:W-:Y:S01]  /*0ac0*/  FMUL.FTZ R18, R19, UR4 ;  /* 0x0000000413127c20 */ /* 0x000fe20008410000 */
[----:B------:R-:W-:Y:S01]  /*0ad0*/  FMUL.FTZ R17, R17, UR4 ;  /* 0x0000000411117c20 */ /* 0x000fe20008410000 */
        /* <DEDUP_REMOVED lines=12> */
[----:B------:R-:W-:Y:S01]  /*0ba0*/  F2FP.F16.F32.PACK_AB R10, R13, R10 ;  /* 0x0000000a0d0a723e */ /* 0x000fe200000000ff */
[----:B------:R-:W-:Y:S01]  /*0bb0*/  ULDC UR4, c[0x0][0x244] ;  /* 0x0000910000047ab9 */ /* 0x000fe20000000800 */
[----:B------:R-:W-:-:S02]  /*0bc0*/  F2FP.F16.F32.PACK_AB R8, R35, R8 ;  /* 0x000000082308723e */ /* 0x000fc400000000ff */
[----:B------:R-:W-:Y:S02]  /*0bd0*/  F2FP.F16.F32.PACK_AB R9, R40, R9 ;  /* 0x000000092809723e */ /* 0x000fe400000000ff */
[----:B------:R-:W-:Y:S02]  /*0be0*/  F2FP.F16.F32.PACK_AB R11, R14, R11 ;  /* 0x0000000b0e0b723e */ /* 0x000fe400000000ff */
[----:B------:R-:W-:Y:S02]  /*0bf0*/  F2FP.F16.F32.PACK_AB R13, R18, R15 ;  /* 0x0000000f120d723e */ /* 0x000fe400000000ff */
[----:B------:R-:W-:Y:S01]  /*0c00*/  F2FP.F16.F32.PACK_AB R12, R17, R12 ;  /* 0x0000000c110c723e */ /* 0x000fe200000000ff */
[----:B------:R0:W-:Y:S01]  /*0c10*/  STSM.16.MT88.4 [R34+0x6000], R8 ;  /* 0x0060000822007844 */ /* 0x0001e20000004200 */
[----:B------:R-:W-:Y:S02]  /*0c20*/  F2FP.F16.F32.PACK_AB R14, R21, R16 ;  /* 0x00000010150e723e */ /* 0x000fe400000000ff */
[----:B------:R-:W-:-:S02]  /*0c30*/  F2FP.F16.F32.PACK_AB R15, R42, R19 ;  /* 0x000000132a0f723e */ /* 0x000fc400000000ff */
[----:B------:R-:W-:Y:S02]  /*0c40*/  F2FP.F16.F32.PACK_AB R16, R25, R20 ;  /* 0x000000141910723e */ /* 0x000fe400000000ff */
[----:B------:R-:W-:Y:S01]  /*0c50*/  F2FP.F16.F32.PACK_AB R17, R27, R22 ;  /* 0x000000161b11723e */ /* 0x000fe200000000ff */
[----:B------:R1:W-:Y:S01]  /*0c60*/  STSM.16.MT88.4 [R34+0x6400], R12 ;  /* 0x0064000c22007844 */ /* 0x0003e20000004200 */
[----:B------:R-:W-:Y:S02]  /*0c70*/  F2FP.F16.F32.PACK_AB R18, R28, R23 ;  /* 0x000000171c12723e */ /* 0x000fe400000000ff */
[----:B------:R-:W-:Y:S01]  /*0c80*/  F2FP.F16.F32.PACK_AB R19, R31, R24 ;  /* 0x000000181f13723e */ /* 0x000fe200000000ff */
[----:B------:R-:W-:Y:S01]  /*0c90*/  IMAD R24, R4, 0x2, R3 ;  /* 0x0000000204187824 */ /* 0x000fe200078e0203 */
[----:B------:R-:W-:-:S03]  /*0ca0*/  IADD3 R26, P0, R32, R38, RZ ;  /* 0x00000026201a7210 */ /* 0x000fc60007f1e0ff */
[----:B------:R1:W-:Y:S01]  /*0cb0*/  STSM.16.MT88.4 [R34+0x6800], R16 ;  /* 0x0068001022007844 */ /* 0x0003e20000004200 */
[----:B------:R-:W-:Y:S01]  /*0cc0*/  LEA.HI.X.SX32 R27, R32, R39, 0x1, P0 ;  /* 0x00000027201b7211 */ /* 0x000fe200000f0eff */
[----:B------:R-:W-:Y:S01]  /*0cd0*/  BAR.SYNC.DEFER_BLOCKING 0x0 ;  /* 0x0000000000007b1d */ /* 0x000fe20000010000 */
[----:B------:R-:W-:Y:S01]  /*0ce0*/  ISETP.GE.AND P0, PT, R36, UR4, PT ;  /* 0x0000000424007c0c */ /* 0x000fe2000bf06270 */
[----:B------:R-:W-:Y:S01]  /*0cf0*/  IMAD.WIDE.U32 R36, R2, UR6, R36 ;  /* 0x0000000602247c25 */ /* 0x000fe2000f8e0024 */
[----:B0-----:R-:W-:Y:S02]  /*0d00*/  VIMNMX R9, R0, 0x60, PT ;  /* 0x0000006000097848 */ /* 0x001fe40003fe0100 */
[C---:B------:R-:W-:Y:S01]  /*0d10*/  IADD3 R2, R32.reuse, 0x40, RZ ;  /* 0x0000004020027810 */ /* 0x040fe20007ffe0ff */
[C---:B------:R-:W-:Y:S01]  /*0d20*/  VIADD R0, R32.reuse, 0x20 ;  /* 0x0000002020007836 */ /* 0x040fe20000000000 */
[----:B------:R-:W-:Y:S01]  /*0d30*/  ISETP.GE.OR P2, PT, R32, R9, P0 ;  /* 0x000000092000720c */ /* 0x000fe20000746670 */
[----:B------:R-:W-:Y:S01]  /*0d40*/  ULDC.64 UR4, c[0x0][0x260] ;  /* 0x0000980000047ab9 */ /* 0x000fe20000000a00 */
[----:B------:R-:W-:-:S02]  /*0d50*/  IMAD.IADD R37, R37, 0x1, R5 ;  /* 0x0000000125257824 */ /* 0x000fc400078e0205 */
[----:B------:R-:W-:Y:S01]  /*0d60*/  IMAD R7, R7, UR4, RZ ;  /* 0x0000000407077c24 */ /* 0x000fe2000f8e02ff */
[-C--:B------:R-:W-:Y:S01]  /*0d70*/  ISETP.GE.OR P1, PT, R0, R9.reuse, P0 ;  /* 0x000000090000720c */ /* 0x080fe20000726670 */
[----:B------:R-:W-:Y:S01]  /*0d80*/  VIADD R5, R3, 0x6000 ;  /* 0x0000600003057836 */ /* 0x000fe20000000000 */
[----:B------:R-:W-:Y:S01]  /*0d90*/  ISETP.GE.OR P0, PT, R2, R9, P0 ;  /* 0x000000090200720c */ /* 0x000fe20000706670 */
[C---:B------:R-:W-:Y:S02]  /*0da0*/  IMAD R9, R6.reuse, UR5, R7 ;  /* 0x0000000506097c24 */ /* 0x040fe4000f8e0207 */
[----:B------:R-:W-:-:S04]  /*0db0*/  IMAD.WIDE.U32 R6, R6, UR4, R36 ;  /* 0x0000000406067c25 */ /* 0x000fc8000f8e0024 */
[----:B------:R-:W-:Y:S02]  /*0dc0*/  IMAD R8, R4, 0x2, R5 ;  /* 0x0000000204087824 */ /* 0x000fe400078e0205 */
[----:B------:R-:W-:Y:S01]  /*0dd0*/  IMAD.WIDE R2, R33, 0x60, R26 ;  /* 0x0000006021027825 */ /* 0x000fe200078e021a */
[----:B------:R1:W0:Y:S03]  /*0de0*/  LDS.128 R20, [R24+0x6800] ;  /* 0x0068000018147984 */ /* 0x0002260000000c00 */
        /* <DEDUP_REMOVED lines=13> */
.L_x_3524:
[----:B------:R-:W-:Y:S05]  /*0ec0*/  BSYNC B0 ;  /* 0x0000000000007941 */ /* 0x000fea0003800000 */
.L_x_3523:
[----:B-1----:R-:W1:Y:S01]  /*0ed0*/  LDS.128 R24, [R24+0x6400] ;  /* 0x0064000018187984 */ /* 0x002e620000000c00 */
[----:B------:R-:W-:Y:S04]  /*0ee0*/  BSSY B0, `(.L_x_3525) ;  /* 0x000000f000007945 */ /* 0x000fe80003800000 */
[----:B------:R-:W-:Y:S05]  /*0ef0*/  @P1 BRA `(.L_x_3526) ;  /* 0x0000000000341947 */ /* 0x000fea0003800000 */
[----:B--2---:R-:W-:Y:S01]  /*0f00*/  IADD3 R11, P1, R2, 0x20, RZ ;  /* 0x00000020020b7810 */ /* 0x004fe20007f3e0ff */
        /* <DEDUP_REMOVED lines=12> */
.L_x_3526:
[----:B------:R-:W-:Y:S05]  /*0fd0*/  BSYNC B0 ;  /* 0x0000000000007941 */ /* 0x000fea0003800000 */
.L_x_3525:
[----:B------:R-:W-:Y:S05]  /*0fe0*/  @P0 EXIT ;  /* 0x000000000000094d */ /* 0x000fea0003800000 */
[----:B------:R-:W-:Y:S01]  /*0ff0*/  IADD3 R7, P0, R2, 0x40, RZ ;  /* 0x0000004002077810 */ /* 0x000fe20007f1e0ff */
[----:B------:R-:W-:-:S04]  /*1000*/  ULDC.64 UR4, c[0x0][0x250] ;  /* 0x0000940000047ab9 */ /* 0x000fc80000000a00 */
[----:B------:R-:W-:Y:S02]  /*1010*/  IMAD.X R2, RZ, RZ, R3, P0 ;  /* 0x000000ffff027224 */ /* 0x000fe400000e0603 */
[----:B------:R-:W-:Y:S02]  /*1020*/  IMAD.MOV.U32 R3, RZ, RZ, R5 ;  /* 0x000000ffff037224 */ /* 0x000fe400078e0005 */
        /* <DEDUP_REMOVED lines=8> */
[----:B0-----:R-:W-:Y:S01]  /*10b0*/  STG.E.128 desc[UR8][R4.64], R20 ;  /* 0x0000001404007986 */ /* 0x001fe2000c101d08 */
[----:B------:R-:W-:Y:S05]  /*10c0*/  EXIT ;  /* 0x000000000000794d */ /* 0x000fea0003800000 */
.L_x_3527:
        /* <DEDUP_REMOVED lines=11> */
.L_x_3746:


//--------------------- .text._ZN7cutlass13device_kernelIN5flash11enable_sm90INS1_16FlashAttnBwdSm90INS1_25CollectiveMainloopBwdSm90ILi2ELi2ELi2EN4cute5tupleIJNS5_1CILi1EEES8_S8_EEENS6_IJNS7_ILi96EEENS7_ILi128EEENS7_ILi64EEEEEENS_6half_tEfNS_4arch4Sm90ELb1ELb0ELb1ELb1ELb1ELb1ELb0ELb1ELi2ELi1ELi2ELi2ELb0EEENS1_24CollectiveEpilogueBwdGQAISD_fSG_Li256ELb1ELb1EEENS1_25SingleTileBwdLPTSchedulerILb1ELi128ELb1EEEEEEEEEvNT_6ParamsE --------------------------
	.section	.text._ZN7cutlass13device_kernelIN5flash11enable_sm90INS1_16FlashAttnBwdSm90INS1_25CollectiveMainloopBwdSm90ILi2ELi2ELi2EN4cute5tupleIJNS5_1CILi1EEES8_S8_EEENS6_IJNS7_ILi96EEENS7_ILi128EEENS7_ILi64EEEEEENS_6half_tEfNS_4arch4Sm90ELb1ELb0ELb1ELb1ELb1ELb1ELb0ELb1ELi2ELi1ELi2ELi2ELb0EEENS1_24CollectiveEpilogueBwdGQAISD_fSG_Li256ELb1ELb1EEENS1_25SingleTileBwdLPTSchedulerILb1ELi128ELb1EEEEEEEEEvNT_6ParamsE,"ax",@progbits
	.align	128
.text._ZN7cutlass13device_kernelIN5flash11enable_sm90INS1_16FlashAttnBwdSm90INS1_25CollectiveMainloopBwdSm90ILi2ELi2ELi2EN4cute5tupleIJNS5_1CILi1EEES8_S8_EEENS6_IJNS7_ILi96EEENS7_ILi128EEENS7_ILi64EEEEEENS_6half_tEfNS_4arch4Sm90ELb1ELb0ELb1ELb1ELb1ELb1ELb0ELb1ELi2ELi1ELi2ELi2ELb0EEENS1_24CollectiveEpilogueBwdGQAISD_fSG_Li256ELb1ELb1EEENS1_25SingleTileBwdLPTSchedulerILb1ELi128ELb1EEEEEEEEEvNT_6ParamsE:
        .type           _ZN7cutlass13device_kernelIN5flash11enable_sm90INS1_16FlashAttnBwdSm90INS1_25CollectiveMainloopBwdSm90ILi2ELi2ELi2EN4cute5tupleIJNS5_1CILi1EEES8_S8_EEENS6_IJNS7_ILi96EEENS7_ILi128EEENS7_ILi64EEEEEENS_6half_tEfNS_4arch4Sm90ELb1ELb0ELb1ELb1ELb1ELb1ELb0ELb1ELi2ELi1ELi2ELi2ELb0EEENS1_24CollectiveEpilogueBwdGQAISD_fSG_Li256ELb1ELb1EEENS1_25SingleTileBwdLPTSchedulerILb1ELi128ELb1EEEEEEEEEvNT_6ParamsE,@function
        .size           _ZN7cutlass13device_kernelIN5flash11enable_sm90INS1_16FlashAttnBwdSm90INS1_25CollectiveMainloopBwdSm90ILi2ELi2ELi2EN4cute5tupleIJNS5_1CILi1EEES8_S8_EEENS6_IJNS7_ILi96EEENS7_ILi128EEENS7_ILi64EEEEEENS_6half_tEfNS_4arch4Sm90ELb1ELb0ELb1ELb1ELb1ELb1ELb0ELb1ELi2ELi1ELi2ELi2ELb0EEENS1_24CollectiveEpilogueBwdGQAISD_fSG_Li256ELb1ELb1EEENS1_25SingleTileBwdLPTSchedulerILb1ELi128ELb1EEEEEEEEEvNT_6ParamsE,(.L_x_3747 - _ZN7cutlass13device_kernelIN5flash11enable_sm90INS1_16FlashAttnBwdSm90INS1_25CollectiveMainloopBwdSm90ILi2ELi2ELi2EN4cute5tupleIJNS5_1CILi1EEES8_S8_EEENS6_IJNS7_ILi96EEENS7_ILi128EEENS7_ILi64EEEEEENS_6half_tEfNS_4arch4Sm90ELb1ELb0ELb1ELb1ELb1ELb1ELb0ELb1ELi2ELi1ELi2ELi2ELb0EEENS1_24CollectiveEpilogueBwdGQAISD_fSG_Li256ELb1ELb1EEENS1_25SingleTileBwdLPTSchedulerILb1ELi128ELb1EEEEEEEEEvNT_6ParamsE)
        .other          _ZN7cutlass13device_kernelIN5flash11enable_sm90INS1_16FlashAttnBwdSm90INS1_25CollectiveMainloopBwdSm90ILi2ELi2ELi2EN4cute5tupleIJNS5_1CILi1EEES8_S8_EEENS6_IJNS7_ILi96EEENS7_ILi128EEENS7_ILi64EEEEEENS_6half_tEfNS_4arch4Sm90ELb1ELb0ELb1ELb1ELb1ELb1ELb0ELb1ELi2ELi1ELi2ELi2ELb0EEENS1_24CollectiveEpilogueBwdGQAISD_fSG_Li256ELb1ELb1EEENS1_25SingleTileBwdLPTSchedulerILb1ELi128ELb1EEEEEEEEEvNT_6ParamsE,@"STO_CUDA_ENTRY STV_DEFAULT"
_ZN7cutlass13device_kernelIN5flash11enable_sm90INS1_16FlashAttnBwdSm90INS1_25CollectiveMainloopBwdSm90ILi2ELi2ELi2EN4cute5tupleIJNS5_1CILi1EEES8_S8_EEENS6_IJNS7_ILi96EEENS7_ILi128EEENS7_ILi64EEEEEENS_6half_tEfNS_4arch4Sm90ELb1ELb0ELb1ELb1ELb1ELb1ELb0ELb1ELi2ELi1ELi2ELi2ELb0EEENS1_24CollectiveEpilogueBwdGQAISD_fSG_Li256ELb1ELb1EEENS1_25SingleTileBwdLPTSchedulerILb1ELi128ELb1EEEEEEEEEvNT_6ParamsE:
        /* <DEDUP_REMOVED lines=24> */
.L_x_3529:
[----:B------:R-:W-:Y:S05]  /*0180*/  BSYNC B0 ;  /* 0x0000000000007941 */ /* 0x000fea0003800000 */
.L_x_3528:
        /* <DEDUP_REMOVED lines=37> */
.L_x_3530:
        /* <DEDUP_REMOVED lines=22> */
.L_x_3531:
[----:B------:R-:W-:Y:S01]  /*0540*/  PLOP3.LUT P0, PT, PT, PT, UP0, 0x80, 0x0 ;  /* 0x000000000000781c */ /* 0x000fe20003f0f008 */
[----:B------:R-:W-:Y:S01]  /*0550*/  NOP ;  /* 0x0000000000007918 */ /* 0x000fe20000000000 */
[----:B------:R-:W-:Y:S01]  /*0560*/  ULDC.64 UR38, c[0x0][0x208] ;  /* 0x0000820000267ab9 */ /* 0x000fe20000000a00 */
[----:B------:R-:W-:Y:S01]  /*0570*/  BSSY B6, `(.L_x_3532) ;  /* 0x0000eeb000067945 */ /* 0x000fe20003800000 */
[----:B-12-4-:R-:W-:Y:S09]  /*0580*/  BAR.SYNC.DEFER_BLOCKING 0x0 ;  /* 0x0000000000007b1d */ /* 0x016ff20000010000 */
[----:B------:R-:W-:Y:S05]  /*0590*/  @!P0 BRA `(.L_x_3533) ;  /* 0x000000a800b08947 */ /* 0x000fea0003800000 */
.L_x_3534:
        /* <DEDUP_REMOVED lines=32> */
.L_x_3535:
[----:B------:R-:W-:Y:S01]  /*07a0*/  ULDC UR8, c[0x0][0x8cc] ;  /* 0x0002330000087ab9 */ /* 0x000fe20000000800 */
[----:B------:R-:W-:Y:S01]  /*07b0*/  UMOV UR7, UR9 ;  /* 0x0000000900077c82 */ /* 0x000fe20008000000 */
[----:B------:R-:W-:-:S11]  /*07c0*/  UISETP.NE.AND UP0, UPT, UR8, 0x1, UPT ;  /* 0x000000010800788c */ /* 0x000fd6000bf05270 */
[----:B------:R-:W-:Y:S02]  /*07d0*/  @UP0 ULDC.64 UR10, c[0x0][0x8d0] ;  /* 0x00023400000a0ab9 */ /* 0x000fe40000000a00 */
[----:B------:R-:W-:-:S04]  /*07e0*/  UIMAD.WIDE.U32 UR4, UR9, UR10, URZ ;  /* 0x0000000a090472a5 */ /* 0x000fc8000f8e003f */
[----:B------:R-:W-:-:S04]  /*07f0*/  @UP0 USHF.R.U32.HI UR7, URZ, UR11, UR5 ;  /* 0x0000000b3f070299 */ /* 0x000fc80008011605 */
[----:B------:R-:W-:-:S12]  /*0800*/  UIMAD UR4, UR7, UR8, URZ ;  /* 0x00000008070472a4 */ /* 0x000fd8000f8e023f */
.L_x_3536:
        /* <DEDUP_REMOVED lines=23> */
.L_x_3537:
        /* <DEDUP_REMOVED lines=14> */
.L_x_3539:
[----:B------:R-:W-:-:S05]  /*0a60*/  ULDC UR4, c[0x0][0x8f4] ;  /* 0x00023d0000047ab9 */ /* 0x000fca0000000800 */
.L_x_3538:
        /* <DEDUP_REMOVED lines=24> */
.L_x_3541:
        /* <DEDUP_REMOVED lines=14> */
.L_x_3542:
        /* <DEDUP_REMOVED lines=11> */
.L_x_3543:
        /* <DEDUP_REMOVED lines=13> */
.L_x_3544:
        /* <DEDUP_REMOVED lines=68> */
.L_x_3547:
        /* <DEDUP_REMOVED lines=15> */
.L_x_3546:
        /* <DEDUP_REMOVED lines=22> */
.L_x_3549:
        /* <DEDUP_REMOVED lines=15> */
.L_x_3548:
[----:B------:R-:W-:Y:S01]  /*15d0*/  SHF.R.S32.HI R6, RZ, 0x1f, R17 ;  /* 0x0000001fff067819 */ /* 0x000fe20000011411 */
[----:B------:R-:W-:-:S03]  /*15e0*/  UMOV UR4, 0xffffffff ;  /* 0xffffffff00047882 */ /* 0x000fc60000000000 */
[----:B------:R-:W-:-:S04]  /*15f0*/  LEA.HI R0, R6, R17, RZ, 0x7 ;  /* 0x0000001106007211 */ /* 0x000fc800078f38ff */
[----:B------:R-:W-:Y:S01]  /*1600*/  SHF.R.S32.HI R13, RZ, 0x7, R0 ;  /* 0x00000007ff0d7819 */ /* 0x000fe20000011400 */
[----:B------:R-:W-:Y:S06]  /*1610*/  BRA.DIV UR4, `(.L_x_3550) ;  /* 0x000000de04887947 */ /* 0x000fec000b800000 */
[----:B------:R1:W2:Y:S02]  /*1620*/  SHFL.IDX PT, R14, R13, RZ, 0x1f ;  /* 0x00001fff0d0e7589 */ /* 0x0002a400000e0000 */
.L_x_3678:
[----:B------:R-:W-:Y:S01]  /*1630*/  SHF.L.U32 R3, RZ, 0x1f, RZ ;  /* 0x0000001fff037819 */ /* 0x000fe200000006ff */
[----:B------:R-:W-:-:S03]  /*1640*/  IMAD.SHL.U32 R2, R17, 0x40, RZ ;  /* 0x0000004011027824 */ /* 0x000fc600078e00ff */
[----:B------:R-:W3:Y:S02]  /*1650*/  SYNCS.PHASECHK.TRANS64.TRYWAIT P0, [R16+URZ+0x26800], R3 ;  /* 0x02680003100075a7 */ /* 0x000ee4000800017f */
[----:B---3--:R-:W-:Y:S05]  /*1660*/  @P0 BRA `(.L_x_3551) ;  /* 0x0000000000080947 */ /* 0x008fea0003800000 */
[----:B------:R-:W3:Y:S02]  /*1670*/  SYNCS.PHASECHK.TRANS64.TRYWAIT P0, [R16+URZ+0x26800], R3 ;  /* 0x02680003100075a7 */ /* 0x000ee4000800017f */
[----:B---3--:R-:W-:Y:S05]  /*1680*/  @!P0 BRA `(.L_x_3552) ;  /* 0x000000dc00888947 */ /* 0x008fea0003800000 */
.L_x_3551:
        /* <DEDUP_REMOVED lines=80> */
[----:B------:R-:W-:Y:S02]  /*1b90*/  CS2R R150, SRZ ;  /* 0x0000000000967805 */ /* 0x000fe4000001ff00 */
[----:B------:R-:W-:Y:S01]  /*1ba0*/  LEA.HI R4, R13, R13, RZ, 0x1 ;  /* 0x0000000d0d047211 */ /* 0x000fe200078f08ff */
[----:B------:R-:W-:Y:S01]  /*1bb0*/  IMAD.IADD R0, R17, 0x1, -R0 ;  /* 0x0000000111007824 */ /* 0x000fe200078e0a00 */
[----:B------:R-:W-:Y:S01]  /*1bc0*/  SHF.R.S32.HI R9, RZ, 0x5, R8 ;  /* 0x00000005ff097819 */ /* 0x000fe20000011408 */
[----:B------:R-:W-:Y:S01]  /*1bd0*/  IMAD.U32 R12, RZ, RZ, UR4 ;  /* 0x00000004ff0c7e24 */ /* 0x000fe2000f8e00ff */
[----:B------:R-:W-:-:S02]  /*1be0*/  LOP3.LUT R8, R4, 0xfffffffe, RZ, 0xc0, !PT ;  /* 0xfffffffe04087812 */ /* 0x000fc400078ec0ff */
[----:B------:R-:W-:Y:S02]  /*1bf0*/  CS2R R148, SRZ ;  /* 0x0000000000947805 */ /* 0x000fe4000001ff00 */
[----:B------:R-:W-:Y:S01]  /*1c00*/  SHF.R.S32.HI R7, RZ, 0x1f, R0 ;  /* 0x0000001fff077819 */ /* 0x000fe20000011400 */
[----:B------:R-:W-:Y:S01]  /*1c10*/  IMAD R21, R9, -0x10, R12 ;  /* 0xfffffff009157824 */ /* 0x000fe200078e020c */
[----:B------:R-:W-:Y:S02]  /*1c20*/  IADD3 R23, R13, -R8, RZ ;  /* 0x800000080d177210 */ /* 0x000fe40007ffe0ff */
[----:B------:R-:W-:Y:S02]  /*1c30*/  CS2R R146, SRZ ;  /* 0x0000000000927805 */ /* 0x000fe4000001ff00 */
        /* <DEDUP_REMOVED lines=8> */
[--C-:B------:R-:W-:Y:S01]  /*1cc0*/  SHF.R.S32.HI R15, RZ, 0x2, R11.reuse ;  /* 0x00000002ff0f7819 */ /* 0x100fe2000001140b */
[C---:B------:R-:W-:Y:S01]  /*1cd0*/  VIADD R8, R7.reuse, 0x8 ;  /* 0x0000000807087836 */ /* 0x040fe20000000000 */
[----:B------:R-:W-:Y:S01]  /*1ce0*/  SHF.R.S32.HI R6, RZ, 0x1f, R11 ;  /* 0x0000001fff067819 */ /* 0x000fe2000001140b */
[----:B------:R-:W-:Y:S01]  /*1cf0*/  VIADD R18, R7, 0x10 ;  /* 0x0000001007127836 */ /* 0x000fe20000000000 */
[----:B------:R-:W-:Y:S02]  /*1d00*/  LOP3.LUT R14, R9, 0xfffffffc, RZ, 0xc0, !PT ;  /* 0xfffffffc090e7812 */ /* 0x000fe400078ec0ff */
[----:B------:R-:W-:Y:S02]  /*1d10*/  CS2R R136, SRZ ;  /* 0x0000000000887805 */ /* 0x000fe4000001ff00 */
[----:B------:R-:W-:Y:S02]  /*1d20*/  LEA.HI R12, R8, R8, RZ, 0x1 ;  /* 0x00000008080c7211 */ /* 0x000fe400078f08ff */
[----:B------:R-:W-:-:S02]  /*1d30*/  CS2R R134, SRZ ;  /* 0x0000000000867805 */ /* 0x000fc4000001ff00 */
[----:B------:R-:W-:Y:S01]  /*1d40*/  SHF.R.S32.HI R0, RZ, 0x3, R0 ;  /* 0x00000003ff007819 */ /* 0x000fe20000011400 */
[----:B------:R-:W-:Y:S01]  /*1d50*/  IMAD.IADD R9, R17, 0x1, -R14 ;  /* 0x0000000111097824 */ /* 0x000fe200078e0a0e */
[----:B-1----:R-:W-:Y:S02]  /*1d60*/  SHF.R.S32.HI R13, RZ, 0x1, R12 ;  /* 0x00000001ff0d7819 */ /* 0x002fe4000001140c */
[----:B------:R-:W-:Y:S02]  /*1d70*/  CS2R R132, SRZ ;  /* 0x0000000000847805 */ /* 0x000fe4000001ff00 */
[----:B------:R-:W-:Y:S01]  /*1d80*/  LEA.HI R11, R6, R15, RZ, 0x3 ;  /* 0x0000000f060b7211 */ /* 0x000fe200078f18ff */
[----:B------:R-:W-:Y:S01]  /*1d90*/  IMAD.HI R6, R0, 0x2aaaaaab, RZ ;  /* 0x2aaaaaab00067827 */ /* 0x000fe200078e02ff */
[----:B------:R-:W-:Y:S02]  /*1da0*/  LEA.HI R17, R18, R18, RZ, 0x1 ;  /* 0x0000001212117211 */ /* 0x000fe400078f08ff */
[----:B------:R-:W-:-:S02]  /*1db0*/  CS2R R130, SRZ ;  /* 0x0000000000827805 */ /* 0x000fc4000001ff00 */
[----:B------:R-:W-:Y:S01]  /*1dc0*/  LOP3.LUT R22, R11, 0xfffffff8, RZ, 0xc0, !PT ;  /* 0xfffffff80b167812 */ /* 0x000fe200078ec0ff */
[----:B------:R-:W-:Y:S01]  /*1dd0*/  IMAD.HI R14, R13, 0x2aaaaaab, RZ ;  /* 0x2aaaaaab0d0e7827 */ /* 0x000fe200078e02ff */
[----:B------:R-:W-:Y:S02]  /*1de0*/  LEA.HI R4, R4, R7, RZ, 0x1 ;  /* 0x0000000704047211 */ /* 0x000fe400078f08ff */
[----:B------:R-:W-:Y:S02]  /*1df0*/  CS2R R128, SRZ ;  /* 0x0000000000807805 */ /* 0x000fe4000001ff00 */
[----:B------:R-:W-:Y:S02]  /*1e00*/  SHF.R.S32.HI R19, RZ, 0x1, R17 ;  /* 0x00000001ff137819 */ /* 0x000fe40000011411 */
[----:B------:R-:W-:Y:S02]  /*1e10*/  CS2R R126, SRZ ;  /* 0x00000000007e7805 */ /* 0x000fe4000001ff00 */
[----:B------:R-:W-:-:S02]  /*1e20*/  IADD3 R22, R21, R22, -R15 ;  /* 0x0000001615167210 */ /* 0x000fc40007ffe80f */
[----:B------:R-:W-:Y:S02]  /*1e30*/  CS2R R124, SRZ ;  /* 0x00000000007c7805 */ /* 0x000fe4000001ff00 */
[----:B------:R-:W-:Y:S01]  /*1e40*/  LOP3.LUT R4, R4, 0xfffffffe, RZ, 0xc0, !PT ;  /* 0xfffffffe04047812 */ /* 0x000fe200078ec0ff */
[----:B------:R-:W-:Y:S01]  /*1e50*/  IMAD.HI R20, R19, 0x2aaaaaab, RZ ;  /* 0x2aaaaaab13147827 */ /* 0x000fe200078e02ff */
[----:B------:R-:W-:Y:S02]  /*1e60*/  SHF.R.U32.HI R11, RZ, 0x1, R6 ;  /* 0x00000001ff0b7819 */ /* 0x000fe40000011606 */
[----:B------:R-:W-:Y:S02]  /*1e70*/  CS2R R122, SRZ ;  /* 0x00000000007a7805 */ /* 0x000fe4000001ff00 */
[----:B------:R-:W-:Y:S02]  /*1e80*/  SHF.R.U32.HI R15, RZ, 0x1, R14 ;  /* 0x00000001ff0f7819 */ /* 0x000fe4000001160e */
[----:B------:R-:W-:-:S02]  /*1e90*/  CS2R R120, SRZ ;  /* 0x0000000000787805 */ /* 0x000fc4000001ff00 */
[----:B------:R-:W-:Y:S02]  /*1ea0*/  IADD3 R4, R7, -R4, RZ ;  /* 0x8000000407047210 */ /* 0x000fe40007ffe0ff */
[----:B------:R-:W-:Y:S02]  /*1eb0*/  CS2R R182, SRZ ;  /* 0x0000000000b67805 */ /* 0x000fe4000001ff00 */
[----:B------:R-:W-:Y:S02]  /*1ec0*/  LEA.HI R11, R6, R11, RZ, 0x1 ;  /* 0x0000000b060b7211 */ /* 0x000fe400078f08ff */
[----:B------:R-:W-:Y:S02]  /*1ed0*/  CS2R R180, SRZ ;  /* 0x0000000000b47805 */ /* 0x000fe4000001ff00 */
[----:B------:R-:W-:Y:S02]  /*1ee0*/  LEA.HI R14, R14, R15, RZ, 0x1 ;  /* 0x0000000f0e0e7211 */ /* 0x000fe400078f08ff */
[----:B------:R-:W-:-:S02]  /*1ef0*/  CS2R R178, SRZ ;  /* 0x0000000000b27805 */ /* 0x000fc4000001ff00 */
[----:B------:R-:W-:Y:S01]  /*1f00*/  LOP3.LUT R7, R12, 0xfffffffe, RZ, 0xc0, !PT ;  /* 0xfffffffe0c077812 */ /* 0x000fe200078ec0ff */
[----:B------:R-:W-:Y:S01]  /*1f10*/  IMAD R11, R11, -0xc, R0 ;  /* 0xfffffff40b0b7824 */ /* 0x000fe200078e0200 */
[----:B------:R-:W-:Y:S01]  /*1f20*/  SHF.R.U32.HI R21, RZ, 0x1, R20 ;  /* 0x00000001ff157819 */ /* 0x000fe20000011614 */
[----:B------:R-:W-:Y:S01]  /*1f30*/  IMAD R14, R14, -0xc, R13 ;  /* 0xfffffff40e0e7824 */ /* 0x000fe200078e020d */
[----:B------:R-:W-:Y:S01]  /*1f40*/  LOP3.LUT R17, R17, 0xfffffffe, RZ, 0xc0, !PT ;  /* 0xfffffffe11117812 */ /* 0x000fe200078ec0ff */
[----:B------:R-:W-:Y:S01]  /*1f50*/  IMAD.IADD R7, R8, 0x1, -R7 ;  /* 0x0000000108077824 */ /* 0x000fe200078e0a07 */
[----:B------:R-:W-:Y:S01]  /*1f60*/  LEA.HI R20, R20, R21, RZ, 0x1 ;  /* 0x0000001514147211 */ /* 0x000fe200078f08ff */
[----:B------:R-:W-:Y:S01]  /*1f70*/  IMAD R4, R11, 0x8, R4 ;  /* 0x000000080b047824 */ /* 0x000fe200078e0204 */
[----:B------:R-:W-:Y:S01]  /*1f80*/  CS2R R176, SRZ ;  /* 0x0000000000b07805 */ /* 0x000fe2000001ff00 */
[----:B------:R-:W-:Y:S01]  /*1f90*/  IMAD.IADD R17, R18, 0x1, -R17 ;  /* 0x0000000112117824 */ /* 0x000fe200078e0a11 */
[----:B------:R-:W-:Y:S01]  /*1fa0*/  LEA R0, R14, R7, 0x3 ;  /* 0x000000070e007211 */ /* 0x000fe200078e18ff */
[----:B------:R-:W-:Y:S01]  /*1fb0*/  IMAD R20, R20, -0xc, R19 ;  /* 0xfffffff414147824 */ /* 0x000fe200078e0213 */
[----:B------:R1:W-:Y:S01]  /*1fc0*/  STL [R1+0x4], R4 ;  /* 0x0000040401007387 */ /* 0x0003e20000100800 */
[----:B------:R-:W-:Y:S01]  /*1fd0*/  IMAD R8, R23, -0x40, R22 ;  /* 0xffffffc017087824 */ /* 0x000fe200078e0216 */
[----:B------:R-:W-:Y:S01]  /*1fe0*/  CS2R R174, SRZ ;  /* 0x0000000000ae7805 */ /* 0x000fe2000001ff00 */
[----:B------:R-:W-:Y:S01]  /*1ff0*/  IMAD R237, R20, 0x8, R17 ;  /* 0x0000000814ed7824 */ /* 0x000fe200078e0211 */
[----:B------:R2:W-:Y:S01]  /*2000*/  STL [R1], R0 ;  /* 0x0000000001007387 */ /* 0x0005e20000100800 */
[----:B------:R-:W-:-:S02]  /*2010*/  CS2R R172, SRZ ;  /* 0x0000000000ac7805 */ /* 0x000fc4000001ff00 */
[----:B------:R-:W-:Y:S02]  /*2020*/  CS2R R170, SRZ ;  /* 0x0000000000aa7805 */ /* 0x000fe4000001ff00 */
[----:B------:R-:W-:Y:S02]  /*2030*/  CS2R R168, SRZ ;  /* 0x0000000000a87805 */ /* 0x000fe4000001ff00 */
[----:B------:R-:W-:Y:S02]  /*2040*/  CS2R R166, SRZ ;  /* 0x0000000000a67805 */ /* 0x000fe4000001ff00 */
[----:B------:R-:W-:Y:S01]  /*2050*/  CS2R R164, SRZ ;  /* 0x0000000000a47805 */ /* 0x000fe2000001ff00 */
[----:B-1----:R-:W-:Y:S01]  /*2060*/  IMAD.MOV.U32 R4, RZ, RZ, RZ ;  /* 0x000000ffff047224 */ /* 0x002fe200078e00ff */
[----:B------:R-:W-:Y:S02]  /*2070*/  CS2R R162, SRZ ;  /* 0x0000000000a27805 */ /* 0x000fe4000001ff00 */
[----:B------:R-:W-:-:S02]  /*2080*/  CS2R R160, SRZ ;  /* 0x0000000000a07805 */ /* 0x000fc4000001ff00 */
[----:B------:R-:W-:Y:S01]  /*2090*/  CS2R R158, SRZ ;  /* 0x00000000009e7805 */ /* 0x000fe2000001ff00 */
[----:B--2---:R-:W-:Y:S01]  /*20a0*/  IMAD.MOV.U32 R0, RZ, RZ, RZ ;  /* 0x000000ffff007224 */ /* 0x004fe200078e00ff */
[----:B------:R-:W-:Y:S02]  /*20b0*/  CS2R R156, SRZ ;  /* 0x00000000009c7805 */ /* 0x000fe4000001ff00 */
[----:B------:R-:W-:Y:S02]  /*20c0*/  CS2R R154, SRZ ;  /* 0x00000000009a7805 */ /* 0x000fe4000001ff00 */
[----:B------:R-:W-:-:S07]  /*20d0*/  CS2R R152, SRZ ;  /* 0x0000000000987805 */ /* 0x000fce000001ff00 */
.L_x_3564:
[----:B------:R-:W-:-:S06]  /*20e0*/  ULOP3.LUT UR4, UR36, 0x1, URZ, 0xfc, !UPT ;  /* 0x0000000124047892 */ /* 0x000fcc000f8efc3f */
[----:B--2---:R-:W-:-:S04]  /*20f0*/  MOV R6, UR4 ;  /* 0x0000000400067c02 */ /* 0x004fc80008000f00 */
[----:B------:R-:W-:-:S13]  /*2100*/  ISETP.NE.AND P0, PT, R6, 0x3, PT ;  /* 0x000000030600780c */ /* 0x000fda0003f05270 */
[----:B------:R-:W-:Y:S05]  /*2110*/  @!P0 BRA `(.L_x_3554) ;  /* 0x0000000000048947 */ /* 0x000fea0003800000 */
[----:B------:R-:W-:Y:S01]  /*2120*/  BPT.TRAP 0x1 ;  /* 0x000000040000795c */ /* 0x000fe20000300000 */
.L_x_3554:
[----:B------:R-:W-:Y:S01]  /*2130*/  IMAD R6, R0, 0x8, R16 ;  /* 0x0000000800067824 */ /* 0x000fe200078e0210 */
[----:B------:R-:W-:-:S04]  /*2140*/  SHF.L.U32 R21, R4, 0x1f, RZ ;  /* 0x0000001f04157819 */ /* 0x000fc800000006ff */
[----:B------:R1:W2:Y:S01]  /*2150*/  SYNCS.PHASECHK.TRANS64.TRYWAIT P1, [R6+URZ+0x26810], R21 ;  /* 0x02681015060075a7 */ /* 0x0002a2000802017f */
[----:B------:R-:W-:Y:S05]  /*2160*/  @!P0 BRA `(.L_x_3555) ;  /* 0x0000000000048947 */ /* 0x000fea0003800000 */
[----:B------:R-:W-:Y:S01]  /*2170*/  BPT.TRAP 0x1 ;  /* 0x000000040000795c */ /* 0x000fe20000300000 */
.L_x_3555:
[----:B------:R-:W-:-:S05]  /*2180*/  VIADD R7, R16, 0xe000 ;  /* 0x0000e00010077836 */ /* 0x000fca0000000000 */
[----:B------:R-:W-:-:S04]  /*2190*/  SHF.R.U32.HI R7, RZ, 0x4, R7 ;  /* 0x00000004ff077819 */ /* 0x000fc80000011607 */
[----:B------:R-:W-:Y:S01]  /*21a0*/  LOP3.LUT R7, R7, 0x3fff, RZ, 0xc0, !PT ;  /* 0x00003fff07077812 */ /* 0x000fe200078ec0ff */
[----:B--2---:R-:W-:Y:S06]  /*21b0*/  @P1 BRA `(.L_x_3556) ;  /* 0x0000000000081947 */ /* 0x004fec0003800000 */
[----:B------:R-:W2:Y:S02]  /*21c0*/  SYNCS.PHASECHK.TRANS64.TRYWAIT P1, [R6+URZ+0x26810], R21 ;  /* 0x02681015060075a7 */ /* 0x000ea4000802017f */
[----:B--2---:R-:W-:Y:S05]  /*21d0*/  @!P1 BRA `(.L_x_3557) ;  /* 0x000000d000c89947 */ /* 0x004fea0003800000 */
.L_x_3556:
[----:B------:R-:W-:Y:S05]  /*21e0*/  WARPSYNC.ALL ;  /* 0x0000000000007948 */ /* 0x000fea0003800000 */
[----:B------:R-:W-:Y:S01]  /*21f0*/  LOP3.LUT R11, R7, 0x10000, RZ, 0xfc, !PT ;  /* 0x00010000070b7812 */ /* 0x000fe200078efcff */
[----:B------:R-:W-:Y:S01]  /*2200*/  IMAD R12, R5, 0x2000, R16 ;  /* 0x00002000050c7824 */ /* 0x000fe200078e0210 */
[----:B------:R-:W3:Y:S04]  /*2210*/  LDL R14, [R1+0x4] ;  /* 0x00000400010e7983 */ /* 0x000ee80000100800 */
        /* <DEDUP_REMOVED lines=34> */
[----:B---3--:R-:W-:-:S05]  /*2440*/  LEA R12, R0, R14, 0x7 ;  /* 0x0000000e000c7211 */ /* 0x008fca00078e38ff */
[----:B------:R-:W-:Y:S02]  /*2450*/  IMAD R11, R3, 0x2, R12 ;  /* 0x00000002030b7824 */ /* 0x000fe400078e020c */
[----:B----4-:R-:W-:Y:S02]  /*2460*/  IMAD R14, R0, 0x80, R13 ;  /* 0x00000080000e7824 */ /* 0x010fe400078e020d */
[C---:B------:R-:W-:Y:S02]  /*2470*/  IMAD R17, R11.reuse, 0x4, R16 ;  /* 0x000000040b117824 */ /* 0x040fe400078e0210 */
[----:B------:R-:W-:Y:S01]  /*2480*/  IMAD R190, R11, 0x4, R18 ;  /* 0x000000040bbe7824 */ /* 0x000fe200078e0212 */
[----:B------:R-:W-:Y:S02]  /*2490*/  LEA R13, R3, R14, 0x1 ;  /* 0x0000000e030d7211 */ /* 0x000fe400078e08ff */
[C---:B------:R-:W-:Y:S02]  /*24a0*/  LEA R14, R19.reuse, R16, 0x2 ;  /* 0x00000010130e7211 */ /* 0x040fe400078e10ff */
[----:B------:R-:W-:Y:S01]  /*24b0*/  LEA R11, R19, R18, 0x2 ;  /* 0x00000012130b7211 */ /* 0x000fe200078e10ff */
[----:B------:R-:W-:-:S02]  /*24c0*/  IMAD R15, R13, 0x4, R16 ;  /* 0x000000040d0f7824 */ /* 0x000fc400078e0210 */
        /* <DEDUP_REMOVED lines=10> */
.L_x_3558:
[----:B------:R1:W1:Y:S01]  /*2570*/  SYNCS.PHASECHK.TRANS64.TRYWAIT P1, [R6+URZ+0x26830], R21 ;  /* 0x02683015060075a7 */ /* 0x000262000802017f */
[----:B------:R-:W-:Y:S05]  /*2580*/  @!P0 BRA `(.L_x_3559) ;  /* 0x0000000000048947 */ /* 0x000fea0003800000 */
[----:B------:R-:W-:Y:S01]  /*2590*/  BPT.TRAP 0x1 ;  /* 0x000000040000795c */ /* 0x000fe20000300000 */
.L_x_3559:
[----:B------:R-:W-:-:S05]  /*25a0*/  VIADD R13, R16, 0x14000 ;  /* 0x00014000100d7836 */ /* 0x000fca0000000000 */
[----:B------:R-:W-:-:S04]  /*25b0*/  SHF.R.U32.HI R13, RZ, 0x4, R13 ;  /* 0x00000004ff0d7819 */ /* 0x000fc8000001160d */
[----:B------:R-:W-:-:S04]  /*25c0*/  LOP3.LUT R13, R13, 0x3fff, RZ, 0xc0, !PT ;  /* 0x00003fff0d0d7812 */ /* 0x000fc800078ec0ff */
[----:B------:R-:W-:Y:S01]  /*25d0*/  LOP3.LUT R19, R13, 0x10000, RZ, 0xfc, !PT ;  /* 0x000100000d137812 */ /* 0x000fe200078efcff */
[----:B-1----:R-:W-:Y:S06]  /*25e0*/  @P1 BRA `(.L_x_3560) ;  /* 0x0000000000081947 */ /* 0x002fec0003800000 */
[----:B------:R-:W1:Y:S02]  /*25f0*/  SYNCS.PHASECHK.TRANS64.TRYWAIT P1, [R6+URZ+0x26830], R21 ;  /* 0x02683015060075a7 */ /* 0x000e64000802017f */
[----:B-1----:R-:W-:Y:S05]  /*2600*/  @!P1 BRA `(.L_x_3561) ;  /* 0x000000cc00d09947 */ /* 0x002fea0003800000 */
.L_x_3560:
        /* <DEDUP_REMOVED lines=17> */
[----:B------:R-:W-:-:S02]  /*2720*/  IMAD.MOV.U32 R92, RZ, RZ, -0x2 ;  /* 0xfffffffeff5c7424 */ /* 0x000fc400078e00ff */
        /* <DEDUP_REMOVED lines=23> */
[----:B--2---:R-:W-:Y:S01]  /*28a0*/  FMUL.FTZ R21, R76, UR10 ;  /* 0x0000000a4c157c20 */ /* 0x004fe20008410000 */
        /* <DEDUP_REMOVED lines=30> */
[----:B------:R-:W-:Y:S01]  /*2a90*/  VIADD R118, R9, 0xc ;  /* 0x0000000c09767836 */ /* 0x000fe20000000000 */
[----:B------:R-:W-:Y:S01]  /*2aa0*/  SHFL.IDX PT, R227, R17, R199, 0x1f ;  /* 0x00001fc711e37589 */ /* 0x000fe200000e0000 */
[----:B------:R-:W-:Y:S01]  /*2ab0*/  IMAD R236, R0, 0x300, R13 ;  /* 0x0000030000ec7824 */ /* 0x000fe200078e020d */
[----:B------:R-:W3:Y:S01]  /*2ac0*/  MUFU.TANH R82, R82 ;  /* 0x0000005200527308 */ /* 0x000ee20000002400 */
[----:B------:R-:W-:Y:S01]  /*2ad0*/  FMUL.FTZ R115, R115, UR10 ;  /* 0x0000000a73737c20 */ /* 0x000fe20008410000 */
[----:B------:R-:W3:Y:S06]  /*2ae0*/  SHFL.IDX PT, R225, R17, R118, 0x1f ;  /* 0x00001f7611e17589 */ /* 0x000eec00000e0000 */
[----:B------:R-:W3:Y:S08]  /*2af0*/  MUFU.TANH R85, R85 ;  /* 0x0000005500557308 */ /* 0x000ef00000002400 */
        /* <DEDUP_REMOVED lines=10> */
[----:B------:R-:W-:Y:S01]  /*2ba0*/  UIADD3 UR4, UR9, 0x4, URZ ;  /* 0x0000000409047890 */ /* 0x000fe2000fffe03f */
[----:B------:R-:W-:Y:S01]  /*2bb0*/  UMOV UR7, 0x40000040 ;  /* 0x4000004000077882 */ /* 0x000fe20000000000 */
[----:B------:R-:W-:Y:S02]  /*2bc0*/  UMOV UR5, 0x40000040 ;  /* 0x4000004000057882 */ /* 0x000fe40000000000 */
        /* <DEDUP_REMOVED lines=11> */
[----:B------:R-:W3:Y:S01]  /*2c80*/  MUFU.TANH R87, R87 ;  /* 0x0000005700577308 */ /* 0x000ee20000002400 */
[----:B------:R-:W-:-:S02]  /*2c90*/  WARPGROUP.DEPBAR.LE gsb0, 0x0 ;  /* 0x00008000000079c5 */ /* 0x000fc40000010000 */
[----:B------:R-:W-:-:S05]  /*2ca0*/  WARPGROUP.ARRIVE ;  /* 0x00000000000079c5 */ /* 0x000fca0000000000 */
[----:B------:R-:W-:Y:S01]  /*2cb0*/  MUFU.TANH R88, R88 ;  /* 0x0000005800587308 */ /* 0x000fe20000002400 */
[----:B------:R-:W-:Y:S01]  /*2cc0*/  HGMMA.64x96x16.F32 R24, gdesc[UR4], R24, gsb0 ;  /* 0x01600000041879f0 */ /* 0x000fe20008000818 */
[----:B------:R-:W-:Y:S02]  /*2cd0*/  UIMAD UR4, UR45, -0x60, UR43 ;  /* 0xffffffa02d0478a4 */ /* 0x000fe4000f8e022b */
[----:B------:R-:W-:-:S04]  /*2ce0*/  UIADD3 UR6, UR8, 0x6, URZ ;  /* 0x0000000608067890 */ /* 0x000fc8000fffe03f */
[----:B------:R-:W3:Y:S01]  /*2cf0*/  MUFU.TANH R89, R89 ;  /* 0x0000005900597308 */ /* 0x000ee20000002400 */
[----:B------:R-:W-:Y:S01]  /*2d00*/  UMOV UR7, 0x40000040 ;  /* 0x4000004000077882 */ /* 0x000fe20000000000 */
[----:B------:R-:W-:Y:S01]  /*2d10*/  UMOV UR5, 0x40000040 ;  /* 0x4000004000057882 */ /* 0x000fe20000000000 */
[----:B------:R-:W-:Y:S01]  /*2d20*/  IMAD R93, R3, R92, UR4 ;  /* 0x00000004035d7e24 */ /* 0x000fe2000f8e025c */
[----:B------:R-:W-:-:S03]  /*2d30*/  UIADD3 UR4, UR9, 0x6, URZ ;  /* 0x0000000609047890 */ /* 0x000fc6000fffe03f */
[----:B------:R-:W-:Y:S01]  /*2d40*/  IMAD.IADD R93, R93, 0x1, -R8 ;  /* 0x000000015d5d7824 */ /* 0x000fe200078e0a08 */
[----:B------:R-:W3:Y:S04]  /*2d50*/  MUFU.TANH R91, R91 ;  /* 0x0000005b005b7308 */ /* 0x000ee80000002400 */
[C---:B------:R-:W-:Y:S02]  /*2d60*/  SEL R103, R93.reuse, 0x60, P2 ;  /* 0x000000605d677807 */ /* 0x040fe40001000000 */
[----:B------:R-:W-:Y:S02]  /*2d70*/  IADD3 R97, R93, 0x8, RZ ;  /* 0x000000085d617810 */ /* 0x000fe40007ffe0ff */
[C---:B------:R-:W-:Y:S01]  /*2d80*/  ISETP.GT.AND P6, PT, R103.reuse, RZ, PT ;  /* 0x000000ff6700720c */ /* 0x040fe20003fc4270 */
[----:B------:R-:W3:Y:S01]  /*2d90*/  MUFU.TANH R90, R90 ;  /* 0x0000005a005a7308 */ /* 0x000ee20000002400 */
[----:B------:R-:W-:-:S02]  /*2da0*/  ISETP.GT.AND P5, PT, R103, 0x1, PT ;  /* 0x000000016700780c */ /* 0x000fc40003fa4270 */
[C---:B------:R-:W-:Y:S02]  /*2db0*/  ISETP.GT.AND P4, PT, R103.reuse, 0x10, PT ;  /* 0x000000106700780c */ /* 0x040fe40003f84270 */
[----:B-1----:R-:W-:Y:S02]  /*2dc0*/  FSEL R113, R192, -INF , !P6 ;  /* 0xff800000c0717808 */ /* 0x002fe40007000000 */
[----:B--2---:R-:W-:Y:S01]  /*2dd0*/  FSEL R197, R18, -INF , !P5 ;  /* 0xff80000012c57808 */ /* 0x004fe20006800000 */
[----:B------:R-:W1:Y:S01]  /*2de0*/  MUFU.TANH R184, R184 ;  /* 0x000000b800b87308 */ /* 0x000e620000002400 */
[C---:B------:R-:W-:Y:S02]  /*2df0*/  ISETP.GT.AND P6, PT, R103.reuse, 0x11, PT ;  /* 0x000000116700780c */ /* 0x040fe40003fc4270 */
[----:B------:R-:W-:Y:S02]  /*2e00*/  ISETP.GT.AND P5, PT, R103, 0x18, PT ;  /* 0x000000186700780c */ /* 0x000fe40003fa4270 */
[----:B-----5:R-:W-:-:S02]  /*2e10*/  FSEL R94, R73, -INF , !P4 ;  /* 0xff800000495e7808 */ /* 0x020fc40006000000 */
[----:B------:R-:W-:Y:S01]  /*2e20*/  ISETP.GT.AND P4, PT, R103, 0x21, PT ;  /* 0x000000216700780c */ /* 0x000fe20003f84270 */
[----:B------:R-:W2:Y:S01]  /*2e30*/  MUFU.TANH R187, R187 ;  /* 0x000000bb00bb7308 */ /* 0x000ea20000002400 */
[----:B----4-:R-:W-:Y:S02]  /*2e40*/  FSEL R93, R74, -INF , !P6 ;  /* 0xff8000004a5d7808 */ /* 0x010fe40007000000 */
[----:B---3--:R-:W-:Y:S02]  /*2e50*/  FSEL R95, R77, -INF , !P5 ;  /* 0xff8000004d5f7808 */ /* 0x008fe40006800000 */
[C---:B------:R-:W-:Y:S02]  /*2e60*/  ISETP.GT.AND P6, PT, R103.reuse, 0x28, PT ;  /* 0x000000286700780c */ /* 0x040fe40003fc4270 */
[----:B------:R-:W-:Y:S01]  /*2e70*/  ISETP.GT.AND P5, PT, R103, 0x29, PT ;  /* 0x000000296700780c */ /* 0x000fe20003fa4270 */
[----:B------:R-:W3:Y:S01]  /*2e80*/  MUFU.TANH R188, R188 ;  /* 0x000000bc00bc7308 */ /* 0x000ee20000002400 */
[----:B------:R-:W-:-:S02]  /*2e90*/  FSEL R98, R82, -INF , !P4 ;  /* 0xff80000052627808 */ /* 0x000fc40006000000 */
[----:B------:R-:W-:Y:S02]  /*2ea0*/  SEL R193, R97, 0x60, P1 ;  /* 0x0000006061c17807 */ /* 0x000fe40000800000 */
[----:B------:R-:W-:Y:S02]  /*2eb0*/  ISETP.GT.AND P4, PT, R103, 0x38, PT ;  /* 0x000000386700780c */ /* 0x000fe40003f84270 */
[----:B------:R-:W-:Y:S01]  /*2ec0*/  FSEL R96, R85, -INF , !P6 ;  /* 0xff80000055607808 */ /* 0x000fe20007000000 */
[----:B------:R-:W4:Y:S01]  /*2ed0*/  MUFU.TANH R189, R189 ;  /* 0x000000bd00bd7308 */ /* 0x000f220000002400 */
[----:B------:R-:W-:Y:S02]  /*2ee0*/  FSEL R97, R86, -INF , !P5 ;  /* 0xff80000056617808 */ /* 0x000fe40006800000 */
[----:B------:R-:W-:Y:S02]  /*2ef0*/  ISETP.GT.AND P6, PT, R103, 0x39, PT ;  /* 0x000000396700780c */ /* 0x000fe40003fc4270 */
[----:B------:R-:W-:-:S02]  /*2f00*/  ISETP.GT.AND P5, PT, R193, RZ, PT ;  /* 0x000000ffc100720c */ /* 0x000fc40003fa4270 */
[----:B------:R-:W-:Y:S01]  /*2f10*/  FSEL R100, R185, -INF , !P4 ;  /* 0xff800000b9647808 */ /* 0x000fe20006000000 */
[----:B------:R-:W5:Y:S01]  /*2f20*/  MUFU.TANH R105, R105 ;  /* 0x0000006900697308 */ /* 0x000f620000002400 */
[----:B------:R-:W-:Y:S02]  /*2f30*/  ISETP.GT.AND P4, PT, R193, 0x1, PT ;  /* 0x00000001c100780c */ /* 0x000fe40003f84270 */
[----:B------:R-:W-:Y:S02]  /*2f40*/  FSEL R223, R186, -INF , !P6 ;  /* 0xff800000badf7808 */ /* 0x000fe40007000000 */
[C---:B------:R-:W-:Y:S01]  /*2f50*/  FSEL R226, R19.reuse, -INF , !P5 ;  /* 0xff80000013e27808 */ /* 0x040fe20006800000 */
[----:B------:R-:W-:Y:S01]  /*2f60*/  FFMA.FTZ R19, -R19, R19, 1 ;  /* 0x3f80000013137423 */ /* 0x000fe20000010113 */
[C---:B------:R-:W-:Y:S01]  /*2f70*/  ISETP.GT.AND P6, PT, R193.reuse, 0x8, PT ;  /* 0x00000008c100780c */ /* 0x040fe20003fc4270 */
[----:B------:R-:W5:Y:S01]  /*2f80*/  MUFU.TANH R108, R108 ;  /* 0x0000006c006c7308 */ /* 0x000f620000002400 */
[----:B------:R-:W-:-:S02]  /*2f90*/  ISETP.GT.AND P5, PT, R193, 0x9, PT ;  /* 0x00000009c100780c */ /* 0x000fc40003fa4270 */
[----:B------:R-:W-:Y:S02]  /*2fa0*/  FSEL R224, R20, -INF , !P4 ;  /* 0xff80000014e07808 */ /* 0x000fe40006000000 */
[----:B------:R-:W-:Y:S02]  /*2fb0*/  ISETP.GT.AND P4, PT, R193, 0x10, PT ;  /* 0x00000010c100780c */ /* 0x000fe40003f84270 */
[----:B------:R-:W-:Y:S01]  /*2fc0*/  FSEL R219, R23, -INF , !P6 ;  /* 0xff80000017db7808 */ /* 0x000fe20007000000 */
[----:B------:R-:W5:Y:S01]  /*2fd0*/  MUFU.TANH R109, R109 ;  /* 0x0000006d006d7308 */ /* 0x000f620000002400 */
[----:B------:R-:W-:Y:S02]  /*2fe0*/  FSEL R221, R72, -INF , !P5 ;  /* 0xff80000048dd7808 */ /* 0x000fe40006800000 */
[----:B------:R-:W-:Y:S02]  /*2ff0*/  ISETP.GT.AND P3, PT, R103, 0x8, PT ;  /* 0x000000086700780c */ /* 0x000fe40003f64270 */
[----:B------:R-:W-:-:S02]  /*3000*/  ISETP.GT.AND P6, PT, R193, 0x11, PT ;  /* 0x00000011c100780c */ /* 0x000fc40003fc4270 */
[----:B------:R-:W-:Y:S01]  /*3010*/  ISETP.GT.AND P5, PT, R193, 0x18, PT ;  /* 0x00000018c100780c */ /* 0x000fe20003fa4270 */
[----:B------:R-:W-:Y:S01]  /*3020*/  MUFU.TANH R106, R106 ;  /* 0x0000006a006a7308 */ /* 0x000fe20000002400 */
[----:B------:R-:W-:Y:S02]  /*3030*/  FSEL R209, R75, -INF , !P4 ;  /* 0xff8000004bd17808 */ /* 0x000fe40006000000 */
[----:B------:R-:W-:Y:S02]  /*3040*/  ISETP.GT.AND P2, PT, R103, 0x9, PT ;  /* 0x000000096700780c */ /* 0x000fe40003f44270 */
[----:B------:R-:W-:Y:S02]  /*3050*/  ISETP.GT.AND P4, PT, R193, 0x19, PT ;  /* 0x00000019c100780c */ /* 0x000fe40003f84270 */
[----:B------:R-:W-:Y:S01]  /*3060*/  FSEL R198, R21, -INF , !P3 ;  /* 0xff80000015c67808 */ /* 0x000fe20005800000 */
[----:B------:R-:W-:Y:S01]  /*3070*/  MUFU.TANH R107, R107 ;  /* 0x0000006b006b7308 */ /* 0x000fe20000002400 */
[----:B------:R-:W-:-:S02]  /*3080*/  FSEL R208, R76, -INF , !P6 ;  /* 0xff8000004cd07808 */ /* 0x000fc40007000000 */
[----:B------:R-:W-:Y:S02]  /*3090*/  FSEL R205, R79, -INF , !P5 ;  /* 0xff8000004fcd7808 */ /* 0x000fe40006800000 */
[----:B------:R-:W-:Y:S02]  /*30a0*/  ISETP.GT.AND P3, PT, R103, 0x19, PT ;  /* 0x000000196700780c */ /* 0x000fe40003f64270 */
[C---:B------:R-:W-:Y:S01]  /*30b0*/  ISETP.GT.AND P6, PT, R193.reuse, 0x20, PT ;  /* 0x00000020c100780c */ /* 0x040fe20003fc4270 */
[----:B------:R-:W5:Y:S01]  /*30c0*/  MUFU.TANH R112, R112 ;  /* 0x0000007000707308 */ /* 0x000f620000002400 */
[----:B------:R-:W-:Y:S02]  /*30d0*/  WARPGROUP.DEPBAR.LE gsb0, 0x0 ;  /* 0x00008000000079c5 */ /* 0x000fe40000010000 */
[----:B------:R-:W1:Y:S01]  /*30e0*/  LDS R190, [R190+0x380] ;  /* 0x00038000bebe7984 */ /* 0x000e620000000800 */
[----:B------:R-:W-:Y:S01]  /*30f0*/  WARPGROUP.ARRIVE ;  /* 0x00000000000079c5 */ /* 0x000fe20000000000 */
[----:B------:R-:W-:-:S02]  /*3100*/  ISETP.GT.AND P5, PT, R193, 0x21, PT ;  /* 0x00000021c100780c */ /* 0x000fc40003fa4270 */
[----:B------:R-:W-:Y:S01]  /*3110*/  FSEL R200, R22, -INF , !P2 ;  /* 0xff80000016c87808 */ /* 0x000fe20005000000 */
[----:B------:R-:W5:Y:S01]  /*3120*/  MUFU.TANH R110, R110 ;  /* 0x0000006e006e7308 */ /* 0x000f620000002400 */
[----:B------:R-:W-:Y:S01]  /*3130*/  FSEL R207, R80, -INF , !P4 ;  /* 0xff80000050cf7808 */ /* 0x000fe20006000000 */
[----:B------:R-:W-:Y:S01]  /*3140*/  HGMMA.64x96x16.F32 R24, gdesc[UR4], R24, gsb0 ;  /* 0x01600000041879f0 */ /* 0x000fe20008000818 */
[----:B------:R-:W-:Y:S01]  /*3150*/  ISETP.GT.AND P2, PT, R103, 0x20, PT ;  /* 0x000000206700780c */ /* 0x000fe20003f44270 */
[----:B------:R-:W-:Y:S01]  /*3160*/  ULDC UR4, c[0x0][0x744] ;  /* 0x0001d10000047ab9 */ /* 0x000fe20000000800 */
[----:B------:R-:W-:Y:S01]  /*3170*/  ISETP.GT.AND P4, PT, R193, 0x28, PT ;  /* 0x00000028c100780c */ /* 0x000fe20003f84270 */
[--C-:B------:R-:W-:Y:S01]  /*3180*/  FFMA.FTZ R113, R113, UR4, -R104.reuse ;  /* 0x0000000471717c23 */ /* 0x100fe20008010868 */
[----:B------:R-:W-:Y:S01]  /*3190*/  FSEL R92, R78, -INF , !P3 ;  /* 0xff8000004e5c7808 */ /* 0x000fe20005800000 */
[----:B------:R-:W5:Y:S01]  /*31a0*/  MUFU.TANH R111, R111 ;  /* 0x0000006f006f7308 */ /* 0x000f620000002400 */
[----:B------:R-:W-:Y:S01]  /*31b0*/  FSEL R222, R83, -INF , !P6 ;  /* 0xff80000053de7808 */ /* 0x000fe20007000000 */
[----:B------:R-:W-:Y:S01]  /*31c0*/  FFMA.FTZ R104, R226, UR4, -R104 ;  /* 0x00000004e2687c23 */ /* 0x000fe20008010868 */
[----:B------:R-:W-:Y:S01]  /*31d0*/  FSEL R203, R84, -INF , !P5 ;  /* 0xff80000054cb7808 */ /* 0x000fe20006800000 */
[----:B------:R-:W-:Y:S01]  /*31e0*/  FFMA.FTZ R221, R221, UR4, -R225 ;  /* 0x00000004dddd7c23 */ /* 0x000fe200080108e1 */
[----:B------:R-:W-:Y:S01]  /*31f0*/  ISETP.GT.AND P3, PT, R103, 0x30, PT ;  /* 0x000000306700780c */ /* 0x000fe20003f64270 */
[--C-:B------:R-:W-:Y:S01]  /*3200*/  FFMA.FTZ R94, R94, UR4, -R227.reuse ;  /* 0x000000045e5e7c23 */ /* 0x100fe200080108e3 */
[C---:B------:R-:W-:Y:S01]  /*3210*/  ISETP.GT.AND P6, PT, R193.reuse, 0x29, PT ;  /* 0x00000029c100780c */ /* 0x040fe20003fc4270 */
[----:B------:R-:W5:Y:S01]  /*3220*/  MUFU.TANH R114, R114 ;  /* 0x0000007200727308 */ /* 0x000f620000002400 */
[----:B------:R-:W-:Y:S01]  /*3230*/  ISETP.GT.AND P5, PT, R193, 0x30, PT ;  /* 0x00000030c100780c */ /* 0x000fe20003fa4270 */
[----:B------:R-:W-:Y:S01]  /*3240*/  FFMA.FTZ R209, R209, UR4, -R227 ;  /* 0x00000004d1d17c23 */ /* 0x000fe200080108e3 */
[----:B------:R-:W-:Y:S01]  /*3250*/  FSEL R206, R81, -INF , !P2 ;  /* 0xff80000051ce7808 */ /* 0x000fe20005000000 */
[----:B------:R-:W2:Y:S01]  /*3260*/  SHFL.IDX PT, R227, R15, R118, 0x1f ;  /* 0x00001f760fe37589 */ /* 0x000ea200000e0000 */
[----:B------:R-:W-:-:S02]  /*3270*/  FSEL R204, R87, -INF , !P4 ;  /* 0xff80000057cc7808 */ /* 0x000fc40006000000 */
[----:B------:R-:W-:Y:S01]  /*3280*/  ISETP.GT.AND P2, PT, R103, 0x31, PT ;  /* 0x000000316700780c */ /* 0x000fe20003f44270 */
[----:B------:R-:W5:Y:S01]  /*3290*/  MUFU.EX2 R113, R113 ;  /* 0x0000007100717308 */ /* 0x000f620000000800 */
[----:B------:R-:W-:Y:S02]  /*32a0*/  ISETP.GT.AND P4, PT, R193, 0x31, PT ;  /* 0x00000031c100780c */ /* 0x000fe40003f84270 */
[----:B------:R-:W-:Y:S02]  /*32b0*/  FSEL R230, R89, -INF , !P3 ;  /* 0xff80000059e67808 */ /* 0x000fe40005800000 */
[----:B------:R-:W-:Y:S02]  /*32c0*/  FSEL R202, R88, -INF , !P6 ;  /* 0xff80000058ca7808 */ /* 0x000fe40007000000 */
[----:B------:R-:W-:Y:S01]  /*32d0*/  FSEL R218, R91, -INF , !P5 ;  /* 0xff8000005bda7808 */ /* 0x000fe20006800000 */
[----:B------:R-:W-:Y:S01]  /*32e0*/  MUFU.TANH R191, R191 ;  /* 0x000000bf00bf7308 */ /* 0x000fe20000002400 */
[C---:B------:R-:W-:Y:S01]  /*32f0*/  ISETP.GT.AND P1, PT, R103.reuse, 0x40, PT ;  /* 0x000000406700780c */ /* 0x040fe20003f24270 */
[----:B-1----:R-:W1:Y:S01]  /*3300*/  SHFL.IDX PT, R195, R190, R9, 0x1f ;  /* 0x00001f09bec37589 */ /* 0x002e6200000e0000 */
[----:B------:R-:W-:-:S02]  /*3310*/  ISETP.GT.AND P3, PT, R103, 0x41, PT ;  /* 0x000000416700780c */ /* 0x000fc40003f64270 */
[C---:B------:R-:W-:Y:S01]  /*3320*/  ISETP.GT.AND P6, PT, R193.reuse, 0x38, PT ;  /* 0x00000038c100780c */ /* 0x040fe20003fc4270 */
[----:B------:R-:W1:Y:S01]  /*3330*/  SHFL.IDX PT, R232, R190, R118, 0x1f ;  /* 0x00001f76bee87589 */ /* 0x000e6200000e0000 */
[----:B------:R-:W-:Y:S01]  /*3340*/  ISETP.GT.AND P5, PT, R193, 0x39, PT ;  /* 0x00000039c100780c */ /* 0x000fe20003fa4270 */
[----:B------:R-:W-:Y:S01]  /*3350*/  MUFU.TANH R115, R115 ;  /* 0x0000007300737308 */ /* 0x000fe20000002400 */
[----:B------:R-:W-:Y:S01]  /*3360*/  FSEL R99, R90, -INF , !P2 ;  /* 0xff8000005a637808 */ /* 0x000fe20005000000 */
[----:B------:R-:W-:Y:S01]  /*3370*/  SHFL.IDX PT, R233, R190, R199, 0x1f ;  /* 0x00001fc7bee97589 */ /* 0x000fe200000e0000 */
[----:B------:R-:W-:Y:S01]  /*3380*/  FSEL R217, R184, -INF , !P4 ;  /* 0xff800000b8d97808 */ /* 0x000fe20006000000 */
[--C-:B--2---:R-:W-:Y:S01]  /*3390*/  FFMA.FTZ R97, R97, UR4, -R227.reuse ;  /* 0x0000000461617c23 */ /* 0x104fe200080108e3 */
[C---:B------:R-:W-:Y:S01]  /*33a0*/  ISETP.GT.AND P2, PT, R103.reuse, 0x48, PT ;  /* 0x000000486700780c */ /* 0x040fe20003f44270 */
[----:B------:R-:W-:Y:S01]  /*33b0*/  FFMA.FTZ R202, R202, UR4, -R227 ;  /* 0x00000004caca7c23 */ /* 0x000fe200080108e3 */
[----:B------:R-:W-:Y:S01]  /*33c0*/  ISETP.GT.AND P4, PT, R103, 0x49, PT ;  /* 0x000000496700780c */ /* 0x000fe20003f84270 */
[----:B------:R-:W-:Y:S01]  /*33d0*/  MUFU.TANH R196, R196 ;  /* 0x000000c400c47308 */ /* 0x000fe20000002400 */
[----:B------:R-:W-:-:S02]  /*33e0*/  FSEL R213, R187, -INF , !P6 ;  /* 0xff800000bbd57808 */ /* 0x000fc40007000000 */
[----:B---3--:R-:W-:Y:S02]  /*33f0*/  FSEL R211, R188, -INF , !P5 ;  /* 0xff800000bcd37808 */ /* 0x008fe40006800000 */
[----:B----4-:R-:W-:Y:S02]  /*3400*/  FSEL R101, R189, -INF , !P1 ;  /* 0xff800000bd657808 */ /* 0x010fe40004800000 */
[----:B-----5:R-:W-:Y:S01]  /*3410*/  FSEL R102, R105, -INF , !P3 ;  /* 0xff80000069667808 */ /* 0x020fe20005800000 */
[----:B------:R-:W-:Y:S01]  /*3420*/  MUFU.TANH R201, R201 ;  /* 0x000000c900c97308 */ /* 0x000fe20000002400 */
[C---:B------:R-:W-:Y:S02]  /*3430*/  ISETP.GT.AND P6, PT, R103.reuse, 0x50, PT ;  /* 0x000000506700780c */ /* 0x040fe40003fc4270 */
[C---:B------:R-:W-:Y:S02]  /*3440*/  ISETP.GT.AND P5, PT, R103.reuse, 0x51, PT ;  /* 0x000000516700780c */ /* 0x040fe40003fa4270 */
[----:B------:R-:W-:-:S02]  /*3450*/  ISETP.GT.AND P1, PT, R103, 0x58, PT ;  /* 0x000000586700780c */ /* 0x000fc40003f24270 */
[----:B------:R-:W-:Y:S01]  /*3460*/  ISETP.GT.AND P3, PT, R103, 0x59, PT ;  /* 0x000000596700780c */ /* 0x000fe20003f64270 */
[----:B------:R-:W2:Y:S01]  /*3470*/  MUFU.EX2 R104, R104 ;  /* 0x0000006800687308 */ /* 0x000ea20000000800 */
[----:B------:R-:W-:Y:S02]  /*3480*/  FSEL R103, R108, -INF , !P2 ;  /* 0xff8000006c677808 */ /* 0x000fe40005000000 */
[----:B------:R-:W-:Y:S02]  /*3490*/  FSEL R235, R109, -INF , !P4 ;  /* 0xff8000006deb7808 */ /* 0x000fe40006000000 */
[C---:B------:R-:W-:Y:S02]  /*34a0*/  ISETP.GT.AND P2, PT, R193.reuse, 0x40, PT ;  /* 0x00000040c100780c */ /* 0x040fe40003f44270 */
[----:B------:R-:W-:Y:S01]  /*34b0*/  ISETP.GT.AND P4, PT, R193, 0x41, PT ;  /* 0x00000041c100780c */ /* 0x000fe20003f84270 */
[----:B------:R-:W-:Y:S01]  /*34c0*/  MUFU.EX2 R94, R94 ;  /* 0x0000005e005e7308 */ /* 0x000fe20000000800 */
[----:B------:R-:W-:-:S02]  /*34d0*/  FSEL R220, R112, -INF , !P6 ;  /* 0xff80000070dc7808 */ /* 0x000fc40007000000 */
[----:B------:R-:W-:Y:S02]  /*34e0*/  FSEL R214, R106, -INF , !P2 ;  /* 0xff8000006ad67808 */ /* 0x000fe40005000000 */
[----:B------:R-:W-:Y:S02]  /*34f0*/  FSEL R216, R107, -INF , !P4 ;  /* 0xff8000006bd87808 */ /* 0x000fe40006000000 */
[C---:B------:R-:W-:Y:S01]  /*3500*/  ISETP.GT.AND P6, PT, R193.reuse, 0x48, PT ;  /* 0x00000048c100780c */ /* 0x040fe20003fc4270 */
[----:B------:R-:W-:Y:S02]  /*3510*/  WARPGROUP.DEPBAR.LE gsb0, 0x0 ;  /* 0x00008000000079c5 */ /* 0x000fe40000010000 */
[C---:B------:R-:W-:Y:S01]  /*3520*/  ISETP.GT.AND P2, PT, R193.reuse, 0x49, PT ;  /* 0x00000049c100780c */ /* 0x040fe20003f44270 */
[--C-:B-1----:R-:W-:Y:S01]  /*3530*/  FADD.FTZ R194, R24, -R195.reuse ;  /* 0x800000c318c27221 */ /* 0x102fe20000010000 */
[----:B------:R-:W-:Y:S01]  /*3540*/  ISETP.GT.AND P4, PT, R193, 0x50, PT ;  /* 0x00000050c100780c */ /* 0x000fe20003f84270 */
[----:B------:R-:W-:Y:S01]  /*3550*/  FFMA.FTZ R24, -R192, R192, 1 ;  /* 0x3f800000c0187423 */ /* 0x000fe200000101c0 */
[----:B------:R-:W-:Y:S01]  /*3560*/  FSEL R215, R110, -INF , !P6 ;  /* 0xff8000006ed77808 */ /* 0x000fe20007000000 */
[----:B------:R-:W-:Y:S01]  /*3570*/  FMUL.FTZ R192, R116, UR10 ;  /* 0x0000000a74c07c20 */ /* 0x000fe20008410000 */
[----:B------:R-:W-:Y:S01]  /*3580*/  FSEL R210, R111, -INF , !P2 ;  /* 0xff8000006fd27808 */ /* 0x000fe20005000000 */
[----:B------:R-:W-:Y:S01]  /*3590*/  FADD.FTZ R195, R26, -R195 ;  /* 0x800000c31ac37221 */ /* 0x000fe20000010000 */
[----:B------:R-:W-:Y:S01]  /*35a0*/  FSEL R212, R114, -INF , !P4 ;  /* 0xff80000072d47808 */ /* 0x000fe20006000000 */
[----:B------:R-:W-:Y:S01]  /*35b0*/  FFMA.FTZ R26, R200, UR4, -R225 ;  /* 0x00000004c81a7c23 */ /* 0x000fe200080108e1 */
[----:B------:R-:W-:Y:S01]  /*35c0*/  ISETP.GT.AND P6, PT, R193, 0x51, PT ;  /* 0x00000051c100780c */ /* 0x000fe20003fc4270 */
[----:B------:R-:W-:Y:S01]  /*35d0*/  VIADD R200, R9, 0x1c ;  /* 0x0000001c09c87836 */ /* 0x000fe20000000000 */
[C---:B------:R-:W-:Y:S01]  /*35e0*/  ISETP.GT.AND P2, PT, R193.reuse, 0x58, PT ;  /* 0x00000058c100780c */ /* 0x040fe20003f44270 */
[----:B------:R-:W-:Y:S01]  /*35f0*/  SHFL.IDX PT, R225, R15, R9, 0x1f ;  /* 0x00001f090fe17589 */ /* 0x000fe200000e0000 */
[----:B------:R-:W-:Y:S01]  /*3600*/  ISETP.GT.AND P4, PT, R193, 0x59, PT ;  /* 0x00000059c100780c */ /* 0x000fe20003f84270 */
[----:B------:R-:W-:Y:S01]  /*3610*/  FMUL.FTZ R193, R113, R194 ;  /* 0x000000c271c17220 */ /* 0x000fe20000410000 */
[----:B------:R-:W-:Y:S01]  /*3620*/  FMUL.FTZ R194, R117, UR10 ;  /* 0x0000000a75c27c20 */ /* 0x000fe20008410000 */
[C---:B------:R-:W-:Y:S01]  /*3630*/  VIADD R117, R9.reuse, 0x8 ;  /* 0x0000000809757836 */ /* 0x040fe20000000000 */
[----:B------:R-:W1:Y:S01]  /*3640*/  SHFL.IDX PT, R229, R17, R200, 0x1f ;  /* 0x00001fc811e57589 */ /* 0x000e6200000e0000 */
[----:B------:R-:W-:Y:S01]  /*3650*/  FMUL.FTZ R116, R24, R193 ;  /* 0x000000c118747220 */ /* 0x000fe20000410000 */
[----:B------:R-:W-:Y:S01]  /*3660*/  VIADD R193, R9, 0x4 ;  /* 0x0000000409c17836 */ /* 0x000fe20000000000 */
[----:B------:R-:W3:Y:S01]  /*3670*/  MUFU.TANH R192, R192 ;  /* 0x000000c000c07308 */ /* 0x000ee20000002400 */
[----:B------:R-:W4:Y:S04]  /*3680*/  SHFL.IDX PT, R228, R17, R117, 0x1f ;  /* 0x00001f7511e47589 */ /* 0x000f2800000e0000 */
[----:B------:R-:W5:Y:S03]  /*3690*/  SHFL.IDX PT, R24, R17, R193, 0x1f ;  /* 0x00001fc111187589 */ /* 0x000f6600000e0000 */
[----:B------:R-:W3:Y:S01]  /*36a0*/  MUFU.TANH R194, R194 ;  /* 0x000000c200c27308 */ /* 0x000ee20000002400 */
[----:B------:R-:W3:Y:S04]  /*36b0*/  SHFL.IDX PT, R227, R14, R117, 0x1f ;  /* 0x00001f750ee37589 */ /* 0x000ee800000e0000 */
[----:B------:R-:W3:Y:S01]  /*36c0*/  SHFL.IDX PT, R234, R190, R193, 0x1f ;  /* 0x00001fc1beea7589 */ /* 0x000ee200000e0000 */
[----:B--2---:R-:W-:Y:S01]  /*36d0*/  FMUL.FTZ R195, R104, R195 ;  /* 0x000000c368c37220 */ /* 0x004fe20000410000 */
[----:B------:R-:W-:Y:S01]  /*36e0*/  FADD.FTZ R29, R29, -R232 ;  /* 0x800000e81d1d7221 */ /* 0x000fe20000010000 */
[----:B------:R-:W-:Y:S01]  /*36f0*/  MUFU.EX2 R26, R26 ;  /* 0x0000001a001a7308 */ /* 0x000fe20000000800 */
[----:B------:R-:W-:Y:S01]  /*3700*/  LDS R12, [R12+0x380] ;  /* 0x000380000c0c7984 */ /* 0x000fe20000000800 */
[--C-:B-1----:R-:W-:Y:S01]  /*3710*/  FFMA.FTZ R92, R92, UR4, -R229.reuse ;  /* 0x000000045c5c7c23 */ /* 0x102fe200080108e5 */
[----:B------:R-:W-:Y:S01]  /*3720*/  FFMA.FTZ R207, R207, UR4, -R229 ;  /* 0x00000004cfcf7c23 */ /* 0x000fe200080108e5 */
[--C-:B------:R-:W-:Y:S01]  /*3730*/  FFMA.FTZ R229, R206, UR4, -R225.reuse ;  /* 0x00000004cee57c23 */ /* 0x100fe200080108e1 */
[----:B------:R-:W-:Y:S01]  /*3740*/  FFMA.FTZ R206, R222, UR4, -R225 ;  /* 0x00000004dece7c23 */ /* 0x000fe200080108e1 */
[--C-:B----4-:R-:W-:Y:S01]  /*3750*/  FFMA.FTZ R198, R198, UR4, -R228.reuse ;  /* 0x00000004c6c67c23 */ /* 0x110fe200080108e4 */
[----:B------:R-:W-:Y:S01]  /*3760*/  FFMA.FTZ R219, R219, UR4, -R228 ;  /* 0x00000004dbdb7c23 */ /* 0x000fe200080108e4 */
[----:B------:R-:W-:Y:S01]  /*3770*/  MUFU.EX2 R209, R209 ;  /* 0x000000d100d17308 */ /* 0x000fe20000000800 */
[----:B------:R-:W1:Y:S01]  /*3780*/  SHFL.IDX PT, R228, R15, R117, 0x1f ;  /* 0x00001f750fe47589 */ /* 0x000e6200000e0000 */
[--C-:B-----5:R-:W-:Y:S01]  /*3790*/  FFMA.FTZ R119, R197, UR4, -R24.reuse ;  /* 0x00000004c5777c23 */ /* 0x120fe20008010818 */
[----:B------:R-:W-:Y:S01]  /*37a0*/  FFMA.FTZ R224, R224, UR4, -R24 ;  /* 0x00000004e0e07c23 */ /* 0x000fe20008010818 */
[----:B------:R-:W-:-:S02]  /*37b0*/  VIADD R197, R9, 0x14 ;  /* 0x0000001409c57836 */ /* 0x000fc40000000000 */
[--C-:B---3--:R-:W-:Y:S01]  /*37c0*/  FFMA.FTZ R103, R103, UR4, -R227.reuse ;  /* 0x0000000467677c23 */ /* 0x108fe200080108e3 */
[----:B------:R-:W-:Y:S01]  /*37d0*/  FFMA.FTZ R215, R215, UR4, -R227 ;  /* 0x00000004d7d77c23 */ /* 0x000fe200080108e3 */
[----:B------:R2:W-:Y:S01]  /*37e0*/  MUFU.EX2 R24, R198 ;  /* 0x000000c600187308 */ /* 0x0005e20000000800 */
[----:B------:R-:W3:Y:S04]  /*37f0*/  SHFL.IDX PT, R231, R17, R197, 0x1f ;  /* 0x00001fc511e77589 */ /* 0x000ee800000e0000 */
[----:B------:R-:W4:Y:S01]  /*3800*/  SHFL.IDX PT, R225, R15, R197, 0x1f ;  /* 0x00001fc50fe17589 */ /* 0x000f2200000e0000 */
[----:B------:R-:W-:Y:S01]  /*3810*/  FMUL.FTZ R195, R19, R195 ;  /* 0x000000c313c37220 */ /* 0x000fe20000410000 */
[----:B------:R-:W-:Y:S01]  /*3820*/  FADD.FTZ R232, R31, -R232 ;  /* 0x800000e81fe87221 */ /* 0x000fe20000010000 */
[----:B------:R-:W-:Y:S01]  /*3830*/  FADD.FTZ R27, R27, -R234 ;  /* 0x800000ea1b1b7221 */ /* 0x000fe20000010000 */
[----:B--2---:R-:W-:-:S02]  /*3840*/  VIADD R198, R9, 0x18 ;  /* 0x0000001809c67836 */ /* 0x004fc40000000000 */
[--C-:B------:R-:W-:Y:S01]  /*3850*/  FADD.FTZ R32, R32, -R233.reuse ;  /* 0x800000e920207221 */ /* 0x100fe20000010000 */
[----:B------:R-:W-:Y:S01]  /*3860*/  FADD.FTZ R34, R34, -R233 ;  /* 0x800000e922227221 */ /* 0x000fe20000010000 */
[----:B------:R-:W-:Y:S01]  /*3870*/  FFMA.FTZ R77, -R77, R77, 1 ;  /* 0x3f8000004d4d7423 */ /* 0x000fe2000001014d */
[----:B------:R-:W-:Y:S01]  /*3880*/  FFMA.FTZ R76, -R76, R76, 1 ;  /* 0x3f8000004c4c7423 */ /* 0x000fe2000001014c */
[----:B------:R-:W2:Y:S01]  /*3890*/  SHFL.IDX PT, R226, R17, R198, 0x1f ;  /* 0x00001fc611e27589 */ /* 0x000ea200000e0000 */
[----:B------:R-:W-:Y:S01]  /*38a0*/  MUFU.EX2 R92, R92 ;  /* 0x0000005c005c7308 */ /* 0x000fe20000000800 */
[--C-:B-1----:R-:W-:Y:S02]  /*38b0*/  FFMA.FTZ R204, R204, UR4, -R228.reuse ;  /* 0x00000004cccc7c23 */ /* 0x102fe400080108e4 */
[----:B------:R-:W1:Y:S04]  /*38c0*/  SHFL.IDX PT, R17, R15, R193, 0x1f ;  /* 0x00001fc10f117589 */ /* 0x000e6800000e0000 */
[----:B------:R-:W-:Y:S01]  /*38d0*/  SHFL.IDX PT, R227, R14, R198, 0x1f ;  /* 0x00001fc60ee37589 */ /* 0x000fe200000e0000 */
[----:B------:R-:W-:Y:S01]  /*38e0*/  MUFU.EX2 R207, R207 ;  /* 0x000000cf00cf7308 */ /* 0x000fe20000000800 */
[--C-:B---3--:R-:W-:Y:S01]  /*38f0*/  FFMA.FTZ R93, R93, UR4, -R231.reuse ;  /* 0x000000045d5d7c23 */ /* 0x108fe200080108e7 */
[----:B------:R-:W-:Y:S01]  /*3900*/  FFMA.FTZ R208, R208, UR4, -R231 ;  /* 0x00000004d0d07c23 */ /* 0x000fe200080108e7 */
[----:B------:R-:W-:Y:S01]  /*3910*/  FFMA.FTZ R231, R96, UR4, -R228 ;  /* 0x0000000460e77c23 */ /* 0x000fe200080108e4 */
[--C-:B----4-:R-:W-:Y:S01]  /*3920*/  FFMA.FTZ R99, R99, UR4, -R225.reuse ;  /* 0x0000000463637c23 */ /* 0x110fe200080108e1 */
[----:B------:R-:W-:Y:S01]  /*3930*/  FFMA.FTZ R217, R217, UR4, -R225 ;  /* 0x00000004d9d97c23 */ /* 0x000fe200080108e1 */
[----:B------:R-:W3:Y:S02]  /*3940*/  SHFL.IDX PT, R228, R14, R193, 0x1f ;  /* 0x00001fc10ee47589 */ /* 0x000ee400000e0000 */
[----:B------:R-:W4:Y:S02]  /*3950*/  MUFU.EX2 R19, R224 ;  /* 0x000000e000137308 */ /* 0x000f240000000800 */
[----:B------:R-:W5:Y:S01]  /*3960*/  SHFL.IDX PT, R225, R14, R199, 0x1f ;  /* 0x00001fc70ee17589 */ /* 0x000f6200000e0000 */
[--C-:B--2---:R-:W-:Y:S01]  /*3970*/  FFMA.FTZ R95, R95, UR4, -R226.reuse ;  /* 0x000000045f5f7c23 */ /* 0x104fe200080108e2 */
[----:B------:R-:W-:-:S04]  /*3980*/  FFMA.FTZ R205, R205, UR4, -R226 ;  /* 0x00000004cdcd7c23 */ /* 0x000fc800080108e2 */
[----:B------:R-:W2:Y:S01]  /*3990*/  MUFU.EX2 R31, R219 ;  /* 0x000000db001f7308 */ /* 0x000ea20000000800 */
[----:B------:R-:W4:Y:S01]  /*39a0*/  SHFL.IDX PT, R226, R15, R199, 0x1f ;  /* 0x00001fc70fe27589 */ /* 0x000f2200000e0000 */
[--C-:B-1----:R-:W-:Y:S01]  /*39b0*/  FFMA.FTZ R222, R98, UR4, -R17.reuse ;  /* 0x0000000462de7c23 */ /* 0x102fe20008010811 */
[----:B------:R-:W-:Y:S02]  /*39c0*/  FFMA.FTZ R203, R203, UR4, -R17 ;  /* 0x00000004cbcb7c23 */ /* 0x000fe40008010811 */
[----:B------:R-:W1:Y:S03]  /*39d0*/  SHFL.IDX PT, R98, R15, R198, 0x1f ;  /* 0x00001fc60f627589 */ /* 0x000e6600000e0000 */
[----:B------:R5:W-:Y:S01]  /*39e0*/  MUFU.EX2 R96, R222 ;  /* 0x000000de00607308 */ /* 0x000be20000000800 */
[----:B---3--:R-:W-:-:S07]  /*39f0*/  FFMA.FTZ R102, R102, UR4, -R228 ;  /* 0x0000000466667c23 */ /* 0x008fce00080108e4 */
[----:B------:R3:W-:Y:S01]  /*3a00*/  MUFU.EX2 R17, R229 ;  /* 0x000000e500117308 */ /* 0x0007e20000000800 */
[----:B-----5:R-:W5:Y:S01]  /*3a10*/  SHFL.IDX PT, R222, R14, R9, 0x1f ;  /* 0x00001f090ede7589 */ /* 0x020f6200000e0000 */
[----:B------:R-:W-:Y:S01]  /*3a20*/  FFMA.FTZ R216, R216, UR4, -R228 ;  /* 0x00000004d8d87c23 */ /* 0x000fe200080108e4 */
[--C-:B------:R-:W-:Y:S01]  /*3a30*/  FFMA.FTZ R220, R220, UR4, -R225.reuse ;  /* 0x00000004dcdc7c23 */ /* 0x100fe200080108e1 */
[----:B------:R-:W-:Y:S01]  /*3a40*/  FFMA.FTZ R212, R212, UR4, -R225 ;  /* 0x00000004d4d47c23 */ /* 0x000fe200080108e1 */
[----:B------:R-:W-:Y:S02]  /*3a50*/  FSEL R225, R191, -INF , !P5 ;  /* 0xff800000bfe17808 */ /* 0x000fe40006800000 */
[----:B------:R-:W-:Y:S01]  /*3a60*/  FSEL R228, R192, -INF , !P1 ;  /* 0xff800000c0e47808 */ /* 0x000fe20004800000 */
[----:B------:R-:W-:Y:S01]  /*3a70*/  MUFU.EX2 R95, R95 ;  /* 0x0000005f005f7308 */ /* 0x000fe20000000800 */
[--C-:B----4-:R-:W-:Y:S01]  /*3a80*/  FFMA.FTZ R230, R230, UR4, -R226.reuse ;  /* 0x00000004e6e67c23 */ /* 0x110fe200080108e2 */
[----:B------:R-:W-:Y:S01]  /*3a90*/  FFMA.FTZ R218, R218, UR4, -R226 ;  /* 0x00000004dada7c23 */ /* 0x000fe200080108e2 */
[----:B---3--:R3:W4:Y:S01]  /*3aa0*/  SHFL.IDX PT, R229, R15, R200, 0x1f ;  /* 0x00001fc80fe57589 */ /* 0x00872200000e0000 */
[--C-:B------:R-:W-:Y:S01]  /*3ab0*/  FFMA.FTZ R228, R228, UR4, -R227.reuse ;  /* 0x00000004e4e47c23 */ /* 0x100fe200080108e3 */
[--C-:B-1----:R-:W-:Y:S01]  /*3ac0*/  FFMA.FTZ R100, R100, UR4, -R98.reuse ;  /* 0x0000000464647c23 */ /* 0x102fe20008010862 */
[----:B------:R-:W-:Y:S01]  /*3ad0*/  FFMA.FTZ R213, R213, UR4, -R98 ;  /* 0x00000004d5d57c23 */ /* 0x000fe20008010862 */
[----:B------:R-:W1:Y:S01]  /*3ae0*/  SHFL.IDX PT, R226, R14, R118, 0x1f ;  /* 0x00001f760ee27589 */ /* 0x000e6200000e0000 */
[----:B------:R2:W-:Y:S08]  /*3af0*/  MUFU.EX2 R98, R230 ;  /* 0x000000e600627308 */ /* 0x0005f00000000800 */
[----:B---3--:R3:W-:Y:S01]  /*3b00*/  MUFU.EX2 R15, R231 ;  /* 0x000000e7000f7308 */ /* 0x0087e20000000800 */
[--C-:B-----5:R-:W-:Y:S01]  /*3b10*/  FFMA.FTZ R101, R101, UR4, -R222.reuse ;  /* 0x0000000465657c23 */ /* 0x120fe200080108de */
[----:B------:R-:W-:Y:S01]  /*3b20*/  FFMA.FTZ R214, R214, UR4, -R222 ;  /* 0x00000004d6d67c23 */ /* 0x000fe200080108de */
[----:B--2---:R-:W-:Y:S01]  /*3b30*/  FSEL R230, R196, -INF , !P2 ;  /* 0xff800000c4e67808 */ /* 0x004fe20005000000 */
[----:B------:R-:W2:Y:S04]  /*3b40*/  SHFL.IDX PT, R222, R14, R197, 0x1f ;  /* 0x00001fc50ede7589 */ /* 0x000ea800000e0000 */
[----:B------:R-:W-:Y:S01]  /*3b50*/  FFMA.FTZ R227, R230, UR4, -R227 ;  /* 0x00000004e6e37c23 */ /* 0x000fe200080108e3 */
[----:B---3--:R-:W-:Y:S01]  /*3b60*/  SHFL.IDX PT, R231, R190, R117, 0x1f ;  /* 0x00001f75bee77589 */ /* 0x008fe200000e0000 */
[----:B------:R-:W-:Y:S01]  /*3b70*/  FFMA.FTZ R219, -R18, R18, 1 ;  /* 0x3f80000012db7423 */ /* 0x000fe20000010112 */
[--C-:B----4-:R-:W-:Y:S01]  /*3b80*/  FFMA.FTZ R223, R223, UR4, -R229.reuse ;  /* 0x00000004dfdf7c23 */ /* 0x110fe200080108e5 */
[----:B------:R-:W-:Y:S01]  /*3b90*/  FFMA.FTZ R211, R211, UR4, -R229 ;  /* 0x00000004d3d37c23 */ /* 0x000fe200080108e5 */
[----:B------:R-:W-:Y:S01]  /*3ba0*/  FSEL R229, R115, -INF , !P6 ;  /* 0xff80000073e57808 */ /* 0x000fe20007000000 */
[----:B------:R-:W-:Y:S01]  /*3bb0*/  SHFL.IDX PT, R230, R190, R197, 0x1f ;  /* 0x00001fc5bee67589 */ /* 0x000fe200000e0000 */
[--C-:B-1----:R-:W-:Y:S01]  /*3bc0*/  FFMA.FTZ R235, R235, UR4, -R226.reuse ;  /* 0x00000004ebeb7c23 */ /* 0x102fe200080108e2 */
[----:B------:R-:W-:Y:S01]  /*3bd0*/  FFMA.FTZ R210, R210, UR4, -R226 ;  /* 0x00000004d2d27c23 */ /* 0x000fe200080108e2 */
[----:B------:R-:W-:Y:S01]  /*3be0*/  FMUL.FTZ R32, R94, R32 ;  /* 0x000000205e207220 */ /* 0x000fe20000410000 */
[----:B------:R1:W3:Y:S01]  /*3bf0*/  SHFL.IDX PT, R226, R14, R200, 0x1f ;  /* 0x00001fc80ee27589 */ /* 0x0002e200000e0000 */
[----:B------:R4:W-:Y:S08]  /*3c00*/  MUFU.EX2 R13, R235 ;  /* 0x000000eb000d7308 */ /* 0x0009f00000000800 */
[----:B------:R-:W-:Y:S01]  /*3c10*/  MUFU.EX2 R93, R93 ;  /* 0x0000005d005d7308 */ /* 0x000fe20000000800 */
[----:B----4-:R-:W4:Y:S07]  /*3c20*/  LDL R235, [R1+0x10] ;  /* 0x0000100001eb7983 */ /* 0x010f2e0000100800 */
[----:B-1----:R2:W-:Y:S08]  /*3c30*/  MUFU.EX2 R14, R223 ;  /* 0x000000df000e7308 */ /* 0x0025f00000000800 */
[----:B------:R-:W-:Y:S01]  /*3c40*/  MUFU.EX2 R208, R208 ;  /* 0x000000d000d07308 */ /* 0x000fe20000000800 */
[--C-:B--2---:R-:W-:Y:S01]  /*3c50*/  FFMA.FTZ R223, R225, UR4, -R222.reuse ;  /* 0x00000004e1df7c23 */ /* 0x104fe200080108de */
[----:B------:R-:W-:Y:S01]  /*3c60*/  FFMA.FTZ R222, R229, UR4, -R222 ;  /* 0x00000004e5de7c23 */ /* 0x000fe200080108de */
[----:B------:R-:W-:-:S02]  /*3c70*/  FSEL R225, R194, -INF , !P3 ;  /* 0xff800000c2e17808 */ /* 0x000fc40005800000 */
[----:B------:R-:W-:-:S03]  /*3c80*/  FSEL R229, R201, -INF , !P4 ;  /* 0xff800000c9e57808 */ /* 0x000fc60006000000 */
[--C-:B---3--:R-:W-:Y:S01]  /*3c90*/  FFMA.FTZ R225, R225, UR4, -R226.reuse ;  /* 0x00000004e1e17c23 */ /* 0x108fe200080108e2 */
[----:B------:R-:W-:Y:S01]  /*3ca0*/  FFMA.FTZ R78, -R78, R78, 1 ;  /* 0x3f8000004e4e7423 */ /* 0x000fe2000001014e */
[----:B------:R-:W-:Y:S01]  /*3cb0*/  FFMA.FTZ R226, R229, UR4, -R226 ;  /* 0x00000004e5e27c23 */ /* 0x000fe200080108e2 */
[----:B------:R-:W-:Y:S01]  /*3cc0*/  FFMA.FTZ R80, -R80, R80, 1 ;  /* 0x3f80000050507423 */ /* 0x000fe20000010150 */
[----:B------:R-:W-:Y:S01]  /*3cd0*/  SHFL.IDX PT, R229, R190, R198, 0x1f ;  /* 0x00001fc6bee57589 */ /* 0x000fe200000e0000 */
[----:B------:R-:W-:Y:S03]  /*3ce0*/  MUFU.EX2 R203, R203 ;  /* 0x000000cb00cb7308 */ /* 0x000fe60000000800 */
[----:B------:R-:W1:Y:S01]  /*3cf0*/  SHFL.IDX PT, R190, R190, R200, 0x1f ;  /* 0x00001fc8bebe7589 */ /* 0x000e6200000e0000 */
[----:B------:R-:W-:-:S04]  /*3d00*/  FADD.FTZ R28, R28, -R231 ;  /* 0x800000e71c1c7221 */ /* 0x000fc80000010000 */
[----:B------:R-:W2:Y:S01]  /*3d10*/  MUFU.EX2 R18, R221 ;  /* 0x000000dd00127308 */ /* 0x000ea20000000800 */
[----:B------:R-:W-:-:S07]  /*3d20*/  FADD.FTZ R30, R30, -R231 ;  /* 0x800000e71e1e7221 */ /* 0x000fce0000010000 */
        /* <DEDUP_REMOVED lines=12> */
[----:B------:R-:W-:Y:S01]  /*3df0*/  FFMA.FTZ R27, -R22, R22, 1 ;  /* 0x3f800000161b7423 */ /* 0x000fe20000010116 */
[----:B------:R-:W-:Y:S01]  /*3e00*/  FFMA.FTZ R22, -R23, R23, 1 ;  /* 0x3f80000017167423 */ /* 0x000fe20000010117 */
[----:B------:R-:W-:Y:S01]  /*3e10*/  FMUL.FTZ R23, R31, R30 ;  /* 0x0000001e1f177220 */ /* 0x000fe20000410000 */
[----:B------:R-:W-:-:S02]  /*3e20*/  FMUL.FTZ R28, R26, R29 ;  /* 0x0000001d1a1c7220 */ /* 0x000fc40000410000 */
[----:B------:R-:W-:Y:S01]  /*3e30*/  MUFU.EX2 R100, R100 ;  /* 0x0000006400647308 */ /* 0x000fe20000000800 */
[----:B------:R-:W-:Y:S01]  /*3e40*/  FMUL.FTZ R22, R22, R23 ;  /* 0x0000001716167220 */ /* 0x000fe20000410000 */
[----:B------:R-:W-:Y:S01]  /*3e50*/  FMUL.FTZ R23, R27, R28 ;  /* 0x0000001c1b177220 */ /* 0x000fe20000410000 */
[----:B--2---:R-:W-:Y:S01]  /*3e60*/  FMUL.FTZ R27, R18, R232 ;  /* 0x000000e8121b7220 */ /* 0x004fe20000410000 */
[----:B------:R-:W-:-:S04]  /*3e70*/  FFMA.FTZ R30, -R72, R72, 1 ;  /* 0x3f800000481e7423 */ /* 0x000fc80000010148 */
[----:B------:R-:W-:Y:S01]  /*3e80*/  FMUL.FTZ R30, R30, R27 ;  /* 0x0000001b1e1e7220 */ /* 0x000fe20000410000 */
[----:B------:R-:W-:Y:S01]  /*3e90*/  MUFU.EX2 R213, R213 ;  /* 0x000000d500d57308 */ /* 0x000fe20000000800 */
[----:B------:R-:W-:-:S07]  /*3ea0*/  FFMA.FTZ R29, -R73, R73, 1 ;  /* 0x3f800000491d7423 */ /* 0x000fce0000010149 */
[----:B------:R-:W1:Y:S01]  /*3eb0*/  MUFU.EX2 R27, R205 ;  /* 0x000000cd001b7308 */ /* 0x000e620000000800 */
[----:B------:R-:W-:Y:S01]  /*3ec0*/  FMUL.FTZ R29, R29, R32 ;  /* 0x000000201d1d7220 */ /* 0x000fe20000410000 */
[--C-:B------:R-:W-:Y:S01]  /*3ed0*/  FADD.FTZ R36, R36, -R229.reuse ;  /* 0x800000e524247221 */ /* 0x100fe20000010000 */
[----:B------:R-:W-:Y:S01]  /*3ee0*/  FFMA.FTZ R32, -R75, R75, 1 ;  /* 0x3f8000004b207423 */ /* 0x000fe2000001014b */
[----:B------:R-:W-:Y:S01]  /*3ef0*/  FMUL.FTZ R73, R209, R34 ;  /* 0x00000022d1497220 */ /* 0x000fe20000410000 */
[----:B------:R-:W-:Y:S01]  /*3f00*/  FADD.FTZ R38, R38, -R229 ;  /* 0x800000e526267221 */ /* 0x000fe20000010000 */
[----:B------:R-:W-:Y:S02]  /*3f10*/  FMUL.FTZ R72, R95, R36 ;  /* 0x000000245f487220 */ /* 0x000fe40000410000 */
[----:B------:R-:W-:Y:S01]  /*3f20*/  FMUL.FTZ R32, R32, R73 ;  /* 0x0000004920207220 */ /* 0x000fe20000410000 */
[----:B------:R-:W-:Y:S01]  /*3f30*/  FFMA.FTZ R36, -R79, R79, 1 ;  /* 0x3f8000004f247423 */ /* 0x000fe2000001014f */
[----:B------:R-:W-:Y:S01]  /*3f40*/  MUFU.EX2 R206, R206 ;  /* 0x000000ce00ce7308 */ /* 0x000fe20000000800 */
[----:B-1----:R-:W-:Y:S01]  /*3f50*/  FMUL.FTZ R73, R27, R38 ;  /* 0x000000261b497220 */ /* 0x002fe20000410000 */
[----:B------:R-:W-:-:S06]  /*3f60*/  FMUL.FTZ R38, R77, R72 ;  /* 0x000000484d267220 */ /* 0x000fcc0000410000 */
[----:B------:R-:W-:Y:S01]  /*3f70*/  MUFU.EX2 R99, R99 ;  /* 0x0000006300637308 */ /* 0x000fe20000000800 */
[----:B------:R-:W1:Y:S01]  /*3f80*/  SHFL.IDX PT, R72, R12, R118, 0x1f ;  /* 0x00001f760c487589 */ /* 0x000e6200000e0000 */
[----:B------:R-:W-:-:S03]  /*3f90*/  FMUL.FTZ R36, R36, R73 ;  /* 0x0000004924247220 */ /* 0x000fc60000410000 */
[----:B------:R-:W2:Y:S01]  /*3fa0*/  SHFL.IDX PT, R73, R12, R198, 0x1f ;  /* 0x00001fc60c497589 */ /* 0x000ea200000e0000 */
[--C-:B------:R-:W-:Y:S01]  /*3fb0*/  FADD.FTZ R33, R33, -R230.reuse ;  /* 0x800000e621217221 */ /* 0x100fe20000010000 */
[----:B------:R-:W-:Y:S01]  /*3fc0*/  FADD.FTZ R35, R35, -R230 ;  /* 0x800000e623237221 */ /* 0x000fe20000010000 */
[----:B------:R-:W-:Y:S01]  /*3fd0*/  FFMA.FTZ R34, -R74, R74, 1 ;  /* 0x3f8000004a227423 */ /* 0x000fe2000001014a */
[----:B------:R-:W-:Y:S01]  /*3fe0*/  MUFU.EX2 R217, R217 ;  /* 0x000000d900d97308 */ /* 0x000fe20000000800 */
[----:B------:R-:W-:Y:S01]  /*3ff0*/  FMUL.FTZ R33, R93, R33 ;  /* 0x000000215d217220 */ /* 0x000fe20000410000 */
[----:B------:R-:W-:-:S03]  /*4000*/  FMUL.FTZ R35, R208, R35 ;  /* 0x00000023d0237220 */ /* 0x000fc60000410000 */
[----:B------:R-:W-:Y:S01]  /*4010*/  FMUL.FTZ R34, R34, R33 ;  /* 0x0000002122227220 */ /* 0x000fe20000410000 */
[----:B------:R-:W-:Y:S01]  /*4020*/  FMUL.FTZ R33, R76, R35 ;  /* 0x000000234c217220 */ /* 0x000fe20000410000 */
[----:B------:R-:W-:Y:S01]  /*4030*/  SHFL.IDX PT, R28, R12, R193, 0x1f ;  /* 0x00001fc10c1c7589 */ /* 0x000fe200000e0000 */
[----:B------:R-:W-:Y:S03]  /*4040*/  MUFU.EX2 R101, R101 ;  /* 0x0000006500657308 */ /* 0x000fe60000000800 */
[----:B------:R-:W3:Y:S04]  /*4050*/  SHFL.IDX PT, R35, R12, R9, 0x1f ;  /* 0x00001f090c237589 */ /* 0x000ee800000e0000 */
[----:B------:R-:W-:Y:S01]  /*4060*/  SHFL.IDX PT, R77, R12, R117, 0x1f ;  /* 0x00001f750c4d7589 */ /* 0x000fe200000e0000 */
[----:B------:R-:W-:Y:S01]  /*4070*/  FFMA.FTZ R87, -R87, R87, 1 ;  /* 0x3f80000057577423 */ /* 0x000fe20000010157 */
[----:B------:R-:W-:Y:S01]  /*4080*/  FFMA.FTZ R187, -R187, R187, 1 ;  /* 0x3f800000bbbb7423 */ /* 0x000fe200000101bb */
[----:B------:R-:W-:Y:S01]  /*4090*/  FFMA.FTZ R186, -R186, R186, 1 ;  /* 0x3f800000baba7423 */ /* 0x000fe200000101ba */
[----:B------:R-:W-:Y:S01]  /*40a0*/  SHFL.IDX PT, R75, R12, R199, 0x1f ;  /* 0x00001fc70c4b7589 */ /* 0x000fe200000e0000 */
[----:B------:R-:W-:Y:S03]  /*40b0*/  MUFU.EX2 R102, R102 ;  /* 0x0000006600667308 */ /* 0x000fe60000000800 */
[----:B------:R-:W5:Y:S04]  /*40c0*/  SHFL.IDX PT, R76, R12, R197, 0x1f ;  /* 0x00001fc50c4c7589 */ /* 0x000f6800000e0000 */
[----:B------:R1:W-:Y:S01]  /*40d0*/  SHFL.IDX PT, R74, R12, R200, 0x1f ;  /* 0x00001fc80c4a7589 */ /* 0x0003e200000e0000 */
[----:B------:R-:W-:Y:S01]  /*40e0*/  FFMA.FTZ R184, -R184, R184, 1 ;  /* 0x3f800000b8b87423 */ /* 0x000fe200000101b8 */
[----:B------:R-:W-:Y:S01]  /*40f0*/  MUFU.EX2 R119, R119 ;  /* 0x0000007700777308 */ /* 0x000fe20000000800 */
[----:B-1----:R-:W-:Y:S01]  /*4100*/  FADD.FTZ R12, R45, -R72 ;  /* 0x800000482d0c7221 */ /* 0x002fe20000010000 */
[----:B--2---:R-:W-:-:S06]  /*4110*/  FADD.FTZ R45, R52, -R73 ;  /* 0x80000049342d7221 */ /* 0x004fcc0000010000 */
[----:B------:R-:W-:Y:S01]  /*4120*/  MUFU.EX2 R103, R103 ;  /* 0x0000006700677308 */ /* 0x000fe20000000800 */
[----:B------:R1:W2:Y:S01]  /*4130*/  LDS R52, [R11+0x380] ;  /* 0x000380000b347984 */ /* 0x0002a20000000800 */
[----:B------:R-:W-:Y:S01]  /*4140*/  FMUL.FTZ R37, R92, R37 ;  /* 0x000000255c257220 */ /* 0x000fe20000410000 */
[----:B------:R-:W-:Y:S01]  /*4150*/  FMUL.FTZ R79, R207, R39 ;  /* 0x00000027cf4f7220 */ /* 0x000fe20000410000 */
[--C-:B---3--:R-:W-:Y:S02]  /*4160*/  FADD.FTZ R40, R40, -R35.reuse ;  /* 0x8000002328287221 */ /* 0x108fe40000010000 */
[----:B------:R-:W-:Y:S01]  /*4170*/  FMUL.FTZ R39, R78, R37 ;  /* 0x000000254e277220 */ /* 0x000fe20000410000 */
[----:B------:R-:W-:Y:S01]  /*4180*/  FMUL.FTZ R37, R80, R79 ;  /* 0x0000004f50257220 */ /* 0x000fe20000410000 */
[----:B------:R-:W-:Y:S02]  /*4190*/  FADD.FTZ R79, R42, -R35 ;  /* 0x800000232a4f7221 */ /* 0x000fe40000010000 */
[----:B------:R-:W3:Y:S01]  /*41a0*/  MUFU.EX2 R35, R202 ;  /* 0x000000ca00237308 */ /* 0x000ee20000000800 */
[--C-:B------:R-:W-:Y:S01]  /*41b0*/  FADD.FTZ R41, R41, -R28.reuse ;  /* 0x8000001c29297221 */ /* 0x100fe20000010000 */
[----:B------:R-:W-:Y:S01]  /*41c0*/  FADD.FTZ R28, R43, -R28 ;  /* 0x8000001c2b1c7221 */ /* 0x000fe20000010000 */
[----:B-----5:R-:W-:Y:S01]  /*41d0*/  FADD.FTZ R42, R49, -R76 ;  /* 0x8000004c312a7221 */ /* 0x020fe20000010000 */
[--C-:B------:R-:W-:Y:S01]  /*41e0*/  FADD.FTZ R43, R48, -R75.reuse ;  /* 0x8000004b302b7221 */ /* 0x100fe20000010000 */
[----:B------:R-:W-:Y:S01]  /*41f0*/  FADD.FTZ R72, R47, -R72 ;  /* 0x800000482f487221 */ /* 0x000fe20000010000 */
[----:B------:R-:W-:Y:S01]  /*4200*/  FMUL.FTZ R49, R203, R28 ;  /* 0x0000001ccb317220 */ /* 0x000fe20000410000 */
[----:B------:R-:W-:Y:S01]  /*4210*/  FADD.FTZ R75, R50, -R75 ;  /* 0x8000004b324b7221 */ /* 0x000fe20000010000 */
[----:B------:R-:W-:-:S02]  /*4220*/  FADD.FTZ R76, R51, -R76 ;  /* 0x8000004c334c7221 */ /* 0x000fc40000010000 */
[----:B-1----:R-:W-:Y:S01]  /*4230*/  FMUL.FTZ R11, R84, R49 ;  /* 0x00000031540b7220 */ /* 0x002fe20000410000 */
[----:B------:R-:W-:Y:S01]  /*4240*/  FMUL.FTZ R49, R97, R12 ;  /* 0x0000000c61317220 */ /* 0x000fe20000410000 */
[----:B------:R-:W-:Y:S01]  /*4250*/  FFMA.FTZ R51, -R88, R88, 1 ;  /* 0x3f80000058337423 */ /* 0x000fe20000010158 */
[----:B------:R-:W-:Y:S01]  /*4260*/  FMUL.FTZ R12, R218, R75 ;  /* 0x0000004bda0c7220 */ /* 0x000fe20000410000 */
[----:B---3--:R-:W-:-:S04]  /*4270*/  FMUL.FTZ R72, R35, R72 ;  /* 0x0000004823487220 */ /* 0x008fc80000410000 */
[----:B------:R-:W-:Y:S01]  /*4280*/  FMUL.FTZ R51, R51, R72 ;  /* 0x0000004833337220 */ /* 0x000fe20000410000 */
[--C-:B------:R-:W-:Y:S01]  /*4290*/  FADD.FTZ R44, R44, -R77.reuse ;  /* 0x8000004d2c2c7221 */ /* 0x100fe20000010000 */
[----:B--2---:R-:W1:Y:S04]  /*42a0*/  SHFL.IDX PT, R75, R52, R9, 0x1f ;  /* 0x00001f09344b7589 */ /* 0x004e6800000e0000 */
[----:B------:R-:W2:Y:S01]  /*42b0*/  SHFL.IDX PT, R72, R52, R193, 0x1f ;  /* 0x00001fc134487589 */ /* 0x000ea200000e0000 */
[----:B------:R-:W-:Y:S01]  /*42c0*/  FADD.FTZ R77, R46, -R77 ;  /* 0x8000004d2e4d7221 */ /* 0x000fe20000010000 */
[----:B------:R-:W-:Y:S01]  /*42d0*/  FFMA.FTZ R46, -R81, R81, 1 ;  /* 0x3f800000512e7423 */ /* 0x000fe20000010151 */
[----:B------:R-:W-:Y:S01]  /*42e0*/  FMUL.FTZ R47, R17, R40 ;  /* 0x00000028112f7220 */ /* 0x000fe20000410000 */
[----:B------:R-:W3:Y:S04]  /*42f0*/  SHFL.IDX PT, R118, R52, R118, 0x1f ;  /* 0x00001f7634767589 */ /* 0x000ee800000e0000 */
[----:B------:R-:W5:Y:S01]  /*4300*/  SHFL.IDX PT, R199, R52, R199, 0x1f ;  /* 0x00001fc734c77589 */ /* 0x000f6200000e0000 */
[----:B------:R-:W-:Y:S01]  /*4310*/  FMUL.FTZ R46, R46, R47 ;  /* 0x0000002f2e2e7220 */ /* 0x000fe20000410000 */
[----:B------:R-:W-:Y:S01]  /*4320*/  FFMA.FTZ R47, -R85, R85, 1 ;  /* 0x3f800000552f7423 */ /* 0x000fe20000010155 */
[----:B------:R-:W-:Y:S01]  /*4330*/  FMUL.FTZ R44, R15, R44 ;  /* 0x0000002c0f2c7220 */ /* 0x000fe20000410000 */
[----:B------:R-:W5:Y:S01]  /*4340*/  SHFL.IDX PT, R200, R52, R200, 0x1f ;  /* 0x00001fc834c87589 */ /* 0x000f6200000e0000 */
[--C-:B------:R-:W-:Y:S01]  /*4350*/  FADD.FTZ R53, R53, -R74.reuse ;  /* 0x8000004a35357221 */ /* 0x100fe20000010000 */
[----:B------:R-:W-:Y:S01]  /*4360*/  FADD.FTZ R55, R55, -R74 ;  /* 0x8000004a37377221 */ /* 0x000fe20000010000 */
[----:B------:R-:W-:Y:S01]  /*4370*/  FMUL.FTZ R28, R204, R77 ;  /* 0x0000004dcc1c7220 */ /* 0x000fe20000410000 */
[----:B------:R-:W-:Y:S01]  /*4380*/  FADD.FTZ R54, R54, -R73 ;  /* 0x8000004936367221 */ /* 0x000fe20000010000 */
[----:B------:R-:W4:Y:S01]  /*4390*/  SHFL.IDX PT, R74, R52, R197, 0x1f ;  /* 0x00001fc5344a7589 */ /* 0x000f2200000e0000 */
[----:B------:R-:W-:Y:S01]  /*43a0*/  FMUL.FTZ R47, R47, R44 ;  /* 0x0000002c2f2f7220 */ /* 0x000fe20000410000 */
[----:B------:R-:W-:Y:S01]  /*43b0*/  FMUL.FTZ R44, R87, R28 ;  /* 0x0000001c572c7220 */ /* 0x000fe20000410000 */
[----:B------:R-:W-:Y:S01]  /*43c0*/  FFMA.FTZ R48, -R86, R86, 1 ;  /* 0x3f80000056307423 */ /* 0x000fe20000010156 */
[----:B------:R-:W-:Y:S01]  /*43d0*/  FFMA.FTZ R50, -R89, R89, 1 ;  /* 0x3f80000059327423 */ /* 0x000fe20000010159 */
[----:B------:R-:W-:Y:S01]  /*43e0*/  FMUL.FTZ R43, R98, R43 ;  /* 0x0000002b622b7220 */ /* 0x000fe20000410000 */
[----:B------:R-:W4:Y:S01]  /*43f0*/  SHFL.IDX PT, R117, R52, R117, 0x1f ;  /* 0x00001f7534757589 */ /* 0x000f2200000e0000 */
[----:B------:R-:W-:Y:S01]  /*4400*/  FMUL.FTZ R28, R100, R45 ;  /* 0x0000002d641c7220 */ /* 0x000fe20000410000 */
[----:B------:R-:W-:Y:S01]  /*4410*/  FMUL.FTZ R54, R213, R54 ;  /* 0x00000036d5367220 */ /* 0x000fe20000410000 */
[----:B------:R-:W5:Y:S01]  /*4420*/  MUFU.EX2 R212, R212 ;  /* 0x000000d400d47308 */ /* 0x000f620000000800 */
[----:B------:R2:W4:Y:S01]  /*4430*/  SHFL.IDX PT, R77, R52, R198, 0x1f ;  /* 0x00001fc6344d7589 */ /* 0x00052200000e0000 */
[----:B------:R-:W-:Y:S01]  /*4440*/  FMUL.FTZ R45, R14, R53 ;  /* 0x000000350e2d7220 */ /* 0x000fe20000410000 */
[--C-:B-1----:R-:W-:Y:S01]  /*4450*/  FADD.FTZ R56, R56, -R75.reuse ;  /* 0x8000004b38387221 */ /* 0x102fe20000010000 */
[----:B------:R-:W-:Y:S01]  /*4460*/  FMUL.FTZ R40, R206, R79 ;  /* 0x0000004fce287220 */ /* 0x000fe20000410000 */
[----:B------:R-:W-:Y:S01]  /*4470*/  FMUL.FTZ R48, R48, R49 ;  /* 0x0000003130307220 */ /* 0x000fe20000410000 */
[----:B------:R-:W-:Y:S01]  /*4480*/  FMUL.FTZ R50, R50, R43 ;  /* 0x0000002b32327220 */ /* 0x000fe20000410000 */
[----:B------:R-:W-:Y:S01]  /*4490*/  FFMA.FTZ R49, -R91, R91, 1 ;  /* 0x3f8000005b317423 */ /* 0x000fe2000001015b */
[----:B------:R-:W1:Y:S01]  /*44a0*/  MUFU.EX2 R214, R214 ;  /* 0x000000d600d67308 */ /* 0x000e620000000800 */
[----:B------:R-:W-:Y:S01]  /*44b0*/  FFMA.FTZ R73, -R90, R90, 1 ;  /* 0x3f8000005a497423 */ /* 0x000fe2000001015a */
[----:B------:R-:W-:Y:S01]  /*44c0*/  FMUL.FTZ R42, R99, R42 ;  /* 0x0000002a632a7220 */ /* 0x000fe20000410000 */
[----:B--2---:R-:W-:Y:S01]  /*44d0*/  FMUL.FTZ R52, R187, R54 ;  /* 0x00000036bb347220 */ /* 0x004fe20000410000 */
[----:B------:R-:W-:Y:S01]  /*44e0*/  FMUL.FTZ R43, R217, R76 ;  /* 0x0000004cd92b7220 */ /* 0x000fe20000410000 */
[----:B------:R-:W-:Y:S01]  /*44f0*/  FMUL.FTZ R54, R186, R45 ;  /* 0x0000002dba367220 */ /* 0x000fe20000410000 */
[----:B------:R-:W-:Y:S01]  /*4500*/  FADD.FTZ R79, R58, -R75 ;  /* 0x8000004b3a4f7221 */ /* 0x000fe20000010000 */
[--C-:B------:R-:W-:Y:S01]  /*4510*/  FADD.FTZ R81, R57, -R72.reuse ;  /* 0x8000004839517221 */ /* 0x100fe20000010000 */
[----:B------:R-:W2:Y:S01]  /*4520*/  MUFU.EX2 R225, R225 ;  /* 0x000000e100e17308 */ /* 0x000ea20000000800 */
[----:B------:R-:W-:Y:S01]  /*4530*/  FADD.FTZ R58, R59, -R72 ;  /* 0x800000483b3a7221 */ /* 0x000fe20000010000 */
[----:B------:R-:W-:Y:S01]  /*4540*/  FMUL.FTZ R45, R101, R56 ;  /* 0x00000038652d7220 */ /* 0x000fe20000410000 */
[----:B------:R-:W-:Y:S01]  /*4550*/  FFMA.FTZ R72, -R189, R189, 1 ;  /* 0x3f800000bd487423 */ /* 0x000fe200000101bd */
[----:B------:R-:W-:Y:S01]  /*4560*/  FMUL.FTZ R49, R49, R12 ;  /* 0x0000000c31317220 */ /* 0x000fe20000410000 */
[----:B------:R-:W-:-:S03]  /*4570*/  FMUL.FTZ R73, R73, R42 ;  /* 0x0000002a49497220 */ /* 0x000fc60000410000 */
[----:B------:R-:W2:Y:S01]  /*4580*/  MUFU.EX2 R220, R220 ;  /* 0x000000dc00dc7308 */ /* 0x000ea20000000800 */
[----:B------:R-:W-:Y:S01]  /*4590*/  FMUL.FTZ R42, R184, R43 ;  /* 0x0000002bb82a7220 */ /* 0x000fe20000410000 */
[----:B------:R-:W-:Y:S01]  /*45a0*/  FMUL.FTZ R72, R72, R45 ;  /* 0x0000002d48487220 */ /* 0x000fe20000410000 */
[----:B---3--:R-:W-:Y:S01]  /*45b0*/  FADD.FTZ R78, R61, -R118 ;  /* 0x800000763d4e7221 */ /* 0x008fe20000010000 */
[----:B------:R-:W-:Y:S01]  /*45c0*/  FFMA.FTZ R185, -R185, R185, 1 ;  /* 0x3f800000b9b97423 */ /* 0x000fe200000101b9 */
[----:B-----5:R-:W-:-:S03]  /*45d0*/  FADD.FTZ R61, R66, -R199 ;  /* 0x800000c7423d7221 */ /* 0x020fc60000010000 */
[----:B------:R-:W3:Y:S01]  /*45e0*/  MUFU.EX2 R12, R211 ;  /* 0x000000d3000c7308 */ /* 0x000ee20000000800 */
[----:B------:R-:W-:Y:S01]  /*45f0*/  FMUL.FTZ R53, R185, R28 ;  /* 0x0000001cb9357220 */ /* 0x000fe20000410000 */
[----:B------:R-:W-:-:S06]  /*4600*/  FFMA.FTZ R114, -R114, R114, 1 ;  /* 0x3f80000072727423 */ /* 0x000fcc0000010172 */
[----:B------:R-:W5:Y:S01]  /*4610*/  MUFU.EX2 R43, R216 ;  /* 0x000000d8002b7308 */ /* 0x000f620000000800 */
[----:B------:R-:W-:-:S07]  /*4620*/  FMUL.FTZ R61, R212, R61 ;  /* 0x0000003dd43d7220 */ /* 0x000fce0000410000 */
[----:B------:R-:W5:Y:S01]  /*4630*/  MUFU.EX2 R215, R215 ;  /* 0x000000d700d77308 */ /* 0x000f620000000800 */
[----:B------:R-:W-:-:S07]  /*4640*/  FFMA.FTZ R83, -R83, R83, 1 ;  /* 0x3f80000053537423 */ /* 0x000fce0000010153 */
[----:B------:R-:W5:Y:S01]  /*4650*/  MUFU.EX2 R210, R210 ;  /* 0x000000d200d27308 */ /* 0x000f620000000800 */
[----:B------:R-:W-:-:S07]  /*4660*/  FADD.FTZ R28, R69, -R200 ;  /* 0x800000c8451c7221 */ /* 0x000fce0000010000 */
[----:B------:R-:W5:Y:S01]  /*4670*/  MUFU.EX2 R223, R223 ;  /* 0x000000df00df7308 */ /* 0x000f620000000800 */
[----:B------:R-:W-:-:S07]  /*4680*/  FADD.FTZ R59, R64, -R199 ;  /* 0x800000c7403b7221 */ /* 0x000fce0000010000 */
[----:B------:R-:W-:Y:S08]  /*4690*/  MUFU.EX2 R228, R228 ;  /* 0x000000e400e47308 */ /* 0x000ff00000000800 */
[----:B------:R-:W5:Y:S08]  /*46a0*/  MUFU.EX2 R45, R222 ;  /* 0x000000de002d7308 */ /* 0x000f700000000800 */
[----:B------:R-:W5:Y:S08]  /*46b0*/  MUFU.EX2 R227, R227 ;  /* 0x000000e300e37308 */ /* 0x000f700000000800 */
[----:B------:R-:W5:Y:S01]  /*46c0*/  MUFU.EX2 R226, R226 ;  /* 0x000000e200e27308 */ /* 0x000f620000000800 */
[----:B------:R-:W-:Y:S01]  /*46d0*/  FADD.FTZ R25, R25, -R234 ;  /* 0x800000ea19197221 */ /* 0x000fe20000010000 */
[--C-:B----4-:R-:W-:Y:S01]  /*46e0*/  FADD.FTZ R64, R65, -R74.reuse ;  /* 0x8000004a41407221 */ /* 0x110fe20000010000 */
[----:B------:R-:W-:Y:S01]  /*46f0*/  FADD.FTZ R66, R67, -R74 ;  /* 0x8000004a43427221 */ /* 0x000fe20000010000 */
[----:B------:R-:W-:Y:S01]  /*4700*/  FFMA.FTZ R74, -R106, R106, 1 ;  /* 0x3f8000006a4a7423 */ /* 0x000fe2000001016a */
[----:B-1----:R-:W-:Y:S01]  /*4710*/  FMUL.FTZ R79, R214, R79 ;  /* 0x0000004fd64f7220 */ /* 0x002fe20000410000 */
[----:B------:R-:W-:Y:S01]  /*4720*/  FMUL.FTZ R114, R114, R61 ;  /* 0x0000003d72727220 */ /* 0x000fe20000410000 */
[----:B------:R-:W-:Y:S01]  /*4730*/  FMUL.FTZ R40, R83, R40 ;  /* 0x0000002853287220 */ /* 0x000fe20000410000 */
[----:B------:R-:W-:Y:S01]  /*4740*/  FFMA.FTZ R194, -R194, R194, 1 ;  /* 0x3f800000c2c27423 */ /* 0x000fe200000101c2 */
[----:B--2---:R-:W-:Y:S01]  /*4750*/  FMUL.FTZ R61, R225, R28 ;  /* 0x0000001ce13d7220 */ /* 0x004fe20000410000 */
[----:B------:R-:W-:Y:S01]  /*4760*/  FFMA.FTZ R75, -R105, R105, 1 ;  /* 0x3f800000694b7423 */ /* 0x000fe20000010169 */
[----:B------:R-:W-:Y:S01]  /*4770*/  FMUL.FTZ R56, R102, R81 ;  /* 0x0000005166387220 */ /* 0x000fe20000410000 */
[----:B------:R-:W-:Y:S01]  /*4780*/  FMUL.FTZ R224, R119, R25 ;  /* 0x0000001977e07220 */ /* 0x000fe20000410000 */
[--C-:B------:R-:W-:Y:S01]  /*4790*/  FADD.FTZ R60, R60, -R117.reuse ;  /* 0x800000753c3c7221 */ /* 0x100fe20000010000 */
[----:B------:R-:W-:Y:S01]  /*47a0*/  FADD.FTZ R62, R62, -R117 ;  /* 0x800000753e3e7221 */ /* 0x000fe20000010000 */
[----:B------:R-:W-:Y:S01]  /*47b0*/  FADD.FTZ R83, R63, -R118 ;  /* 0x800000763f537221 */ /* 0x000fe20000010000 */
[----:B------:R-:W-:Y:S01]  /*47c0*/  FFMA.FTZ R112, -R112, R112, 1 ;  /* 0x3f80000070707423 */ /* 0x000fe20000010170 */
[----:B------:R-:W-:Y:S01]  /*47d0*/  FMUL.FTZ R59, R220, R59 ;  /* 0x0000003bdc3b7220 */ /* 0x000fe20000410000 */
[--C-:B------:R-:W-:Y:S01]  /*47e0*/  FADD.FTZ R57, R68, -R77.reuse ;  /* 0x8000004d44397221 */ /* 0x100fe20000010000 */
[----:B------:R-:W-:Y:S01]  /*47f0*/  FADD.FTZ R70, R70, -R77 ;  /* 0x8000004d46467221 */ /* 0x000fe20000010000 */
[----:B------:R-:W-:Y:S01]  /*4800*/  FADD.FTZ R71, R71, -R200 ;  /* 0x800000c847477221 */ /* 0x000fe20000010000 */
[----:B------:R-:W-:Y:S01]  /*4810*/  FMUL.FTZ R74, R74, R79 ;  /* 0x0000004f4a4a7220 */ /* 0x000fe20000410000 */
[----:B------:R-:W-:Y:S01]  /*4820*/  FFMA.FTZ R82, -R82, R82, 1 ;  /* 0x3f80000052527423 */ /* 0x000fe20000010152 */
[----:B------:R-:W-:Y:S01]  /*4830*/  FMUL.FTZ R41, R96, R41 ;  /* 0x0000002960297220 */ /* 0x000fe20000410000 */
[----:B------:R-:W-:Y:S01]  /*4840*/  FMUL.FTZ R79, R194, R61 ;  /* 0x0000003dc24f7220 */ /* 0x000fe20000410000 */
[----:B------:R-:W-:Y:S01]  /*4850*/  FFMA.FTZ R188, -R188, R188, 1 ;  /* 0x3f800000bcbc7423 */ /* 0x000fe200000101bc */
[----:B---3--:R-:W-:Y:S01]  /*4860*/  FMUL.FTZ R55, R12, R55 ;  /* 0x000000370c377220 */ /* 0x008fe20000410000 */
[----:B------:R-:W-:Y:S01]  /*4870*/  FMUL.FTZ R75, R75, R56 ;  /* 0x000000384b4b7220 */ /* 0x000fe20000410000 */
[----:B------:R-:W-:Y:S01]  /*4880*/  F2FP.F16.F32.PACK_AB R61, R11, R40 ;  /* 0x000000280b3d723e */ /* 0x000fe200000000ff */
[----:B------:R-:W-:Y:S01]  /*4890*/  FMUL.FTZ R25, R219, R224 ;  /* 0x000000e0db197220 */ /* 0x000fe20000410000 */
[----:B------:R-:W-:Y:S01]  /*48a0*/  FFMA.FTZ R77, -R107, R107, 1 ;  /* 0x3f8000006b4d7423 */ /* 0x000fe2000001016b */
[----:B-----5:R-:W-:Y:S01]  /*48b0*/  FMUL.FTZ R58, R43, R58 ;  /* 0x0000003a2b3a7220 */ /* 0x020fe20000410000 */
        /* <DEDUP_REMOVED lines=8> */
[----:B------:R-:W-:Y:S01]  /*4940*/  FMUL.FTZ R112, R112, R59 ;  /* 0x0000003b70707220 */ /* 0x000fe20000410000 */
[----:B------:R-:W-:-:S02]  /*4950*/  IMAD R11, R0, 0x3000, R235 ;  /* 0x00003000000b7824 */ /* 0x000fc400078e02eb */
[----:B------:R-:W-:Y:S01]  /*4960*/  FFMA.FTZ R191, -R191, R191, 1 ;  /* 0x3f800000bfbf7423 */ /* 0x000fe200000101bf */
        /* <DEDUP_REMOVED lines=25> */
[----:B------:R-:W-:Y:S02]  /*4b00*/  LEA R11, R11, R16, 0x1 ;  /* 0x000000100b0b7211 */ /* 0x000fe400078e08ff */
        /* <DEDUP_REMOVED lines=12> */
[----:B------:R-:W-:Y:S02]  /*4bd0*/  R2UR UR6, R236 ;  /* 0x00000000ec0672ca */ /* 0x000fe400000e0000 */
[----:B------:R-:W-:Y:S02]  /*4be0*/  F2FP.F16.F32.PACK_AB R52, R75, R72 ;  /* 0x000000484b34723e */ /* 0x000fe400000000ff */
[----:B------:R-:W-:-:S02]  /*4bf0*/  F2FP.F16.F32.PACK_AB R53, R77, R74 ;  /* 0x0000004a4d35723e */ /* 0x000fc400000000ff */
[----:B------:R-:W-:Y:S02]  /*4c00*/  F2FP.F16.F32.PACK_AB R54, R109, R76 ;  /* 0x0000004c6d36723e */ /* 0x000fe400000000ff */
[----:B------:R-:W-:Y:S01]  /*4c10*/  F2FP.F16.F32.PACK_AB R55, R111, R110 ;  /* 0x0000006e6f37723e */ /* 0x000fe200000000ff */
[----:B------:R-:W-:Y:S01]  /*4c20*/  STSM.16.MT88.4 [R11+0x1b000], R64 ;  /* 0x01b000400b007844 */ /* 0x000fe20000004200 */
[----:B------:R-:W-:Y:S02]  /*4c30*/  F2FP.F16.F32.PACK_AB R48, R191, R112 ;  /* 0x00000070bf30723e */ /* 0x000fe400000000ff */
[----:B------:R-:W-:Y:S02]  /*4c40*/  F2FP.F16.F32.PACK_AB R49, R115, R114 ;  /* 0x000000727331723e */ /* 0x000fe400000000ff */
[----:B------:R-:W-:Y:S02]  /*4c50*/  F2FP.F16.F32.PACK_AB R50, R79, R192 ;  /* 0x000000c04f32723e */ /* 0x000fe400000000ff */
[----:B------:R-:W-:Y:S01]  /*4c60*/  F2FP.F16.F32.PACK_AB R51, R201, R196 ;  /* 0x000000c4c933723e */ /* 0x000fe200000000ff */
[----:B------:R-:W-:Y:S01]  /*4c70*/  STSM.16.MT88.4 [R11+0x1b800], R60 ;  /* 0x01b8003c0b007844 */ /* 0x000fe20000004200 */
[----:B------:R-:W-:-:S02]  /*4c80*/  F2FP.F16.F32.PACK_AB R28, R119, R113 ;  /* 0x00000071771c723e */ /* 0x000fc400000000ff */
[----:B------:R-:W-:Y:S01]  /*4c90*/  F2FP.F16.F32.PACK_AB R30, R26, R24 ;  /* 0x000000181a1e723e */ /* 0x000fe200000000ff */
[----:B------:R-:W-:Y:S01]  /*4ca0*/  STSM.16.MT88.4 [R11+0x1c000], R56 ;  /* 0x01c000380b007844 */ /* 0x000fe20000004200 */
[----:B------:R-:W-:Y:S02]  /*4cb0*/  F2FP.F16.F32.PACK_AB R29, R19, R104 ;  /* 0x00000068131d723e */ /* 0x000fe400000000ff */
        /* <DEDUP_REMOVED lines=225> */
.L_x_3562:
        /* <DEDUP_REMOVED lines=56> */
.L_x_3563:
[----:B------:R-:W-:Y:S01]  /*5e50*/  UIADD3 UR45, UR45, 0x1, URZ ;  /* 0x000000012d2d7890 */ /* 0x000fe2000fffe03f */
[----:B------:R-:W-:Y:S02]  /*5e60*/  VIADD R0, R0, 0x1 ;  /* 0x0000000100007836 */ /* 0x000fe40000000000 */
[----:B------:R-:W-:-:S03]  /*5e70*/  VIADD R6, R6, 0x26820 ;  /* 0x0002682006067836 */ /* 0x000fc60000000000 */
        /* <DEDUP_REMOVED lines=8> */
.L_x_3553:
[----:B------:R-:W-:-:S06]  /*5f00*/  UISETP.GE.AND UP0, UPT, UR45, UR44, UPT ;  /* 0x0000002c2d00728c */ /* 0x000fcc000bf06270 */
[----:B------:R-:W-:-:S13]  /*5f10*/  PLOP3.LUT P0, PT, PT, PT, UP0, 0x80, 0x0 ;  /* 0x000000000000781c */ /* 0x000fda0003f0f008 */
[----:B------:R-:W-:Y:S05]  /*5f20*/  @P0 BRA `(.L_x_3565) ;  /* 0x0000004000580947 */ /* 0x000fea0003800000 */
[----:B------:R-:W3:Y:S04]  /*5f30*/  LDL.LU R14, [R1+0x14] ;  /* 0x00001400010e7983 */ /* 0x000ee80000300800 */
[----:B------:R-:W4:Y:S01]  /*5f40*/  LDL.LU R12, [R1+0x8] ;  /* 0x00000800010c7983 */ /* 0x000f220000300800 */
[----:B------:R-:W-:Y:S01]  /*5f50*/  UIMAD UR4, UR41, -0x80, UR42 ;  /* 0xffffff80290478a4 */ /* 0x000fe2000f8e022a */
[----:B------:R-:W-:Y:S01]  /*5f60*/  MOV R185, 0x40000040 ;  /* 0x4000004000b97802 */ /* 0x000fe20000000f00 */
[----:B------:R-:W-:Y:S01]  /*5f70*/  IMAD.MOV.U32 R187, RZ, RZ, 0x40000040 ;  /* 0x40000040ffbb7424 */ /* 0x000fe200078e00ff */
[----:B--2---:R-:W2:Y:S01]  /*5f80*/  S2R R6, SR_TID.X ;  /* 0x0000000000067919 */ /* 0x004ea20000002100 */
[----:B------:R-:W-:Y:S01]  /*5f90*/  IMAD.MOV.U32 R189, RZ, RZ, 0x40000040 ;  /* 0x40000040ffbd7424 */ /* 0x000fe200078e00ff */
[----:B------:R-:W-:Y:S01]  /*5fa0*/  MOV R193, 0x40000040 ;  /* 0x4000004000c17802 */ /* 0x000fe20000000f00 */
[----:B------:R-:W-:Y:S01]  /*5fb0*/  IMAD.MOV.U32 R191, RZ, RZ, 0x40000040 ;  /* 0x40000040ffbf7424 */ /* 0x000fe200078e00ff */
[----:B--2---:R-:W-:-:S04]  /*5fc0*/  IADD3 R6, R6, -0x80, RZ ;  /* 0xffffff8006067810 */ /* 0x004fc80007ffe0ff */
[----:B------:R-:W-:-:S04]  /*5fd0*/  SHF.R.S32.HI R7, RZ, 0x1f, R6 ;  /* 0x0000001fff077819 */ /* 0x000fc80000011406 */
[CC--:B------:R-:W-:Y:S02]  /*5fe0*/  LEA.HI R9, R7.reuse, R6.reuse, RZ, 0x5 ;  /* 0x0000000607097211 */ /* 0x0c0fe400078f28ff */
[-C--:B------:R-:W-:Y:S02]  /*5ff0*/  LEA.HI R8, R7, R6.reuse, RZ, 0x7 ;  /* 0x0000000607087211 */ /* 0x080fe400078f38ff */
[----:B------:R-:W-:Y:S02]  /*6000*/  LOP3.LUT R9, R9, 0xffffffe0, RZ, 0xc0, !PT ;  /* 0xffffffe009097812 */ /* 0x000fe400078ec0ff */
[----:B------:R-:W-:Y:S02]  /*6010*/  LEA.HI R11, R7, R6, RZ, 0x2 ;  /* 0x00000006070b7211 */ /* 0x000fe400078f10ff */
[----:B------:R-:W-:Y:S01]  /*6020*/  LOP3.LUT R7, R8, 0xffffff80, RZ, 0xc0, !PT ;  /* 0xffffff8008077812 */ /* 0x000fe200078ec0ff */
[----:B------:R-:W-:Y:S01]  /*6030*/  IMAD.IADD R10, R6, 0x1, -R9 ;  /* 0x00000001060a7824 */ /* 0x000fe200078e0a09 */
[----:B-1----:R-:W-:-:S02]  /*6040*/  LOP3.LUT R13, R11, 0xfffffffc, RZ, 0xc0, !PT ;  /* 0xfffffffc0b0d7812 */ /* 0x002fc400078ec0ff */
[----:B------:R-:W-:Y:S01]  /*6050*/  SHF.R.S32.HI R8, RZ, 0x7, R8 ;  /* 0x00000007ff087819 */ /* 0x000fe20000011408 */
[C---:B------:R-:W-:Y:S01]  /*6060*/  IMAD.IADD R9, R6.reuse, 0x1, -R7 ;  /* 0x0000000106097824 */ /* 0x040fe200078e0a07 */
[----:B------:R-:W-:Y:S01]  /*6070*/  SHF.R.S32.HI R11, RZ, 0x1f, R10 ;  /* 0x0000001fff0b7819 */ /* 0x000fe2000001140a */
[----:B------:R-:W-:-:S03]  /*6080*/  IMAD.IADD R7, R6, 0x1, -R13 ;  /* 0x0000000106077824 */ /* 0x000fc600078e0a0d */
[CC--:B------:R-:W-:Y:S02]  /*6090*/  LEA.HI R6, R11.reuse, R10.reuse, RZ, 0x3 ;  /* 0x0000000a0b067211 */ /* 0x0c0fe400078f18ff */
[----:B------:R-:W-:Y:S02]  /*60a0*/  LEA.HI R10, R11, R10, RZ, 0x2 ;  /* 0x0000000a0b0a7211 */ /* 0x000fe400078f10ff */
[----:B------:R-:W-:Y:S02]  /*60b0*/  SHF.R.S32.HI R6, RZ, 0x3, R6 ;  /* 0x00000003ff067819 */ /* 0x000fe40000011406 */
[----:B---3--:R-:W-:Y:S02]  /*60c0*/  LEA.HI R9, R14, R9, RZ, 0x5 ;  /* 0x000000090e097211 */ /* 0x008fe400078f28ff */
[----:B------:R-:W-:Y:S02]  /*60d0*/  MOV R14, UR4 ;  /* 0x00000004000e7c02 */ /* 0x000fe40008000f00 */
[----:B------:R-:W-:-:S02]  /*60e0*/  SHF.R.S32.HI R13, RZ, 0x5, R9 ;  /* 0x00000005ff0d7819 */ /* 0x000fc40000011409 */
[----:B------:R-:W-:Y:S02]  /*60f0*/  SHF.R.S32.HI R9, RZ, 0x2, R10 ;  /* 0x00000002ff097819 */ /* 0x000fe4000001140a */
[----:B----4-:R-:W-:Y:S01]  /*6100*/  SHF.R.S32.HI R11, RZ, 0x2, R12 ;  /* 0x00000002ff0b7819 */ /* 0x010fe2000001140c */
[----:B------:R-:W-:Y:S01]  /*6110*/  IMAD R17, R13, -0x10, R14 ;  /* 0xfffffff00d117824 */ /* 0x000fe200078e020e */
[----:B------:R-:W-:Y:S01]  /*6120*/  LEA.HI R14, R8, R8, RZ, 0x1 ;  /* 0x00000008080e7211 */ /* 0x000fe200078f08ff */
[C---:B------:R-:W-:Y:S01]  /*6130*/  VIADD R13, R9.reuse, 0x8 ;  /* 0x00000008090d7836 */ /* 0x040fe20000000000 */
[----:B------:R-:W-:Y:S01]  /*6140*/  SHF.R.S32.HI R12, RZ, 0x1f, R12 ;  /* 0x0000001fff0c7819 */ /* 0x000fe2000001140c */
[----:B------:R-:W-:Y:S01]  /*6150*/  VIADD R19, R9, 0x10 ;  /* 0x0000001009137836 */ /* 0x000fe20000000000 */
[----:B------:R-:W-:Y:S02]  /*6160*/  LOP3.LUT R15, R14, 0xfffffffe, RZ, 0xc0, !PT ;  /* 0xfffffffe0e0f7812 */ /* 0x000fe400078ec0ff */
[----:B------:R-:W-:-:S02]  /*6170*/  LEA.HI R12, R12, R11, RZ, 0x3 ;  /* 0x0000000b0c0c7211 */ /* 0x000fc400078f18ff */
[----:B------:R-:W-:Y:S01]  /*6180*/  LEA.HI R14, R13, R13, RZ, 0x1 ;  /* 0x0000000d0d0e7211 */ /* 0x000fe200078f08ff */
[----:B------:R-:W-:Y:S01]  /*6190*/  IMAD.IADD R8, R8, 0x1, -R15 ;  /* 0x0000000108087824 */ /* 0x000fe200078e0a0f */
[----:B------:R-:W-:Y:S02]  /*61a0*/  LOP3.LUT R12, R12, 0xfffffff8, RZ, 0xc0, !PT ;  /* 0xfffffff80c0c7812 */ /* 0x000fe400078ec0ff */
[----:B------:R-:W-:Y:S02]  /*61b0*/  SHF.R.S32.HI R15, RZ, 0x1, R14 ;  /* 0x00000001ff0f7819 */ /* 0x000fe4000001140e */
[----:B------:R-:W-:Y:S01]  /*61c0*/  IADD3 R23, R17, R12, -R11 ;  /* 0x0000000c11177210 */ /* 0x000fe20007ffe80b */
[----:B------:R-:W-:Y:S01]  /*61d0*/  IMAD.HI R11, R6, 0x2aaaaaab, RZ ;  /* 0x2aaaaaab060b7827 */ /* 0x000fe200078e02ff */
[----:B------:R-:W-:Y:S02]  /*61e0*/  LEA.HI R10, R10, R9, RZ, 0x1 ;  /* 0x000000090a0a7211 */ /* 0x000fe400078f08ff */
[----:B------:R-:W-:Y:S01]  /*61f0*/  LEA.HI R20, R19, R19, RZ, 0x1 ;  /* 0x0000001313147211 */ /* 0x000fe200078f08ff */
[----:B------:R-:W-:Y:S01]  /*6200*/  IMAD.HI R17, R15, 0x2aaaaaab, RZ ;  /* 0x2aaaaaab0f117827 */ /* 0x000fe200078e02ff */
[----:B------:R-:W-:-:S02]  /*6210*/  SHF.R.U32.HI R12, RZ, 0x1, R11 ;  /* 0x00000001ff0c7819 */ /* 0x000fc4000001160b */
[----:B------:R-:W-:Y:S01]  /*6220*/  LOP3.LUT R10, R10, 0xfffffffe, RZ, 0xc0, !PT ;  /* 0xfffffffe0a0a7812 */ /* 0x000fe200078ec0ff */
[----:B------:R-:W-:Y:S01]  /*6230*/  IMAD R8, R8, -0x40, R23 ;  /* 0xffffffc008087824 */ /* 0x000fe200078e0217 */
[----:B------:R-:W-:Y:S02]  /*6240*/  SHF.R.U32.HI R18, RZ, 0x1, R17 ;  /* 0x00000001ff127819 */ /* 0x000fe40000011611 */
[----:B------:R-:W-:Y:S02]  /*6250*/  LEA.HI R11, R11, R12, RZ, 0x1 ;  /* 0x0000000c0b0b7211 */ /* 0x000fe400078f08ff */
[----:B------:R-:W-:Y:S02]  /*6260*/  LEA.HI R18, R17, R18, RZ, 0x1 ;  /* 0x0000001211127211 */ /* 0x000fe400078f08ff */
[----:B------:R-:W-:Y:S01]  /*6270*/  LOP3.LUT R14, R14, 0xfffffffe, RZ, 0xc0, !PT ;  /* 0xfffffffe0e0e7812 */ /* 0x000fe200078ec0ff */
[----:B------:R-:W-:Y:S01]  /*6280*/  IMAD R11, R11, -0xc, R6 ;  /* 0xfffffff40b0b7824 */ /* 0x000fe200078e0206 */
[----:B------:R-:W-:Y:S01]  /*6290*/  SHF.R.S32.HI R21, RZ, 0x1, R20 ;  /* 0x00000001ff157819 */ /* 0x000fe20000011414 */
[----:B------:R-:W-:Y:S01]  /*62a0*/  IMAD R15, R18, -0xc, R15 ;  /* 0xfffffff4120f7824 */ /* 0x000fe200078e020f */
[----:B------:R-:W-:Y:S01]  /*62b0*/  IADD3 R10, R9, -R10, RZ ;  /* 0x8000000a090a7210 */ /* 0x000fe20007ffe0ff */
[----:B------:R-:W-:Y:S01]  /*62c0*/  IMAD.IADD R14, R13, 0x1, -R14 ;  /* 0x000000010d0e7824 */ /* 0x000fe200078e0a0e */
[----:B------:R-:W-:Y:S01]  /*62d0*/  LOP3.LUT R20, R20, 0xfffffffe, RZ, 0xc0, !PT ;  /* 0xfffffffe14147812 */ /* 0x000fe200078ec0ff */
[----:B------:R-:W-:-:S03]  /*62e0*/  IMAD.HI R22, R21, 0x2aaaaaab, RZ ;  /* 0x2aaaaaab15167827 */ /* 0x000fc600078e02ff */
[----:B------:R-:W-:Y:S01]  /*62f0*/  LEA R9, R15, R14, 0x3 ;  /* 0x0000000e0f097211 */ /* 0x000fe200078e18ff */
[----:B------:R-:W-:Y:S01]  /*6300*/  IMAD R10, R11, 0x8, R10 ;  /* 0x000000080b0a7824 */ /* 0x000fe200078e020a */
[----:B------:R-:W-:Y:S01]  /*6310*/  SHF.R.U32.HI R23, RZ, 0x1, R22 ;  /* 0x00000001ff177819 */ /* 0x000fe20000011616 */
[C-C-:B------:R-:W-:Y:S02]  /*6320*/  IMAD R6, R5.reuse, 0x800, R16.reuse ;  /* 0x0000080005067824 */ /* 0x140fe400078e0210 */
[----:B------:R-:W-:Y:S01]  /*6330*/  IMAD R5, R5, 0x2000, R16 ;  /* 0x0000200005057824 */ /* 0x000fe200078e0210 */
[----:B------:R1:W-:Y:S01]  /*6340*/  STL [R1+0x20], R10 ;  /* 0x0000200a01007387 */ /* 0x0003e20000100800 */
[----:B------:R-:W-:Y:S01]  /*6350*/  LEA.HI R22, R22, R23, RZ, 0x1 ;  /* 0x0000001716167211 */ /* 0x000fe200078f08ff */
[----:B------:R-:W-:Y:S01]  /*6360*/  IMAD.IADD R20, R19, 0x1, -R20 ;  /* 0x0000000113147824 */ /* 0x000fe200078e0a14 */
[----:B------:R-:W-:Y:S01]  /*6370*/  IADD3 R6, R6, 0x1a800, RZ ;  /* 0x0001a80006067810 */ /* 0x000fe20007ffe0ff */
[----:B------:R2:W-:Y:S01]  /*6380*/  STL [R1+0x1c], R9 ;  /* 0x00001c0901007387 */ /* 0x0005e20000100800 */
[----:B------:R-:W-:-:S02]  /*6390*/  IMAD.MOV.U32 R23, RZ, RZ, 0x40000040 ;  /* 0x40000040ff177424 */ /* 0x000fc400078e00ff */
[----:B------:R-:W-:Y:S01]  /*63a0*/  SHF.R.U32.HI R6, RZ, 0x4, R6 ;  /* 0x00000004ff067819 */ /* 0x000fe20000011606 */
[----:B------:R-:W-:-:S03]  /*63b0*/  IMAD R21, R22, -0xc, R21 ;  /* 0xfffffff416157824 */ /* 0x000fc600078e0215 */
[----:B------:R-:W-:Y:S01]  /*63c0*/  LOP3.LUT R6, R6, 0x3fff, RZ, 0xc0, !PT ;  /* 0x00003fff06067812 */ /* 0x000fe200078ec0ff */
[----:B-1----:R-:W-:Y:S02]  /*63d0*/  IMAD R10, R21, 0x8, R20 ;  /* 0x00000008150a7824 */ /* 0x002fe400078e0214 */
[----:B--2---:R-:W-:Y:S01]  /*63e0*/  VIADD R9, R5, 0x4000 ;  /* 0x0000400005097836 */ /* 0x004fe20000000000 */
[----:B------:R-:W-:Y:S02]  /*63f0*/  SHF.R.U32.HI R5, RZ, 0x4, R5 ;  /* 0x00000004ff057819 */ /* 0x000fe40000011605 */
[----:B------:R-:W-:Y:S01]  /*6400*/  LOP3.LUT R6, R6, 0x10000, RZ, 0xfc, !PT ;  /* 0x0001000006067812 */ /* 0x000fe200078efcff */
[----:B------:R-:W-:Y:S01]  /*6410*/  STL [R1+0x14], R10 ;  /* 0x0000140a01007387 */ /* 0x000fe20000100800 */
[----:B------:R-:W-:Y:S02]  /*6420*/  SHF.R.U32.HI R9, RZ, 0x4, R9 ;  /* 0x00000004ff097819 */ /* 0x000fe40000011609 */
[----:B------:R-:W-:-:S02]  /*6430*/  LOP3.LUT R5, R5, 0x3fff, RZ, 0xc0, !PT ;  /* 0x00003fff05057812 */ /* 0x000fc400078ec0ff */
[----:B------:R-:W-:Y:S02]  /*6440*/  LOP3.LUT R9, R9, 0x3fff, RZ, 0xc0, !PT ;  /* 0x00003fff09097812 */ /* 0x000fe400078ec0ff */
[----:B------:R-:W-:Y:S02]  /*6450*/  LOP3.LUT R11, R5, 0x10000, RZ, 0xfc, !PT ;  /* 0x00010000050b7812 */ /* 0x000fe400078efcff */
[----:B------:R-:W-:Y:S01]  /*6460*/  LOP3.LUT R5, R9, 0x10000, RZ, 0xfc, !PT ;  /* 0x0001000009057812 */ /* 0x000fe200078efcff */
[----:B------:R-:W-:Y:S01]  /*6470*/  VIADD R9, R7, 0x8 ;  /* 0x0000000807097836 */ /* 0x000fe20000000000 */
[C---:B------:R-:W-:Y:S01]  /*6480*/  IADD3 R186, R11.reuse, 0x6, RZ ;  /* 0x000000060bba7810 */ /* 0x040fe20007ffe0ff */
[----:B------:R-:W-:Y:S01]  /*6490*/  STL [R1+0xc], R11 ;  /* 0x00000c0b01007387 */ /* 0x000fe20000100800 */
[----:B------:R-:W-:Y:S01]  /*64a0*/  VIADD R22, R11, 0x2 ;  /* 0x000000020b167836 */ /* 0x000fe20000000000 */
[----:B------:R-:W-:Y:S01]  /*64b0*/  IADD3 R9, R7, 0x14, RZ ;  /* 0x0000001407097810 */ /* 0x000fe20007ffe0ff */
[C---:B------:R-:W-:Y:S01]  /*64c0*/  VIADD R188, R5.reuse, 0x2 ;  /* 0x0000000205bc7836 */ /* 0x040fe20000000000 */
[----:B------:R1:W-:Y:S01]  /*64d0*/  STL [R1+0x18], R6 ;  /* 0x0000180601007387 */ /* 0x0003e20000100800 */
[----:B------:R-:W-:-:S02]  /*64e0*/  VIADD R190, R5, 0x4 ;  /* 0x0000000405be7836 */ /* 0x000fc40000000000 */
[----:B------:R-:W-:Y:S01]  /*64f0*/  VIADD R192, R5, 0x6 ;  /* 0x0000000605c07836 */ /* 0x000fe20000000000 */
[----:B------:R2:W-:Y:S01]  /*6500*/  STL [R1+0x8], R5 ;  /* 0x0000080501007387 */ /* 0x0005e20000100800 */
[----:B------:R-:W-:Y:S02]  /*6510*/  VIADD R184, R11, 0x4 ;  /* 0x000000040bb87836 */ /* 0x000fe40000000000 */
[C---:B-1----:R-:W-:Y:S02]  /*6520*/  VIADD R6, R7.reuse, 0xc ;  /* 0x0000000c07067836 */ /* 0x042fe40000000000 */
[C---:B------:R-:W-:Y:S01]  /*6530*/  VIADD R6, R7.reuse, 0x18 ;  /* 0x0000001807067836 */ /* 0x040fe20000000000 */
[C---:B--2---:R-:W-:Y:S01]  /*6540*/  IADD3 R5, R7.reuse, 0x4, RZ ;  /* 0x0000000407057810 */ /* 0x044fe20007ffe0ff */
[C---:B------:R-:W-:Y:S02]  /*6550*/  VIADD R5, R7.reuse, 0x10 ;  /* 0x0000001007057836 */ /* 0x040fe40000000000 */
[----:B------:R-:W-:-:S07]  /*6560*/  VIADD R5, R7, 0x1c ;  /* 0x0000001c07057836 */ /* 0x000fce0000000000 */
.L_x_3576:
[----:B------:R-:W-:-:S05]  /*6570*/  IMAD.U32 R5, RZ, RZ, UR36 ;  /* 0x00000024ff057e24 */ /* 0x000fca000f8e00ff */
[----:B------:R-:W-:-:S04]  /*6580*/  LOP3.LUT R5, R5, 0x1, RZ, 0xfc, !PT ;  /* 0x0000000105057812 */ /* 0x000fc800078efcff */
[----:B------:R-:W-:-:S13]  /*6590*/  ISETP.NE.AND P0, PT, R5, 0x3, PT ;  /* 0x000000030500780c */ /* 0x000fda0003f05270 */
[----:B--2---:R-:W-:Y:S05]  /*65a0*/  @!P0 BRA `(.L_x_3566) ;  /* 0x0000000000048947 */ /* 0x004fea0003800000 */
[----:B------:R-:W-:Y:S01]  /*65b0*/  BPT.TRAP 0x1 ;  /* 0x000000040000795c */ /* 0x000fe20000300000 */
.L_x_3566:
[----:B------:R-:W-:Y:S01]  /*65c0*/  IMAD R5, R0, 0x8, R16 ;  /* 0x0000000800057824 */ /* 0x000fe200078e0210 */
[----:B------:R-:W-:-:S04]  /*65d0*/  SHF.L.U32 R18, R4, 0x1f, RZ ;  /* 0x0000001f04127819 */ /* 0x000fc800000006ff */
[----:B------:R1:W2:Y:S01]  /*65e0*/  SYNCS.PHASECHK.TRANS64.TRYWAIT P1, [R5+URZ+0x26810], R18 ;  /* 0x02681012050075a7 */ /* 0x0002a2000802017f */
[----:B------:R-:W-:Y:S05]  /*65f0*/  @!P0 BRA `(.L_x_3567) ;  /* 0x0000000000048947 */ /* 0x000fea0003800000 */
[----:B------:R-:W-:Y:S01]  /*6600*/  BPT.TRAP 0x1 ;  /* 0x000000040000795c */ /* 0x000fe20000300000 */
.L_x_3567:
[----:B------:R-:W-:-:S05]  /*6610*/  VIADD R6, R16, 0xe000 ;  /* 0x0000e00010067836 */ /* 0x000fca0000000000 */
[----:B------:R-:W-:-:S04]  /*6620*/  SHF.R.U32.HI R6, RZ, 0x4, R6 ;  /* 0x00000004ff067819 */ /* 0x000fc80000011606 */
[----:B------:R-:W-:-:S04]  /*6630*/  LOP3.LUT R6, R6, 0x3fff, RZ, 0xc0, !PT ;  /* 0x00003fff06067812 */ /* 0x000fc800078ec0ff */
[----:B------:R-:W-:Y:S01]  /*6640*/  LOP3.LUT R9, R6, 0x10000, RZ, 0xfc, !PT ;  /* 0x0001000006097812 */ /* 0x000fe200078efcff */
[----:B--2---:R-:W-:Y:S06]  /*6650*/  @P1 BRA `(.L_x_3568) ;  /* 0x0000000000081947 */ /* 0x004fec0003800000 */
[----:B------:R-:W2:Y:S02]  /*6660*/  SYNCS.PHASECHK.TRANS64.TRYWAIT P1, [R5+URZ+0x26810], R18 ;  /* 0x02681012050075a7 */ /* 0x000ea4000802017f */
[----:B--2---:R-:W-:Y:S05]  /*6670*/  @!P1 BRA `(.L_x_3569) ;  /* 0x0000008c00c89947 */ /* 0x004fea0003800000 */
.L_x_3568:
        /* <DEDUP_REMOVED lines=10> */
[----:B------:R-:W-:-:S02]  /*6720*/  R2UR UR8, R22 ;  /* 0x00000000160872ca */ /* 0x000fc400000e0000 */
[----:B------:R-:W-:Y:S01]  /*6730*/  R2UR UR9, R23 ;  /* 0x00000000170972ca */ /* 0x000fe200000e0000 */
[----:B------:R-:W-:Y:S01]  /*6740*/  UMOV UR11, 0x40000040 ;  /* 0x40000040000b7882 */ /* 0x000fe20000000000 */
[----:B---3--:R-:W-:-:S13]  /*6750*/  R2UR UR4, R13 ;  /* 0x000000000d0472ca */ /* 0x008fda00000e0000 */
[----:B------:R-:W-:Y:S01]  /*6760*/  HGMMA.64x96x16.F32 R72, gdesc[UR4], RZ, !UPT, gsb0 ;  /* 0x01600000044879f0 */ /* 0x000fe2000c0008ff */
[----:B------:R-:W-:-:S07]  /*6770*/  UIADD3 UR4, UR6, 0x2, URZ ;  /* 0x0000000206047890 */ /* 0x000fce000fffe03f */
[----:B------:R-:W-:Y:S01]  /*6780*/  UMOV UR10, UR4 ;  /* 0x00000004000a7c82 */ /* 0x000fe20008000000 */
[----:B------:R-:W-:Y:S02]  /*6790*/  WARPGROUP.DEPBAR.LE gsb0, 0x0 ;  /* 0x00008000000079c5 */ /* 0x000fe40000010000 */
[----:B------:R-:W-:-:S06]  /*67a0*/  WARPGROUP.ARRIVE ;  /* 0x00000000000079c5 */ /* 0x000fcc0000000000 */
[----:B------:R-:W-:Y:S01]  /*67b0*/  HGMMA.64x96x16.F32 R72, gdesc[UR8], R72, gsb0 ;  /* 0x01600000084879f0 */ /* 0x000fe20008000848 */
[----:B------:R-:W-:Y:S02]  /*67c0*/  R2UR UR8, R184 ;  /* 0x00000000b80872ca */ /* 0x000fe400000e0000 */
[----:B------:R-:W-:Y:S01]  /*67d0*/  R2UR UR9, R185 ;  /* 0x00000000b90972ca */ /* 0x000fe200000e0000 */
[----:B------:R-:W-:Y:S01]  /*67e0*/  UIADD3 UR4, UR6, 0x4, URZ ;  /* 0x0000000406047890 */ /* 0x000fe2000fffe03f */
[----:B------:R-:W-:-:S06]  /*67f0*/  UMOV UR11, 0x40000040 ;  /* 0x40000040000b7882 */ /* 0x000fcc0000000000 */
[----:B------:R-:W-:Y:S01]  /*6800*/  UMOV UR10, UR4 ;  /* 0x00000004000a7c82 */ /* 0x000fe20008000000 */
[----:B------:R-:W-:Y:S02]  /*6810*/  WARPGROUP.DEPBAR.LE gsb0, 0x0 ;  /* 0x00008000000079c5 */ /* 0x000fe40000010000 */
[----:B------:R-:W-:-:S06]  /*6820*/  WARPGROUP.ARRIVE ;  /* 0x00000000000079c5 */ /* 0x000fcc0000000000 */
[----:B------:R-:W-:Y:S01]  /*6830*/  HGMMA.64x96x16.F32 R72, gdesc[UR8], R72, gsb0 ;  /* 0x01600000084879f0 */ /* 0x000fe20008000848 */
[----:B------:R-:W-:Y:S02]  /*6840*/  R2UR UR4, R186 ;  /* 0x00000000ba0472ca */ /* 0x000fe400000e0000 */
[----:B------:R-:W-:Y:S01]  /*6850*/  R2UR UR5, R187 ;  /* 0x00000000bb0572ca */ /* 0x000fe200000e0000 */
[----:B------:R-:W-:Y:S01]  /*6860*/  UIADD3 UR6, UR6, 0x6, URZ ;  /* 0x0000000606067890 */ /* 0x000fe2000fffe03f */
[----:B------:R-:W-:Y:S01]  /*6870*/  UMOV UR7, 0x40000040 ;  /* 0x4000004000077882 */ /* 0x000fe20000000000 */
[C---:B----4-:R-:W-:Y:S01]  /*6880*/  IMAD R12, R0.reuse, 0x80, R12 ;  /* 0x00000080000c7824 */ /* 0x050fe200078e020c */
[C---:B-----5:R-:W-:Y:S01]  /*6890*/  LEA R10, R0.reuse, R10, 0x7 ;  /* 0x0000000a000a7211 */ /* 0x060fe200078e38ff */
[----:B--2---:R-:W-:-:S03]  /*68a0*/  IMAD R14, R0, 0x80, R11 ;  /* 0x00000080000e7824 */ /* 0x004fc600078e020b */
[C---:B------:R-:W-:Y:S01]  /*68b0*/  LEA R9, R3.reuse, R12, 0x1 ;  /* 0x0000000c03097211 */ /* 0x040fe200078e08ff */
[----:B------:R-:W-:Y:S01]  /*68c0*/  IMAD R11, R3, 0x2, R14 ;  /* 0x00000002030b7824 */ /* 0x000fe200078e020e */
[----:B------:R-:W-:Y:S02]  /*68d0*/  WARPGROUP.DEPBAR.LE gsb0, 0x0 ;  /* 0x00008000000079c5 */ /* 0x000fe40000010000 */
[----:B------:R-:W-:-:S06]  /*68e0*/  WARPGROUP.ARRIVE ;  /* 0x00000000000079c5 */ /* 0x000fcc0000000000 */
[----:B------:R-:W-:Y:S01]  /*68f0*/  HGMMA.64x96x16.F32 R72, gdesc[UR4], R72, gsb0 ;  /* 0x01600000044879f0 */ /* 0x000fe20008000848 */
[----:B------:R-:W-:Y:S01]  /*6900*/  IMAD R227, R3, 0x2, R10 ;  /* 0x0000000203e37824 */ /* 0x000fe200078e020a */
[----:B------:R-:W-:Y:S01]  /*6910*/  LEA R12, R11, R16, 0x2 ;  /* 0x000000100b0c7211 */ /* 0x000fe200078e10ff */
[--C-:B------:R-:W-:Y:S02]  /*6920*/  IMAD R13, R9, 0x4, R16.reuse ;  /* 0x00000004090d7824 */ /* 0x100fe400078e0210 */
[----:B------:R-:W-:Y:S02]  /*6930*/  IMAD R198, R227, 0x4, R16 ;  /* 0x00000004e3c67824 */ /* 0x000fe400078e0210 */
[----:B------:R-:W-:-:S04]  /*6940*/  VIADD R10, R16, 0x1a000 ;  /* 0x0001a000100a7836 */ /* 0x000fc80000000000 */
[--C-:B------:R-:W-:Y:S02]  /*6950*/  IMAD R227, R227, 0x4, R10.reuse ;  /* 0x00000004e3e37824 */ /* 0x100fe400078e020a */
[----:B------:R-:W-:Y:S01]  /*6960*/  IMAD R9, R9, 0x4, R10 ;  /* 0x0000000409097824 */ /* 0x000fe200078e020a */
[----:B------:R-:W-:Y:S01]  /*6970*/  LEA R10, R11, R10, 0x2 ;  /* 0x0000000a0b0a7211 */ /* 0x000fe200078e10ff */
[----:B------:R-:W-:Y:S02]  /*6980*/  WARPGROUP.DEPBAR.LE gsb0, 0x0 ;  /* 0x00008000000079c5 */ /* 0x000fe40000010000 */
[----:B------:R-:W2:Y:S04]  /*6990*/  LDS R198, [R198+0x1a000] ;  /* 0x01a00000c6c67984 */ /* 0x000ea80000000800 */
[----:B------:R-:W3:Y:S04]  /*69a0*/  LDS R13, [R13+0x1a000] ;  /* 0x01a000000d0d7984 */ /* 0x000ee80000000800 */
[----:B------:R-:W4:Y:S01]  /*69b0*/  LDS R12, [R12+0x1a000] ;  /* 0x01a000000c0c7984 */ /* 0x000f220000000800 */
[----:B------:R-:W-:Y:S05]  /*69c0*/  @!P0 BRA `(.L_x_3570) ;  /* 0x0000000000048947 */ /* 0x000fea0003800000 */
[----:B------:R-:W-:Y:S01]  /*69d0*/  BPT.TRAP 0x1 ;  /* 0x000000040000795c */ /* 0x000fe20000300000 */
.L_x_3570:
[----:B------:R1:W1:Y:S01]  /*69e0*/  SYNCS.PHASECHK.TRANS64.TRYWAIT P1, [R5+URZ+0x26830], R18 ;  /* 0x02683012050075a7 */ /* 0x000262000802017f */
[----:B------:R-:W-:Y:S05]  /*69f0*/  @!P0 BRA `(.L_x_3571) ;  /* 0x0000000000048947 */ /* 0x000fea0003800000 */
[----:B------:R-:W-:Y:S01]  /*6a00*/  BPT.TRAP 0x1 ;  /* 0x000000040000795c */ /* 0x000fe20000300000 */
.L_x_3571:
        /* <DEDUP_REMOVED lines=8> */
.L_x_3572:
        /* <DEDUP_REMOVED lines=20> */
[----:B---3--:R-:W-:Y:S01]  /*6bd0*/  SHFL.IDX PT, R224, R13, R233, 0x1f ;  /* 0x00001fe90de07589 */ /* 0x008fe200000e0000 */
[----:B------:R-:W-:-:S03]  /*6be0*/  VIADD R11, R7, 0x1c ;  /* 0x0000001c070b7836 */ /* 0x000fc60000000000 */
[----:B--2---:R-:W-:Y:S04]  /*6bf0*/  SHFL.IDX PT, R204, R198, R231, 0x1f ;  /* 0x00001fe7c6cc7589 */ /* 0x004fe800000e0000 */
        /* <DEDUP_REMOVED lines=141> */
[----:B------:R-:W-:Y:S01]  /*74d0*/  MUFU.TANH R84, R84 ;  /* 0x0000005400547308 */ /* 0x000fe20000002400 */
[----:B--2---:R-:W-:-:S07]  /*74e0*/  FSEL R205, R80, -INF , P1 ;  /* 0xff80000050cd7808 */ /* 0x004fce0000800000 */
[----:B------:R-:W-:Y:S01]  /*74f0*/  MUFU.TANH R83, R83 ;  /* 0x0000005300537308 */ /* 0x000fe20000002400 */
[----:B----4-:R-:W-:-:S05]  /*7500*/  FSEL R225, R82, -INF , P2 ;  /* 0xff80000052e17808 */ /* 0x010fca0001000000 */
[----:B------:R-:W-:Y:S02]  /*7510*/  FFMA.FTZ R225, R225, UR4, -R216 ;  /* 0x00000004e1e17c23 */ /* 0x000fe400080108d8 */
[----:B------:R-:W2:Y:S01]  /*7520*/  MUFU.TANH R194, R194 ;  /* 0x000000c200c27308 */ /* 0x000ea20000002400 */
[----:B------:R-:W-:Y:S02]  /*7530*/  WARPGROUP.DEPBAR.LE gsb0, 0x0 ;  /* 0x00008000000079c5 */ /* 0x000fe40000010000 */
[----:B------:R-:W-:-:S05]  /*7540*/  WARPGROUP.ARRIVE ;  /* 0x00000000000079c5 */ /* 0x000fca0000000000 */
[----:B------:R4:W-:Y:S01]  /*7550*/  MUFU.EX2 R88, R199 ;  /* 0x000000c700587308 */ /* 0x0009e20000000800 */
[----:B------:R-:W-:Y:S01]  /*7560*/  HGMMA.64x96x16.F32 R24, gdesc[UR8], R24, gsb0 ;  /* 0x01600000081879f0 */ /* 0x000fe20008000818 */
[----:B------:R-:W-:Y:S01]  /*7570*/  R2UR UR8, R192 ;  /* 0x00000000c00872ca */ /* 0x000fe200000e0000 */
[----:B------:R-:W-:Y:S01]  /*7580*/  UMOV UR10, UR6 ;  /* 0x00000006000a7c82 */ /* 0x000fe20008000000 */
[----:B------:R-:W-:Y:S01]  /*7590*/  R2UR UR9, R193 ;  /* 0x00000000c10972ca */ /* 0x000fe200000e0000 */
[----:B------:R-:W-:Y:S01]  /*75a0*/  UMOV UR11, 0x40000040 ;  /* 0x40000040000b7882 */ /* 0x000fe20000000000 */
[----:B----4-:R-:W-:Y:S02]  /*75b0*/  FSEL R199, R78, -INF , P2 ;  /* 0xff8000004ec77808 */ /* 0x010fe40001000000 */
[----:B------:R-:W4:Y:S01]  /*75c0*/  MUFU.TANH R195, R195 ;  /* 0x000000c300c37308 */ /* 0x000f220000002400 */
[----:B--2---:R-:W-:Y:S02]  /*75d0*/  FSEL R202, R194, -INF , P2 ;  /* 0xff800000c2ca7808 */ /* 0x004fe40001000000 */
[--C-:B------:R-:W-:Y:S01]  /*75e0*/  FFMA.FTZ R95, R199, UR4, -R96.reuse ;  /* 0x00000004c75f7c23 */ /* 0x100fe20008010860 */
[----:B------:R-:W-:Y:S01]  /*75f0*/  FSEL R199, R81, -INF , P2 ;  /* 0xff80000051c77808 */ /* 0x000fe20001000000 */
[----:B------:R-:W-:Y:S01]  /*7600*/  FFMA.FTZ R96, R205, UR4, -R96 ;  /* 0x00000004cd607c23 */ /* 0x000fe20008010860 */
[----:B------:R-:W-:-:S02]  /*7610*/  FSEL R205, R83, -INF , P1 ;  /* 0xff80000053cd7808 */ /* 0x000fc40000800000 */
[----:B------:R-:W2:Y:S01]  /*7620*/  MUFU.TANH R98, R98 ;  /* 0x0000006200627308 */ /* 0x000ea20000002400 */
[----:B------:R-:W-:Y:S01]  /*7630*/  FFMA.FTZ R223, R202, UR4, -R213 ;  /* 0x00000004cadf7c23 */ /* 0x000fe200080108d5 */
[--C-:B------:R-:W-:Y:S01]  /*7640*/  FFMA.FTZ R226, R199, UR4, -R224.reuse ;  /* 0x00000004c7e27c23 */ /* 0x100fe200080108e0 */
[----:B------:R-:W-:Y:S01]  /*7650*/  FSEL R199, R84, -INF , P1 ;  /* 0xff80000054c77808 */ /* 0x000fe20000800000 */
[----:B------:R-:W-:Y:S01]  /*7660*/  FFMA.FTZ R224, R205, UR4, -R224 ;  /* 0x00000004cde07c23 */ /* 0x000fe200080108e0 */
[----:B------:R-:W-:-:S03]  /*7670*/  FFMA.FTZ R202, -R14, R14, 1 ;  /* 0x3f8000000eca7423 */ /* 0x000fc6000001010e */
[----:B------:R-:W3:Y:S01]  /*7680*/  MUFU.TANH R99, R99 ;  /* 0x0000006300637308 */ /* 0x000ee20000002400 */
[----:B------:R-:W-:Y:S01]  /*7690*/  FFMA.FTZ R216, R199, UR4, -R216 ;  /* 0x00000004c7d87c23 */ /* 0x000fe200080108d8 */
[----:B----4-:R-:W-:-:S05]  /*76a0*/  FSEL R199, R195, -INF , P2 ;  /* 0xff800000c3c77808 */ /* 0x010fca0001000000 */
[----:B-1----:R-:W-:Y:S01]  /*76b0*/  FFMA.FTZ R199, R199, UR4, -R198 ;  /* 0x00000004c7c77c23 */ /* 0x002fe200080108c6 */
[----:B------:R-:W-:Y:S01]  /*76c0*/  MUFU.EX2 R118, R118 ;  /* 0x0000007600767308 */ /* 0x000fe20000000800 */
[----:B--2---:R-:W-:-:S05]  /*76d0*/  FSEL R200, R98, -INF , P1 ;  /* 0xff80000062c87808 */ /* 0x004fca0000800000 */
[----:B------:R-:W-:Y:S02]  /*76e0*/  FFMA.FTZ R213, R200, UR4, -R213 ;  /* 0x00000004c8d57c23 */ /* 0x000fe400080108d5 */
[----:B------:R-:W1:Y:S01]  /*76f0*/  MUFU.TANH R100, R100 ;  /* 0x0000006400647308 */ /* 0x000e620000002400 */
[----:B---3--:R-:W-:-:S05]  /*7700*/  FSEL R205, R99, -INF , P1 ;  /* 0xff80000063cd7808 */ /* 0x008fca0000800000 */
[----:B------:R-:W-:Y:S02]  /*7710*/  FFMA.FTZ R198, R205, UR4, -R198 ;  /* 0x00000004cdc67c23 */ /* 0x000fe400080108c6 */
[----:B------:R-:W2:Y:S08]  /*7720*/  MUFU.TANH R101, R101 ;  /* 0x0000006500657308 */ /* 0x000eb00000002400 */
[----:B------:R-:W3:Y:S01]  /*7730*/  MUFU.TANH R102, R102 ;  /* 0x0000006600667308 */ /* 0x000ee20000002400 */
[----:B-1----:R-:W-:-:S05]  /*7740*/  FSEL R200, R100, -INF , P2 ;  /* 0xff80000064c87808 */ /* 0x002fca0001000000 */
[----:B------:R-:W-:Y:S02]  /*7750*/  FFMA.FTZ R200, R200, UR4, -R201 ;  /* 0x00000004c8c87c23 */ /* 0x000fe400080108c9 */
[----:B------:R-:W-:Y:S01]  /*7760*/  MUFU.TANH R103, R103 ;  /* 0x0000006700677308 */ /* 0x000fe20000002400 */
[----:B--2---:R-:W-:-:S05]  /*7770*/  FSEL R210, R101, -INF , P2 ;  /* 0xff80000065d27808 */ /* 0x004fca0001000000 */
[----:B------:R-:W-:Y:S02]  /*7780*/  FFMA.FTZ R210, R210, UR4, -R209 ;  /* 0x00000004d2d27c23 */ /* 0x000fe400080108d1 */
[----:B------:R-:W1:Y:S01]  /*7790*/  MUFU.TANH R104, R104 ;  /* 0x0000006800687308 */ /* 0x000e620000002400 */
[----:B---3--:R-:W-:-:S05]  /*77a0*/  FSEL R205, R102, -INF , P1 ;  /* 0xff80000066cd7808 */ /* 0x008fca0000800000 */
[----:B------:R-:W-:Y:S02]  /*77b0*/  FFMA.FTZ R201, R205, UR4, -R201 ;  /* 0x00000004cdc97c23 */ /* 0x000fe400080108c9 */
[----:B------:R-:W-:Y:S08]  /*77c0*/  MUFU.TANH R106, R106 ;  /* 0x0000006a006a7308 */ /* 0x000ff00000002400 */
[----:B------:R-:W-:Y:S01]  /*77d0*/  MUFU.TANH R105, R105 ;  /* 0x0000006900697308 */ /* 0x000fe20000002400 */
[----:B-1----:R-:W-:-:S05]  /*77e0*/  FSEL R205, R104, -INF , P2 ;  /* 0xff80000068cd7808 */ /* 0x002fca0001000000 */
[----:B------:R-:W-:Y:S02]  /*77f0*/  FFMA.FTZ R205, R205, UR4, -R206 ;  /* 0x00000004cdcd7c23 */ /* 0x000fe400080108ce */
[----:B------:R-:W-:Y:S01]  /*7800*/  MUFU.TANH R107, R107 ;  /* 0x0000006b006b7308 */ /* 0x000fe20000002400 */
[----:B------:R-:W-:Y:S02]  /*7810*/  WARPGROUP.DEPBAR.LE gsb0, 0x0 ;  /* 0x00008000000079c5 */ /* 0x000fe40000010000 */
[----:B------:R-:W-:-:S05]  /*7820*/  WARPGROUP.ARRIVE ;  /* 0x00000000000079c5 */ /* 0x000fca0000000000 */
[----:B------:R1:W-:Y:S01]  /*7830*/  MUFU.EX2 R13, R208 ;  /* 0x000000d0000d7308 */ /* 0x0003e20000000800 */
[----:B------:R-:W-:Y:S07]  /*7840*/  HGMMA.64x96x16.F32 R24, gdesc[UR8], R24, gsb0 ;  /* 0x01600000081879f0 */ /* 0x000fee0008000818 */
[----:B------:R-:W2:Y:S01]  /*7850*/  MUFU.TANH R108, R108 ;  /* 0x0000006c006c7308 */ /* 0x000ea20000002400 */
[----:B-1----:R-:W1:Y:S07]  /*7860*/  SHFL.IDX PT, R208, R12, R233, 0x1f ;  /* 0x00001fe90cd07589 */ /* 0x002e6e00000e0000 */
[----:B------:R-:W-:Y:S08]  /*7870*/  MUFU.TANH R110, R110 ;  /* 0x0000006e006e7308 */ /* 0x000ff00000002400 */
[----:B------:R-:W-:Y:S01]  /*7880*/  MUFU.TANH R109, R109 ;  /* 0x0000006d006d7308 */ /* 0x000fe20000002400 */
[----:B--2---:R-:W-:-:S07]  /*7890*/  FSEL R211, R108, -INF , P2 ;  /* 0xff8000006cd37808 */ /* 0x004fce0001000000 */
[----:B------:R-:W-:Y:S01]  /*78a0*/  MUFU.TANH R111, R111 ;  /* 0x0000006f006f7308 */ /* 0x000fe20000002400 */
[----:B-1----:R-:W-:-:S07]  /*78b0*/  FFMA.FTZ R211, R211, UR4, -R208 ;  /* 0x00000004d3d37c23 */ /* 0x002fce00080108d0 */
[----:B------:R1:W-:Y:S08]  /*78c0*/  MUFU.EX2 R14, R203 ;  /* 0x000000cb000e7308 */ /* 0x0003f00000000800 */
[----:B------:R-:W2:Y:S01]  /*78d0*/  MUFU.TANH R112, R112 ;  /* 0x0000007000707308 */ /* 0x000ea20000002400 */
[----:B-1----:R-:W-:-:S05]  /*78e0*/  FSEL R203, R105, -INF , P2 ;  /* 0xff80000069cb7808 */ /* 0x002fca0001000000 */
[----:B------:R-:W-:Y:S02]  /*78f0*/  FFMA.FTZ R203, R203, UR4, -R212 ;  /* 0x00000004cbcb7c23 */ /* 0x000fe400080108d4 */
[----:B------:R-:W-:Y:S08]  /*7900*/  MUFU.TANH R114, R114 ;  /* 0x0000007200727308 */ /* 0x000ff00000002400 */
[----:B------:R-:W1:Y:S01]  /*7910*/  MUFU.TANH R113, R113 ;  /* 0x0000007100717308 */ /* 0x000e620000002400 */
[----:B--2---:R-:W-:-:S05]  /*7920*/  FSEL R219, R112, -INF , P2 ;  /* 0xff80000070db7808 */ /* 0x004fca0001000000 */
[----:B------:R-:W-:Y:S02]  /*7930*/  FFMA.FTZ R219, R219, UR4, -R217 ;  /* 0x00000004dbdb7c23 */ /* 0x000fe400080108d9 */
[----:B------:R-:W2:Y:S08]  /*7940*/  MUFU.TANH R115, R115 ;  /* 0x0000007300737308 */ /* 0x000eb00000002400 */
[----:B------:R-:W-:Y:S01]  /*7950*/  MUFU.TANH R116, R116 ;  /* 0x0000007400747308 */ /* 0x000fe20000002400 */
[----:B-1----:R-:W-:-:S05]  /*7960*/  FSEL R222, R113, -INF , P2 ;  /* 0xff80000071de7808 */ /* 0x002fca0001000000 */
[----:B------:R-:W-:Y:S02]  /*7970*/  FFMA.FTZ R222, R222, UR4, -R218 ;  /* 0x00000004dede7c23 */ /* 0x000fe400080108da */
[----:B------:R-:W-:Y:S01]  /*7980*/  MUFU.TANH R197, R197 ;  /* 0x000000c500c57308 */ /* 0x000fe20000002400 */
[----:B--2---:R-:W-:-:S07]  /*7990*/  FSEL R221, R115, -INF , P1 ;  /* 0xff80000073dd7808 */ /* 0x004fce0000800000 */
[----:B------:R-:W-:Y:S08]  /*79a0*/  MUFU.TANH R196, R196 ;  /* 0x000000c400c47308 */ /* 0x000ff00000002400 */
[----:B------:R-:W1:Y:S01]  /*79b0*/  MUFU.TANH R119, R119 ;  /* 0x0000007700777308 */ /* 0x000e620000002400 */
[----:B------:R-:W-:Y:S02]  /*79c0*/  WARPGROUP.DEPBAR.LE gsb0, 0x0 ;  /* 0x00008000000079c5 */ /* 0x000fe40000010000 */
[----:B------:R-:W2:Y:S05]  /*79d0*/  LDS R227, [R227+0x380] ;  /* 0x00038000e3e37984 */ /* 0x000eaa0000000800 */
[----:B------:R-:W-:Y:S08]  /*79e0*/  MUFU.EX2 R117, R117 ;  /* 0x0000007500757308 */ /* 0x000ff00000000800 */
[----:B------:R-:W3:Y:S01]  /*79f0*/  MUFU.EX2 R87, R87 ;  /* 0x0000005700577308 */ /* 0x000ee20000000800 */
[----:B-1----:R-:W-:-:S07]  /*7a00*/  FSEL R228, R119, -INF , P1 ;  /* 0xff80000077e47808 */ /* 0x002fce0000800000 */
[----:B------:R-:W1:Y:S01]  /*7a10*/  MUFU.EX2 R86, R86 ;  /* 0x0000005600567308 */ /* 0x000e620000000800 */
[----:B------:R-:W-:-:S07]  /*7a20*/  FFMA.FTZ R237, -R237, R237, 1 ;  /* 0x3f800000eded7423 */ /* 0x000fce00000101ed */
[----:B------:R-:W4:Y:S08]  /*7a30*/  MUFU.EX2 R93, R93 ;  /* 0x0000005d005d7308 */ /* 0x000f300000000800 */
[----:B------:R-:W-:Y:S01]  /*7a40*/  MUFU.EX2 R91, R91 ;  /* 0x0000005b005b7308 */ /* 0x000fe20000000800 */
[----:B--2---:R-:W2:Y:S07]  /*7a50*/  SHFL.IDX PT, R234, R227, R7, 0x1f ;  /* 0x00001f07e3ea7589 */ /* 0x004eae00000e0000 */
[----:B------:R-:W4:Y:S01]  /*7a60*/  MUFU.EX2 R92, R92 ;  /* 0x0000005c005c7308 */ /* 0x000f220000000800 */
[----:B------:R-:W-:Y:S04]  /*7a70*/  SHFL.IDX PT, R232, R227, R232, 0x1f ;  /* 0x00001fe8e3e87589 */ /* 0x000fe800000e0000 */
[----:B------:R-:W3:Y:S01]  /*7a80*/  SHFL.IDX PT, R233, R227, R233, 0x1f ;  /* 0x00001fe9e3e97589 */ /* 0x000ee200000e0000 */
[----:B------:R-:W-:Y:S01]  /*7a90*/  FFMA.FTZ R235, -R235, R235, 1 ;  /* 0x3f800000ebeb7423 */ /* 0x000fe200000101eb */
[----:B------:R-:W-:Y:S01]  /*7aa0*/  FFMA.FTZ R18, -R18, R18, 1 ;  /* 0x3f80000012127423 */ /* 0x000fe20000010112 */
[----:B------:R-:W-:Y:S01]  /*7ab0*/  FFMA.FTZ R19, -R19, R19, 1 ;  /* 0x3f80000013137423 */ /* 0x000fe20000010113 */
[----:B------:R-:W1:Y:S01]  /*7ac0*/  SHFL.IDX PT, R229, R227, R229, 0x1f ;  /* 0x00001fe5e3e57589 */ /* 0x000e6200000e0000 */
[----:B------:R-:W-:Y:S01]  /*7ad0*/  FFMA.FTZ R20, -R20, R20, 1 ;  /* 0x3f80000014147423 */ /* 0x000fe20000010114 */
[----:B------:R-:W-:Y:S01]  /*7ae0*/  FFMA.FTZ R72, -R72, R72, 1 ;  /* 0x3f80000048487423 */ /* 0x000fe20000010148 */
[----:B------:R-:W-:Y:S01]  /*7af0*/  MUFU.EX2 R94, R94 ;  /* 0x0000005e005e7308 */ /* 0x000fe20000000800 */
[----:B------:R-:W4:Y:S01]  /*7b00*/  SHFL.IDX PT, R230, R227, R230, 0x1f ;  /* 0x00001fe6e3e67589 */ /* 0x000f2200000e0000 */
[----:B------:R-:W-:-:S06]  /*7b10*/  FFMA.FTZ R79, -R79, R79, 1 ;  /* 0x3f8000004f4f7423 */ /* 0x000fcc000001014f */
        /* <DEDUP_REMOVED lines=8> */
[--C-:B---3--:R-:W-:Y:S01]  /*7ba0*/  FADD.FTZ R28, R28, -R233.reuse ;  /* 0x800000e91c1c7221 */ /* 0x108fe20000010000 */
[----:B------:R-:W-:Y:S01]  /*7bb0*/  FADD.FTZ R30, R30, -R233 ;  /* 0x800000e91e1e7221 */ /* 0x000fe20000010000 */
[--C-:B-1----:R-:W-:Y:S01]  /*7bc0*/  FADD.FTZ R29, R29, -R229.reuse ;  /* 0x800000e51d1d7221 */ /* 0x102fe20000010000 */
[----:B------:R-:W-:Y:S01]  /*7bd0*/  FADD.FTZ R31, R31, -R229 ;  /* 0x800000e51f1f7221 */ /* 0x000fe20000010000 */
[----:B------:R-:W-:Y:S01]  /*7be0*/  FFMA.FTZ R209, R24, UR4, -R209 ;  /* 0x0000000418d17c23 */ /* 0x000fe200080108d1 */
[----:B------:R-:W-:Y:S01]  /*7bf0*/  FSEL R24, R106, -INF , P1 ;  /* 0xff8000006a187808 */ /* 0x000fe20000800000 */
[--C-:B----4-:R-:W-:Y:S01]  /*7c00*/  FADD.FTZ R33, R33, -R230.reuse ;  /* 0x800000e621217221 */ /* 0x110fe20000010000 */
[----:B--2---:R-:W-:Y:S01]  /*7c10*/  FSEL R207, R109, -INF , P2 ;  /* 0xff8000006dcf7808 */ /* 0x004fe20001000000 */
[----:B------:R-:W-:Y:S01]  /*7c20*/  FADD.FTZ R35, R35, -R230 ;  /* 0x800000e623237221 */ /* 0x000fe20000010000 */
[----:B------:R-:W1:Y:S01]  /*7c30*/  MUFU.EX2 R85, R85 ;  /* 0x0000005500557308 */ /* 0x000e620000000800 */
[----:B------:R-:W-:Y:S01]  /*7c40*/  FFMA.FTZ R206, R24, UR4, -R206 ;  /* 0x0000000418ce7c23 */ /* 0x000fe200080108ce */
[----:B------:R-:W-:Y:S01]  /*7c50*/  FSEL R24, R107, -INF , P1 ;  /* 0xff8000006b187808 */ /* 0x000fe20000800000 */
[----:B------:R-:W-:-:S04]  /*7c60*/  FFMA.FTZ R207, R207, UR4, -R215 ;  /* 0x00000004cfcf7c23 */ /* 0x000fc800080108d7 */
[----:B------:R-:W-:Y:S01]  /*7c70*/  FFMA.FTZ R212, R24, UR4, -R212 ;  /* 0x0000000418d47c23 */ /* 0x000fe200080108d4 */
[----:B------:R-:W-:Y:S01]  /*7c80*/  FSEL R24, R110, -INF , P1 ;  /* 0xff8000006e187808 */ /* 0x000fe20000800000 */
[----:B------:R-:W-:Y:S04]  /*7c90*/  MUFU.EX2 R97, R97 ;  /* 0x0000006100617308 */ /* 0x000fe80000000800 */
[----:B------:R-:W-:-:S04]  /*7ca0*/  FFMA.FTZ R208, R24, UR4, -R208 ;  /* 0x0000000418d07c23 */ /* 0x000fc800080108d0 */
[----:B------:R2:W3:Y:S08]  /*7cb0*/  MUFU.EX2 R24, R204 ;  /* 0x000000cc00187308 */ /* 0x0004f00000000800 */
[----:B------:R-:W-:Y:S01]  /*7cc0*/  MUFU.EX2 R95, R95 ;  /* 0x0000005f005f7308 */ /* 0x000fe20000000800 */
[----:B--2---:R-:W-:-:S05]  /*7cd0*/  FSEL R204, R111, -INF , P1 ;  /* 0xff8000006fcc7808 */ /* 0x004fca0000800000 */
[----:B------:R-:W-:Y:S02]  /*7ce0*/  FFMA.FTZ R204, R204, UR4, -R215 ;  /* 0x00000004cccc7c23 */ /* 0x000fe400080108d7 */
[----:B------:R2:W4:Y:S01]  /*7cf0*/  SHFL.IDX PT, R215, R12, R231, 0x1f ;  /* 0x00001fe70cd77589 */ /* 0x00052200000e0000 */
[----:B------:R-:W-:Y:S03]  /*7d00*/  MUFU.EX2 R96, R96 ;  /* 0x0000006000607308 */ /* 0x000fe60000000800 */
[----:B------:R-:W1:Y:S01]  /*7d10*/  SHFL.IDX PT, R231, R227, R231, 0x1f ;  /* 0x00001fe7e3e77589 */ /* 0x000e6200000e0000 */
[----:B------:R-:W-:-:S04]  /*7d20*/  FFMA.FTZ R17, -R17, R17, 1 ;  /* 0x3f80000011117423 */ /* 0x000fc80000010111 */
[----:B------:R-:W3:Y:S01]  /*7d30*/  MUFU.EX2 R90, R90 ;  /* 0x0000005a005a7308 */ /* 0x000ee20000000800 */
[----:B--2---:R-:W-:-:S05]  /*7d40*/  FSEL R12, R114, -INF , P1 ;  /* 0xff800000720c7808 */ /* 0x004fca0000800000 */
[----:B------:R-:W-:Y:S02]  /*7d50*/  FFMA.FTZ R217, R12, UR4, -R217 ;  /* 0x000000040cd97c23 */ /* 0x000fe400080108d9 */
[----:B------:R2:W3:Y:S02]  /*7d60*/  MUFU.EX2 R12, R214 ;  /* 0x000000d6000c7308 */ /* 0x0004e40000000800 */
[----:B--2---:R-:W-:Y:S01]  /*7d70*/  FFMA.FTZ R214, R221, UR4, -R218 ;  /* 0x00000004ddd67c23 */ /* 0x004fe200080108da */
[----:B------:R-:W-:Y:S01]  /*7d80*/  FSEL R218, R116, -INF , P2 ;  /* 0xff80000074da7808 */ /* 0x000fe20001000000 */
[----:B------:R-:W-:Y:S01]  /*7d90*/  FMUL.FTZ R28, R87, R28 ;  /* 0x0000001c571c7220 */ /* 0x000fe20000410000 */
[----:B------:R-:W-:Y:S01]  /*7da0*/  FSEL R221, R197, -INF , P1 ;  /* 0xff800000c5dd7808 */ /* 0x000fe20000800000 */
[----:B------:R-:W-:Y:S01]  /*7db0*/  FMUL.FTZ R29, R86, R29 ;  /* 0x0000001d561d7220 */ /* 0x000fe20000410000 */
[----:B------:R-:W-:Y:S01]  /*7dc0*/  FMUL.FTZ R33, R93, R33 ;  /* 0x000000215d217220 */ /* 0x000fe20000410000 */
[--C-:B----4-:R-:W-:Y:S01]  /*7dd0*/  FFMA.FTZ R218, R218, UR4, -R215.reuse ;  /* 0x00000004dada7c23 */ /* 0x110fe200080108d7 */
[----:B------:R-:W-:Y:S01]  /*7de0*/  FMUL.FTZ R35, R92, R35 ;  /* 0x000000235c237220 */ /* 0x000fe20000410000 */
[----:B------:R-:W-:Y:S01]  /*7df0*/  FFMA.FTZ R215, R221, UR4, -R215 ;  /* 0x00000004ddd77c23 */ /* 0x000fe200080108d7 */
[----:B------:R-:W-:Y:S01]  /*7e00*/  FSEL R221, R196, -INF , P2 ;  /* 0xff800000c4dd7808 */ /* 0x000fe20001000000 */
[--C-:B-1----:R-:W-:Y:S01]  /*7e10*/  FADD.FTZ R38, R38, -R231.reuse ;  /* 0x800000e726267221 */ /* 0x102fe20000010000 */
[----:B------:R-:W-:-:S03]  /*7e20*/  FADD.FTZ R36, R36, -R231 ;  /* 0x800000e724247221 */ /* 0x000fc60000010000 */
[--C-:B------:R-:W-:Y:S01]  /*7e30*/  FFMA.FTZ R221, R221, UR4, -R220.reuse ;  /* 0x00000004dddd7c23 */ /* 0x100fe200080108dc */
[----:B------:R-:W-:Y:S01]  /*7e40*/  FFMA.FTZ R220, R228, UR4, -R220 ;  /* 0x00000004e4dc7c23 */ /* 0x000fe200080108dc */
[C---:B------:R-:W-:Y:S02]  /*7e50*/  VIADD R228, R7.reuse, 0x10 ;  /* 0x0000001007e47836 */ /* 0x040fe40000000000 */
[----:B------:R-:W-:Y:S01]  /*7e60*/  FMUL.FTZ R33, R20, R33 ;  /* 0x0000002114217220 */ /* 0x000fe20000410000 */
[C---:B------:R-:W-:Y:S01]  /*7e70*/  IADD3 R231, R7.reuse, 0x8, RZ ;  /* 0x0000000807e77810 */ /* 0x040fe20007ffe0ff */
[C---:B------:R-:W-:Y:S02]  /*7e80*/  VIADD R230, R7.reuse, 0xc ;  /* 0x0000000c07e67836 */ /* 0x040fe40000000000 */
[----:B------:R-:W-:Y:S01]  /*7e90*/  VIADD R229, R7, 0x14 ;  /* 0x0000001407e57836 */ /* 0x000fe20000000000 */
[----:B------:R-:W1:Y:S01]  /*7ea0*/  SHFL.IDX PT, R228, R227, R228, 0x1f ;  /* 0x00001fe4e3e47589 */ /* 0x000e6200000e0000 */
[----:B------:R-:W-:Y:S01]  /*7eb0*/  FMUL.FTZ R36, R26, R36 ;  /* 0x000000241a247220 */ /* 0x000fe20000410000 */
[----:B------:R-:W-:Y:S01]  /*7ec0*/  FMUL.FTZ R30, R85, R30 ;  /* 0x0000001e551e7220 */ /* 0x000fe20000410000 */
[----:B------:R-:W-:Y:S01]  /*7ed0*/  IADD3 R233, R7, 0x18, RZ ;  /* 0x0000001807e97810 */ /* 0x000fe20007ffe0ff */
[----:B------:R2:W4:Y:S01]  /*7ee0*/  SHFL.IDX PT, R227, R227, R11, 0x1f ;  /* 0x00001f0be3e37589 */ /* 0x00052200000e0000 */
[----:B------:R-:W-:Y:S01]  /*7ef0*/  FFMA.FTZ R78, -R78, R78, 1 ;  /* 0x3f8000004e4e7423 */ /* 0x000fe2000001014e */
[----:B------:R-:W-:Y:S01]  /*7f00*/  FFMA.FTZ R80, -R80, R80, 1 ;  /* 0x3f80000050507423 */ /* 0x000fe20000010150 */
[----:B------:R-:W-:Y:S01]  /*7f10*/  FFMA.FTZ R74, -R74, R74, 1 ;  /* 0x3f8000004a4a7423 */ /* 0x000fe2000001014a */
[----:B------:R-:W-:Y:S01]  /*7f20*/  MUFU.EX2 R201, R201 ;  /* 0x000000c900c97308 */ /* 0x000fe20000000800 */
[----:B------:R-:W-:-:S07]  /*7f30*/  FFMA.FTZ R195, -R195, R195, 1 ;  /* 0x3f800000c3c37423 */ /* 0x000fce00000101c3 */
[----:B------:R-:W-:Y:S08]  /*7f40*/  MUFU.EX2 R209, R209 ;  /* 0x000000d100d17308 */ /* 0x000ff00000000800 */
[----:B------:R-:W-:Y:S01]  /*7f50*/  MUFU.EX2 R205, R205 ;  /* 0x000000cd00cd7308 */ /* 0x000fe20000000800 */
[----:B-1----:R-:W-:Y:S01]  /*7f60*/  FADD.FTZ R34, R34, -R228 ;  /* 0x800000e422227221 */ /* 0x002fe20000010000 */
[----:B------:R-:W-:-:S06]  /*7f70*/  FMUL.FTZ R20, R72, R35 ;  /* 0x0000002348147220 */ /* 0x000fcc0000410000 */
        /* <DEDUP_REMOVED lines=24> */
[----:B--2---:R1:W2:Y:S01]  /*8100*/  MUFU.EX2 R11, R226 ;  /* 0x000000e2000b7308 */ /* 0x0042a20000000800 */
[--C-:B----4-:R-:W-:Y:S01]  /*8110*/  FADD.FTZ R37, R37, -R227.reuse ;  /* 0x800000e325257221 */ /* 0x110fe20000010000 */
[----:B------:R-:W-:Y:S01]  /*8120*/  FADD.FTZ R39, R39, -R227 ;  /* 0x800000e327277221 */ /* 0x000fe20000010000 */
[----:B------:R-:W-:Y:S01]  /*8130*/  FFMA.FTZ R119, -R119, R119, 1 ;  /* 0x3f80000077777423 */ /* 0x000fe20000010177 */
[----:B------:R-:W-:Y:S01]  /*8140*/  R2UR UR4, R236 ;  /* 0x00000000ec0472ca */ /* 0x000fe200000e0000 */
[----:B-1----:R-:W-:-:S03]  /*8150*/  FFMA.FTZ R226, -R15, R15, 1 ;  /* 0x3f8000000fe27423 */ /* 0x002fc6000001010f */
[----:B------:R1:W4:Y:S02]  /*8160*/  MUFU.EX2 R15, R224 ;  /* 0x000000e0000f7308 */ /* 0x0003240000000800 */
[----:B-1----:R-:W-:Y:S01]  /*8170*/  FMUL.FTZ R224, R226, R234 ;  /* 0x000000eae2e07220 */ /* 0x002fe20000410000 */
[----:B------:R-:W-:Y:S01]  /*8180*/  FADD.FTZ R226, R25, -R232 ;  /* 0x800000e819e27221 */ /* 0x000fe20000010000 */
[----:B------:R-:W-:-:S04]  /*8190*/  FMUL.FTZ R34, R91, R34 ;  /* 0x000000225b227220 */ /* 0x000fc80000410000 */
[----:B------:R1:W-:Y:S01]  /*81a0*/  MUFU.EX2 R25, R225 ;  /* 0x000000e100197308 */ /* 0x0003e20000000800 */
[----:B---3--:R-:W-:Y:S01]  /*81b0*/  FMUL.FTZ R72, R24, R38 ;  /* 0x0000002618487220 */ /* 0x008fe20000410000 */
[----:B------:R-:W-:Y:S01]  /*81c0*/  FADD.FTZ R232, R27, -R232 ;  /* 0x800000e81be87221 */ /* 0x000fe20000010000 */
[----:B------:R-:W-:-:S05]  /*81d0*/  FFMA.FTZ R227, -R2, R2, 1 ;  /* 0x3f80000002e37423 */ /* 0x000fca0000010102 */
[----:B------:R3:W-:Y:S01]  /*81e0*/  MUFU.EX2 R27, R216 ;  /* 0x000000d8001b7308 */ /* 0x0007e20000000800 */
[----:B-1----:R-:W-:-:S07]  /*81f0*/  FADD.FTZ R225, R32, -R228 ;  /* 0x800000e420e17221 */ /* 0x002fce0000010000 */
[----:B------:R1:W4:Y:S01]  /*8200*/  MUFU.EX2 R32, R223 ;  /* 0x000000df00207308 */ /* 0x0003220000000800 */
[----:B---3--:R-:W-:Y:S02]  /*8210*/  FFMA.FTZ R216, -R3, R3, 1 ;  /* 0x3f80000003d87423 */ /* 0x008fe40000010103 */
[----:B------:R3:W5:Y:S04]  /*8220*/  LDL.LU R3, [R1+0x28] ;  /* 0x0000280001037983 */ /* 0x0007680000300800 */
[----:B------:R3:W5:Y:S01]  /*8230*/  LDL.LU R2, [R1+0x24] ;  /* 0x0000240001027983 */ /* 0x0007620000300800 */
[----:B------:R-:W-:Y:S01]  /*8240*/  FMUL.FTZ R232, R89, R232 ;  /* 0x000000e859e87220 */ /* 0x000fe20000410000 */
[----:B-1----:R-:W-:Y:S01]  /*8250*/  FMUL.FTZ R223, R117, R226 ;  /* 0x000000e275df7220 */ /* 0x002fe20000410000 */
[----:B------:R-:W-:Y:S01]  /*8260*/  VIADD R228, R7, 0x10 ;  /* 0x0000001007e47836 */ /* 0x000fe20000000000 */
[----:B------:R1:W2:Y:S01]  /*8270*/  LDS R226, [R9+0x380] ;  /* 0x0003800009e27984 */ /* 0x0002a20000000800 */
[----:B------:R-:W-:Y:S01]  /*8280*/  FFMA.FTZ R35, -R73, R73, 1 ;  /* 0x3f80000049237423 */ /* 0x000fe20000010149 */
[----:B------:R-:W-:Y:S01]  /*8290*/  FMUL.FTZ R223, R216, R223 ;  /* 0x000000dfd8df7220 */ /* 0x000fe20000410000 */
[----:B------:R-:W-:Y:S01]  /*82a0*/  FMUL.FTZ R216, R227, R232 ;  /* 0x000000e8e3d87220 */ /* 0x000fe20000410000 */
[----:B------:R-:W-:-:S02]  /*82b0*/  VIADD R232, R7, 0x4 ;  /* 0x0000000407e87836 */ /* 0x000fc40000000000 */
[----:B------:R-:W-:Y:S01]  /*82c0*/  FMUL.FTZ R35, R35, R36 ;  /* 0x0000002423237220 */ /* 0x000fe20000410000 */
[----:B------:R-:W-:Y:S01]  /*82d0*/  FFMA.FTZ R36, -R76, R76, 1 ;  /* 0x3f8000004c247423 */ /* 0x000fe2000001014c */
[----:B------:R-:W-:Y:S01]  /*82e0*/  FMUL.FTZ R39, R97, R39 ;  /* 0x0000002761277220 */ /* 0x000fe20000410000 */
[----:B-1----:R1:W-:Y:S01]  /*82f0*/  MUFU.EX2 R9, R213 ;  /* 0x000000d500097308 */ /* 0x0023e20000000800 */
[----:B------:R-:W-:Y:S01]  /*8300*/  FMUL.FTZ R30, R17, R30 ;  /* 0x0000001e111e7220 */ /* 0x000fe20000410000 */
[----:B------:R-:W-:Y:S02]  /*8310*/  VIADD R234, R7, 0x1c ;  /* 0x0000001c07ea7836 */ /* 0x000fe40000000000 */
[----:B------:R-:W-:Y:S01]  /*8320*/  FMUL.FTZ R36, R36, R39 ;  /* 0x0000002724247220 */ /* 0x000fe20000410000 */
[----:B------:R-:W-:Y:S01]  /*8330*/  FFMA.FTZ R39, -R77, R77, 1 ;  /* 0x3f8000004d277423 */ /* 0x000fe2000001014d */
[----:B------:R-:W-:Y:S02]  /*8340*/  FMUL.FTZ R37, R90, R37 ;  /* 0x000000255a257220 */ /* 0x000fe40000410000 */
[----:B------:R-:W3:Y:S01]  /*8350*/  MUFU.EX2 R17, R199 ;  /* 0x000000c700117308 */ /* 0x000ee20000000800 */
[----:B-1----:R-:W-:Y:S01]  /*8360*/  FMUL.FTZ R213, R237, R28 ;  /* 0x0000001cedd57220 */ /* 0x002fe20000410000 */
[----:B------:R-:W-:Y:S01]  /*8370*/  FMUL.FTZ R28, R13, R31 ;  /* 0x0000001f0d1c7220 */ /* 0x000fe20000410000 */
[----:B------:R-:W-:Y:S01]  /*8380*/  FMUL.FTZ R31, R235, R29 ;  /* 0x0000001deb1f7220 */ /* 0x000fe20000410000 */
[----:B------:R-:W-:-:S02]  /*8390*/  FMUL.FTZ R37, R74, R37 ;  /* 0x000000254a257220 */ /* 0x000fc40000410000 */
[----:B------:R-:W-:Y:S01]  /*83a0*/  FMUL.FTZ R29, R18, R28 ;  /* 0x0000001c121d7220 */ /* 0x000fe20000410000 */
[----:B------:R-:W-:Y:S01]  /*83b0*/  FFMA.FTZ R28, -R21, R21, 1 ;  /* 0x3f800000151c7423 */ /* 0x000fe20000010115 */
[----:B------:R-:W-:Y:S01]  /*83c0*/  FMUL.FTZ R21, R14, R225 ;  /* 0x000000e10e157220 */ /* 0x000fe20000410000 */
[----:B------:R1:W3:Y:S03]  /*83d0*/  MUFU.EX2 R18, R198 ;  /* 0x000000c600127308 */ /* 0x0002e60000000800 */
[----:B------:R-:W-:Y:S01]  /*83e0*/  FMUL.FTZ R21, R19, R21 ;  /* 0x0000001513157220 */ /* 0x000fe20000410000 */
[----:B------:R-:W-:Y:S01]  /*83f0*/  FMUL.FTZ R19, R28, R34 ;  /* 0x000000221c137220 */ /* 0x000fe20000410000 */
[----:B------:R-:W-:-:S04]  /*8400*/  FFMA.FTZ R34, -R75, R75, 1 ;  /* 0x3f8000004b227423 */ /* 0x000fc8000001014b */
[----:B------:R-:W-:Y:S01]  /*8410*/  FMUL.FTZ R34, R34, R72 ;  /* 0x0000004822227220 */ /* 0x000fe20000410000 */
[----:B--2---:R-:W2:Y:S04]  /*8420*/  SHFL.IDX PT, R28, R226, R7, 0x1f ;  /* 0x00001f07e21c7589 */ /* 0x004ea800000e0000 */
[----:B------:R-:W4:Y:S04]  /*8430*/  SHFL.IDX PT, R72, R226, R231, 0x1f ;  /* 0x00001fe7e2487589 */ /* 0x000f2800000e0000 */
[----:B------:R-:W3:Y:S04]  /*8440*/  SHFL.IDX PT, R38, R226, R232, 0x1f ;  /* 0x00001fe8e2267589 */ /* 0x000ee800000e0000 */
[----:B------:R-:W3:Y:S04]  /*8450*/  SHFL.IDX PT, R75, R226, R228, 0x1f ;  /* 0x00001fe4e24b7589 */ /* 0x000ee800000e0000 */
[----:B------:R-:W3:Y:S04]  /*8460*/  SHFL.IDX PT, R73, R226, R230, 0x1f ;  /* 0x00001fe6e2497589 */ /* 0x000ee800000e0000 */
[----:B-1----:R-:W1:Y:S01]  /*8470*/  SHFL.IDX PT, R198, R226, R229, 0x1f ;  /* 0x00001fe5e2c67589 */ /* 0x002e6200000e0000 */
[--C-:B--2---:R-:W-:Y:S01]  /*8480*/  FADD.FTZ R40, R40, -R28.reuse ;  /* 0x8000001c28287221 */ /* 0x104fe20000010000 */
[----:B------:R-:W-:-:S02]  /*8490*/  FADD.FTZ R28, R42, -R28 ;  /* 0x8000001c2a1c7221 */ /* 0x000fc40000010000 */
[----:B------:R-:W2:Y:S01]  /*84a0*/  SHFL.IDX PT, R199, R226, R233, 0x1f ;  /* 0x00001fe9e2c77589 */ /* 0x000ea200000e0000 */
[----:B----4-:R-:W-:Y:S01]  /*84b0*/  FADD.FTZ R44, R44, -R72 ;  /* 0x800000482c2c7221 */ /* 0x010fe20000010000 */
[----:B------:R-:W-:Y:S02]  /*84c0*/  FMUL.FTZ R28, R94, R28 ;  /* 0x0000001c5e1c7220 */ /* 0x000fe40000410000 */
[----:B------:R4:W-:Y:S01]  /*84d0*/  LDS R42, [R10+0x380] ;  /* 0x000380000a2a7984 */ /* 0x0009e20000000800 */
[----:B------:R-:W-:Y:S01]  /*84e0*/  FMUL.FTZ R40, R12, R40 ;  /* 0x000000280c287220 */ /* 0x000fe20000410000 */
[--C-:B---3--:R-:W-:Y:S01]  /*84f0*/  FADD.FTZ R41, R41, -R38.reuse ;  /* 0x8000002629297221 */ /* 0x108fe20000010000 */
[----:B------:R-:W-:Y:S01]  /*8500*/  FADD.FTZ R38, R43, -R38 ;  /* 0x800000262b267221 */ /* 0x000fe20000010000 */
[----:B------:R-:W-:Y:S01]  /*8510*/  FADD.FTZ R46, R46, -R72 ;  /* 0x800000482e2e7221 */ /* 0x000fe20000010000 */
[----:B------:R-:W3:Y:S01]  /*8520*/  SHFL.IDX PT, R226, R226, R234, 0x1f ;  /* 0x00001feae2e27589 */ /* 0x000ee200000e0000 */
[----:B------:R-:W-:Y:S01]  /*8530*/  FMUL.FTZ R41, R95, R41 ;  /* 0x000000295f297220 */ /* 0x000fe20000410000 */
[----:B------:R-:W-:Y:S01]  /*8540*/  FMUL.FTZ R39, R39, R40 ;  /* 0x0000002827277220 */ /* 0x000fe20000410000 */
[----:B----4-:R-:W-:Y:S01]  /*8550*/  FMUL.FTZ R10, R79, R28 ;  /* 0x0000001c4f0a7220 */ /* 0x010fe20000410000 */
[----:B------:R-:W-:Y:S01]  /*8560*/  FMUL.FTZ R28, R11, R44 ;  /* 0x0000002c0b1c7220 */ /* 0x000fe20000410000 */
[----:B------:R-:W-:Y:S01]  /*8570*/  FFMA.FTZ R44, -R82, R82, 1 ;  /* 0x3f800000522c7423 */ /* 0x000fe20000010152 */
[----:B------:R-:W-:Y:S01]  /*8580*/  FMUL.FTZ R40, R78, R41 ;  /* 0x000000294e287220 */ /* 0x000fe20000410000 */
[----:B------:R-:W4:Y:S01]  /*8590*/  LDL R82, [R1+0x10] ;  /* 0x0000100001527983 */ /* 0x000f220000100800 */
[----:B------:R-:W-:Y:S01]  /*85a0*/  FADD.FTZ R48, R48, -R75 ;  /* 0x8000004b30307221 */ /* 0x000fe20000010000 */
        /* <DEDUP_REMOVED lines=8> */
[----:B------:R-:W-:Y:S01]  /*8630*/  FFMA.FTZ R43, -R81, R81, 1 ;  /* 0x3f800000512b7423 */ /* 0x000fe20000010151 */
[----:B------:R-:W-:Y:S01]  /*8640*/  FFMA.FTZ R46, -R194, R194, 1 ;  /* 0x3f800000c22e7423 */ /* 0x000fe200000101c2 */
[--C-:B-1----:R-:W-:Y:S01]  /*8650*/  FADD.FTZ R49, R49, -R198.reuse ;  /* 0x800000c631317221 */ /* 0x102fe20000010000 */
[----:B------:R-:W-:Y:S01]  /*8660*/  FADD.FTZ R50, R50, -R75 ;  /* 0x8000004b32327221 */ /* 0x000fe20000010000 */
[----:B------:R-:W-:Y:S01]  /*8670*/  FMUL.FTZ R43, R43, R28 ;  /* 0x0000001c2b2b7220 */ /* 0x000fe20000410000 */
[----:B------:R-:W-:Y:S01]  /*8680*/  FMUL.FTZ R46, R46, R73 ;  /* 0x000000492e2e7220 */ /* 0x000fe20000410000 */
[----:B------:R-:W-:Y:S01]  /*8690*/  FMUL.FTZ R28, R17, R49 ;  /* 0x00000031111c7220 */ /* 0x000fe20000410000 */
[----:B------:R-:W-:Y:S01]  /*86a0*/  FADD.FTZ R51, R51, -R198 ;  /* 0x800000c633337221 */ /* 0x000fe20000010000 */
[--C-:B--2---:R-:W-:Y:S01]  /*86b0*/  FADD.FTZ R54, R54, -R199.reuse ;  /* 0x800000c736367221 */ /* 0x104fe20000010000 */
[----:B------:R-:W-:Y:S01]  /*86c0*/  FFMA.FTZ R48, -R99, R99, 1 ;  /* 0x3f80000063307423 */ /* 0x000fe20000010163 */
[----:B------:R-:W-:Y:S01]  /*86d0*/  FMUL.FTZ R49, R195, R28 ;  /* 0x0000001cc3317220 */ /* 0x000fe20000410000 */
[----:B------:R-:W-:Y:S01]  /*86e0*/  FMUL.FTZ R51, R18, R51 ;  /* 0x0000003312337220 */ /* 0x000fe20000410000 */
[--C-:B---3--:R-:W-:Y:S01]  /*86f0*/  FADD.FTZ R55, R55, -R226.reuse ;  /* 0x800000e237377221 */ /* 0x108fe20000010000 */
[----:B------:R-:W1:Y:S01]  /*8700*/  MUFU.EX2 R221, R221 ;  /* 0x000000dd00dd7308 */ /* 0x000e620000000800 */
[----:B------:R-:W-:Y:S01]  /*8710*/  FADD.FTZ R52, R52, -R199 ;  /* 0x800000c734347221 */ /* 0x000fe20000010000 */
[----:B------:R-:W-:Y:S01]  /*8720*/  FMUL.FTZ R48, R48, R51 ;  /* 0x0000003330307220 */ /* 0x000fe20000410000 */
[----:B------:R-:W-:Y:S01]  /*8730*/  FMUL.FTZ R45, R25, R45 ;  /* 0x0000002d192d7220 */ /* 0x000fe20000410000 */
[----:B------:R-:W-:Y:S01]  /*8740*/  FADD.FTZ R53, R53, -R226 ;  /* 0x800000e235357221 */ /* 0x000fe20000010000 */
[----:B------:R-:W2:Y:S01]  /*8750*/  SHFL.IDX PT, R79, R42, R7, 0x1f ;  /* 0x00001f072a4f7589 */ /* 0x000ea200000e0000 */
[----:B------:R-:W-:Y:S01]  /*8760*/  FMUL.FTZ R50, R9, R50 ;  /* 0x0000003209327220 */ /* 0x000fe20000410000 */
[----:B------:R-:W-:-:S02]  /*8770*/  FMUL.FTZ R47, R27, R47 ;  /* 0x0000002f1b2f7220 */ /* 0x000fc40000410000 */
[----:B------:R-:W3:Y:S04]  /*8780*/  SHFL.IDX PT, R76, R42, R232, 0x1f ;  /* 0x00001fe82a4c7589 */ /* 0x000ee800000e0000 */
[----:B------:R-:W1:Y:S04]  /*8790*/  SHFL.IDX PT, R77, R42, R231, 0x1f ;  /* 0x00001fe72a4d7589 */ /* 0x000e6800000e0000 */
[----:B------:R-:W1:Y:S04]  /*87a0*/  SHFL.IDX PT, R74, R42, R230, 0x1f ;  /* 0x00001fe62a4a7589 */ /* 0x000e6800000e0000 */
[----:B------:R-:W1:Y:S04]  /*87b0*/  SHFL.IDX PT, R73, R42, R233, 0x1f ;  /* 0x00001fe92a497589 */ /* 0x000e6800000e0000 */
[----:B------:R-:W1:Y:S04]  /*87c0*/  SHFL.IDX PT, R75, R42, R228, 0x1f ;  /* 0x00001fe42a4b7589 */ /* 0x000e6800000e0000 */
[----:B------:R-:W1:Y:S04]  /*87d0*/  SHFL.IDX PT, R28, R42, R229, 0x1f ;  /* 0x00001fe52a1c7589 */ /* 0x000e6800000e0000 */
[----:B------:R-:W1:Y:S01]  /*87e0*/  SHFL.IDX PT, R72, R42, R234, 0x1f ;  /* 0x00001fea2a487589 */ /* 0x000e6200000e0000 */
[----:B------:R-:W-:Y:S01]  /*87f0*/  FMUL.FTZ R83, R201, R54 ;  /* 0x00000036c9537220 */ /* 0x000fe20000410000 */
[----:B------:R-:W-:Y:S01]  /*8800*/  FFMA.FTZ R51, -R103, R103, 1 ;  /* 0x3f80000067337423 */ /* 0x000fe20000010167 */
[----:B------:R-:W-:Y:S01]  /*8810*/  FMUL.FTZ R54, R209, R55 ;  /* 0x00000037d1367220 */ /* 0x000fe20000410000 */
[--C-:B--2---:R-:W-:Y:S01]  /*8820*/  FADD.FTZ R56, R56, -R79.reuse ;  /* 0x8000004f38387221 */ /* 0x104fe20000010000 */
[----:B------:R-:W2:Y:S01]  /*8830*/  MUFU.EX2 R220, R220 ;  /* 0x000000dc00dc7308 */ /* 0x000ea20000000800 */
[----:B------:R-:W-:Y:S01]  /*8840*/  FMUL.FTZ R44, R44, R45 ;  /* 0x0000002d2c2c7220 */ /* 0x000fe20000410000 */
[----:B------:R-:W-:Y:S01]  /*8850*/  FMUL.FTZ R51, R51, R54 ;  /* 0x0000003633337220 */ /* 0x000fe20000410000 */
[--C-:B---3--:R-:W-:Y:S01]  /*8860*/  FADD.FTZ R54, R57, -R76.reuse ;  /* 0x8000004c39367221 */ /* 0x108fe20000010000 */
[----:B------:R-:W-:Y:S01]  /*8870*/  FADD.FTZ R59, R59, -R76 ;  /* 0x8000004c3b3b7221 */ /* 0x000fe20000010000 */
[----:B------:R-:W-:Y:S01]  /*8880*/  FADD.FTZ R55, R58, -R79 ;  /* 0x8000004f3a377221 */ /* 0x000fe20000010000 */
[----:B-1----:R-:W-:Y:S01]  /*8890*/  FADD.FTZ R60, R60, -R77 ;  /* 0x8000004d3c3c7221 */ /* 0x002fe20000010000 */
[--C-:B------:R-:W-:Y:S01]  /*88a0*/  FADD.FTZ R58, R61, -R74.reuse ;  /* 0x8000004a3d3a7221 */ /* 0x100fe20000010000 */
[--C-:B------:R-:W-:Y:S01]  /*88b0*/  FADD.FTZ R57, R68, -R73.reuse ;  /* 0x8000004944397221 */ /* 0x100fe20000010000 */
[----:B------:R-:W-:Y:S01]  /*88c0*/  FADD.FTZ R70, R70, -R73 ;  /* 0x8000004946467221 */ /* 0x000fe20000010000 */
[----:B------:R-:W-:Y:S01]  /*88d0*/  FMUL.FTZ R61, R205, R56 ;  /* 0x00000038cd3d7220 */ /* 0x000fe20000410000 */
[----:B------:R-:W-:Y:S01]  /*88e0*/  FFMA.FTZ R73, -R105, R105, 1 ;  /* 0x3f80000069497423 */ /* 0x000fe20000010169 */
        /* <DEDUP_REMOVED lines=8> */
[----:B------:R-:W-:Y:S01]  /*8970*/  FADD.FTZ R77, R62, -R77 ;  /* 0x8000004d3e4d7221 */ /* 0x000fe20000010000 */
[--C-:B------:R-:W-:Y:S01]  /*8980*/  FADD.FTZ R64, R64, -R75.reuse ;  /* 0x8000004b40407221 */ /* 0x100fe20000010000 */
[----:B------:R-:W-:Y:S01]  /*8990*/  FMUL.FTZ R73, R73, R54 ;  /* 0x0000003649497220 */ /* 0x000fe20000410000 */
        /* <DEDUP_REMOVED lines=297> */
.L_x_3574:
        /* <DEDUP_REMOVED lines=58> */
.L_x_3575:
        /* <DEDUP_REMOVED lines=12> */
.L_x_3565:
        /* <DEDUP_REMOVED lines=34> */
.L_x_3545:
[----:B------:R-:W-:Y:S05]  /*a2b0*/  @P0 BRA `(.L_x_3540) ;  /* 0x0000005000580947 */ /* 0x000fea0003800000 */
[----:B------:R-:W-:Y:S01]  /*a2c0*/  ULDC.64 UR4, c[0x0][0x878] ;  /* 0x00021e0000047ab9 */ /* 0x000fe20000000a00 */
[----:B--2---:R-:W2:Y:S01]  /*a2d0*/  LDC R10, c[0x0][0x850] ;  /* 0x00021400ff0a7b82 */ /* 0x004ea20000000800 */
[----:B------:R-:W-:Y:S01]  /*a2e0*/  UISETP.NE.U32.AND UP0, UPT, UR4, URZ, UPT ;  /* 0x0000003f0400728c */ /* 0x000fe2000bf05070 */
[----:B------:R-:W3:Y:S01]  /*a2f0*/  S2R R16, SR_TID.X ;  /* 0x0000000000107919 */ /* 0x000ee20000002100 */
[----:B------:R-:W4:Y:S02]  /*a300*/  S2R R9, SR_CgaCtaId ;  /* 0x0000000000097919 */ /* 0x000f240000008800 */
[----:B------:R-:W-:Y:S02]  /*a310*/  UISETP.NE.AND.EX UP0, UPT, UR5, URZ, UPT, UP0 ;  /* 0x0000003f0500728c */ /* 0x000fe4000bf05300 */
[----:B------:R-:W-:Y:S01]  /*a320*/  USHF.L.U32 UR6, UR41, 0xd, URZ ;  /* 0x0000000d29067899 */ /* 0x000fe2000800063f */
[----:B------:R-:W-:Y:S01]  /*a330*/  IMAD.U32 R7, RZ, RZ, UR37 ;  /* 0x00000025ff077e24 */ /* 0x000fe2000f8e00ff */
[----:B------:R-:W-:Y:S01]  /*a340*/  ULDC.64 UR8, c[0x0][0x818] ;  /* 0x0002060000087ab9 */ /* 0x000fe20000000a00 */
[----:B------:R-:W-:Y:S01]  /*a350*/  ULDC.64 UR10, c[0x0][0x848] ;  /* 0x00021200000a7ab9 */ /* 0x000fe20000000a00 */
[----:B------:R-:W-:-:S05]  /*a360*/  PLOP3.LUT P1, PT, PT, PT, UP0, 0x80, 0x0 ;  /* 0x000000000000781c */ /* 0x000fca0003f2f008 */
[----:B------:R-:W-:Y:S02]  /*a370*/  @UP0 ULDC.64 UR4, c[0x0][0x878] ;  /* 0x00021e0000040ab9 */ /* 0x000fe40000000a00 */
[----:B------:R-:W-:-:S06]  /*a380*/  @UP0 UIMAD.WIDE UR4, UR40, 0x4, UR4 ;  /* 0x00000004280408a5 */ /* 0x000fcc000f8e0204 */
[----:B------:R-:W-:Y:S01]  /*a390*/  MOV R2, UR4 ;  /* 0x0000000400027c02 */ /* 0x000fe20008000f00 */
[----:B------:R-:W-:-:S05]  /*a3a0*/  IMAD.U32 R3, RZ, RZ, UR5 ;  /* 0x00000005ff037e24 */ /* 0x000fca000f8e00ff */
[----:B------:R-:W5:Y:S01]  /*a3b0*/  @P1 LDG.E R2, desc[UR38][R2.64] ;  /* 0x0000002602021981 */ /* 0x000f62000c1e1900 */
[----:B--2---:R-:W-:Y:S01]  /*a3c0*/  ISETP.NE.AND P0, PT, R10, 0x1, PT ;  /* 0x000000010a00780c */ /* 0x004fe20003f05270 */
[----:B---3--:R-:W-:-:S12]  /*a3d0*/  VIADD R15, R16, 0xffffff80 ;  /* 0xffffff80100f7836 */ /* 0x008fd80000000000 */
[----:B------:R-:W2:Y:S08]  /*a3e0*/  @P0 LDC R0, c[0x0][0x854] ;  /* 0x00021500ff000b82 */ /* 0x000eb00000000800 */
[----:B------:R-:W3:Y:S01]  /*a3f0*/  @P0 LDC R5, c[0x0][0x858] ;  /* 0x00021600ff050b82 */ /* 0x000ee20000000800 */
[----:B--2---:R-:W-:-:S05]  /*a400*/  @P0 IMAD.HI.U32 R0, R0, UR37, RZ ;  /* 0x0000002500000c27 */ /* 0x004fca000f8e00ff */
[----:B---3--:R-:W-:Y:S02]  /*a410*/  @P0 SHF.R.U32.HI R7, RZ, R5, R0 ;  /* 0x00000005ff070219 */ /* 0x008fe40000011600 */
[----:B------:R-:W-:Y:S02]  /*a420*/  MOV R0, 0x400 ;  /* 0x0000040000007802 */ /* 0x000fe40000000f00 */
[----:B------:R-:W-:Y:S02]  /*a430*/  SHF.R.S32.HI R8, RZ, 0x1f, R7 ;  /* 0x0000001fff087819 */ /* 0x000fe40000011407 */
[----:B----4-:R-:W-:-:S03]  /*a440*/  LEA R19, R9, R0, 0x18 ;  /* 0x0000000009137211 */ /* 0x010fc600078ec0ff */
        /* <DEDUP_REMOVED lines=14> */
[----:B------:R-:W-:Y:S02]  /*a530*/  UIADD3 UR7, UP1, UR6, UR4, URZ ;  /* 0x0000000406077290 */ /* 0x000fe4000ff3e03f */
[----:B------:R-:W-:Y:S02]  /*a540*/  @!UP0 UMOV UR5, URZ ;  /* 0x0000003f00058c82 */ /* 0x000fe40008000000 */
[----:B------:R-:W-:Y:S02]  /*a550*/  ULEA.HI.X.SX32 UR4, UR6, UR5, 0x1, UP1 ;  /* 0x0000000506047291 */ /* 0x000fe400088f0e3f */
[----:B------:R-:W-:Y:S01]  /*a560*/  MOV R4, UR7 ;  /* 0x0000000700047c02 */ /* 0x000fe20008000f00 */
[----:B------:R-:W-:-:S03]  /*a570*/  USEL UR6, UR40, URZ, !UP0 ;  /* 0x0000003f28067287 */ /* 0x000fc6000c000000 */
[----:B------:R-:W-:Y:S01]  /*a580*/  IMAD.U32 R5, RZ, RZ, UR4 ;  /* 0x00000004ff057e24 */ /* 0x000fe2000f8e00ff */
[----:B------:R-:W-:Y:S02]  /*a590*/  ULDC.64 UR4, c[0x0][0x840] ;  /* 0x0002100000047ab9 */ /* 0x000fe40000000a00 */
[----:B------:R-:W-:Y:S02]  /*a5a0*/  IMAD R6, R8, UR4, RZ ;  /* 0x0000000408067c24 */ /* 0x000fe4000f8e02ff */
[----:B------:R-:W-:Y:S01]  /*a5b0*/  IMAD.WIDE.U32 R2, R7, UR8, R4 ;  /* 0x0000000807027c25 */ /* 0x000fe2000f8e0004 */
[----:B------:R-:W-:-:S03]  /*a5c0*/  ULDC.64 UR8, c[0x0][0x820] ;  /* 0x0002080000087ab9 */ /* 0x000fc60000000a00 */
[----:B------:R-:W-:Y:S01]  /*a5d0*/  IMAD.WIDE.U32 R4, R7, UR4, R4 ;  /* 0x0000000407047c25 */ /* 0x000fe2000f8e0004 */
[----:B------:R-:W-:Y:S01]  /*a5e0*/  USHF.R.S32.HI UR4, URZ, 0x1f, UR40 ;  /* 0x0000001f3f047899 */ /* 0x000fe20008011428 */
[----:B------:R-:W-:Y:S02]  /*a5f0*/  IADD3 R3, R3, R11, RZ ;  /* 0x0000000b03037210 */ /* 0x000fe40007ffe0ff */
[----:B-1----:R-:W-:Y:S01]  /*a600*/  IMAD R13, R7, UR5, R6 ;  /* 0x00000005070d7c24 */ /* 0x002fe2000f8e0206 */
[----:B------:R-:W-:Y:S01]  /*a610*/  USEL UR4, UR4, URZ, !UP0 ;  /* 0x0000003f04047287 */ /* 0x000fe2000c000000 */
[----:B------:R-:W-:Y:S02]  /*a620*/  IMAD.SHL.U32 R6, R9, 0x20, RZ ;  /* 0x0000002009067824 */ /* 0x000fe400078e00ff */
[----:B------:R-:W-:Y:S01]  /*a630*/  IMAD.IADD R5, R5, 0x1, R13 ;  /* 0x0000000105057824 */ /* 0x000fe200078e020d */
[----:B------:R-:W-:Y:S01]  /*a640*/  UIMAD UR5, UR4, UR8, URZ ;  /* 0x00000008040572a4 */ /* 0x000fe2000f8e023f */
[----:B------:R-:W-:Y:S01]  /*a650*/  MOV R13, UR10 ;  /* 0x0000000a000d7c02 */ /* 0x000fe20008000f00 */
[----:B------:R-:W-:Y:S01]  /*a660*/  UIMAD UR4, UR4, UR10, URZ ;  /* 0x0000000a040472a4 */ /* 0x000fe2000f8e023f */
[----:B------:R-:W-:Y:S01]  /*a670*/  LOP3.LUT R9, R6, 0x3ffff000, RZ, 0xc0, !PT ;  /* 0x3ffff00006097812 */ /* 0x000fe200078ec0ff */
[----:B------:R-:W-:Y:S01]  /*a680*/  IMAD.U32 R11, RZ, RZ, UR8 ;  /* 0x00000008ff0b7e24 */ /* 0x000fe2000f8e00ff */
[----:B------:R-:W-:-:S02]  /*a690*/  UIMAD UR5, UR6, UR9, UR5 ;  /* 0x00000009060572a4 */ /* 0x000fc4000f8e0205 */
[----:B------:R-:W-:Y:S01]  /*a6a0*/  IMAD.WIDE.U32 R4, R13, UR6, R4 ;  /* 0x000000060d047c25 */ /* 0x000fe2000f8e0004 */
[----:B------:R-:W-:-:S03]  /*a6b0*/  UIMAD UR4, UR6, UR11, UR4 ;  /* 0x0000000b060472a4 */ /* 0x000fc6000f8e0204 */
[----:B------:R-:W-:Y:S02]  /*a6c0*/  IMAD R0, R0, 0x4, R9 ;  /* 0x0000000400007824 */ /* 0x000fe400078e0209 */
[----:B------:R-:W-:Y:S02]  /*a6d0*/  IMAD.MOV R9, RZ, RZ, -R7 ;  /* 0x000000ffff097224 */ /* 0x000fe400078e0a07 */
[----:B------:R-:W-:-:S04]  /*a6e0*/  IMAD.WIDE.U32 R2, R11, UR6, R2 ;  /* 0x000000060b027c25 */ /* 0x000fc8000f8e0002 */
[----:B------:R-:W-:Y:S01]  /*a6f0*/  IMAD R11, R10, R9, UR37 ;  /* 0x000000250a0b7e24 */ /* 0x000fe2000f8e0209 */
[----:B------:R-:W-:Y:S01]  /*a700*/  IADD3 R9, R5, UR4, RZ ;  /* 0x0000000405097c10 */ /* 0x000fe2000fffe0ff */
[----:B------:R-:W-:Y:S01]  /*a710*/  VIADD R10, R3, UR5 ;  /* 0x00000005030a7c36 */ /* 0x000fe20008000000 */
[----:B------:R-:W-:Y:S05]  /*a720*/  WARPSYNC.ALL ;  /* 0x0000000000007948 */ /* 0x000fea0003800000 */
[----:B------:R-:W-:Y:S01]  /*a730*/  IMAD R0, R0, 0x4, R19 ;  /* 0x0000000400007824 */ /* 0x000fe200078e0213 */
[----:B------:R-:W-:Y:S01]  /*a740*/  BAR.SYNC.DEFER_BLOCKING 0x1, 0x100 ;  /* 0x0044000000007b1d */ /* 0x000fe20000010000 */
[----:B------:R-:W-:-:S02]  /*a750*/  ISETP.NE.AND P0, PT, R15, RZ, PT ;  /* 0x000000ff0f00720c */ /* 0x000fc40003f05270 */
[----:B------:R-:W-:-:S03]  /*a760*/  ISETP.NE.AND P1, PT, R16, 0x80, PT ;  /* 0x000000801000780c */ /* 0x000fc60003f25270 */
[----:B------:R-:W-:Y:S01]  /*a770*/  ULDC UR4, c[0x0][0x870] ;  /* 0x00021c0000047ab9 */ /* 0x000fe20000000800 */
[----:B------:R-:W-:Y:S01]  /*a780*/  ULDC UR5, c[0x0][0x80c] ;  /* 0x0002030000057ab9 */ /* 0x000fe20000000800 */
[----:B------:R-:W-:Y:S01]  /*a790*/  UIMAD UR4, UR41, UR4, URZ ;  /* 0x00000004290472a4 */ /* 0x000fe2000f8e023f */
[----:B------:R-:W1:Y:S01]  /*a7a0*/  LDC.64 R12, c[0x0][0x800] ;  /* 0x00020000ff0c7b82 */ /* 0x000e620000000a00 */
[----:B------:R-:W-:Y:S01]  /*a7b0*/  UIMAD UR6, UR40, UR5, URZ ;  /* 0x00000005280672a4 */ /* 0x000fe2000f8e023f */
[----:B------:R-:W-:Y:S01]  /*a7c0*/  BSSY B0, `(.L_x_3577) ;  /* 0x000001e000007945 */ /* 0x000fe20003800000 */
[----:B------:R-:W-:Y:S02]  /*a7d0*/  UIMAD UR4, UR4, UR5, URZ ;  /* 0x00000005040472a4 */ /* 0x000fe4000f8e023f */
[----:B------:R-:W-:Y:S02]  /*a7e0*/  USHF.R.S32.HI UR5, URZ, 0x1f, UR6 ;  /* 0x0000001f3f057899 */ /* 0x000fe40008011406 */
[----:B------:R-:W-:Y:S01]  /*a7f0*/  IMAD.U32 R6, RZ, RZ, UR6 ;  /* 0x00000006ff067e24 */ /* 0x000fe2000f8e00ff */
[----:B------:R-:W2:Y:S01]  /*a800*/  LDC.64 R14, c[0x0][0x828] ;  /* 0x00020a00ff0e7b82 */ /* 0x000ea20000000a00 */
[----:B------:R-:W-:-:S02]  /*a810*/  USHF.R.S32.HI UR6, URZ, 0x1f, UR4 ;  /* 0x0000001f3f067899 */ /* 0x000fc40008011404 */
[----:B------:R-:W-:Y:S01]  /*a820*/  IMAD.U32 R17, RZ, RZ, UR5 ;  /* 0x00000005ff117e24 */ /* 0x000fe2000f8e00ff */
[----:B------:R-:W-:Y:S01]  /*a830*/  IADD3 R7, P2, P3, R6, UR4, R7 ;  /* 0x0000000406077c10 */ /* 0x000fe2000fb5e007 */
[----:B------:R-:W-:Y:S01]  /*a840*/  ULDC.64 UR4, c[0x0][0x868] ;  /* 0x00021a0000047ab9 */ /* 0x000fe20000000a00 */
[----:B------:R3:W-:Y:S02]  /*a850*/  STS.128 [R0], R152 ;  /* 0x0000009800007388 */ /* 0x0007e40000000c00 */
[----:B------:R-:W-:Y:S01]  /*a860*/  IADD3.X R8, R17, UR6, R8, P2, P3 ;  /* 0x0000000611087c10 */ /* 0x000fe200097e6408 */
[C---:B------:R-:W-:Y:S01]  /*a870*/  IMAD.SHL.U32 R17, R7.reuse, 0x4, RZ ;  /* 0x0000000407117824 */ /* 0x040fe200078e00ff */
[----:B------:R3:W-:Y:S02]  /*a880*/  STS.128 [R0+0x800], R156 ;  /* 0x0008009c00007388 */ /* 0x0007e40000000c00 */
[----:B------:R-:W-:Y:S02]  /*a890*/  SHF.L.U64.HI R16, R7, 0x2, R8 ;  /* 0x0000000207107819 */ /* 0x000fe40000010208 */
[----:B------:R-:W-:Y:S01]  /*a8a0*/  IADD3 R6, P4, R17, UR4, RZ ;  /* 0x0000000411067c10 */ /* 0x000fe2000ff9e0ff */
[----:B------:R3:W-:Y:S01]  /*a8b0*/  STS.128 [R0+0x1000], R160 ;  /* 0x001000a000007388 */ /* 0x0007e20000000c00 */
[----:B-1----:R-:W-:-:S02]  /*a8c0*/  LEA R12, P2, R2, R12, 0x2 ;  /* 0x0000000c020c7211 */ /* 0x002fc400078410ff */
[----:B------:R-:W-:Y:S01]  /*a8d0*/  IADD3.X R7, R16, UR5, RZ, P4, !PT ;  /* 0x0000000510077c10 */ /* 0x000fe2000a7fe4ff */
[----:B------:R3:W-:Y:S04]  /*a8e0*/  STS.128 [R0+0x1800], R164 ;  /* 0x001800a400007388 */ /* 0x0007e80000000c00 */
[----:B------:R3:W-:Y:S01]  /*a8f0*/  STS.128 [R0+0x2000], R168 ;  /* 0x002000a800007388 */ /* 0x0007e20000000c00 */
[----:B--2---:R-:W-:-:S03]  /*a900*/  LEA R14, P3, R4, R14, 0x2 ;  /* 0x0000000e040e7211 */ /* 0x004fc600078610ff */
[----:B------:R3:W-:Y:S04]  /*a910*/  STS.128 [R0+0x2800], R172 ;  /* 0x002800ac00007388 */ /* 0x0007e80000000c00 */
[----:B------:R3:W-:Y:S04]  /*a920*/  STS.128 [R0+0x3000], R176 ;  /* 0x003000b000007388 */ /* 0x0007e80000000c00 */
[----:B------:R3:W-:Y:S01]  /*a930*/  STS.128 [R0+0x3800], R180 ;  /* 0x003800b400007388 */ /* 0x0007e20000000c00 */
[----:B------:R-:W-:Y:S05]  /*a940*/  @P0 BRA `(.L_x_3578) ;  /* 0x0000000000140947 */ /* 0x000fea0003800000 */
.L_x_3579:
[----:B------:R-:W2:Y:S04]  /*a950*/  LDG.E.STRONG.GPU R8, desc[UR38][R6.64] ;  /* 0x0000002606087981 */ /* 0x000ea8000c1ef900 */
[----:B--2---:R-:W-:Y:S01]  /*a960*/  CCTL.IVALL ;  /* 0x00000000ff00798f */ /* 0x004fe20002000000 */
[----:B------:R-:W-:Y:S05]  /*a970*/  YIELD ;  /* 0x0000000000007946 */ /* 0x000fea0003800000 */
[----:B------:R-:W-:-:S13]  /*a980*/  ISETP.NE.AND P0, PT, R8, R11, PT ;  /* 0x0000000b0800720c */ /* 0x000fda0003f05270 */
[----:B------:R-:W-:Y:S05]  /*a990*/  @P0 BRA `(.L_x_3579) ;  /* 0xfffffffc00ec0947 */ /* 0x000fea000383ffff */
.L_x_3578:
[----:B------:R-:W-:Y:S05]  /*a9a0*/  BSYNC B0 ;  /* 0x0000000000007941 */ /* 0x000fea0003800000 */
.L_x_3577:
[----:B------:R-:W-:Y:S01]  /*a9b0*/  UMOV UR4, 0xffffffff ;  /* 0xffffffff00047882 */ /* 0x000fe20000000000 */
[----:B------:R-:W-:Y:S02]  /*a9c0*/  LEA.HI.X R10, R2, R13, R10, 0x2, P2 ;  /* 0x0000000d020a7211 */ /* 0x000fe400010f140a */
[----:B------:R-:W-:Y:S01]  /*a9d0*/  LEA.HI.X R9, R4, R15, R9, 0x2, P3 ;  /* 0x0000000f04097211 */ /* 0x000fe200018f1409 */
[----:B------:R-:W-:Y:S06]  /*a9e0*/  BRA.DIV UR4, `(.L_x_3580) ;  /* 0x0000004e04147947 */ /* 0x000fec000b800000 */
[----:B------:R-:W-:Y:S01]  /*a9f0*/  NOP ;  /* 0x0000000000007918 */ /* 0x000fe20000000000 */
.L_x_3681:
        /* <DEDUP_REMOVED lines=17> */
.L_x_3583:
[----:B------:R-:W-:Y:S01]  /*ab10*/  @P0 ELECT P2, URZ, PT ;  /* 0x00000000003f082f */ /* 0x000fe20003840000 */
[----:B------:R1:W-:-:S12]  /*ab20*/  UBLKRED.G.S.ADD.F32.RN [UR4], [UR6], UR7, desc[UR8] ;  /* 0x00000804060073bb */ /* 0x0003d800080a1407 */
[----:B------:R-:W-:Y:S02]  /*ab30*/  @P2 PLOP3.LUT P0, PT, P2, PT, PT, 0x8, 0x0 ;  /* 0x000000000000281c */ /* 0x000fe4000170e170 */
[----:B------:R-:W-:-:S11]  /*ab40*/  PLOP3.LUT P2, PT, PT, PT, PT, 0x8, 0x0 ;  /* 0x000000000000781c */ /* 0x000fd60003f4e170 */
[----:B-1----:R-:W-:Y:S05]  /*ab50*/  @P0 BRA.U.ANY `(.L_x_3583) ;  /* 0xfffffffd00ec0947 */ /* 0x002fea000393ffff */
[----:B------:R0:W-:Y:S01]  /*ab60*/  UTMACMDFLUSH ;  /* 0x00000000000079b7 */ /* 0x0001e20000000000 */
[----:B------:R-:W-:-:S04]  /*ab70*/  DEPBAR.LE SB0, 0x0 ;  /* 0x000080000000791a */ /* 0x000fc80000000000 */
.L_x_3582:
[----:B------:R-:W-:Y:S05]  /*ab80*/  BSYNC B0 ;  /* 0x0000000000007941 */ /* 0x000fea0003800000 */
.L_x_3581:
        /* <DEDUP_REMOVED lines=14> */
.L_x_3585:
[----:B------:R-:W-:Y:S05]  /*ac70*/  BSYNC B0 ;  /* 0x0000000000007941 */ /* 0x000fea0003800000 */
.L_x_3584:
        /* <DEDUP_REMOVED lines=14> */
.L_x_3588:
[----:B-1-3--:R-:W2:Y:S04]  /*ad60*/  LDG.E.STRONG.GPU R0, desc[UR38][R2.64] ;  /* 0x0000002602007981 */ /* 0x00aea8000c1ef900 */
[----:B--2---:R-:W-:Y:S01]  /*ad70*/  CCTL.IVALL ;  /* 0x00000000ff00798f */ /* 0x004fe20002000000 */
[----:B------:R-:W-:Y:S05]  /*ad80*/  YIELD ;  /* 0x0000000000007946 */ /* 0x000fea0003800000 */
[----:B------:R-:W-:-:S13]  /*ad90*/  ISETP.NE.AND P0, PT, R0, R11, PT ;  /* 0x0000000b0000720c */ /* 0x000fda0003f05270 */
[----:B------:R-:W-:Y:S05]  /*ada0*/  @P0 BRA `(.L_x_3588) ;  /* 0xfffffffc00ec0947 */ /* 0x000fea000383ffff */
.L_x_3587:
[----:B------:R-:W-:Y:S05]  /*adb0*/  BSYNC B0 ;  /* 0x0000000000007941 */ /* 0x000fea0003800000 */
.L_x_3586:
[----:B------:R-:W-:-:S03]  /*adc0*/  UMOV UR4, 0xffffffff ;  /* 0xffffffff00047882 */ /* 0x000fc60000000000 */
[----:B------:R-:W-:Y:S05]  /*add0*/  BRA.DIV UR4, `(.L_x_3589) ;  /* 0x0000004a04347947 */ /* 0x000fea000b800000 */
[----:B------:R-:W-:Y:S01]  /*ade0*/  NOP ;  /* 0x0000000000007918 */ /* 0x000fe20000000000 */
.L_x_3684:
        /* <DEDUP_REMOVED lines=17> */
.L_x_3592:
[----:B------:R-:W-:Y:S01]  /*af00*/  @P0 ELECT P2, URZ, PT ;  /* 0x00000000003f082f */ /* 0x000fe20003840000 */
[----:B------:R2:W-:-:S12]  /*af10*/  UBLKRED.G.S.ADD.F32.RN [UR4], [UR6], UR7, desc[UR8] ;  /* 0x00000804060073bb */ /* 0x0005d800080a1407 */
[----:B------:R-:W-:Y:S02]  /*af20*/  @P2 PLOP3.LUT P0, PT, P2, PT, PT, 0x8, 0x0 ;  /* 0x000000000000281c */ /* 0x000fe4000170e170 */
[----:B------:R-:W-:-:S11]  /*af30*/  PLOP3.LUT P2, PT, PT, PT, PT, 0x8, 0x0 ;  /* 0x000000000000781c */ /* 0x000fd60003f4e170 */
[----:B--2---:R-:W-:Y:S05]  /*af40*/  @P0 BRA.U.ANY `(.L_x_3592) ;  /* 0xfffffffd00ec0947 */ /* 0x004fea000393ffff */
[----:B------:R0:W-:Y:S01]  /*af50*/  UTMACMDFLUSH ;  /* 0x00000000000079b7 */ /* 0x0001e20000000000 */
[----:B------:R-:W-:-:S04]  /*af60*/  DEPBAR.LE SB0, 0x0 ;  /* 0x000080000000791a */ /* 0x000fc80000000000 */
.L_x_3591:
[----:B------:R-:W-:Y:S05]  /*af70*/  BSYNC B0 ;  /* 0x0000000000007941 */ /* 0x000fea0003800000 */
.L_x_3590:
        /* <DEDUP_REMOVED lines=14> */
.L_x_3533:
        /* <DEDUP_REMOVED lines=29> */
.L_x_3594:
[----:B------:R-:W-:Y:S01]  /*b230*/  ULDC UR9, c[0x0][0x8cc] ;  /* 0x0002330000097ab9 */ /* 0x000fe20000000800 */
[----:B------:R-:W-:Y:S01]  /*b240*/  UMOV UR7, UR8 ;  /* 0x0000000800077c82 */ /* 0x000fe20008000000 */
[----:B------:R-:W-:-:S11]  /*b250*/  UISETP.NE.AND UP0, UPT, UR9, 0x1, UPT ;  /* 0x000000010900788c */ /* 0x000fd6000bf05270 */
[----:B------:R-:W-:Y:S02]  /*b260*/  @UP0 ULDC.64 UR10, c[0x0][0x8d0] ;  /* 0x00023400000a0ab9 */ /* 0x000fe40000000a00 */
[----:B------:R-:W-:-:S04]  /*b270*/  UIMAD.WIDE.U32 UR4, UR8, UR10, URZ ;  /* 0x0000000a080472a5 */ /* 0x000fc8000f8e003f */
[----:B------:R-:W-:-:S04]  /*b280*/  @UP0 USHF.R.U32.HI UR7, URZ, UR11, UR5 ;  /* 0x0000000b3f070299 */ /* 0x000fc80008011605 */
[----:B------:R-:W-:-:S12]  /*b290*/  UIMAD UR4, UR7, UR9, URZ ;  /* 0x00000009070472a4 */ /* 0x000fd8000f8e023f */
.L_x_3595:
        /* <DEDUP_REMOVED lines=23> */
.L_x_3596:
        /* <DEDUP_REMOVED lines=11> */
[----:B------:R-:W-:Y:S01]  /*b4c0*/  R2UR UR4, R0 ;  /* 0x00000000000472ca */ /* 0x000fe200000e0000 */
[----:B------:R-:W-:-:S14]  /*b4d0*/  BRA `(.L_x_3597) ;  /* 0x0000000000047947 */ /* 0x000fdc0003800000 */
.L_x_3598:
[----:B------:R-:W-:-:S05]  /*b4e0*/  ULDC UR4, c[0x0][0x8f4] ;  /* 0x00023d0000047ab9 */ /* 0x000fca0000000800 */
.L_x_3597:
        /* <DEDUP_REMOVED lines=46> */
[----:B--2---:R-:W-:-:S05]  /*b7d0*/  IMAD.IADD R0, R0, 0x1, -R5 ;  /* 0x0000000100007824 */ /* 0x004fca00078e0a05 */
[----:B------:R-:W-:-:S15]  /*b7e0*/  R2UR UR14, R0 ;  /* 0x00000000000e72ca */ /* 0x000fde00000e0000 */
.L_x_3599:
        /* <DEDUP_REMOVED lines=13> */
.L_x_3600:
        /* <DEDUP_REMOVED lines=11> */
[----:B------:R-:W-:-:S15]  /*b970*/  R2UR UR11, R0 ;  /* 0x00000000000b72ca */ /* 0x000fde00000e0000 */
.L_x_3601:
        /* <DEDUP_REMOVED lines=68> */
.L_x_3605:
[----:B------:R-:W2:Y:S04]  /*bdc0*/  LDG.E.STRONG.GPU R4, desc[UR38][R2.64] ;  /* 0x0000002602047981 */ /* 0x000ea8000c1ef900 */
[----:B--2---:R-:W-:Y:S01]  /*bdd0*/  CCTL.IVALL ;  /* 0x00000000ff00798f */ /* 0x004fe20002000000 */
[----:B------:R-:W-:Y:S05]  /*bde0*/  YIELD ;  /* 0x0000000000007946 */ /* 0x000fea0003800000 */
[----:B------:R-:W-:-:S13]  /*bdf0*/  ISETP.NE.AND P1, PT, R4, R5, PT ;  /* 0x000000050400720c */ /* 0x000fda0003f25270 */
[----:B------:R-:W-:Y:S05]  /*be00*/  @P1 BRA `(.L_x_3605) ;  /* 0xfffffffc00ec1947 */ /* 0x000fea000383ffff */
.L_x_3604:
[----:B------:R-:W-:Y:S05]  /*be10*/  BSYNC B0 ;  /* 0x0000000000007941 */ /* 0x000fea0003800000 */
.L_x_3603:
[----:B------:R-:W-:-:S03]  /*be20*/  UMOV UR6, 0xffffffff ;  /* 0xffffffff00067882 */ /* 0x000fc60000000000 */
[----:B------:R-:W-:Y:S05]  /*be30*/  BRA.DIV UR6, `(.L_x_3606) ;  /* 0x0000003a06387947 */ /* 0x000fea000b800000 */
[----:B------:R-:W-:Y:S01]  /*be40*/  NOP ;  /* 0x0000000000007918 */ /* 0x000fe20000000000 */
.L_x_3687:
[----:B------:R-:W-:Y:S01]  /*be50*/  MOV R9, UR13 ;  /* 0x0000000d00097c02 */ /* 0x000fe20008000f00 */
        /* <DEDUP_REMOVED lines=21> */
.L_x_3608:
[----:B------:R-:W-:Y:S05]  /*bfb0*/  BSYNC B0 ;  /* 0x0000000000007941 */ /* 0x000fea0003800000 */
.L_x_3607:
        /* <DEDUP_REMOVED lines=20> */
.L_x_3610:
[----:B------:R-:W-:Y:S05]  /*c100*/  BSYNC B0 ;  /* 0x0000000000007941 */ /* 0x000fea0003800000 */
.L_x_3609:
[----:B------:R-:W-:Y:S06]  /*c110*/  BAR.ARV 0xa, 0xa0 ;  /* 0x0282800000007b1d */ /* 0x000fec0000002000 */
[----:B------:R-:W-:Y:S04]  /*c120*/  BSSY B0, `(.L_x_3611) ;  /* 0x0000003000007945 */ /* 0x000fe80003800000 */
[----:B------:R-:W-:Y:S05]  /*c130*/  @!P0 BRA `(.L_x_3612) ;  /* 0x0000000000048947 */ /* 0x000fea0003800000 */
[----:B------:R-:W-:-:S04]  /*c140*/  DEPBAR.LE SB0, 0x0 ;  /* 0x000080000000791a */ /* 0x000fc80000000000 */
.L_x_3612:
[----:B------:R-:W-:Y:S05]  /*c150*/  BSYNC B0 ;  /* 0x0000000000007941 */ /* 0x000fea0003800000 */
.L_x_3611:
        /* <DEDUP_REMOVED lines=19> */
.L_x_3614:
[----:B------:R-:W-:Y:S05]  /*c290*/  BSYNC B0 ;  /* 0x0000000000007941 */ /* 0x000fea0003800000 */
.L_x_3613:
[----:B------:R-:W-:Y:S01]  /*c2a0*/  UIADD3 UR7, UR13, 0x1, URZ ;  /* 0x000000010d077890 */ /* 0x000fe2000fffe03f */
[----:B------:R-:W-:Y:S11]  /*c2b0*/  BRA `(.L_x_3615) ;  /* 0x0000000000047947 */ /* 0x000ff60003800000 */
.L_x_3602:
[----:B------:R-:W-:-:S05]  /*c2c0*/  UMOV UR7, UR13 ;  /* 0x0000000d00077c82 */ /* 0x000fca0008000000 */
.L_x_3615:
        /* <DEDUP_REMOVED lines=16> */
.L_x_3640:
        /* <DEDUP_REMOVED lines=18> */
.L_x_3618:
[----:B------:R-:W2:Y:S04]  /*c4f0*/  LDG.E.STRONG.GPU R4, desc[UR38][R2.64] ;  /* 0x0000002602047981 */ /* 0x000ea8000c1ef900 */
[----:B--2---:R-:W-:Y:S01]  /*c500*/  CCTL.IVALL ;  /* 0x00000000ff00798f */ /* 0x004fe20002000000 */
[----:B------:R-:W-:Y:S05]  /*c510*/  YIELD ;  /* 0x0000000000007946 */ /* 0x000fea0003800000 */
[----:B------:R-:W-:-:S13]  /*c520*/  ISETP.NE.AND P1, PT, R4, R5, PT ;  /* 0x000000050400720c */ /* 0x000fda0003f25270 */
[----:B------:R-:W-:Y:S05]  /*c530*/  @P1 BRA `(.L_x_3618) ;  /* 0xfffffffc00ec1947 */ /* 0x000fea000383ffff */
.L_x_3617:
[----:B------:R-:W-:Y:S05]  /*c540*/  BSYNC B0 ;  /* 0x0000000000007941 */ /* 0x000fea0003800000 */
.L_x_3616:
[----:B------:R-:W-:-:S03]  /*c550*/  UMOV UR24, 0xffffffff ;  /* 0xffffffff00187882 */ /* 0x000fc60000000000 */
[----:B------:R-:W-:Y:S05]  /*c560*/  BRA.DIV UR24, `(.L_x_3619) ;  /* 0x0000003218887947 */ /* 0x000fea000b800000 */
[----:B------:R-:W-:Y:S01]  /*c570*/  NOP ;  /* 0x0000000000007918 */ /* 0x000fe20000000000 */
.L_x_3690:
        /* <DEDUP_REMOVED lines=19> */
.L_x_3621:
[----:B------:R-:W-:Y:S05]  /*c6b0*/  BSYNC B0 ;  /* 0x0000000000007941 */ /* 0x000fea0003800000 */
.L_x_3620:
        /* <DEDUP_REMOVED lines=15> */
.L_x_3623:
[----:B------:R-:W-:Y:S05]  /*c7b0*/  BSYNC B0 ;  /* 0x0000000000007941 */ /* 0x000fea0003800000 */
.L_x_3622:
[----:B------:R-:W-:Y:S06]  /*c7c0*/  BAR.ARV 0xa, 0xa0 ;  /* 0x0282800000007b1d */ /* 0x000fec0000002000 */
[----:B------:R-:W-:Y:S04]  /*c7d0*/  BSSY B0, `(.L_x_3624) ;  /* 0x0000003000007945 */ /* 0x000fe80003800000 */
[----:B------:R-:W-:Y:S05]  /*c7e0*/  @!P0 BRA `(.L_x_3625) ;  /* 0x0000000000048947 */ /* 0x000fea0003800000 */
[----:B------:R-:W-:-:S04]  /*c7f0*/  DEPBAR.LE SB0, 0x0 ;  /* 0x000080000000791a */ /* 0x000fc80000000000 */
.L_x_3625:
[----:B------:R-:W-:Y:S05]  /*c800*/  BSYNC B0 ;  /* 0x0000000000007941 */ /* 0x000fea0003800000 */
.L_x_3624:
        /* <DEDUP_REMOVED lines=19> */
.L_x_3627:
[----:B------:R-:W-:Y:S05]  /*c940*/  BSYNC B0 ;  /* 0x0000000000007941 */ /* 0x000fea0003800000 */
.L_x_3626:
        /* <DEDUP_REMOVED lines=16> */
.L_x_3630:
[----:B------:R-:W2:Y:S04]  /*ca50*/  LDG.E.STRONG.GPU R4, desc[UR38][R2.64] ;  /* 0x0000002602047981 */ /* 0x000ea8000c1ef900 */
[----:B--2---:R-:W-:Y:S01]  /*ca60*/  CCTL.IVALL ;  /* 0x00000000ff00798f */ /* 0x004fe20002000000 */
[----:B------:R-:W-:Y:S05]  /*ca70*/  YIELD ;  /* 0x0000000000007946 */ /* 0x000fea0003800000 */
[----:B------:R-:W-:-:S13]  /*ca80*/  ISETP.NE.AND P1, PT, R4, R5, PT ;  /* 0x000000050400720c */ /* 0x000fda0003f25270 */
[----:B------:R-:W-:Y:S05]  /*ca90*/  @P1 BRA `(.L_x_3630) ;  /* 0xfffffffc00ec1947 */ /* 0x000fea000383ffff */
.L_x_3629:
[----:B------:R-:W-:Y:S05]  /*caa0*/  BSYNC B0 ;  /* 0x0000000000007941 */ /* 0x000fea0003800000 */
.L_x_3628:
[----:B------:R-:W-:-:S03]  /*cab0*/  UMOV UR18, 0xffffffff ;  /* 0xffffffff00127882 */ /* 0x000fc60000000000 */
[----:B------:R-:W-:Y:S05]  /*cac0*/  BRA.DIV UR18, `(.L_x_3631) ;  /* 0x0000002e124c7947 */ /* 0x000fea000b800000 */
[----:B------:R-:W-:Y:S01]  /*cad0*/  NOP ;  /* 0x0000000000007918 */ /* 0x000fe20000000000 */
.L_x_3693:
        /* <DEDUP_REMOVED lines=15> */
.L_x_3633:
[----:B------:R-:W-:Y:S05]  /*cbd0*/  BSYNC B0 ;  /* 0x0000000000007941 */ /* 0x000fea0003800000 */
.L_x_3632:
        /* <DEDUP_REMOVED lines=15> */
.L_x_3635:
[----:B------:R-:W-:Y:S05]  /*ccd0*/  BSYNC B0 ;  /* 0x0000000000007941 */ /* 0x000fea0003800000 */
.L_x_3634:
[----:B------:R-:W-:Y:S06]  /*cce0*/  BAR.ARV 0xa, 0xa0 ;  /* 0x0282800000007b1d */ /* 0x000fec0000002000 */
[----:B------:R-:W-:Y:S04]  /*ccf0*/  BSSY B0, `(.L_x_3636) ;  /* 0x0000003000007945 */ /* 0x000fe80003800000 */
[----:B------:R-:W-:Y:S05]  /*cd00*/  @!P0 BRA `(.L_x_3637) ;  /* 0x0000000000048947 */ /* 0x000fea0003800000 */
[----:B------:R-:W-:-:S04]  /*cd10*/  DEPBAR.LE SB0, 0x0 ;  /* 0x000080000000791a */ /* 0x000fc80000000000 */
.L_x_3637:
[----:B------:R-:W-:Y:S05]  /*cd20*/  BSYNC B0 ;  /* 0x0000000000007941 */ /* 0x000fea0003800000 */
.L_x_3636:
        /* <DEDUP_REMOVED lines=19> */
.L_x_3639:
[----:B------:R-:W-:Y:S05]  /*ce60*/  BSYNC B0 ;  /* 0x0000000000007941 */ /* 0x000fea0003800000 */
.L_x_3638:
[----:B------:R-:W-:Y:S02]  /*ce70*/  UIADD3 UR7, UR7, 0x2, URZ ;  /* 0x0000000207077890 */ /* 0x000fe4000fffe03f */
[----:B------:R-:W-:Y:S02]  /*ce80*/  UIADD3 UR6, UR6, 0x3000, URZ ;  /* 0x0000300006067890 */ /* 0x000fe4000fffe03f */
[----:B------:R-:W-:-:S06]  /*ce90*/  UISETP.GE.AND UP0, UPT, UR7, UR12, UPT ;  /* 0x0000000c0700728c */ /* 0x000fcc000bf06270 */
[----:B------:R-:W-:-:S13]  /*cea0*/  PLOP3.LUT P1, PT, PT, PT, UP0, 0x80, 0x0 ;  /* 0x000000000000781c */ /* 0x000fda0003f2f008 */
[----:B------:R-:W-:Y:S05]  /*ceb0*/  @!P1 BRA `(.L_x_3640) ;  /* 0xfffffff400449947 */ /* 0x000fea000383ffff */
[----:B------:R-:W-:Y:S05]  /*cec0*/  BRA `(.L_x_3540) ;  /* 0x0000002400547947 */ /* 0x000fea0003800000 */
.L_x_3593:
        /* <DEDUP_REMOVED lines=21> */
.L_x_3641:
[----:B------:R-:W1:Y:S01]  /*d020*/  LDC R3, c[0x0][0x8cc] ;  /* 0x00023300ff037b82 */ /* 0x000e620000000800 */
[----:B------:R-:W-:Y:S01]  /*d030*/  IMAD.MOV.U32 R0, RZ, RZ, R5 ;  /* 0x000000ffff007224 */ /* 0x000fe200078e0005 */
[----:B-1----:R-:W-:-:S13]  /*d040*/  ISETP.NE.AND P0, PT, R3, 0x1, PT ;  /* 0x000000010300780c */ /* 0x002fda0003f05270 */
[----:B------:R-:W1:Y:S02]  /*d050*/  @P0 LDC.64 R6, c[0x0][0x8d0] ;  /* 0x00023400ff060b82 */ /* 0x000e640000000a00 */
[----:B-1----:R-:W-:-:S05]  /*d060*/  @P0 IMAD.HI.U32 R4, R5, R6, RZ ;  /* 0x0000000605040227 */ /* 0x002fca00078e00ff */
[----:B------:R-:W-:-:S05]  /*d070*/  @P0 SHF.R.U32.HI R0, RZ, R7, R4 ;  /* 0x00000007ff000219 */ /* 0x000fca0000011604 */
[----:B------:R-:W-:-:S07]  /*d080*/  IMAD R3, R0, R3, RZ ;  /* 0x0000000300037224 */ /* 0x000fce00078e02ff */
.L_x_3642:
[----:B------:R-:W1:Y:S01]  /*d090*/  LDC R8, c[0x0][0x8c0] ;  /* 0x00023000ff087b82 */ /* 0x000e620000000800 */
[----:B------:R-:W-:Y:S01]  /*d0a0*/  IMAD.IADD R3, R5, 0x1, -R3 ;  /* 0x0000000105037824 */ /* 0x000fe200078e0a03 */
[----:B------:R-:W-:-:S06]  /*d0b0*/  ULDC.64 UR6, c[0x0][0x900] ;  /* 0x0002400000067ab9 */ /* 0x000fcc0000000a00 */
[----:B------:R-:W2:Y:S01]  /*d0c0*/  LDC R4, c[0x0][0x8cc] ;  /* 0x00023300ff047b82 */ /* 0x000ea20000000800 */
[C---:B-1----:R-:W-:Y:S02]  /*d0d0*/  ISETP.NE.AND P0, PT, R8.reuse, 0x1, PT ;  /* 0x000000010800780c */ /* 0x042fe40003f05270 */
[----:B------:R-:W-:Y:S01]  /*d0e0*/  R2UR UR20, R8 ;  /* 0x00000000081472ca */ /* 0x000fe200000e0000 */
[----:B--2---:R-:W-:-:S10]  /*d0f0*/  IMAD R3, R2, R4, R3 ;  /* 0x0000000402037224 */ /* 0x004fd400078e0203 */
[----:B------:R-:W1:Y:S01]  /*d100*/  @P0 LDC R6, c[0x0][0x8c4] ;  /* 0x00023100ff060b82 */ /* 0x000e620000000800 */
[----:B------:R-:W-:Y:S02]  /*d110*/  MOV R13, R3 ;  /* 0x00000003000d7202 */ /* 0x000fe40000000f00 */
[----:B------:R-:W-:-:S05]  /*d120*/  R2UR UR5, R3 ;  /* 0x00000000030572ca */ /* 0x000fca00000e0000 */
        /* <DEDUP_REMOVED lines=13> */
.L_x_3643:
        /* <DEDUP_REMOVED lines=10> */
.L_x_3645:
[----:B------:R-:W2:Y:S02]  /*d2a0*/  LDC R4, c[0x0][0x8f4] ;  /* 0x00023d00ff047b82 */ /* 0x000ea40000000800 */
.L_x_3644:
[----:B--2--5:R-:W-:Y:S01]  /*d2b0*/  VIADD R4, R4, 0x7f ;  /* 0x0000007f04047836 */ /* 0x024fe20000000000 */
[----:B------:R-:W-:Y:S01]  /*d2c0*/  LOP3.LUT R12, R0, 0x1ffffff, RZ, 0x3c, !PT ;  /* 0x01ffffff000c7812 */ /* 0x000fe200078e3cff */
[----:B------:R-:W-:Y:S02]  /*d2d0*/  IMAD.MOV.U32 R10, RZ, RZ, 0x1 ;  /* 0x00000001ff0a7424 */ /* 0x000fe400078e00ff */
[----:B-1----:R-:W-:Y:S01]  /*d2e0*/  IMAD.MOV.U32 R2, RZ, RZ, RZ ;  /* 0x000000ffff027224 */ /* 0x002fe200078e00ff */
        /* <DEDUP_REMOVED lines=23> */
[----:B-1----:R-:W-:Y:S01]  /*d460*/  ISETP.NE.U32.AND P0, PT, R2, RZ, PT ;  /* 0x000000ff0200720c */ /* 0x002fe20003f05070 */
[----:B------:R-:W-:-:S02]  /*d470*/  IMAD.MOV.U32 R11, RZ, RZ, RZ ;  /* 0x000000ffff0b7224 */ /* 0x000fc400078e00ff */
        /* <DEDUP_REMOVED lines=13> */
[----:B--2---:R-:W-:-:S07]  /*d550*/  IADD3 R0, -R7, R0, RZ ;  /* 0x0000000007007210 */ /* 0x004fce0007ffe1ff */
.L_x_3647:
        /* <DEDUP_REMOVED lines=20> */
.L_x_3648:
[----:B------:R-:W-:Y:S05]  /*d6a0*/  @!P0 BRA `(.L_x_3649) ;  /* 0x00000000000c8947 */ /* 0x000fea0003800000 */
[----:B------:R-:W2:Y:S04]  /*d6b0*/  LDG.E R5, desc[UR38][R2.64] ;  /* 0x0000002602057981 */ /* 0x000ea8000c1e1900 */
[----:B------:R-:W2:Y:S02]  /*d6c0*/  LDG.E R4, desc[UR38][R2.64+0x4] ;  /* 0x0000042602047981 */ /* 0x000ea4000c1e1900 */
[----:B--2---:R-:W-:-:S07]  /*d6d0*/  IMAD.IADD R4, R4, 0x1, -R5 ;  /* 0x0000000104047824 */ /* 0x004fce00078e0a05 */
.L_x_3649:
[----:B-1----:R-:W-:Y:S01]  /*d6e0*/  IMAD R3, R12, 0x80, R0 ;  /* 0x000000800c037824 */ /* 0x002fe200078e0200 */
[----:B------:R-:W-:Y:S01]  /*d6f0*/  ULDC UR7, c[0x0][0x74c] ;  /* 0x0001d30000077ab9 */ /* 0x000fe20000000800 */
[----:B------:R-:W-:-:S03]  /*d700*/  IADD3 R0, R0, 0x5f, RZ ;  /* 0x0000005f00007810 */ /* 0x000fc60007ffe0ff */
[----:B-----5:R-:W-:Y:S02]  /*d710*/  IADD3 R3, R3, -UR7, -R4 ;  /* 0x8000000703037c10 */ /* 0x020fe4000fffe804 */
[----:B------:R-:W-:-:S04]  /*d720*/  IMAD.HI R0, R0, 0x2aaaaaab, RZ ;  /* 0x2aaaaaab00007827 */ /* 0x000fc800078e02ff */
[----:B------:R-:W-:-:S05]  /*d730*/  IMAD.HI R3, R3, 0x2aaaaaab, RZ ;  /* 0x2aaaaaab03037827 */ /* 0x000fca00078e02ff */
[----:B------:R-:W-:-:S04]  /*d740*/  SHF.R.U32.HI R2, RZ, 0x1f, R3 ;  /* 0x0000001fff027819 */ /* 0x000fc80000011603 */
[----:B------:R-:W-:Y:S02]  /*d750*/  LEA.HI.SX32 R2, R3, R2, 0x1c ;  /* 0x0000000203027211 */ /* 0x000fe400078fe2ff */
[----:B------:R-:W-:Y:S02]  /*d760*/  SHF.R.U32.HI R3, RZ, 0x1f, R0 ;  /* 0x0000001fff037819 */ /* 0x000fe40000011600 */
[----:B------:R-:W-:Y:S01]  /*d770*/  VIMNMX R4, RZ, R2, !PT ;  /* 0x00000002ff047248 */ /* 0x000fe20007fe0100 */
[----:B------:R-:W-:Y:S01]  /*d780*/  IMAD.MOV.U32 R2, RZ, RZ, RZ ;  /* 0x000000ffff027224 */ /* 0x000fe200078e00ff */
[----:B------:R-:W-:-:S04]  /*d790*/  LEA.HI.SX32 R0, R0, R3, 0x1c ;  /* 0x0000000300007211 */ /* 0x000fc800078fe2ff */
        /* <DEDUP_REMOVED lines=54> */
.L_x_3694:
        /* <DEDUP_REMOVED lines=15> */
.L_x_3652:
[----:B------:R-:W-:Y:S01]  /*dbf0*/  R2UR UR19, R4 ;  /* 0x00000000041372ca */ /* 0x000fe200000e0000 */
[----:B------:R-:W2:Y:S01]  /*dc00*/  LDC.64 R12, c[0x0][0x198] ;  /* 0x00006600ff0c7b82 */ /* 0x000ea20000000a00 */
[----:B------:R-:W-:Y:S01]  /*dc10*/  ULDC.64 UR8, c[0x0][0x700] ;  /* 0x0001c00000087ab9 */ /* 0x000fe20000000a00 */
[----:B------:R-:W-:Y:S01]  /*dc20*/  UMOV UR34, 0x0 ;  /* 0x0000000000227882 */ /* 0x000fe20000000000 */
[----:B------:R-:W-:Y:S01]  /*dc30*/  IMAD.U32 R9, RZ, RZ, UR8 ;  /* 0x00000008ff097e24 */ /* 0x000fe2000f8e00ff */
[----:B------:R-:W-:Y:S01]  /*dc40*/  R2UR UR8, R15 ;  /* 0x000000000f0872ca */ /* 0x000fe200000e0000 */
[----:B------:R-:W-:Y:S01]  /*dc50*/  IMAD.U32 R8, RZ, RZ, UR9 ;  /* 0x00000009ff087e24 */ /* 0x000fe2000f8e00ff */
[----:B------:R-:W-:Y:S01]  /*dc60*/  UMOV UR35, 0x14f00000 ;  /* 0x14f0000000237882 */ /* 0x000fe20000000000 */
        /* <DEDUP_REMOVED lines=9> */
[----:B------:R-:W-:Y:S01]  /*dd00*/  IMAD.U32 R3, RZ, RZ, UR19 ;  /* 0x00000013ff037e24 */ /* 0x000fe2000f8e00ff */
[----:B------:R-:W-:Y:S02]  /*dd10*/  UIADD3 UR16, UR8, 0xe000, URZ ;  /* 0x0000e00008107890 */ /* 0x000fe4000fffe03f */
[----:B------:R-:W-:Y:S01]  /*dd20*/  UIADD3 UR17, UR8, 0x26810, URZ ;  /* 0x0002681008117890 */ /* 0x000fe2000fffe03f */
[----:B------:R-:W-:Y:S01]  /*dd30*/  PLOP3.LUT P1, PT, PT, PT, UP0, 0x80, 0x0 ;  /* 0x000000000000781c */ /* 0x000fe20003f2f008 */
[----:B------:R-:W-:Y:S01]  /*dd40*/  UIADD3 UR19, UR19, UR6, URZ ;  /* 0x0000000613137290 */ /* 0x000fe2000fffe03f */
[----:B-1----:R-:W-:Y:S01]  /*dd50*/  MOV R2, UR7 ;  /* 0x0000000700027c02 */ /* 0x002fe20008000f00 */
[----:B--2---:R-:W-:Y:S01]  /*dd60*/  IMAD.MOV.U32 R7, RZ, RZ, R12 ;  /* 0x000000ffff077224 */ /* 0x004fe200078e000c */
[----:B------:R-:W-:Y:S01]  /*dd70*/  LEA.HI.X.SX32 R3, R3, R14, 0x1, P1 ;  /* 0x0000000e03037211 */ /* 0x000fe200008f0eff */
[----:B------:R-:W-:Y:S01]  /*dd80*/  IMAD.MOV.U32 R6, RZ, RZ, R13 ;  /* 0x000000ffff067224 */ /* 0x000fe200078e000d */
[----:B------:R-:W-:Y:S01]  /*dd90*/  LEA R5, P1, R2, R9, 0x2 ;  /* 0x0000000902057211 */ /* 0x000fe200078210ff */
[----:B------:R-:W-:Y:S01]  /*dda0*/  UIADD3 UR42, UR8, 0x1a000, URZ ;  /* 0x0001a000082a7890 */ /* 0x000fe2000fffe03f */
[----:B------:R-:W-:Y:S01]  /*ddb0*/  IADD3 R13, R0, -0x1, RZ ;  /* 0xffffffff000d7810 */ /* 0x000fe20007ffe0ff */
[----:B------:R-:W-:Y:S01]  /*ddc0*/  UIADD3 UR9, UR8, 0x26800, URZ ;  /* 0x0002680008097890 */ /* 0x000fe2000fffe03f */
[----:B------:R-:W-:Y:S01]  /*ddd0*/  LEA.HI.X R2, R2, R8, R3, 0x2, P1 ;  /* 0x0000000802027211 */ /* 0x000fe200008f1403 */
[----:B------:R-:W-:Y:S01]  /*dde0*/  UIADD3 UR24, UR8, 0x4000, URZ ;  /* 0x0000400008187890 */ /* 0x000fe2000fffe03f */
[----:B------:R-:W-:Y:S01]  /*ddf0*/  R2UR UR30, R5 ;  /* 0x00000000051e72ca */ /* 0x000fe200000e0000 */
[----:B------:R1:W-:Y:S01]  /*de00*/  STL [R1+0x8], R13 ;  /* 0x0000080d01007387 */ /* 0x0003e20000100800 */
[----:B------:R-:W-:Y:S01]  /*de10*/  R2UR UR31, R2 ;  /* 0x00000000021f72ca */ /* 0x000fe200000e0000 */
[----:B------:R-:W-:Y:S01]  /*de20*/  IMAD.MOV.U32 R12, RZ, RZ, 0x8000 ;  /* 0x00008000ff0c7424 */ /* 0x000fe200078e00ff */
[C---:B------:R-:W-:Y:S01]  /*de30*/  IADD3 R2, P1, R7.reuse, 0x2f0, RZ ;  /* 0x000002f007027810 */ /* 0x040fe20007f3e0ff */
[----:B------:R1:W-:Y:S01]  /*de40*/  STL [R1], RZ ;  /* 0x000000ff01007387 */ /* 0x0003e20000100800 */
[----:B------:R-:W-:Y:S01]  /*de50*/  UMOV UR7, 0x18 ;  /* 0x0000001800077882 */ /* 0x000fe20000000000 */
[----:B------:R-:W-:Y:S01]  /*de60*/  UMOV UR43, UR17 ;  /* 0x00000011002b7c82 */ /* 0x000fe20008000000 */
[----:B------:R-:W-:Y:S01]  /*de70*/  R2UR UR44, R2 ;  /* 0x00000000022c72ca */ /* 0x000fe200000e0000 */
[----:B------:R-:W-:Y:S01]  /*de80*/  UMOV UR26, UR18 ;  /* 0x00000012001a7c82 */ /* 0x000fe20008000000 */
[----:B------:R-:W-:Y:S01]  /*de90*/  IADD3 R2, P2, R7, 0x3f0, RZ ;  /* 0x000003f007027810 */ /* 0x000fe20007f5e0ff */
[----:B------:R-:W-:-:S03]  /*dea0*/  UMOV UR25, UR9 ;  /* 0x0000000900197c82 */ /* 0x000fc60008000000 */
        /* <DEDUP_REMOVED lines=18> */
[C---:B------:R-:W-:Y:S02]  /*dfd0*/  IMAD.IADD R16, R0.reuse, 0x1, R5 ;  /* 0x0000000100107824 */ /* 0x040fe400078e0205 */
[----:B------:R-:W-:Y:S01]  /*dfe0*/  VIADD R5, R0, 0xfffffffe ;  /* 0xfffffffe00057836 */ /* 0x000fe20000000000 */
[----:B------:R-:W-:-:S04]  /*dff0*/  MOV R0, R4 ;  /* 0x0000000400007202 */ /* 0x000fc80000000f00 */
[----:B------:R-:W-:Y:S02]  /*e000*/  ISETP.NE.AND P1, PT, R5, R4, PT ;  /* 0x000000040500720c */ /* 0x000fe40003f25270 */
[----:B------:R-:W-:-:S05]  /*e010*/  LOP3.LUT R5, R16, 0x1, RZ, 0xc0, !PT ;  /* 0x0000000110057812 */ /* 0x000fca00078ec0ff */
[----:B------:R2:W-:Y:S06]  /*e020*/  STL [R1+0xc], R5 ;  /* 0x00000c0501007387 */ /* 0x0005ec0000100800 */
[----:B------:R-:W-:Y:S05]  /*e030*/  @!P1 BRA `(.L_x_3654) ;  /* 0x00000008005c9947 */ /* 0x000fea0003800000 */
[----:B------:R-:W-:Y:S01]  /*e040*/  IMAD.IADD R16, R16, 0x1, -R5 ;  /* 0x0000000110107824 */ /* 0x000fe200078e0a05 */
[----:B------:R-:W-:Y:S01]  /*e050*/  MOV R10, 0x1 ;  /* 0x00000001000a7802 */ /* 0x000fe20000000f00 */
[----:B------:R-:W-:-:S07]  /*e060*/  IMAD.MOV.U32 R0, RZ, RZ, R4 ;  /* 0x000000ffff007224 */ /* 0x000fce00078e0004 */
.L_x_3663:
[----:B-123--:R-:W-:-:S04]  /*e070*/  SHF.L.U32 R17, R10, 0x1f, RZ ;  /* 0x0000001f0a117819 */ /* 0x00efc800000006ff */
[----:B------:R-:W3:Y:S02]  /*e080*/  SYNCS.PHASECHK.TRANS64.TRYWAIT P1, [R15+URZ+0x26840], R17 ;  /* 0x026840110f0075a7 */ /* 0x000ee4000802017f */
[----:B---3--:R-:W-:Y:S05]  /*e090*/  @!P1 BRA `(.L_x_3655) ;  /* 0x0000001800089947 */ /* 0x008fea0003800000 */
.L_x_3695:
[----:B------:R-:W-:Y:S05]  /*e0a0*/  @P0 BRA `(.L_x_3656) ;  /* 0x00000000001c0947 */ /* 0x000fea0003800000 */
[----:B------:R-:W4:Y:S02]  /*e0b0*/  S2R R2, SR_TID.X ;  /* 0x0000000000027919 */ /* 0x000f240000002100 */
[----:B----4-:R-:W-:Y:S01]  /*e0c0*/  LOP3.LUT R3, R2, 0x1f, RZ, 0xc0, !PT ;  /* 0x0000001f02037812 */ /* 0x010fe200078ec0ff */
[----:B------:R-:W-:-:S03]  /*e0d0*/  IMAD.MOV.U32 R2, RZ, RZ, 0x3180 ;  /* 0x00003180ff027424 */ /* 0x000fc600078e00ff */
[----:B------:R-:W-:Y:S01]  /*e0e0*/  ISETP.NE.AND P1, PT, R3, RZ, PT ;  /* 0x000000ff0300720c */ /* 0x000fe20003f25270 */
[----:B------:R4:W-:-:S12]  /*e0f0*/  SYNCS.ARRIVE.TRANS64 RZ, [R15+URZ+0x26830], R2 ;  /* 0x026830020fff79a7 */ /* 0x0009d8000800003f */
[----:B----4-:R-:W-:Y:S05]  /*e100*/  @!P1 BRA `(.L_x_3656) ;  /* 0x0000000000049947 */ /* 0x010fea0003800000 */
[----:B-1----:R-:W-:Y:S01]  /*e110*/  BPT.TRAP 0x1 ;  /* 0x000000040000795c */ /* 0x002fe20000300000 */
.L_x_3656:
        /* <DEDUP_REMOVED lines=18> */
[----:B--2---:R-:W-:Y:S01]  /*e240*/  IMAD.MOV.U32 R7, RZ, RZ, R4 ;  /* 0x000000ffff077224 */ /* 0x004fe200078e0004 */
        /* <DEDUP_REMOVED lines=9> */
[----:B------:R-:W2:Y:S02]  /*e2e0*/  SYNCS.PHASECHK.TRANS64.TRYWAIT P1, [R15+URZ+0x26828], R17 ;  /* 0x026828110f0075a7 */ /* 0x000ea4000802017f */
[----:B-12---:R-:W-:Y:S05]  /*e2f0*/  @!P1 BRA `(.L_x_3657) ;  /* 0x0000001400849947 */ /* 0x006fea0003800000 */
.L_x_3696:
        /* <DEDUP_REMOVED lines=8> */
.L_x_3658:
        /* <DEDUP_REMOVED lines=29> */
[----:B--2-4-:R-:W-:Y:S05]  /*e550*/  @!P1 BRA `(.L_x_3659) ;  /* 0x0000001400009947 */ /* 0x014fea0003800000 */
.L_x_3697:
        /* <DEDUP_REMOVED lines=8> */
.L_x_3660:
        /* <DEDUP_REMOVED lines=24> */
.L_x_3699:
        /* <DEDUP_REMOVED lines=8> */
.L_x_3662:
        /* <DEDUP_REMOVED lines=29> */
.L_x_3654:
[----:B------:R-:W4:Y:S02]  /*e9b0*/  LDL.LU R4, [R1+0xc] ;  /* 0x00000c0001047983 */ /* 0x000f240000300800 */
[----:B----4-:R-:W-:Y:S02]  /*e9c0*/  ISETP.NE.AND P1, PT, R4, RZ, PT ;  /* 0x000000ff0400720c */ /* 0x010fe40003f25270 */
[----:B------:R4:W5:Y:S11]  /*e9d0*/  LDL R4, [R1+0x8] ;  /* 0x0000080001047983 */ /* 0x0009760000100800 */
[----:B----4-:R-:W-:Y:S05]  /*e9e0*/  @!P1 BRA `(.L_x_3653) ;  /* 0x00000004002c9947 */ /* 0x010fea0003800000 */
[----:B-1----:R-:W-:-:S04]  /*e9f0*/  SHF.L.U32 R12, R10, 0x1f, RZ ;  /* 0x0000001f0a0c7819 */ /* 0x002fc800000006ff */
[----:B------:R-:W1:Y:S02]  /*ea00*/  SYNCS.PHASECHK.TRANS64.TRYWAIT P1, [R15+URZ+0x26840], R12 ;  /* 0x0268400c0f0075a7 */ /* 0x000e64000802017f */
[----:B-1----:R-:W-:Y:S05]  /*ea10*/  @!P1 BRA `(.L_x_3664) ;  /* 0x0000000c00fc9947 */ /* 0x002fea0003800000 */
.L_x_3700:
[----:B------:R-:W-:Y:S05]  /*ea20*/  @P0 BRA `(.L_x_3665) ;  /* 0x00000000001c0947 */ /* 0x000fea0003800000 */
[----:B-----5:R-:W2:Y:S02]  /*ea30*/  S2R R4, SR_TID.X ;  /* 0x0000000000047919 */ /* 0x020ea40000002100 */
[----:B--2---:R-:W-:Y:S01]  /*ea40*/  LOP3.LUT R5, R4, 0x1f, RZ, 0xc0, !PT ;  /* 0x0000001f04057812 */ /* 0x004fe200078ec0ff */
[----:B------:R-:W-:-:S03]  /*ea50*/  IMAD.MOV.U32 R4, RZ, RZ, 0x3180 ;  /* 0x00003180ff047424 */ /* 0x000fc600078e00ff */
[----:B------:R-:W-:Y:S01]  /*ea60*/  ISETP.NE.AND P1, PT, R5, RZ, PT ;  /* 0x000000ff0500720c */ /* 0x000fe20003f25270 */
[----:B------:R4:W-:-:S12]  /*ea70*/  SYNCS.ARRIVE.TRANS64 RZ, [R15+URZ+0x26830], R4 ;  /* 0x026830040fff79a7 */ /* 0x0009d8000800003f */
[----:B----4-:R-:W-:Y:S05]  /*ea80*/  @!P1 BRA `(.L_x_3665) ;  /* 0x0000000000049947 */ /* 0x010fea0003800000 */
[----:B------:R-:W-:Y:S01]  /*ea90*/  BPT.TRAP 0x1 ;  /* 0x000000040000795c */ /* 0x000fe20000300000 */
.L_x_3665:
        /* <DEDUP_REMOVED lines=27> */
.L_x_3701:
[----:B------:R-:W-:Y:S05]  /*ec50*/  @P0 BRA `(.L_x_3667) ;  /* 0x00000000001c0947 */ /* 0x000fea0003800000 */
[----:B------:R-:W4:Y:S02]  /*ec60*/  S2R R4, SR_TID.X ;  /* 0x0000000000047919 */ /* 0x000f240000002100 */
[----:B----4-:R-:W-:Y:S02]  /*ec70*/  LOP3.LUT R5, R4, 0x1f, RZ, 0xc0, !PT ;  /* 0x0000001f04057812 */ /* 0x010fe400078ec0ff */
[----:B------:R-:W-:Y:S02]  /*ec80*/  MOV R4, 0x3180 ;  /* 0x0000318000047802 */ /* 0x000fe40000000f00 */
[----:B------:R-:W-:Y:S02]  /*ec90*/  ISETP.NE.AND P0, PT, R5, RZ, PT ;  /* 0x000000ff0500720c */ /* 0x000fe40003f05270 */
[----:B------:R4:W-:Y:S11]  /*eca0*/  SYNCS.ARRIVE.TRANS64 RZ, [R15+URZ+0x26818], R4 ;  /* 0x026818040fff79a7 */ /* 0x0009f6000800003f */
[----:B----4-:R-:W-:Y:S05]  /*ecb0*/  @!P0 BRA `(.L_x_3667) ;  /* 0x0000000000048947 */ /* 0x010fea0003800000 */
[----:B------:R-:W-:Y:S01]  /*ecc0*/  BPT.TRAP 0x1 ;  /* 0x000000040000795c */ /* 0x000fe20000300000 */
.L_x_3667:
        /* <DEDUP_REMOVED lines=24> */
[----:B------:R-:W-:-:S02]  /*ee50*/  R2UR UR29, R8 ;  /* 0x00000000081d72ca */ /* 0x000fc400000e0000 */
[----:B------:R-:W-:-:S05]  /*ee60*/  MOV R0, 0x1 ;  /* 0x0000000100007802 */ /* 0x000fca0000000f00 */
[----:B------:R4:W-:Y:S06]  /*ee70*/  STL [R1], R0 ;  /* 0x0000000001007387 */ /* 0x0009ec0000100800 */
[----:B------:R4:W-:Y:S01]  /*ee80*/  UBLKCP.S.G [UR26], [UR28], UR7 ;  /* 0x0000001a1c0073ba */ /* 0x0009e20008000207 */
[----:B------:R-:W-:Y:S01]  /*ee90*/  NOP ;  /* 0x0000000000007918 */ /* 0x000fe20000000000 */
.L_x_3653:
[----:B----4-:R-:W4:Y:S01]  /*eea0*/  LDL R0, [R1] ;  /* 0x0000000001007983 */ /* 0x010f220000100800 */
[----:B------:R-:W2:Y:S02]  /*eeb0*/  S2R R2, SR_TID.X ;  /* 0x0000000000027919 */ /* 0x000ea40000002100 */
[----:B--2---:R-:W-:-:S04]  /*eec0*/  LOP3.LUT R2, R2, 0x7f, RZ, 0xc0, !PT ;  /* 0x0000007f02027812 */ /* 0x004fc800078ec0ff */
[----:B------:R-:W-:Y:S01]  /*eed0*/  ISETP.NE.AND P1, PT, R2, RZ, PT ;  /* 0x000000ff0200720c */ /* 0x000fe20003f25270 */
[----:B----4-:R-:W-:Y:S01]  /*eee0*/  IMAD R3, R0, 0x8, R15 ;  /* 0x0000000800037824 */ /* 0x010fe200078e020f */
[----:B------:R-:W-:-:S04]  /*eef0*/  SHF.L.U32 R0, R10, 0x1f, RZ ;  /* 0x0000001f0a007819 */ /* 0x000fc800000006ff */
[----:B------:R-:W2:Y:S02]  /*ef00*/  SYNCS.PHASECHK.TRANS64.TRYWAIT P0, [R3+URZ+0x26840], R0 ;  /* 0x02684000030075a7 */ /* 0x000ea4000800017f */
[----:B--2---:R-:W-:Y:S05]  /*ef10*/  @!P0 BRA `(.L_x_3668) ;  /* 0x0000000800e48947 */ /* 0x004fea0003800000 */
.L_x_3702:
[----:B------:R-:W-:Y:S05]  /*ef20*/  @P1 BRA `(.L_x_3669) ;  /* 0x0000000000181947 */ /* 0x000fea0003800000 */
[----:B------:R-:W4:Y:S01]  /*ef30*/  S2R R2, SR_TID.X ;  /* 0x0000000000027919 */ /* 0x000f220000002100 */
[----:B--2---:R-:W-:-:S04]  /*ef40*/  IMAD.MOV.U32 R0, RZ, RZ, 0x3180 ;  /* 0x00003180ff007424 */ /* 0x004fc800078e00ff */
[----:B------:R2:W-:Y:S01]  /*ef50*/  SYNCS.ARRIVE.TRANS64 RZ, [R3+URZ+0x26830], R0 ;  /* 0x0268300003ff79a7 */ /* 0x0005e2000800003f */
[----:B----4-:R-:W-:-:S13]  /*ef60*/  LOP3.LUT P0, RZ, R2, 0x1f, RZ, 0xc0, !PT ;  /* 0x0000001f02ff7812 */ /* 0x010fda000780c0ff */
[----:B--2---:R-:W-:Y:S05]  /*ef70*/  @!P0 BRA `(.L_x_3669) ;  /* 0x0000000000048947 */ /* 0x004fea0003800000 */
[----:B-1----:R-:W-:Y:S01]  /*ef80*/  BPT.TRAP 0x1 ;  /* 0x000000040000795c */ /* 0x002fe20000300000 */
.L_x_3669:
[----:B------:R-:W2:Y:S01]  /*ef90*/  LDL.LU R2, [R1] ;  /* 0x0000000001027983 */ /* 0x000ea20000300800 */
[----:B-1---5:R-:W-:Y:S01]  /*efa0*/  R2UR UR19, R4 ;  /* 0x00000000041372ca */ /* 0x022fe200000e0000 */
        /* <DEDUP_REMOVED lines=18> */
[C---:B--2---:R-:W-:Y:S01]  /*f0d0*/  IMAD R0, R2.reuse, 0x3000, R15 ;  /* 0x0000300002007824 */ /* 0x044fe200078e020f */
[C---:B---3--:R-:W-:Y:S01]  /*f0e0*/  LEA R15, R2.reuse, R15, 0x9 ;  /* 0x0000000f020f7211 */ /* 0x048fe200078e48ff */
[----:B------:R-:W-:-:S03]  /*f0f0*/  VIADD R2, R2, 0x1 ;  /* 0x0000000102027836 */ /* 0x000fc60000000000 */
        /* <DEDUP_REMOVED lines=12> */
.L_x_3650:
[----:B------:R-:W-:Y:S05]  /*f1c0*/  BSYNC B0 ;  /* 0x0000000000007941 */ /* 0x000fea0003800000 */
.L_x_3646:
[----:B------:R-:W-:-:S03]  /*f1d0*/  UMOV UR7, 0xffffffff ;  /* 0xffffffff00077882 */ /* 0x000fc60000000000 */
[----:B------:R-:W-:Y:S05]  /*f1e0*/  BRA.DIV UR7, `(.L_x_3670) ;  /* 0x0000000a07447947 */ /* 0x000fea000b800000 */
[----:B------:R-:W-:-:S13]  /*f1f0*/  ELECT P6, URZ, PT ;  /* 0x00000000003f782f */ /* 0x000fda00038c0000 */
.L_x_3705:
[----:B------:R-:W-:Y:S05]  /*f200*/  @!P6 BRA `(.L_x_3540) ;  /* 0x000000000084e947 */ /* 0x000fea0003800000 */
[----:B------:R-:W-:-:S06]  /*f210*/  ULOP3.LUT UR7, UR36, 0x2, URZ, 0xfc, !UPT ;  /* 0x0000000224077892 */ /* 0x000fcc000f8efc3f */
[----:B------:R-:W-:-:S04]  /*f220*/  MOV R0, UR7 ;  /* 0x0000000700007c02 */ /* 0x000fc80008000f00 */
[----:B------:R-:W-:-:S13]  /*f230*/  ISETP.NE.AND P2, PT, R0, 0x3, PT ;  /* 0x000000030000780c */ /* 0x000fda0003f45270 */
[----:B------:R-:W-:Y:S05]  /*f240*/  @!P2 BRA `(.L_x_3671) ;  /* 0x000000000004a947 */ /* 0x000fea0003800000 */
[----:B------:R-:W-:Y:S01]  /*f250*/  BPT.TRAP 0x1 ;  /* 0x000000040000795c */ /* 0x000fe20000300000 */
.L_x_3671:
        /* <DEDUP_REMOVED lines=15> */
.L_x_3706:
[----:B------:R-:W2:Y:S02]  /*f350*/  SYNCS.PHASECHK.TRANS64.TRYWAIT P0, [R3+URZ], R0 ;  /* 0x00000000030075a7 */ /* 0x000ea4000800017f */
[----:B--2---:R-:W-:Y:S05]  /*f360*/  @!P0 BRA `(.L_x_3673) ;  /* 0x0000000800188947 */ /* 0x004fea0003800000 */
.L_x_3707:
[----:B------:R-:W-:Y:S05]  /*f370*/  @!P2 BRA `(.L_x_3674) ;  /* 0x000000000004a947 */ /* 0x000fea0003800000 */
[----:B------:R-:W-:Y:S01]  /*f380*/  BPT.TRAP 0x1 ;  /* 0x000000040000795c */ /* 0x000fe20000300000 */
.L_x_3674:
[----:B--2---:R-:W-:-:S05]  /*f390*/  VIADD R3, R8, 0x26840 ;  /* 0x0002684008037836 */ /* 0x004fca0000000000 */
[----:B------:R-:W-:-:S04]  /*f3a0*/  LEA R5, R2, R3, 0x3 ;  /* 0x0000000302057211 */ /* 0x000fc800078e18ff */
[----:B------:R-:W2:Y:S02]  /*f3b0*/  SYNCS.PHASECHK.TRANS64.TRYWAIT P0, [R5+URZ], R4 ;  /* 0x00000004050075a7 */ /* 0x000ea4000800017f */
[----:B--2---:R-:W-:Y:S05]  /*f3c0*/  @!P0 BRA `(.L_x_3675) ;  /* 0x0000000800148947 */ /* 0x004fea0003800000 */
.L_x_3708:
[----:B------:R-:W-:-:S07]  /*f3d0*/  IMAD R3, R6, 0x8, R3 ;  /* 0x0000000806037824 */ /* 0x000fce00078e0203 */
.L_x_3676:
[----:B---3--:R3:W4:Y:S02]  /*f3e0*/  SYNCS.PHASECHK.TRANS64.TRYWAIT P0, [R3+URZ], R0 ;  /* 0x00000000030075a7 */ /* 0x008724000800017f */
[----:B----4-:R-:W-:Y:S05]  /*f3f0*/  @!P0 NANOSLEEP.SYNCS 0x989680 ;  /* 0x009896800000895d */ /* 0x010fea0003900000 */
[----:B------:R-:W4:Y:S02]  /*f400*/  @!P0 SYNCS.PHASECHK.TRANS64 P0, [R3+URZ], R0 ;  /* 0x00000000030085a7 */ /* 0x000f24000800007f */
[----:B----4-:R-:W-:Y:S05]  /*f410*/  @!P0 BRA `(.L_x_3676) ;  /* 0xfffffffc00f08947 */ /* 0x010fea000383ffff */
.L_x_3540:
[----:B------:R-:W-:Y:S05]  /*f420*/  BSYNC B6 ;  /* 0x0000000000067941 */ /* 0x000fea0003800000 */
.L_x_3532:
[----:B------:R-:W-:Y:S05]  /*f430*/  EXIT ;  /* 0x000000000000794d */ /* 0x000fea0003800000 */
.L_x_3550:
[----:B------:R-:W-:Y:S01]  /*f440*/  IMAD.MOV.U32 R12, RZ, RZ, RZ ;  /* 0x000000ffff0c7224 */ /* 0x000fe200078e00ff */
[----:B------:R-:W-:Y:S01]  /*f450*/  MOV R11, 0x1f ;  /* 0x0000001f000b7802 */ /* 0x000fe20000000f00 */
[----:B------:R-:W-:-:S07]  /*f460*/  IMAD.MOV.U32 R15, RZ, RZ, -0x1 ;  /* 0xffffffffff0f7424 */ /* 0x000fce00078e00ff */
[----:B------:R-:W-:Y:S05]  /*f470*/  WARPSYNC.COLLECTIVE R15, `(.L_x_3677) ;  /* 0x000000000f087348 */ /* 0x000fea0003c00000 */
[----:B------:R1:W2:Y:S02]  /*f480*/  SHFL.IDX P6, R14, R13, R12, R11 ;  /* 0x0000000c0d0e7389 */ /* 0x0002a400000c000b */
[----:B-12---:R-:W-:Y:S01]  /*f490*/  ENDCOLLECTIVE ;  /* 0x000000000000791b */ /* 0x006fe20003800000 */
.L_x_3677:
[----:B------:R-:W-:Y:S05]  /*f4a0*/  BRA `(.L_x_3678) ;  /* 0xffffff2000607947 */ /* 0x000fea000383ffff */
.L_x_3552:
[----:B---3--:R3:W4:Y:S02]  /*f4b0*/  SYNCS.PHASECHK.TRANS64.TRYWAIT P0, [R16+URZ+0x26800], R3 ;  /* 0x02680003100075a7 */ /* 0x008724000800017f */
[----:B----4-:R-:W-:Y:S05]  /*f4c0*/  @!P0 NANOSLEEP.SYNCS 0x989680 ;  /* 0x009896800000895d */ /* 0x010fea0003900000 */
[----:B------:R-:W4:Y:S02]  /*f4d0*/  @!P0 SYNCS.PHASECHK.TRANS64 P0, [R16+URZ+0x26800], R3 ;  /* 0x02680003100085a7 */ /* 0x000f24000800007f */
[----:B----4-:R-:W-:Y:S05]  /*f4e0*/  @!P0 BRA `(.L_x_3552) ;  /* 0xfffffffc00f08947 */ /* 0x010fea000383ffff */
[----:B------:R-:W-:Y:S05]  /*f4f0*/  BRA `(.L_x_3551) ;  /* 0xffffff2000647947 */ /* 0x000fea000383ffff */
.L_x_3557:
[----:B--2---:R2:W3:Y:S02]  /*f500*/  SYNCS.PHASECHK.TRANS64.TRYWAIT P1, [R6+URZ+0x26810], R21 ;  /* 0x02681015060075a7 */ /* 0x0044e4000802017f */
[----:B---3--:R-:W-:Y:S05]  /*f510*/  @!P1 NANOSLEEP.SYNCS 0x989680 ;  /* 0x009896800000995d */ /* 0x008fea0003900000 */
[----:B------:R-:W3:Y:S02]  /*f520*/  @!P1 SYNCS.PHASECHK.TRANS64 P1, [R6+URZ+0x26810], R21 ;  /* 0x02681015060095a7 */ /* 0x000ee4000802007f */
[----:B---3--:R-:W-:Y:S05]  /*f530*/  @!P1 BRA `(.L_x_3557) ;  /* 0xfffffffc00f09947 */ /* 0x008fea000383ffff */
[----:B------:R-:W-:Y:S05]  /*f540*/  BRA `(.L_x_3556) ;  /* 0xffffff2c00247947 */ /* 0x000fea000383ffff */
.L_x_3561:
[----:B------:R1:W1:Y:S02]  /*f550*/  SYNCS.PHASECHK.TRANS64.TRYWAIT P1, [R6+URZ+0x26830], R21 ;  /* 0x02683015060075a7 */ /* 0x000264000802017f */
[----:B-1----:R-:W-:Y:S05]  /*f560*/  @!P1 NANOSLEEP.SYNCS 0x989680 ;  /* 0x009896800000995d */ /* 0x002fea0003900000 */
[----:B------:R-:W1:Y:S02]  /*f570*/  @!P1 SYNCS.PHASECHK.TRANS64 P1, [R6+URZ+0x26830], R21 ;  /* 0x02683015060095a7 */ /* 0x000e64000802007f */
[----:B-1----:R-:W-:Y:S05]  /*f580*/  @!P1 BRA `(.L_x_3561) ;  /* 0xfffffffc00f09947 */ /* 0x002fea000383ffff */
[----:B------:R-:W-:Y:S05]  /*f590*/  BRA `(.L_x_3560) ;  /* 0xffffff30001c7947 */ /* 0x000fea000383ffff */
.L_x_3569:
[----:B--2---:R2:W3:Y:S02]  /*f5a0*/  SYNCS.PHASECHK.TRANS64.TRYWAIT P1, [R5+URZ+0x26810], R18 ;  /* 0x02681012050075a7 */ /* 0x0044e4000802017f */
[----:B---3--:R-:W-:Y:S05]  /*f5b0*/  @!P1 NANOSLEEP.SYNCS 0x989680 ;  /* 0x009896800000995d */ /* 0x008fea0003900000 */
[----:B------:R-:W3:Y:S02]  /*f5c0*/  @!P1 SYNCS.PHASECHK.TRANS64 P1, [R5+URZ+0x26810], R18 ;  /* 0x02681012050095a7 */ /* 0x000ee4000802007f */
[----:B---3--:R-:W-:Y:S05]  /*f5d0*/  @!P1 BRA `(.L_x_3569) ;  /* 0xfffffffc00f09947 */ /* 0x008fea000383ffff */
[----:B------:R-:W-:Y:S05]  /*f5e0*/  BRA `(.L_x_3568) ;  /* 0xffffff7000247947 */ /* 0x000fea000383ffff */
.L_x_3573:
[----:B------:R1:W1:Y:S02]  /*f5f0*/  SYNCS.PHASECHK.TRANS64.TRYWAIT P1, [R5+URZ+0x26830], R18 ;  /* 0x02683012050075a7 */ /* 0x000264000802017f */
[----:B-1----:R-:W-:Y:S05]  /*f600*/  @!P1 NANOSLEEP.SYNCS 0x989680 ;  /* 0x009896800000995d */ /* 0x002fea0003900000 */
[----:B------:R-:W1:Y:S02]  /*f610*/  @!P1 SYNCS.PHASECHK.TRANS64 P1, [R5+URZ+0x26830], R18 ;  /* 0x02683012050095a7 */ /* 0x000e64000802007f */
[----:B-1----:R-:W-:Y:S05]  /*f620*/  @!P1 BRA `(.L_x_3573) ;  /* 0xfffffffc00f09947 */ /* 0x002fea000383ffff */
[----:B------:R-:W-:Y:S05]  /*f630*/  BRA `(.L_x_3572) ;  /* 0xffffff7400147947 */ /* 0x000fea000383ffff */
.L_x_3580:
[----:B------:R-:W-:Y:S01]  /*f640*/  BSSY B0, `(.L_x_3679) ;  /* 0x0000005000007945 */ /* 0x000fe20003800000 */
[----:B------:R-:W-:-:S07]  /*f650*/  IMAD.MOV.U32 R15, RZ, RZ, -0x1 ;  /* 0xffffffffff0f7424 */ /* 0x000fce00078e00ff */
[----:B---3--:R-:W-:Y:S05]  /*f660*/  WARPSYNC.COLLECTIVE R15, `(.L_x_3680) ;  /* 0x000000000f087348 */ /* 0x008fea0003c00000 */
[----:B------:R-:W-:Y:S01]  /*f670*/  NOP ;  /* 0x0000000000007918 */ /* 0x000fe20000000000 */
[----:B---3--:R-:W-:Y:S01]  /*f680*/  ENDCOLLECTIVE ;  /* 0x000000000000791b */ /* 0x008fe20003800000 */
.L_x_3680:
[----:B------:R-:W-:Y:S05]  /*f690*/  BSYNC B0 ;  /* 0x0000000000007941 */ /* 0x000fea0003800000 */
.L_x_3679:
[----:B------:R-:W-:Y:S05]  /*f6a0*/  BRA `(.L_x_3681) ;  /* 0xffffffb000d47947 */ /* 0x000fea000383ffff */
.L_x_3589:
[----:B------:R-:W-:Y:S01]  /*f6b0*/  BSSY B0, `(.L_x_3682) ;  /* 0x0000005000007945 */ /* 0x000fe20003800000 */
[----:B------:R-:W-:-:S07]  /*f6c0*/  MOV R15, 0xffffffff ;  /* 0xffffffff000f7802 */ /* 0x000fce0000000f00 */
[----:B-1-3--:R-:W-:Y:S05]  /*f6d0*/  WARPSYNC.COLLECTIVE R15, `(.L_x_3683) ;  /* 0x000000000f087348 */ /* 0x00afea0003c00000 */
[----:B------:R-:W-:Y:S01]  /*f6e0*/  NOP ;  /* 0x0000000000007918 */ /* 0x000fe20000000000 */
[----:B-1-3--:R-:W-:Y:S01]  /*f6f0*/  ENDCOLLECTIVE ;  /* 0x000000000000791b */ /* 0x00afe20003800000 */
.L_x_3683:
[----:B------:R-:W-:Y:S05]  /*f700*/  BSYNC B0 ;  /* 0x0000000000007941 */ /* 0x000fea0003800000 */
.L_x_3682:
[----:B------:R-:W-:Y:S05]  /*f710*/  BRA `(.L_x_3684) ;  /* 0xffffffb400b47947 */ /* 0x000fea000383ffff */
.L_x_3606:
[----:B------:R-:W-:Y:S01]  /*f720*/  BSSY B0, `(.L_x_3685) ;  /* 0x0000005000007945 */ /* 0x000fe20003800000 */
[----:B------:R-:W-:-:S07]  /*f730*/  IMAD.MOV.U32 R15, RZ, RZ, -0x1 ;  /* 0xffffffffff0f7424 */ /* 0x000fce00078e00ff */
[----:B------:R-:W-:Y:S05]  /*f740*/  WARPSYNC.COLLECTIVE R15, `(.L_x_3686) ;  /* 0x000000000f087348 */ /* 0x000fea0003c00000 */
[----:B------:R-:W-:Y:S01]  /*f750*/  NOP ;  /* 0x0000000000007918 */ /* 0x000fe20000000000 */
[----:B------:R-:W-:Y:S01]  /*f760*/  ENDCOLLECTIVE ;  /* 0x000000000000791b */ /* 0x000fe20003800000 */
.L_x_3686:
[----:B------:R-:W-:Y:S05]  /*f770*/  BSYNC B0 ;  /* 0x0000000000007941 */ /* 0x000fea0003800000 */
.L_x_3685:
[----:B------:R-:W-:Y:S05]  /*f780*/  BRA `(.L_x_3687) ;  /* 0xffffffc400b07947 */ /* 0x000fea000383ffff */
.L_x_3619:
[----:B------:R-:W-:Y:S01]  /*f790*/  BSSY B0, `(.L_x_3688) ;  /* 0x0000005000007945 */ /* 0x000fe20003800000 */
[----:B------:R-:W-:-:S07]  /*f7a0*/  IMAD.MOV.U32 R15, RZ, RZ, -0x1 ;  /* 0xffffffffff0f7424 */ /* 0x000fce00078e00ff */
[----:B------:R-:W-:Y:S05]  /*f7b0*/  WARPSYNC.COLLECTIVE R15, `(.L_x_3689) ;  /* 0x000000000f087348 */ /* 0x000fea0003c00000 */
[----:B------:R-:W-:Y:S01]  /*f7c0*/  NOP ;  /* 0x0000000000007918 */ /* 0x000fe20000000000 */
[----:B------:R-:W-:Y:S01]  /*f7d0*/  ENDCOLLECTIVE ;  /* 0x000000000000791b */ /* 0x000fe20003800000 */
.L_x_3689:
[----:B------:R-:W-:Y:S05]  /*f7e0*/  BSYNC B0 ;  /* 0x0000000000007941 */ /* 0x000fea0003800000 */
.L_x_3688:
[----:B------:R-:W-:Y:S05]  /*f7f0*/  BRA `(.L_x_3690) ;  /* 0xffffffcc00607947 */ /* 0x000fea000383ffff */
.L_x_3631:
[----:B------:R-:W-:Y:S01]  /*f800*/  BSSY B0, `(.L_x_3691) ;  /* 0x0000005000007945 */ /* 0x000fe20003800000 */
[----:B------:R-:W-:-:S07]  /*f810*/  MOV R15, 0xffffffff ;  /* 0xffffffff000f7802 */ /* 0x000fce0000000f00 */
[----:B------:R-:W-:Y:S05]  /*f820*/  WARPSYNC.COLLECTIVE R15, `(.L_x_3692) ;  /* 0x000000000f087348 */ /* 0x000fea0003c00000 */
[----:B------:R-:W-:Y:S01]  /*f830*/  NOP ;  /* 0x0000000000007918 */ /* 0x000fe20000000000 */
[----:B------:R-:W-:Y:S01]  /*f840*/  ENDCOLLECTIVE ;  /* 0x000000000000791b */ /* 0x000fe20003800000 */
.L_x_3692:
[----:B------:R-:W-:Y:S05]  /*f850*/  BSYNC B0 ;  /* 0x0000000000007941 */ /* 0x000fea0003800000 */
.L_x_3691:
[----:B------:R-:W-:Y:S05]  /*f860*/  BRA `(.L_x_3693) ;  /* 0xffffffd0009c7947 */ /* 0x000fea000383ffff */
.L_x_3651:
[----:B-1----:R1:W2:Y:S02]  /*f870*/  SYNCS.PHASECHK.TRANS64.TRYWAIT P0, [R15+URZ+0x26820], R2 ;  /* 0x026820020f0075a7 */ /* 0x0022a4000800017f */
[----:B--2---:R-:W-:Y:S05]  /*f880*/  @!P0 NANOSLEEP.SYNCS 0x989680 ;  /* 0x009896800000895d */ /* 0x004fea0003900000 */
[----:B------:R-:W2:Y:S02]  /*f890*/  @!P0 SYNCS.PHASECHK.TRANS64 P0, [R15+URZ+0x26820], R2 ;  /* 0x026820020f0085a7 */ /* 0x000ea4000800007f */
[----:B--2---:R-:W-:Y:S05]  /*f8a0*/  @!P0 BRA `(.L_x_3651) ;  /* 0xfffffffc00f08947 */ /* 0x004fea000383ffff */
[----:B------:R-:W-:Y:S05]  /*f8b0*/  BRA `(.L_x_3694) ;  /* 0xffffffe000907947 */ /* 0x000fea000383ffff */
.L_x_3655:
[----:B---3--:R3:W4:Y:S02]  /*f8c0*/  SYNCS.PHASECHK.TRANS64.TRYWAIT P1, [R15+URZ+0x26840], R17 ;  /* 0x026840110f0075a7 */ /* 0x008724000802017f */
[----:B----4-:R-:W-:Y:S05]  /*f8d0*/  @!P1 NANOSLEEP.SYNCS 0x989680 ;  /* 0x009896800000995d */ /* 0x010fea0003900000 */
[----:B------:R-:W4:Y:S02]  /*f8e0*/  @!P1 SYNCS.PHASECHK.TRANS64 P1, [R15+URZ+0x26840], R17 ;  /* 0x026840110f0095a7 */ /* 0x000f24000802007f */
[----:B----4-:R-:W-:Y:S05]  /*f8f0*/  @!P1 BRA `(.L_x_3655) ;  /* 0xfffffffc00f09947 */ /* 0x010fea000383ffff */
[----:B------:R-:W-:Y:S05]  /*f900*/  BRA `(.L_x_3695) ;  /* 0xffffffe400e47947 */ /* 0x000fea000383ffff */
.L_x_3657:
[----:B-1----:R1:W2:Y:S02]  /*f910*/  SYNCS.PHASECHK.TRANS64.TRYWAIT P1, [R15+URZ+0x26828], R17 ;  /* 0x026828110f0075a7 */ /* 0x0022a4000802017f */
[----:B--2---:R-:W-:Y:S05]  /*f920*/  @!P1 NANOSLEEP.SYNCS 0x989680 ;  /* 0x009896800000995d */ /* 0x004fea0003900000 */
[----:B------:R-:W2:Y:S02]  /*f930*/  @!P1 SYNCS.PHASECHK.TRANS64 P1, [R15+URZ+0x26828], R17 ;  /* 0x026828110f0095a7 */ /* 0x000ea4000802007f */
[----:B--2---:R-:W-:Y:S05]  /*f940*/  @!P1 BRA `(.L_x_3657) ;  /* 0xfffffffc00f09947 */ /* 0x004fea000383ffff */
[----:B------:R-:W-:Y:S05]  /*f950*/  BRA `(.L_x_3696) ;  /* 0xffffffe800687947 */ /* 0x000fea000383ffff */
.L_x_3659:
[----:B--2---:R2:W4:Y:S02]  /*f960*/  SYNCS.PHASECHK.TRANS64.TRYWAIT P1, [R15+URZ+0x26848], R17 ;  /* 0x026848110f0075a7 */ /* 0x004524000802017f */
[----:B----4-:R-:W-:Y:S05]  /*f970*/  @!P1 NANOSLEEP.SYNCS 0x989680 ;  /* 0x009896800000995d */ /* 0x010fea0003900000 */
[----:B------:R-:W4:Y:S02]  /*f980*/  @!P1 SYNCS.PHASECHK.TRANS64 P1, [R15+URZ+0x26848], R17 ;  /* 0x026848110f0095a7 */ /* 0x000f24000802007f */
[----:B----4-:R-:W-:Y:S05]  /*f990*/  @!P1 BRA `(.L_x_3659) ;  /* 0xfffffffc00f09947 */ /* 0x010fea000383ffff */
[----:B------:R-:W-:Y:S05]  /*f9a0*/  BRA `(.L_x_3697) ;  /* 0xffffffe800ec7947 */ /* 0x000fea000383ffff */
.L_x_3661:
[----:B------:R-:W-:-:S07]  /*f9b0*/  SHF.L.U32 R4, R10, 0x1f, RZ ;  /* 0x0000001f0a047819 */ /* 0x000fce00000006ff */
.L_x_3698:
[----:B----4-:R4:W1:Y:S02]  /*f9c0*/  SYNCS.PHASECHK.TRANS64.TRYWAIT P1, [R15+URZ+0x26820], R4 ;  /* 0x026820040f0075a7 */ /* 0x010864000802017f */
[----:B-1----:R-:W-:Y:S05]  /*f9d0*/  @!P1 NANOSLEEP.SYNCS 0x989680 ;  /* 0x009896800000995d */ /* 0x002fea0003900000 */
[----:B------:R-:W1:Y:S02]  /*f9e0*/  @!P1 SYNCS.PHASECHK.TRANS64 P1, [R15+URZ+0x26820], R4 ;  /* 0x026820040f0095a7 */ /* 0x000e64000802007f */
[----:B-1----:R-:W-:Y:S05]  /*f9f0*/  @!P1 BRA `(.L_x_3698) ;  /* 0xfffffffc00f09947 */ /* 0x002fea000383ffff */
[----:B------:R-:W-:Y:S05]  /*fa00*/  BRA `(.L_x_3699) ;  /* 0xffffffec00547947 */ /* 0x000fea000383ffff */
.L_x_3664:
[----:B-1----:R1:W4:Y:S02]  /*fa10*/  SYNCS.PHASECHK.TRANS64.TRYWAIT P1, [R15+URZ+0x26840], R12 ;  /* 0x0268400c0f0075a7 */ /* 0x002324000802017f */
[----:B----4-:R-:W-:Y:S05]  /*fa20*/  @!P1 NANOSLEEP.SYNCS 0x989680 ;  /* 0x009896800000995d */ /* 0x010fea0003900000 */
[----:B------:R-:W4:Y:S02]  /*fa30*/  @!P1 SYNCS.PHASECHK.TRANS64 P1, [R15+URZ+0x26840], R12 ;  /* 0x0268400c0f0095a7 */ /* 0x000f24000802007f */
[----:B----4-:R-:W-:Y:S05]  /*fa40*/  @!P1 BRA `(.L_x_3664) ;  /* 0xfffffffc00f09947 */ /* 0x010fea000383ffff */
[----:B------:R-:W-:Y:S05]  /*fa50*/  BRA `(.L_x_3700) ;  /* 0xffffffec00f07947 */ /* 0x000fea000383ffff */
.L_x_3666:
[----:B--2---:R2:W4:Y:S02]  /*fa60*/  SYNCS.PHASECHK.TRANS64.TRYWAIT P1, [R15+URZ+0x26828], R12 ;  /* 0x0268280c0f0075a7 */ /* 0x004524000802017f */
[----:B----4-:R-:W-:Y:S05]  /*fa70*/  @!P1 NANOSLEEP.SYNCS 0x989680 ;  /* 0x009896800000995d */ /* 0x010fea0003900000 */
[----:B------:R-:W4:Y:S02]  /*fa80*/  @!P1 SYNCS.PHASECHK.TRANS64 P1, [R15+URZ+0x26828], R12 ;  /* 0x0268280c0f0095a7 */ /* 0x000f24000802007f */
[----:B----4-:R-:W-:Y:S05]  /*fa90*/  @!P1 BRA `(.L_x_3666) ;  /* 0xfffffffc00f09947 */ /* 0x010fea000383ffff */
[----:B------:R-:W-:Y:S05]  /*faa0*/  BRA `(.L_x_3701) ;  /* 0xfffffff000687947 */ /* 0x000fea000383ffff */
.L_x_3668:
[----:B--2---:R2:W4:Y:S02]  /*fab0*/  SYNCS.PHASECHK.TRANS64.TRYWAIT P0, [R3+URZ+0x26840], R0 ;  /* 0x02684000030075a7 */ /* 0x004524000800017f */
[----:B----4-:R-:W-:Y:S05]  /*fac0*/  @!P0 NANOSLEEP.SYNCS 0x989680 ;  /* 0x009896800000895d */ /* 0x010fea0003900000 */
[----:B------:R-:W4:Y:S02]  /*fad0*/  @!P0 SYNCS.PHASECHK.TRANS64 P0, [R3+URZ+0x26840], R0 ;  /* 0x02684000030085a7 */ /* 0x000f24000800007f */
[----:B----4-:R-:W-:Y:S05]  /*fae0*/  @!P0 BRA `(.L_x_3668) ;  /* 0xfffffffc00f08947 */ /* 0x010fea000383ffff */
[----:B------:R-:W-:Y:S05]  /*faf0*/  BRA `(.L_x_3702) ;  /* 0xfffffff400087947 */ /* 0x000fea000383ffff */
.L_x_3670:
[----:B------:R-:W-:Y:S01]  /*fb00*/  BSSY B0, `(.L_x_3703) ;  /* 0x0000006000007945 */ /* 0x000fe20003800000 */
[----:B------:R-:W-:-:S07]  /*fb10*/  IMAD.MOV.U32 R15, RZ, RZ, -0x1 ;  /* 0xffffffffff0f7424 */ /* 0x000fce00078e00ff */
[----:B------:R-:W-:Y:S05]  /*fb20*/  WARPSYNC.COLLECTIVE R15, `(.L_x_3704) ;  /* 0x000000000f0c7348 */ /* 0x000fea0003c00000 */
[----:B------:R-:W-:Y:S02]  /*fb30*/  ELECT P6, UR62, PT ;  /* 0x00000000003e782f */ /* 0x000fe400038c0000 */
[----:B------:R-:W-:Y:S01]  /*fb40*/  MOV R14, UR62 ;  /* 0x0000003e000e7c02 */ /* 0x000fe20008000f00 */
[----:B------:R-:W-:Y:S10]  /*fb50*/  ENDCOLLECTIVE ;  /* 0x000000000000791b */ /* 0x000ff40003800000 */
.L_x_3704:
[----:B------:R-:W-:Y:S05]  /*fb60*/  BSYNC B0 ;  /* 0x0000000000007941 */ /* 0x000fea0003800000 */
.L_x_3703:
[----:B------:R-:W-:Y:S05]  /*fb70*/  BRA `(.L_x_3705) ;  /* 0xfffffff400a07947 */ /* 0x000fea000383ffff */
.L_x_3672:
[----:B-1----:R1:W2:Y:S02]  /*fb80*/  SYNCS.PHASECHK.TRANS64.TRYWAIT P0, [R7+URZ], R4 ;  /* 0x00000004070075a7 */ /* 0x0022a4000800017f */
[----:B--2---:R-:W-:Y:S05]  /*fb90*/  @!P0 NANOSLEEP.SYNCS 0x989680 ;  /* 0x009896800000895d */ /* 0x004fea0003900000 */
[----:B------:R-:W2:Y:S02]  /*fba0*/  @!P0 SYNCS.PHASECHK.TRANS64 P0, [R7+URZ], R4 ;  /* 0x00000004070085a7 */ /* 0x000ea4000800007f */
[----:B--2---:R-:W-:Y:S05]  /*fbb0*/  @!P0 BRA `(.L_x_3672) ;  /* 0xfffffffc00f08947 */ /* 0x004fea000383ffff */
[----:B------:R-:W-:Y:S05]  /*fbc0*/  BRA `(.L_x_3706) ;  /* 0xfffffff400e07947 */ /* 0x000fea000383ffff */
.L_x_3673:
[----:B--2---:R2:W3:Y:S02]  /*fbd0*/  SYNCS.PHASECHK.TRANS64.TRYWAIT P0, [R3+URZ], R0 ;  /* 0x00000000030075a7 */ /* 0x0044e4000800017f */
[----:B---3--:R-:W-:Y:S05]  /*fbe0*/  @!P0 NANOSLEEP.SYNCS 0x989680 ;  /* 0x009896800000895d */ /* 0x008fea0003900000 */
[----:B------:R-:W3:Y:S02]  /*fbf0*/  @!P0 SYNCS.PHASECHK.TRANS64 P0, [R3+URZ], R0 ;  /* 0x00000000030085a7 */ /* 0x000ee4000800007f */
[----:B---3--:R-:W-:Y:S05]  /*fc00*/  @!P0 BRA `(.L_x_3673) ;  /* 0xfffffffc00f08947 */ /* 0x008fea000383ffff */
[----:B------:R-:W-:Y:S05]  /*fc10*/  BRA `(.L_x_3707) ;  /* 0xfffffff400d47947 */ /* 0x000fea000383ffff */
.L_x_3675:
[----:B--2---:R2:W3:Y:S02]  /*fc20*/  SYNCS.PHASECHK.TRANS64.TRYWAIT P0, [R5+URZ], R4 ;  /* 0x00000004050075a7 */ /* 0x0044e4000800017f */
[----:B---3--:R-:W-:Y:S05]  /*fc30*/  @!P0 NANOSLEEP.SYNCS 0x989680 ;  /* 0x009896800000895d */ /* 0x008fea0003900000 */
[----:B------:R-:W3:Y:S02]  /*fc40*/  @!P0 SYNCS.PHASECHK.TRANS64 P0, [R5+URZ], R4 ;  /* 0x00000004050085a7 */ /* 0x000ee4000800007f */
[----:B---3--:R-:W-:Y:S05]  /*fc50*/  @!P0 BRA `(.L_x_3675) ;  /* 0xfffffffc00f08947 */ /* 0x008fea000383ffff */
[----:B------:R-:W-:Y:S05]  /*fc60*/  BRA `(.L_x_3708) ;  /* 0xfffffff400d87947 */ /* 0x000fea000383ffff */
.L_x_3709:
        /* <DEDUP_REMOVED lines=9> */
.L_x_3747:


//--------------------- .text._ZN7cutlass13device_kernelIN5flash22FlashAttnBwdPreprocessIN4cute5tupleIJNS3_1CILi96EEENS5_ILi64EEEEEENS_6half_tEfNS_4arch4Sm90ELb1ELb1EEEEEvNT_6ParamsE --------------------------
	.section	.text._ZN7cutlass13device_kernelIN5flash22FlashAttnBwdPreprocessIN4cute5tupleIJNS3_1CILi96EEENS5_ILi64EEEEEENS_6half_tEfNS_4arch4Sm90ELb1ELb1EEEEEvNT_6ParamsE,"ax",@progbits
	.align	128
.text._ZN7cutlass13device_kernelIN5flash22FlashAttnBwdPreprocessIN4cute5tupleIJNS3_1CILi96EEENS5_ILi64EEEEEENS_6half_tEfNS_4arch4Sm90ELb1ELb1EEEEEvNT_6ParamsE:
        .type           _ZN7cutlass13device_kernelIN5flash22FlashAttnBwdPreprocessIN4cute5tupleIJNS3_1CILi96EEENS5_ILi64EEEEEENS_6half_tEfNS_4arch4Sm90ELb1ELb1EEEEEvNT_6ParamsE,@function
        .size           _ZN7cutlass13device_kernelIN5flash22FlashAttnBwdPreprocessIN4cute5tupleIJNS3_1CILi96EEENS5_ILi64EEEEEENS_6half_tEfNS_4arch4Sm90ELb1ELb1EEEEEvNT_6ParamsE,(.L_x_3748 - _ZN7cutlass13device_kernelIN5flash22FlashAttnBwdPreprocessIN4cute5tupleIJNS3_1CILi96EEENS5_ILi64EEEEEENS_6half_tEfNS_4arch4Sm90ELb1ELb1EEEEEvNT_6ParamsE)
        .other          _ZN7cutlass13device_kernelIN5flash22FlashAttnBwdPreprocessIN4cute5tupleIJNS3_1CILi96EEENS5_ILi64EEEEEENS_6half_tEfNS_4arch4Sm90ELb1ELb1EEEEEvNT_6ParamsE,@"STO_CUDA_ENTRY STV_DEFAULT"
_ZN7cutlass13device_kernelIN5flash22FlashAttnBwdPreprocessIN4cute5tupleIJNS3_1CILi96EEENS5_ILi64EEEEEENS_6half_tEfNS_4arch4Sm90ELb1ELb1EEEEEvNT_6ParamsE:
        /* <DEDUP_REMOVED lines=14> */
[----:B------:R-:W-:Y:S01]  /*00e0*/  ISETP.NE.U32.AND P2, PT, R4, RZ, PT ;  /* 0x000000ff0400720c */ /* 0x000fe20003f45070 */
[----:B------:R-:W3:Y:S03]  /*00f0*/  S2R R2, SR_CTAID.X ;  /* 0x0000000000027919 */ /* 0x000ee60000002500 */
[----:B------:R-:W-:Y:S01]  /*0100*/  ISETP.NE.AND.EX P2, PT, R5, RZ, PT, P2 ;  /* 0x000000ff0500720c */ /* 0x000fe20003f45320 */
[----:B------:R-:W4:Y:S01]  /*0110*/  S2R R3, SR_TID.X ;  /* 0x0000000000037919 */ /* 0x000f220000002100 */
[----:B-1----:R-:W-:-:S05]  /*0120*/  @P1 IMAD.WIDE R8, R0, 0x4, R8 ;  /* 0x0000000400081825 */ /* 0x002fca00078e0208 */
[----:B0-----:R2:W5:Y:S01]  /*0130*/  @P1 LDG.E R38, desc[UR4][R8.64] ;  /* 0x0000000408261981 */ /* 0x001562000c1e1900 */
[----:B---3--:R-:W-:Y:S01]  /*0140*/  IMAD R4, R2, 0x60, RZ ;  /* 0x0000006002047824 */ /* 0x008fe200078e02ff */
[----:B----4-:R-:W-:Y:S06]  /*0150*/  @P1 BRA `(.L_x_3710) ;  /* 0x0000000000101947 */ /* 0x010fec0003800000 */
[----:B------:R-:W-:Y:S05]  /*0160*/  @!P0 BRA `(.L_x_3710) ;  /* 0x00000000000c8947 */ /* 0x000fea0003800000 */
[----:B------:R-:W3:Y:S04]  /*0170*/  LDG.E R5, desc[UR4][R6.64] ;  /* 0x0000000406057981 */ /* 0x000ee8000c1e1900 */
[----:B-----5:R-:W3:Y:S02]  /*0180*/  LDG.E R38, desc[UR4][R6.64+0x4] ;  /* 0x0000040406267981 */ /* 0x020ee4000c1e1900 */
[----:B---3--:R-:W-:-:S07]  /*0190*/  IADD3 R38, -R5, R38, RZ ;  /* 0x0000002605267210 */ /* 0x008fce0007ffe1ff */
.L_x_3710:
[----:B-----5:R-:W-:-:S13]  /*01a0*/  ISETP.GE.AND P1, PT, R4, R38, PT ;  /* 0x000000260400720c */ /* 0x020fda0003f26270 */
[----:B------:R-:W-:Y:S05]  /*01b0*/  @P2 EXIT P1 ;  /* 0x000000000000294d */ /* 0x000fea0000800000 */
[----:B------:R-:W0:Y:S01]  /*01c0*/  S2UR UR6, SR_CTAID.Y ;  /* 0x00000000000679c3 */ /* 0x000e220000002600 */
[----:B------:R-:W-:Y:S01]  /*01d0*/  IMAD R5, R2, -0x60, R38 ;  /* 0xffffffa002057824 */ /* 0x000fe200078e0226 */
[C---:B------:R-:W-:Y:S01]  /*01e0*/  ISETP.GT.AND P1, PT, R3.reuse, 0x5f, PT ;  /* 0x0000005f0300780c */ /* 0x040fe20003f24270 */
[----:B------:R-:W-:Y:S01]  /*01f0*/  BSSY B0, `(.L_x_3711) ;  /* 0x0000024000007945 */ /* 0x000fe20003800000 */
[----:B--2---:R-:W-:Y:S02]  /*0200*/  SHF.R.S32.HI R6, RZ, 0x1f, R3 ;  /* 0x0000001fff067819 */ /* 0x004fe40000011403 */
[----:B------:R-:W-:Y:S02]  /*0210*/  CS2R R8, SRZ ;  /* 0x0000000000087805 */ /* 0x000fe4000001ff00 */
[----:B------:R-:W-:Y:S01]  /*0220*/  ISETP.GE.OR P3, PT, R3, R5, P1 ;  /* 0x000000050300720c */ /* 0x000fe20000f66670 */
[----:B------:R-:W1:Y:S01]  /*0230*/  LDC.64 R12, c[0x0][0x230] ;  /* 0x00008c00ff0c7b82 */ /* 0x000e620000000a00 */
[----:B------:R-:W-:-:S02]  /*0240*/  LEA.HI R33, R6, R3, RZ, 0x3 ;  /* 0x0000000306217211 */ /* 0x000fc400078f18ff */
[----:B------:R-:W-:Y:S02]  /*0250*/  SHF.R.S32.HI R32, RZ, 0x1f, R0 ;  /* 0x0000001fff207819 */ /* 0x000fe40000011400 */
[----:B------:R-:W-:Y:S02]  /*0260*/  LOP3.LUT R6, R33, 0xfffffff8, RZ, 0xc0, !PT ;  /* 0xfffffff821067812 */ /* 0x000fe400078ec0ff */
[----:B------:R-:W-:Y:S01]  /*0270*/  @P0 SHF.R.S32.HI R9, RZ, 0x1f, R36 ;  /* 0x0000001fff090819 */ /* 0x000fe20000011424 */
[----:B------:R-:W2:Y:S01]  /*0280*/  LDC.64 R10, c[0x0][0x250] ;  /* 0x00009400ff0a7b82 */ /* 0x000ea20000000a00 */
[----:B------:R-:W-:Y:S02]  /*0290*/  IADD3 R37, -R6, R3, RZ ;  /* 0x0000000306257210 */ /* 0x000fe40007ffe1ff */
[----:B------:R-:W-:Y:S02]  /*02a0*/  @P0 MOV R8, R36 ;  /* 0x0000002400080202 */ /* 0x000fe40000000f00 */
[----:B------:R-:W-:-:S02]  /*02b0*/  SEL R6, R0, RZ, !P2 ;  /* 0x000000ff00067207 */ /* 0x000fc40005000000 */
[----:B------:R-:W-:Y:S01]  /*02c0*/  MOV R7, 0x7f800000 ;  /* 0x7f80000000077802 */ /* 0x000fe20000000f00 */
[----:B0-----:R-:W-:Y:S01]  /*02d0*/  USHF.R.S32.HI UR7, URZ, 0x1f, UR6 ;  /* 0x0000001f3f077899 */ /* 0x001fe20008011406 */
[----:B------:R-:W-:Y:S02]  /*02e0*/  SHF.L.U32 R18, R37, 0x3, RZ ;  /* 0x0000000325127819 */ /* 0x000fe400000006ff */
[----:B------:R-:W-:Y:S01]  /*02f0*/  SEL R32, R32, RZ, !P2 ;  /* 0x000000ff20207207 */ /* 0x000fe20005000000 */
[----:B------:R-:W-:Y:S08]  /*0300*/  @P3 BRA `(.L_x_3712) ;  /* 0x0000000000483947 */ /* 0x000ff00003800000 */
[----:B------:R-:W0:Y:S01]  /*0310*/  LDC.64 R20, c[0x0][0x290] ;  /* 0x0000a400ff147b82 */ /* 0x000e220000000a00 */
[----:B------:R-:W-:Y:S01]  /*0320*/  SHF.R.S32.HI R7, RZ, 0x1f, R4 ;  /* 0x0000001fff077819 */ /* 0x000fe20000011404 */
[----:B------:R-:W-:Y:S01]  /*0330*/  ULDC.64 UR8, c[0x0][0x298] ;  /* 0x0000a60000087ab9 */ /* 0x000fe20000000a00 */
[--C-:B------:R-:W-:Y:S01]  /*0340*/  SHF.R.S32.HI R15, RZ, 0x1f, R3.reuse ;  /* 0x0000001fff0f7819 */ /* 0x100fe20000011403 */
[----:B------:R-:W-:Y:S01]  /*0350*/  IMAD R17, R32, UR8, RZ ;  /* 0x0000000820117c24 */ /* 0x000fe2000f8e02ff */
[----:B------:R-:W-:-:S04]  /*0360*/  IADD3 R14, P2, P3, R8, R4, R3 ;  /* 0x00000004080e7210 */ /* 0x000fc80007b5e003 */
[----:B------:R-:W-:Y:S01]  /*0370*/  IADD3.X R15, R9, R7, R15, P2, P3 ;  /* 0x00000007090f7210 */ /* 0x000fe200017e640f */
[C---:B0-----:R-:W-:Y:S02]  /*0380*/  IMAD R16, R20.reuse, UR7, RZ ;  /* 0x0000000714107c24 */ /* 0x041fe4000f8e02ff */
[----:B------:R-:W-:-:S04]  /*0390*/  IMAD.WIDE.U32 R14, R20, UR6, R14 ;  /* 0x00000006140e7c25 */ /* 0x000fc8000f8e000e */
[----:B------:R-:W-:-:S05]  /*03a0*/  IMAD R7, R21, UR6, R16 ;  /* 0x0000000615077c24 */ /* 0x000fca000f8e0210 */
        /* <DEDUP_REMOVED lines=8> */
.L_x_3712:
[----:B------:R-:W-:Y:S05]  /*0430*/  BSYNC B0 ;  /* 0x0000000000007941 */ /* 0x000fea0003800000 */
.L_x_3711:
[----:B------:R-:W-:Y:S01]  /*0440*/  ULDC UR8, c[0x0][0x21c] ;  /* 0x0000870000087ab9 */ /* 0x000fe20000000800 */
[----:B------:R-:W-:Y:S01]  /*0450*/  SHF.R.S32.HI R33, RZ, 0x3, R33 ;  /* 0x00000003ff217819 */ /* 0x000fe20000011421 */
[----:B-1----:R-:W-:Y:S01]  /*0460*/  IMAD R14, R12, UR7, RZ ;  /* 0x000000070c0e7c24 */ /* 0x002fe2000f8e02ff */
[----:B------:R-:W-:Y:S01]  /*0470*/  ISETP.GE.AND P2, PT, R18, UR8, PT ;  /* 0x0000000812007c0c */ /* 0x000fe2000bf46270 */
[----:B0-2---:R-:W-:Y:S01]  /*0480*/  IMAD R16, R10, UR7, RZ ;  /* 0x000000070a107c24 */ /* 0x005fe2000f8e02ff */
[----:B------:R-:W-:Y:S01]  /*0490*/  SHF.R.S32.HI R19, RZ, 0x1f, R18 ;  /* 0x0000001fff137819 */ /* 0x000fe20000011412 */
[----:B------:R-:W-:Y:S01]  /*04a0*/  IMAD R15, R13, UR6, R14 ;  /* 0x000000060d0f7c24 */ /* 0x000fe2000f8e020e */
[----:B------:R-:W-:Y:S01]  /*04b0*/  ISETP.GE.OR P4, PT, R33, R5, P2 ;  /* 0x000000052100720c */ /* 0x000fe20001786670 */
[----:B------:R-:W-:Y:S01]  /*04c0*/  IMAD R11, R11, UR6, R16 ;  /* 0x000000060b0b7c24 */ /* 0x000fe2000f8e0210 */
[----:B------:R-:W-:Y:S01]  /*04d0*/  SHF.R.S32.HI R34, RZ, 0x1f, R33 ;  /* 0x0000001fff227819 */ /* 0x000fe20000011421 */
[--C-:B------:R-:W-:Y:S01]  /*04e0*/  IMAD.WIDE.U32 R40, R12, UR6, R18.reuse ;  /* 0x000000060c287c25 */ /* 0x100fe2000f8e0012 */
[----:B------:R-:W-:Y:S01]  /*04f0*/  IADD3 R28, P3, R33, R8, RZ ;  /* 0x00000008211c7210 */ /* 0x000fe20007f7e0ff */
[----:B------:R-:W-:Y:S01]  /*0500*/  ULDC.64 UR10, c[0x0][0x238] ;  /* 0x00008e00000a7ab9 */ /* 0x000fe20000000a00 */
[----:B------:R-:W-:Y:S01]  /*0510*/  ULDC.64 UR12, c[0x0][0x258] ;  /* 0x00009600000c7ab9 */ /* 0x000fe20000000a00 */
[----:B------:R-:W-:Y:S01]  /*0520*/  IMAD.WIDE.U32 R30, R10, UR6, R18 ;  /* 0x000000060a1e7c25 */ /* 0x000fe2000f8e0012 */
[----:B------:R-:W-:-:S02]  /*0530*/  IADD3 R41, R41, R15, RZ ;  /* 0x0000000f29297210 */ /* 0x000fc40007ffe0ff */
[----:B------:R-:W-:Y:S01]  /*0540*/  IADD3.X R29, R34, R9, RZ, P3, !PT ;  /* 0x00000009221d7210 */ /* 0x000fe20001ffe4ff */
[C---:B------:R-:W-:Y:S01]  /*0550*/  IMAD R17, R32.reuse, UR10, RZ ;  /* 0x0000000a20117c24 */ /* 0x040fe2000f8e02ff */
[----:B------:R-:W-:Y:S01]  /*0560*/  IADD3 R31, R31, R11, RZ ;  /* 0x0000000b1f1f7210 */ /* 0x000fe20007ffe0ff */
[----:B------:R-:W0:Y:S01]  /*0570*/  @!P4 LDC.64 R12, c[0x0][0x228] ;  /* 0x00008a00ff0ccb82 */ /* 0x000e220000000a00 */
[----:B------:R-:W-:Y:S01]  /*0580*/  IMAD R19, R32, UR12, RZ ;  /* 0x0000000c20137c24 */ /* 0x000fe2000f8e02ff */
[----:B------:R-:W-:Y:S01]  /*0590*/  IADD3 R35, R33, 0x20, RZ ;  /* 0x0000002021237810 */ /* 0x000fe20007ffe0ff */
[----:B------:R-:W-:-:S03]  /*05a0*/  IMAD.WIDE R28, R2, 0x60, R28 ;  /* 0x00000060021c7825 */ /* 0x000fc600078e021c */
[CC--:B------:R-:W-:Y:S01]  /*05b0*/  ISETP.GE.OR P2, PT, R35.reuse, R5.reuse, P2 ;  /* 0x000000052300720c */ /* 0x0c0fe20001746670 */
[C---:B------:R-:W-:Y:S01]  /*05c0*/  IMAD R17, R6.reuse, UR11, R17 ;  /* 0x0000000b06117c24 */ /* 0x040fe2000f8e0211 */
[----:B------:R-:W1:Y:S01]  /*05d0*/  @!P4 LDC.64 R14, c[0x0][0x248] ;  /* 0x00009200ff0ecb82 */ /* 0x000e620000000a00 */
[----:B------:R-:W-:Y:S01]  /*05e0*/  IMAD.WIDE.U32 R40, R6, UR10, R40 ;  /* 0x0000000a06287c25 */ /* 0x000fe2000f8e0028 */
[----:B------:R-:W-:-:S03]  /*05f0*/  ISETP.GE.AND P3, PT, R35, R5, PT ;  /* 0x000000052300720c */ /* 0x000fc60003f66270 */
[C---:B------:R-:W-:Y:S01]  /*0600*/  IMAD R21, R6.reuse, UR13, R19 ;  /* 0x0000000d06157c24 */ /* 0x040fe2000f8e0213 */
[----:B------:R-:W-:Y:S01]  /*0610*/  IADD3 R41, R41, R17, RZ ;  /* 0x0000001129297210 */ /* 0x000fe20007ffe0ff */
[----:B------:R-:W-:Y:S01]  /*0620*/  IMAD.WIDE.U32 R30, R6, UR12, R30 ;  /* 0x0000000c061e7c25 */ /* 0x000fe2000f8e001e */
[----:B------:R-:W2:Y:S01]  /*0630*/  @!P4 LDC.64 R10, c[0x0][0x240] ;  /* 0x00009000ff0acb82 */ /* 0x000ea20000000a00 */
[----:B------:R-:W-:-:S03]  /*0640*/  ISETP.GE.OR P3, PT, R18, UR8, P3 ;  /* 0x0000000812007c0c */ /* 0x000fc60009f66670 */
[----:B------:R-:W-:-:S04]  /*0650*/  IADD3 R31, R31, R21, RZ ;  /* 0x000000151f1f7210 */ /* 0x000fc80007ffe0ff */
[----:B------:R-:W3:Y:S01]  /*0660*/  @!P4 LDC.64 R8, c[0x0][0x210] ;  /* 0x00008400ff08cb82 */ /* 0x000ee20000000a00 */
[----:B0-----:R-:W-:-:S04]  /*0670*/  @!P4 IMAD R16, R29, R12, RZ ;  /* 0x0000000c1d10c224 */ /* 0x001fc800078e02ff */
[C---:B------:R-:W-:Y:S02]  /*0680*/  @!P4 IMAD R19, R28.reuse, R13, R16 ;  /* 0x0000000d1c13c224 */ /* 0x040fe400078e0210 */
[----:B------:R-:W-:Y:S01]  /*0690*/  @!P4 IMAD.WIDE.U32 R12, R28, R12, R40 ;  /* 0x0000000c1c0cc225 */ /* 0x000fe200078e0028 */
[----:B------:R-:W0:Y:S03]  /*06a0*/  @!P3 LDC.64 R22, c[0x0][0x228] ;  /* 0x00008a00ff16bb82 */ /* 0x000e260000000a00 */
[----:B-1----:R-:W-:Y:S01]  /*06b0*/  @!P4 IMAD R16, R29, R14, RZ ;  /* 0x0000000e1d10c224 */ /* 0x002fe200078e02ff */
[----:B------:R-:W-:-:S03]  /*06c0*/  @!P4 IADD3 R19, R13, R19, RZ ;  /* 0x000000130d13c210 */ /* 0x000fc60007ffe0ff */
[C---:B------:R-:W-:Y:S02]  /*06d0*/  @!P4 IMAD R21, R28.reuse, R15, R16 ;  /* 0x0000000f1c15c224 */ /* 0x040fe400078e0210 */
[----:B------:R-:W-:Y:S01]  /*06e0*/  @!P4 IMAD.WIDE.U32 R14, R28, R14, R30 ;  /* 0x0000000e1c0ec225 */ /* 0x000fe200078e001e */
[----:B------:R-:W1:Y:S04]  /*06f0*/  @!P2 LDC.64 R16, c[0x0][0x248] ;  /* 0x00009200ff10ab82 */ /* 0x000e680000000a00 */
[----:B------:R-:W-:Y:S02]  /*0700*/  @!P4 IADD3 R13, R15, R21, RZ ;  /* 0x000000150f0dc210 */ /* 0x000fe40007ffe0ff */
[----:B--2---:R-:W-:Y:S02]  /*0710*/  @!P4 LEA R24, P6, R14, R10, 0x1 ;  /* 0x0000000a0e18c211 */ /* 0x004fe400078c08ff */
[----:B---3--:R-:W-:-:S02]  /*0720*/  @!P4 LEA R26, P5, R12, R8, 0x1 ;  /* 0x000000080c1ac211 */ /* 0x008fc400078a08ff */
[----:B------:R-:W-:Y:S02]  /*0730*/  IADD3 R8, R33, 0x40, RZ ;  /* 0x0000004021087810 */ /* 0x000fe40007ffe0ff */
[----:B------:R-:W-:Y:S02]  /*0740*/  @!P4 LEA.HI.X R25, R14, R11, R13, 0x1, P6 ;  /* 0x0000000b0e19c211 */ /* 0x000fe400030f0c0d */
[----:B------:R-:W-:Y:S02]  /*0750*/  CS2R R14, SRZ ;  /* 0x00000000000e7805 */ /* 0x000fe4000001ff00 */
[----:B------:R-:W-:Y:S02]  /*0760*/  @!P4 LEA.HI.X R27, R12, R9, R19, 0x1, P5 ;  /* 0x000000090c1bc211 */ /* 0x000fe400028f0c13 */
[----:B------:R-:W-:Y:S02]  /*0770*/  CS2R R12, SRZ ;  /* 0x00000000000c7805 */ /* 0x000fe4000001ff00 */
[----:B------:R-:W-:-:S02]  /*0780*/  @!P2 IADD3 R42, P6, R28, 0x20, RZ ;  /* 0x000000201c2aa810 */ /* 0x000fc40007fde0ff */
[----:B------:R-:W-:Y:S02]  /*0790*/  CS2R R10, SRZ ;  /* 0x00000000000a7805 */ /* 0x000fe4000001ff00 */
[----:B------:R-:W-:Y:S02]  /*07a0*/  ISETP.GE.AND P5, PT, R8, R5, PT ;  /* 0x000000050800720c */ /* 0x000fe40003fa6270 */
[----:B------:R-:W-:Y:S02]  /*07b0*/  CS2R R8, SRZ ;  /* 0x0000000000087805 */ /* 0x000fe4000001ff00 */
[----:B------:R-:W-:Y:S01]  /*07c0*/  @!P2 IADD3.X R21, RZ, R29, RZ, P6, !PT ;  /* 0x0000001dff15a210 */ /* 0x000fe200037fe4ff */
[----:B------:R2:W3:Y:S01]  /*07d0*/  @!P4 LDG.E.128 R12, desc[UR4][R24.64] ;  /* 0x00000004180cc981 */ /* 0x0004e2000c1e1d00 */
[----:B------:R-:W-:Y:S02]  /*07e0*/  ISETP.LT.AND P6, PT, R18, UR8, !P5 ;  /* 0x0000000812007c0c */ /* 0x000fe4000efc1270 */
[----:B------:R-:W4:Y:S01]  /*07f0*/  @!P2 LDC.64 R18, c[0x0][0x240] ;  /* 0x00009000ff12ab82 */ /* 0x000f220000000a00 */
[----:B------:R0:W3:Y:S01]  /*0800*/  @!P4 LDG.E.128 R8, desc[UR4][R26.64] ;  /* 0x000000041a08c981 */ /* 0x0000e2000c1e1d00 */
[----:B-1----:R-:W-:Y:S01]  /*0810*/  @!P2 IMAD R21, R21, R16, RZ ;  /* 0x000000101515a224 */ /* 0x002fe200078e02ff */
[----:B------:R-:W-:-:S03]  /*0820*/  @!P3 IADD3 R39, P4, R28, 0x20, RZ ;  /* 0x000000201c27b810 */ /* 0x000fc60007f9e0ff */
[C---:B------:R-:W-:Y:S02]  /*0830*/  @!P2 IMAD R21, R42.reuse, R17, R21 ;  /* 0x000000112a15a224 */ /* 0x040fe400078e0215 */
[----:B--2---:R-:W1:Y:S01]  /*0840*/  @!P3 LDC.64 R24, c[0x0][0x210] ;  /* 0x00008400ff18bb82 */ /* 0x004e620000000a00 */
[----:B0-----:R-:W-:Y:S02]  /*0850*/  @!P2 MOV R26, R30 ;  /* 0x0000001e001aa202 */ /* 0x001fe40000000f00 */
[----:B------:R-:W-:Y:S02]  /*0860*/  @!P2 MOV R27, R31 ;  /* 0x0000001f001ba202 */ /* 0x000fe40000000f00 */
[----:B------:R-:W-:Y:S01]  /*0870*/  @!P3 IADD3.X R20, RZ, R29, RZ, P4, !PT ;  /* 0x0000001dff14b210 */ /* 0x000fe200027fe4ff */
[----:B------:R-:W-:Y:S01]  /*0880*/  @!P2 IMAD.WIDE.U32 R42, R42, R16, R26 ;  /* 0x000000102a2aa225 */ /* 0x000fe200078e001a */
[----:B------:R-:W-:Y:S01]  /*0890*/  @!P3 MOV R44, R40 ;  /* 0x00000028002cb202 */ /* 0x000fe20000000f00 */
[----:B------:R-:W0:Y:S01]  /*08a0*/  @P6 LDC.64 R16, c[0x0][0x228] ;  /* 0x00008a00ff106b82 */ /* 0x000e220000000a00 */
[----:B------:R-:W-:Y:S01]  /*08b0*/  @!P3 MOV R45, R41 ;  /* 0x00000029002db202 */ /* 0x000fe20000000f00 */
[----:B------:R-:W-:Y:S01]  /*08c0*/  @!P3 IMAD R20, R20, R22, RZ ;  /* 0x000000161414b224 */ /* 0x000fe200078e02ff */
[----:B------:R-:W-:-:S02]  /*08d0*/  @!P2 IADD3 R21, R43, R21, RZ ;  /* 0x000000152b15a210 */ /* 0x000fc40007ffe0ff */
[C---:B----4-:R-:W-:Y:S01]  /*08e0*/  @!P2 LEA R26, P4, R42.reuse, R18, 0x1 ;  /* 0x000000122a1aa211 */ /* 0x050fe200078808ff */
[C---:B------:R-:W-:Y:S02]  /*08f0*/  @!P3 IMAD R23, R39.reuse, R23, R20 ;  /* 0x000000172717b224 */ /* 0x040fe400078e0214 */
[----:B------:R-:W-:Y:S01]  /*0900*/  @!P3 IMAD.WIDE.U32 R44, R39, R22, R44 ;  /* 0x00000016272cb225 */ /* 0x000fe200078e002c */
[----:B------:R-:W-:Y:S02]  /*0910*/  @!P2 LEA.HI.X R27, R42, R19, R21, 0x1, P4 ;  /* 0x000000132a1ba211 */ /* 0x000fe400020f0c15 */
[----:B------:R-:W2:Y:S01]  /*0920*/  @P6 LDC.64 R20, c[0x0][0x248] ;  /* 0x00009200ff146b82 */ /* 0x000ea20000000a00 */
[----:B------:R-:W-:Y:S02]  /*0930*/  @P6 IADD3 R22, P4, R28, 0x40, RZ ;  /* 0x000000401c166810 */ /* 0x000fe40007f9e0ff */
[----:B------:R-:W-:Y:S02]  /*0940*/  @!P3 IADD3 R23, R45, R23, RZ ;  /* 0x000000172d17b210 */ /* 0x000fe40007ffe0ff */
[----:B------:R-:W-:-:S02]  /*0950*/  @P6 IADD3.X R39, RZ, R29, RZ, P4, !PT ;  /* 0x0000001dff276210 */ /* 0x000fc400027fe4ff */
[C---:B-1----:R-:W-:Y:S01]  /*0960*/  @!P3 LEA R42, P4, R44.reuse, R24, 0x1 ;  /* 0x000000182c2ab211 */ /* 0x042fe200078808ff */
[----:B------:R-:W1:Y:S03]  /*0970*/  @P6 LDC.64 R18, c[0x0][0x210] ;  /* 0x00008400ff126b82 */ /* 0x000e660000000a00 */
[----:B------:R-:W-:-:S05]  /*0980*/  @!P3 LEA.HI.X R43, R44, R25, R23, 0x1, P4 ;  /* 0x000000192c2bb211 */ /* 0x000fca00020f0c17 */
[----:B------:R-:W4:Y:S01]  /*0990*/  @P6 LDC.64 R24, c[0x0][0x240] ;  /* 0x00009000ff186b82 */ /* 0x000f220000000a00 */
[----:B------:R-:W-:Y:S01]  /*09a0*/  @P6 IADD3 R23, P4, R28, 0x40, RZ ;  /* 0x000000401c176810 */ /* 0x000fe20007f9e0ff */
[----:B0-----:R-:W-:-:S03]  /*09b0*/  @P6 IMAD R39, R39, R16, RZ ;  /* 0x0000001027276224 */ /* 0x001fc600078e02ff */
[----:B------:R-:W-:Y:S01]  /*09c0*/  @P6 IADD3.X R29, RZ, R29, RZ, P4, !PT ;  /* 0x0000001dff1d6210 */ /* 0x000fe200027fe4ff */
[----:B------:R-:W-:Y:S01]  /*09d0*/  @P6 IMAD.WIDE.U32 R44, R22, R16, R40 ;  /* 0x00000010162c6225 */ /* 0x000fe200078e0028 */
[----:B------:R-:W-:-:S03]  /*09e0*/  @P6 MOV R28, R30 ;  /* 0x0000001e001c6202 */ /* 0x000fc60000000f00 */
[----:B--2---:R-:W-:Y:S01]  /*09f0*/  @P6 IMAD R16, R29, R20, RZ ;  /* 0x000000141d106224 */ /* 0x004fe200078e02ff */
[----:B------:R-:W-:Y:S01]  /*0a00*/  @P6 MOV R29, R31 ;  /* 0x0000001f001d6202 */ /* 0x000fe20000000f00 */
[----:B------:R-:W-:Y:S02]  /*0a10*/  @P6 IMAD R17, R22, R17, R39 ;  /* 0x0000001116116224 */ /* 0x000fe400078e0227 */
[C---:B------:R-:W-:Y:S01]  /*0a20*/  @P6 IMAD R31, R23.reuse, R21, R16 ;  /* 0x00000015171f6224 */ /* 0x040fe200078e0210 */
[----:B-1----:R-:W-:Y:S01]  /*0a30*/  @P6 LEA R40, P4, R44, R18, 0x1 ;  /* 0x000000122c286211 */ /* 0x002fe200078808ff */
[----:B------:R-:W-:Y:S01]  /*0a40*/  @P6 IMAD.WIDE.U32 R28, R23, R20, R28 ;  /* 0x00000014171c6225 */ /* 0x000fe200078e001c */
[----:B------:R-:W-:Y:S02]  /*0a50*/  @P6 IADD3 R17, R45, R17, RZ ;  /* 0x000000112d116210 */ /* 0x000fe40007ffe0ff */
[----:B------:R-:W-:Y:S02]  /*0a60*/  CS2R R20, SRZ ;  /* 0x0000000000147805 */ /* 0x000fe4000001ff00 */
[----:B------:R-:W-:-:S02]  /*0a70*/  CS2R R22, SRZ ;  /* 0x0000000000167805 */ /* 0x000fc4000001ff00 */
[----:B------:R-:W-:Y:S02]  /*0a80*/  @P6 LEA.HI.X R41, R44, R19, R17, 0x1, P4 ;  /* 0x000000132c296211 */ /* 0x000fe400020f0c11 */
[----:B------:R-:W-:Y:S02]  /*0a90*/  @P6 IADD3 R29, R29, R31, RZ ;  /* 0x0000001f1d1d6210 */ /* 0x000fe40007ffe0ff */
[C---:B----4-:R-:W-:Y:S02]  /*0aa0*/  @P6 LEA R44, P4, R28.reuse, R24, 0x1 ;  /* 0x000000181c2c6211 */ /* 0x050fe400078808ff */
[----:B------:R-:W-:Y:S02]  /*0ab0*/  CS2R R16, SRZ ;  /* 0x0000000000107805 */ /* 0x000fe4000001ff00 */
[----:B------:R-:W-:Y:S01]  /*0ac0*/  CS2R R18, SRZ ;  /* 0x0000000000127805 */ /* 0x000fe2000001ff00 */
[----:B------:R0:W2:Y:S01]  /*0ad0*/  @!P2 LDG.E.128 R20, desc[UR4][R26.64] ;  /* 0x000000041a14a981 */ /* 0x0000a2000c1e1d00 */
[----:B------:R-:W-:-:S02]  /*0ae0*/  @P6 LEA.HI.X R45, R28, R25, R29, 0x1, P4 ;  /* 0x000000191c2d6211 */ /* 0x000fc400020f0c1d */
[----:B------:R-:W-:Y:S02]  /*0af0*/  CS2R R24, SRZ ;  /* 0x0000000000187805 */ /* 0x000fe4000001ff00 */
[----:B------:R-:W-:Y:S02]  /*0b00*/  CS2R R28, SRZ ;  /* 0x00000000001c7805 */ /* 0x000fe4000001ff00 */
[----:B------:R-:W-:Y:S01]  /*0b10*/  CS2R R30, SRZ ;  /* 0x00000000001e7805 */ /* 0x000fe2000001ff00 */
[----:B------:R3:W4:Y:S01]  /*0b20*/  @!P3 LDG.E.128 R16, desc[UR4][R42.64] ;  /* 0x000000042a10b981 */ /* 0x000722000c1e1d00 */
[----:B0-----:R-:W-:-:S04]  /*0b30*/  CS2R R26, SRZ ;  /* 0x00000000001a7805 */ /* 0x001fc8000001ff00 */
[----:B------:R-:W4:Y:S04]  /*0b40*/  @P6 LDG.E.128 R28, desc[UR4][R44.64] ;  /* 0x000000042c1c6981 */ /* 0x000f28000c1e1d00 */
[----:B------:R0:W4:Y:S01]  /*0b50*/  @P6 LDG.E.128 R24, desc[UR4][R40.64] ;  /* 0x0000000428186981 */ /* 0x000122000c1e1d00 */
[----:B------:R-:W-:Y:S01]  /*0b60*/  @P0 IMAD R36, R0, 0x60, R36 ;  /* 0x0000006000240824 */ /* 0x000fe200078e0224 */
[----:B------:R-:W-:-:S03]  /*0b70*/  ISETP.NE.AND P2, PT, R37, RZ, PT ;  /* 0x000000ff2500720c */ /* 0x000fc60003f45270 */
[----:B------:R-:W-:Y:S01]  /*0b80*/  @P0 IMAD.HI R36, R36, 0x2aaaaaab, RZ ;  /* 0x2aaaaaab24240827 */ /* 0x000fe200078e02ff */
[----:B------:R-:W-:Y:S03]  /*0b90*/  BSSY B0, `(.L_x_3713) ;  /* 0x000007a000007945 */ /* 0x000fe60003800000 */
[----:B---3--:R-:W-:Y:S02]  /*0ba0*/  HADD2.F32 R42, -RZ, R12.H1_H1 ;  /* 0x3000000cff2a7230 */ /* 0x008fe40000004100 */
[--C-:B------:R-:W-:Y:S02]  /*0bb0*/  HADD2.F32 R39, -RZ, R8.reuse.H1_H1 ;  /* 0x30000008ff277230 */ /* 0x100fe40000004100 */
[----:B------:R-:W-:Y:S02]  /*0bc0*/  HADD2.F32 R8, -RZ, R8.H0_H0 ;  /* 0x20000008ff087230 */ /* 0x000fe40000004100 */
[----:B------:R-:W-:-:S02]  /*0bd0*/  HADD2.F32 R43, -RZ, R12.H0_H0 ;  /* 0x2000000cff2b7230 */ /* 0x000fc40000004100 */
[----:B------:R-:W-:Y:S01]  /*0be0*/  FMUL.FTZ R42, R39, R42 ;  /* 0x0000002a272a7220 */ /* 0x000fe20000410000 */
[----:B------:R-:W-:Y:S02]  /*0bf0*/  HADD2.F32 R12, -RZ, R9.H0_H0 ;  /* 0x20000009ff0c7230 */ /* 0x000fe40000004100 */
[----:B------:R-:W-:Y:S02]  /*0c00*/  HADD2.F32 R39, -RZ, R13.H0_H0 ;  /* 0x2000000dff277230 */ /* 0x000fe40000004100 */
[----:B------:R-:W-:Y:S01]  /*0c10*/  FFMA.FTZ R43, R8, R43, R42 ;  /* 0x0000002b082b7223 */ /* 0x000fe2000001002a */
[----:B------:R-:W-:Y:S02]  /*0c20*/  HADD2.F32 R9, -RZ, R9.H1_H1 ;  /* 0x30000009ff097230 */ /* 0x000fe40000004100 */
[----:B0-----:R-:W-:Y:S02]  /*0c30*/  HADD2.F32 R40, -RZ, R13.H1_H1 ;  /* 0x3000000dff287230 */ /* 0x001fe40000004100 */
        /* <DEDUP_REMOVED lines=9> */
[----:B------:R-:W-:-:S04]  /*0cd0*/  FFMA.FTZ R9, R10, R9, R39 ;  /* 0x000000090a097223 */ /* 0x000fc80000010027 */
[----:B------:R-:W-:Y:S01]  /*0ce0*/  FFMA.FTZ R8, R8, R13, R9 ;  /* 0x0000000d08087223 */ /* 0x000fe20000010009 */
[----:B------:R-:W-:Y:S02]  /*0cf0*/  HADD2.F32 R11, -RZ, R11.H1_H1 ;  /* 0x3000000bff0b7230 */ /* 0x000fe40000004100 */
[----:B------:R-:W-:-:S05]  /*0d00*/  HADD2.F32 R15, -RZ, R15.H1_H1 ;  /* 0x3000000fff0f7230 */ /* 0x000fca0000004100 */
[----:B------:R-:W-:Y:S01]  /*0d10*/  FFMA.FTZ R8, R11, R15, R8 ;  /* 0x0000000f0b087223 */ /* 0x000fe20000010008 */
[--C-:B--2---:R-:W-:Y:S02]  /*0d20*/  HADD2.F32 R41, -RZ, R20.reuse.H1_H1 ;  /* 0x30000014ff297230 */ /* 0x104fe40000004100 */
[----:B------:R-:W-:Y:S02]  /*0d30*/  HADD2.F32 R14, -RZ, R20.H0_H0 ;  /* 0x20000014ff0e7230 */ /* 0x000fe40000004100 */
[--C-:B----4-:R-:W-:Y:S02]  /*0d40*/  HADD2.F32 R9, -RZ, R16.reuse.H0_H0 ;  /* 0x20000010ff097230 */ /* 0x110fe40000004100 */
[----:B------:R-:W-:Y:S02]  /*0d50*/  HADD2.F32 R16, -RZ, R16.H1_H1 ;  /* 0x30000010ff107230 */ /* 0x000fe40000004100 */
[----:B------:R-:W-:Y:S02]  /*0d60*/  HADD2.F32 R39, -RZ, R21.H0_H0 ;  /* 0x20000015ff277230 */ /* 0x000fe40000004100 */
[----:B------:R-:W-:-:S02]  /*0d70*/  HADD2.F32 R45, -RZ, R28.H1_H1 ;  /* 0x3000001cff2d7230 */ /* 0x000fc40000004100 */
[----:B------:R-:W-:Y:S02]  /*0d80*/  HADD2.F32 R20, -RZ, R21.H1_H1 ;  /* 0x30000015ff147230 */ /* 0x000fe40000004100 */
[----:B------:R-:W-:Y:S02]  /*0d90*/  HADD2.F32 R40, -RZ, R24.H1_H1 ;  /* 0x30000018ff287230 */ /* 0x000fe40000004100 */
[----:B------:R-:W-:Y:S01]  /*0da0*/  FMUL.FTZ R16, R16, R41 ;  /* 0x0000002910107220 */ /* 0x000fe20000410000 */
[--C-:B------:R-:W-:Y:S02]  /*0db0*/  HADD2.F32 R21, -RZ, R22.reuse.H0_H0 ;  /* 0x20000016ff157230 */ /* 0x100fe40000004100 */
[----:B------:R-:W-:Y:S02]  /*0dc0*/  HADD2.F32 R43, -RZ, R22.H1_H1 ;  /* 0x30000016ff2b7230 */ /* 0x000fe40000004100 */
[--C-:B------:R-:W-:Y:S02]  /*0dd0*/  HADD2.F32 R22, -RZ, R23.reuse.H0_H0 ;  /* 0x20000017ff167230 */ /* 0x100fe40000004100 */
[----:B------:R-:W-:-:S02]  /*0de0*/  HADD2.F32 R42, -RZ, R23.H1_H1 ;  /* 0x30000017ff2a7230 */ /* 0x000fc40000004100 */
[----:B------:R-:W-:Y:S01]  /*0df0*/  FMUL.FTZ R45, R40, R45 ;  /* 0x0000002d282d7220 */ /* 0x000fe20000410000 */
[----:B------:R-:W-:Y:S02]  /*0e00*/  HADD2.F32 R24, -RZ, R24.H0_H0 ;  /* 0x20000018ff187230 */ /* 0x000fe40000004100 */
[----:B------:R-:W-:Y:S02]  /*0e10*/  HADD2.F32 R23, -RZ, R28.H0_H0 ;  /* 0x2000001cff177230 */ /* 0x000fe40000004100 */
[----:B------:R-:W-:Y:S01]  /*0e20*/  FFMA.FTZ R41, R9, R14, R16 ;  /* 0x0000000e09297223 */ /* 0x000fe20000010010 */
[----:B------:R-:W-:Y:S02]  /*0e30*/  HADD2.F32 R10, -RZ, R17.H0_H0 ;  /* 0x20000011ff0a7230 */ /* 0x000fe40000004100 */
[----:B------:R-:W-:Y:S02]  /*0e40*/  HADD2.F32 R9, -RZ, R25.H0_H0 ;  /* 0x20000019ff097230 */ /* 0x000fe40000004100 */
[----:B------:R-:W-:Y:S01]  /*0e50*/  FFMA.FTZ R24, R24, R23, R45 ;  /* 0x0000001718187223 */ /* 0x000fe2000001002d */
[----:B------:R-:W-:-:S02]  /*0e60*/  HADD2.F32 R14, -RZ, R29.H0_H0 ;  /* 0x2000001dff0e7230 */ /* 0x000fc40000004100 */
[----:B------:R-:W-:Y:S01]  /*0e70*/  FFMA.FTZ R16, R10, R39, R41 ;  /* 0x000000270a107223 */ /* 0x000fe20000010029 */
[----:B------:R-:W-:Y:S02]  /*0e80*/  HADD2.F32 R17, -RZ, R17.H1_H1 ;  /* 0x30000011ff117230 */ /* 0x000fe40000004100 */
[----:B------:R-:W-:Y:S02]  /*0e90*/  HADD2.F32 R25, -RZ, R25.H1_H1 ;  /* 0x30000019ff197230 */ /* 0x000fe40000004100 */
[----:B------:R-:W-:Y:S01]  /*0ea0*/  FFMA.FTZ R24, R9, R14, R24 ;  /* 0x0000000e09187223 */ /* 0x000fe20000010018 */
[----:B------:R-:W-:Y:S02]  /*0eb0*/  HADD2.F32 R10, -RZ, R29.H1_H1 ;  /* 0x3000001dff0a7230 */ /* 0x000fe40000004100 */
[----:B------:R-:W-:Y:S01]  /*0ec0*/  FFMA.FTZ R17, R17, R20, R16 ;  /* 0x0000001411117223 */ /* 0x000fe20000010010 */
[----:B------:R-:W-:Y:S02]  /*0ed0*/  HADD2.F32 R12, -RZ, R18.H0_H0 ;  /* 0x20000012ff0c7230 */ /* 0x000fe40000004100 */
        /* <DEDUP_REMOVED lines=18> */
[----:B------:R-:W-:-:S03]  /*1000*/  FFMA.FTZ R18, R19, R42, R18 ;  /* 0x0000002a13127223 */ /* 0x000fc60000010012 */
[----:B------:R-:W-:Y:S01]  /*1010*/  FFMA.FTZ R27, R27, R12, R10 ;  /* 0x0000000c1b1b7223 */ /* 0x000fe2000001000a */
[----:B------:R-:W0:Y:S04]  /*1020*/  SHFL.BFLY PT, R9, R8, 0x4, 0x1f ;  /* 0x0c801f0008097f89 */ /* 0x000e2800000e0000 */
[----:B------:R-:W1:Y:S04]  /*1030*/  SHFL.BFLY PT, R11, R18, 0x4, 0x1f ;  /* 0x0c801f00120b7f89 */ /* 0x000e6800000e0000 */
[----:B------:R-:W2:Y:S01]  /*1040*/  SHFL.BFLY PT, R10, R27, 0x4, 0x1f ;  /* 0x0c801f001b0a7f89 */ /* 0x000ea200000e0000 */
[----:B0-----:R-:W-:Y:S01]  /*1050*/  FADD.FTZ R9, R8, R9 ;  /* 0x0000000908097221 */ /* 0x001fe20000010000 */
[----:B-1----:R-:W-:Y:S01]  /*1060*/  FADD.FTZ R11, R18, R11 ;  /* 0x0000000b120b7221 */ /* 0x002fe20000010000 */
[----:B--2---:R-:W-:-:S04]  /*1070*/  FADD.FTZ R14, R27, R10 ;  /* 0x0000000a1b0e7221 */ /* 0x004fc80000010000 */
[----:B------:R-:W0:Y:S04]  /*1080*/  SHFL.BFLY PT, R12, R11, 0x2, 0x1f ;  /* 0x0c401f000b0c7f89 */ /* 0x000e2800000e0000 */
[----:B------:R-:W1:Y:S04]  /*1090*/  SHFL.BFLY PT, R10, R9, 0x2, 0x1f ;  /* 0x0c401f00090a7f89 */ /* 0x000e6800000e0000 */
[----:B------:R-:W2:Y:S01]  /*10a0*/  SHFL.BFLY PT, R13, R14, 0x2, 0x1f ;  /* 0x0c401f000e0d7f89 */ /* 0x000ea200000e0000 */
[----:B0-----:R-:W-:Y:S01]  /*10b0*/  FADD.FTZ R12, R11, R12 ;  /* 0x0000000c0b0c7221 */ /* 0x001fe20000010000 */
[----:B-1----:R-:W-:Y:S01]  /*10c0*/  FADD.FTZ R10, R9, R10 ;  /* 0x0000000a090a7221 */ /* 0x002fe20000010000 */
[----:B--2---:R-:W-:-:S03]  /*10d0*/  FADD.FTZ R16, R14, R13 ;  /* 0x0000000d0e107221 */ /* 0x004fc60000010000 */
[----:B------:R-:W0:Y:S01]  /*10e0*/  SHFL.BFLY PT, R15, R12, 0x1, 0x1f ;  /* 0x0c201f000c0f7f89 */ /* 0x000e2200000e0000 */
[----:B------:R-:W1:Y:S03]  /*10f0*/  LDC.64 R8, c[0x0][0x2d0] ;  /* 0x0000b400ff087b82 */ /* 0x000e660000000a00 */
[----:B------:R-:W2:Y:S04]  /*1100*/  SHFL.BFLY PT, R13, R10, 0x1, 0x1f ;  /* 0x0c201f000a0d7f89 */ /* 0x000ea800000e0000 */
[----:B------:R-:W3:Y:S01]  /*1110*/  SHFL.BFLY PT, R17, R16, 0x1, 0x1f ;  /* 0x0c201f0010117f89 */ /* 0x000ee200000e0000 */
[----:B------:R-:W-:-:S04]  /*1120*/  @P0 SHF.R.U32.HI R11, RZ, 0x1f, R36 ;  /* 0x0000001fff0b0819 */ /* 0x000fc80000011624 */
[----:B------:R-:W-:Y:S01]  /*1130*/  @P0 LEA.HI.SX32 R36, R36, R11, 0x1c ;  /* 0x0000000b24240211 */ /* 0x000fe200078fe2ff */
[----:B------:R-:W-:-:S06]  /*1140*/  HFMA2.MMA R11, -RZ, RZ, 0, 0 ;  /* 0x00000000ff0b7435 */ /* 0x000fcc00000001ff */
[----:B------:R-:W-:Y:S02]  /*1150*/  @P0 IMAD R11, R36, 0x60, RZ ;  /* 0x00000060240b0824 */ /* 0x000fe400078e02ff */
[----:B0-----:R-:W-:Y:S01]  /*1160*/  FADD.FTZ R19, R12, R15 ;  /* 0x0000000f0c137221 */ /* 0x001fe20000010000 */
[----:B--2---:R-:W-:Y:S01]  /*1170*/  FADD.FTZ R18, R10, R13 ;  /* 0x0000000d0a127221 */ /* 0x004fe20000010000 */
[----:B---3--:R-:W-:Y:S01]  /*1180*/  FADD.FTZ R17, R16, R17 ;  /* 0x0000001110117221 */ /* 0x008fe20000010000 */
[----:B------:R-:W-:Y:S06]  /*1190*/  @P2 BRA `(.L_x_3714) ;  /* 0x0000000000642947 */ /* 0x000fec0003800000 */
[----:B------:R-:W0:Y:S01]  /*11a0*/  LDC.64 R14, c[0x0][0x278] ;  /* 0x00009e00ff0e7b82 */ /* 0x000e220000000a00 */
[----:B------:R-:W-:Y:S01]  /*11b0*/  SHF.R.S32.HI R13, RZ, 0x1f, R11 ;  /* 0x0000001fff0d7819 */ /* 0x000fe2000001140b */
[----:B------:R-:W-:Y:S01]  /*11c0*/  ULDC.64 UR8, c[0x0][0x280] ;  /* 0x0000a00000087ab9 */ /* 0x000fe20000000a00 */
[C---:B------:R-:W-:Y:S02]  /*11d0*/  IADD3 R12, P0, R4.reuse, R11, RZ ;  /* 0x0000000b040c7210 */ /* 0x040fe40007f1e0ff */
[----:B------:R-:W-:Y:S02]  /*11e0*/  ISETP.GE.AND P2, PT, R33, R5, PT ;  /* 0x000000052100720c */ /* 0x000fe40003f46270 */
[----:B------:R-:W-:Y:S02]  /*11f0*/  LEA.HI.X.SX32 R13, R4, R13, 0x1, P0 ;  /* 0x0000000d040d7211 */ /* 0x000fe400000f0eff */
[----:B------:R-:W-:Y:S01]  /*1200*/  FSEL R17, R17, RZ, !P5 ;  /* 0x000000ff11117208 */ /* 0x000fe20006800000 */
[----:B0-----:R-:W-:-:S02]  /*1210*/  IMAD R10, R14, UR7, RZ ;  /* 0x000000070e0a7c24 */ /* 0x001fc4000f8e02ff */
[----:B------:R-:W-:-:S04]  /*1220*/  IMAD.WIDE.U32 R12, R14, UR6, R12 ;  /* 0x000000060e0c7c25 */ /* 0x000fc8000f8e000c */
[----:B------:R-:W-:-:S05]  /*1230*/  IMAD R15, R15, UR6, R10 ;  /* 0x000000060f0f7c24 */ /* 0x000fca000f8e020a */
[----:B------:R-:W-:Y:S01]  /*1240*/  IADD3 R13, R13, R15, RZ ;  /* 0x0000000f0d0d7210 */ /* 0x000fe20007ffe0ff */
[----:B------:R-:W-:Y:S02]  /*1250*/  IMAD R15, R32, UR8, RZ ;  /* 0x00000008200f7c24 */ /* 0x000fe4000f8e02ff */
[----:B------:R-:W-:-:S04]  /*1260*/  IMAD.WIDE.U32 R12, R6, UR8, R12 ;  /* 0x00000008060c7c25 */ /* 0x000fc8000f8e000c */
[----:B------:R-:W-:Y:S01]  /*1270*/  IMAD R15, R6, UR9, R15 ;  /* 0x00000009060f7c24 */ /* 0x000fe2000f8e020f */
[----:B------:R-:W-:Y:S01]  /*1280*/  IADD3 R10, P0, R33, R12, RZ ;  /* 0x0000000c210a7210 */ /* 0x000fe20007f1e0ff */
[----:B------:R-:W-:-:S03]  /*1290*/  ULDC.64 UR8, c[0x0][0x260] ;  /* 0x0000980000087ab9 */ /* 0x000fc60000000a00 */
[----:B------:R-:W-:Y:S02]  /*12a0*/  IADD3.X R13, R34, R13, R15, P0, !PT ;  /* 0x0000000d220d7210 */ /* 0x000fe400007fe40f */
[C---:B------:R-:W-:Y:S02]  /*12b0*/  LEA R12, P3, R10.reuse, UR8, 0x2 ;  /* 0x000000080a0c7c11 */ /* 0x040fe4000f8610ff */
[----:B------:R-:W-:Y:S02]  /*12c0*/  ISETP.GE.AND P0, PT, R35, R5, PT ;  /* 0x000000052300720c */ /* 0x000fe40003f06270 */
[----:B------:R-:W-:Y:S02]  /*12d0*/  LEA.HI.X R13, R10, UR9, R13, 0x2, P3 ;  /* 0x000000090a0d7c11 */ /* 0x000fe400098f140d */
[----:B------:R-:W-:Y:S02]  /*12e0*/  FSEL R5, R18, RZ, !P2 ;  /* 0x000000ff12057208 */ /* 0x000fe40005000000 */
[----:B------:R-:W-:Y:S01]  /*12f0*/  FSEL R15, R19, RZ, !P0 ;  /* 0x000000ff130f7208 */ /* 0x000fe20004000000 */
[----:B------:R0:W-:Y:S04]  /*1300*/  STG.E desc[UR4][R12.64+0x100], R17 ;  /* 0x000100110c007986 */ /* 0x0001e8000c101904 */
[----:B------:R0:W-:Y:S04]  /*1310*/  STG.E desc[UR4][R12.64], R5 ;  /* 0x000000050c007986 */ /* 0x0001e8000c101904 */
[----:B------:R0:W-:Y:S02]  /*1320*/  STG.E desc[UR4][R12.64+0x80], R15 ;  /* 0x0000800f0c007986 */ /* 0x0001e4000c101904 */
.L_x_3714:
[----:B------:R-:W-:Y:S05]  /*1330*/  BSYNC B0 ;  /* 0x0000000000007941 */ /* 0x000fea0003800000 */
.L_x_3713:
[----:B0-----:R-:W-:Y:S01]  /*1340*/  IADD3 R5, R38, 0x5f, RZ ;  /* 0x0000005f26057810 */ /* 0x001fe20007ffe0ff */
[----:B------:R-:W-:Y:S01]  /*1350*/  IMAD R15, R2, 0x1800, RZ ;  /* 0x00001800020f7824 */ /* 0x000fe200078e02ff */
[----:B------:R-:W-:Y:S01]  /*1360*/  SHF.L.U32 R12, R11, 0x6, RZ ;  /* 0x000000060b0c7819 */ /* 0x000fe200000006ff */
[----:B------:R-:W-:Y:S01]  /*1370*/  BSSY B0, `(.L_x_3715) ;  /* 0x0000029000007945 */ /* 0x000fe20003800000 */
[----:B------:R-:W-:Y:S01]  /*1380*/  SHF.L.U32 R14, R3, 0x2, RZ ;  /* 0x00000002030e7819 */ /* 0x000fe200000006ff */
[----:B------:R-:W-:Y:S01]  /*1390*/  IMAD.HI R10, R5, 0x2aaaaaab, RZ ;  /* 0x2aaaaaab050a7827 */ /* 0x000fe200078e02ff */
[----:B------:R-:W-:-:S04]  /*13a0*/  SHF.R.S32.HI R16, RZ, 0x1f, R15 ;  /* 0x0000001fff107819 */ /* 0x000fc8000001140f */
[----:B------:R-:W-:-:S04]  /*13b0*/  SHF.R.U32.HI R13, RZ, 0x1f, R10 ;  /* 0x0000001fff0d7819 */ /* 0x000fc8000001160a */
[----:B------:R-:W-:Y:S02]  /*13c0*/  LEA.HI.SX32 R10, R10, R13, 0x1c ;  /* 0x0000000d0a0a7211 */ /* 0x000fe400078fe2ff */
[----:B------:R-:W-:Y:S02]  /*13d0*/  SHF.R.S32.HI R13, RZ, 0x1f, R12 ;  /* 0x0000001fff0d7819 */ /* 0x000fe4000001140c */
[----:B------:R-:W-:Y:S01]  /*13e0*/  IADD3 R12, P0, P2, R12, R14, R15 ;  /* 0x0000000e0c0c7210 */ /* 0x000fe20007a1e00f */
[--C-:B------:R-:W-:Y:S01]  /*13f0*/  IMAD R10, R10, 0x60, -R5.reuse ;  /* 0x000000600a0a7824 */ /* 0x100fe200078e0a05 */
[----:B------:R-:W-:Y:S01]  /*1400*/  SHF.R.S32.HI R14, RZ, 0x1f, R14 ;  /* 0x0000001fff0e7819 */ /* 0x000fe2000001140e */
[----:B------:R-:W-:-:S03]  /*1410*/  IMAD R5, R2, -0x60, R5 ;  /* 0xffffffa002057824 */ /* 0x000fc600078e0205 */
[----:B------:R-:W-:Y:S01]  /*1420*/  IADD3.X R13, R13, R14, R16, P0, P2 ;  /* 0x0000000e0d0d7210 */ /* 0x000fe200007e4410 */
[----:B-1----:R-:W-:Y:S01]  /*1430*/  IMAD R14, R8, UR7, RZ ;  /* 0x00000007080e7c24 */ /* 0x002fe2000f8e02ff */
[----:B------:R-:W-:-:S03]  /*1440*/  IADD3 R10, R5, R10, RZ ;  /* 0x0000000a050a7210 */ /* 0x000fc60007ffe0ff */
[----:B------:R-:W-:Y:S01]  /*1450*/  IMAD R5, R9, UR6, R14 ;  /* 0x0000000609057c24 */ /* 0x000fe2000f8e020e */
[----:B------:R-:W-:Y:S01]  /*1460*/  ISETP.GE.OR P1, PT, R3, R10, P1 ;  /* 0x0000000a0300720c */ /* 0x000fe20000f26670 */
[----:B------:R-:W-:-:S05]  /*1470*/  IMAD.WIDE.U32 R8, R8, UR6, R12 ;  /* 0x0000000608087c25 */ /* 0x000fca000f8e000c */
[----:B------:R-:W-:-:S07]  /*1480*/  IADD3 R5, R9, R5, RZ ;  /* 0x0000000509057210 */ /* 0x000fce0007ffe0ff */
[----:B------:R-:W-:Y:S05]  /*1490*/  @P1 BRA `(.L_x_3716) ;  /* 0x0000000000581947 */ /* 0x000fea0003800000 */
[----:B------:R-:W0:Y:S01]  /*14a0*/  LDC.64 R14, c[0x0][0x2a8] ;  /* 0x0000aa00ff0e7b82 */ /* 0x000e220000000a00 */
[----:B------:R-:W-:Y:S01]  /*14b0*/  IADD3 R10, P0, P1, R11, R4, R3 ;  /* 0x000000040b0a7210 */ /* 0x000fe2000791e003 */
[----:B------:R-:W-:Y:S01]  /*14c0*/  ULDC.64 UR8, c[0x0][0x2b0] ;  /* 0x0000ac0000087ab9 */ /* 0x000fe20000000a00 */
[----:B------:R-:W-:Y:S02]  /*14d0*/  SHF.R.S32.HI R13, RZ, 0x1f, R11 ;  /* 0x0000001fff0d7819 */ /* 0x000fe4000001140b */
[----:B------:R-:W-:Y:S02]  /*14e0*/  SHF.R.S32.HI R12, RZ, 0x1f, R4 ;  /* 0x0000001fff0c7819 */ /* 0x000fe40000011404 */
[----:B------:R-:W-:-:S04]  /*14f0*/  SHF.R.S32.HI R11, RZ, 0x1f, R3 ;  /* 0x0000001fff0b7819 */ /* 0x000fc80000011403 */
[----:B------:R-:W-:Y:S02]  /*1500*/  IADD3.X R11, R13, R12, R11, P0, P1 ;  /* 0x0000000c0d0b7210 */ /* 0x000fe400007e240b */
[----:B-----5:R-:W-:Y:S01]  /*1510*/  FSETP.NEU.FTZ.AND P0, PT, R7, -INF , PT ;  /* 0xff8000000700780b */ /* 0x020fe20003f1d000 */
[C---:B0-----:R-:W-:Y:S02]  /*1520*/  IMAD R12, R14.reuse, UR7, RZ ;  /* 0x000000070e0c7c24 */ /* 0x041fe4000f8e02ff */
[----:B------:R-:W-:-:S04]  /*1530*/  IMAD.WIDE.U32 R10, R14, UR6, R10 ;  /* 0x000000060e0a7c25 */ /* 0x000fc8000f8e000a */
[----:B------:R-:W-:Y:S01]  /*1540*/  FMUL.FTZ R14, R7, 1.4426950216293334961 ;  /* 0x3fb8aa3b070e7820 */ /* 0x000fe20000410000 */
[----:B------:R-:W-:Y:S02]  /*1550*/  IMAD R13, R15, UR6, R12 ;  /* 0x000000060f0d7c24 */ /* 0x000fe4000f8e020c */
[----:B------:R-:W-:Y:S02]  /*1560*/  IMAD R15, R32, UR8, RZ ;  /* 0x00000008200f7c24 */ /* 0x000fe4000f8e02ff */
[----:B------:R-:W-:Y:S02]  /*1570*/  FSEL R7, R14, RZ, P0 ;  /* 0x000000ff0e077208 */ /* 0x000fe40000000000 */
[----:B------:R-:W-:Y:S01]  /*1580*/  IADD3 R11, R11, R13, RZ ;  /* 0x0000000d0b0b7210 */ /* 0x000fe20007ffe0ff */
[C---:B------:R-:W-:Y:S02]  /*1590*/  IMAD R15, R6.reuse, UR9, R15 ;  /* 0x00000009060f7c24 */ /* 0x040fe4000f8e020f */
[----:B------:R-:W-:Y:S01]  /*15a0*/  IMAD.WIDE.U32 R10, R6, UR8, R10 ;  /* 0x00000008060a7c25 */ /* 0x000fe2000f8e000a */
[----:B------:R-:W-:-:S04]  /*15b0*/  ULDC.64 UR8, c[0x0][0x2a0] ;  /* 0x0000a80000087ab9 */ /* 0x000fc80000000a00 */
[----:B------:R-:W-:Y:S02]  /*15c0*/  IADD3 R11, R11, R15, RZ ;  /* 0x0000000f0b0b7210 */ /* 0x000fe40007ffe0ff */
[----:B------:R-:W-:-:S04]  /*15d0*/  LEA R12, P1, R10, UR8, 0x2 ;  /* 0x000000080a0c7c11 */ /* 0x000fc8000f8210ff */
[----:B------:R-:W-:-:S05]  /*15e0*/  LEA.HI.X R13, R10, UR9, R11, 0x2, P1 ;  /* 0x000000090a0d7c11 */ /* 0x000fca00088f140b */
[----:B------:R0:W-:Y:S04]  /*15f0*/  STG.E desc[UR4][R12.64], R7 ;  /* 0x000000070c007986 */ /* 0x0001e8000c101904 */
.L_x_3716:
[----:B------:R-:W-:Y:S05]  /*1600*/  BSYNC B0 ;  /* 0x0000000000007941 */ /* 0x000fea0003800000 */
.L_x_3715:
[----:B------:R-:W-:Y:S01]  /*1610*/  ULDC.64 UR10, c[0x0][0x2e8] ;  /* 0x0000ba00000a7ab9 */ /* 0x000fe20000000a00 */
[----:B------:R-:W-:Y:S01]  /*1620*/  ULDC.64 UR8, c[0x0][0x2d8] ;  /* 0x0000b60000087ab9 */ /* 0x000fe20000000a00 */
[----:B------:R-:W-:Y:S01]  /*1630*/  ISETP.NE.U32.AND P0, PT, RZ, UR10, PT ;  /* 0x0000000aff007c0c */ /* 0x000fe2000bf05070 */
[----:B0----5:R-:W-:Y:S01]  /*1640*/  IMAD R7, R32, UR8, RZ ;  /* 0x0000000820077c24 */ /* 0x021fe2000f8e02ff */
[----:B------:R-:W-:Y:S02]  /*1650*/  MOV R4, R8 ;  /* 0x0000000800047202 */ /* 0x000fe40000000f00 */
[----:B------:R-:W-:Y:S01]  /*1660*/  ISETP.NE.AND.EX P0, PT, RZ, UR11, PT, P0 ;  /* 0x0000000bff007c0c */ /* 0x000fe2000bf05300 */
[C---:B------:R-:W-:Y:S02]  /*1670*/  IMAD R7, R6.reuse, UR9, R7 ;  /* 0x0000000906077c24 */ /* 0x040fe4000f8e0207 */
[----:B------:R-:W-:Y:S01]  /*1680*/  IMAD.WIDE.U32 R4, R6, UR8, R4 ;  /* 0x0000000806047c25 */ /* 0x000fe2000f8e0004 */
[----:B------:R-:W-:Y:S01]  /*1690*/  ISETP.NE.OR P0, PT, R3, RZ, !P0 ;  /* 0x000000ff0300720c */ /* 0x000fe20004705670 */
[----:B------:R-:W-:-:S02]  /*16a0*/  ULDC.64 UR8, c[0x0][0x2b8] ;  /* 0x0000ae0000087ab9 */ /* 0x000fc40000000a00 */
        /* <DEDUP_REMOVED lines=18> */
.L_x_3717:
        /* <DEDUP_REMOVED lines=11> */
.L_x_3748:


//--------------------- .nv.global.init           --------------------------
	.section	.nv.global.init,"aw",@progbits
.nv.global.init:
	.type		$str$23,@object
	.size		$str$23,($str$24 - $str$23)
$str$23:
        /*0000*/ 	.byte	0x28, 0x61, 0x64, 0x64, 0x72, 0x65, 0x73, 0x73, 0x20, 0x26, 0x20, 0x6d, 0x61, 0x73, 0x6b, 0x29
        /*0010*/ 	.byte	0x20, 0x3d, 0x3d, 0x20, 0x30, 0x00
	.type		$str$24,@object
	.size		$str$24,(__unnamed_4 - $str$24)
$str$24:
        /*0016*/ 	.byte	0x2f, 0x74, 0x6d, 0x70, 0x2f, 0x6f, 0x73, 0x73, 0x5f, 0x6b, 0x65, 0x72, 0x6e, 0x65, 0x6c, 0x73
        /*0026*/ 	.byte	0x5f, 0x73, 0x72, 0x63, 0x2f, 0x66, 0x6c, 0x61, 0x73, 0x68, 0x5f, 0x61, 0x74, 0x74, 0x65, 0x6e
        /*0036*/ 	.byte	0x74, 0x69, 0x6f, 0x6e, 0x2f, 0x63, 0x73, 0x72, 0x63, 0x2f, 0x63, 0x75, 0x74, 0x6c, 0x61, 0x73
        /*0046*/ 	.byte	0x73, 0x2f, 0x69, 0x6e, 0x63, 0x6c, 0x75, 0x64, 0x65, 0x2f, 0x63, 0x75, 0x74, 0x65, 0x2f, 0x70
        /*0056*/ 	.byte	0x6f, 0x69, 0x6e, 0x74, 0x65, 0x72, 0x5f, 0x66, 0x6c, 0x61, 0x67, 0x67, 0x65, 0x64, 0x2e, 0x68
        /*0066*/ 	.byte	0x70, 0x70, 0x00
	.type		__unnamed_4,@object
	.size		__unnamed_4,(__unnamed_2 - __unnamed_4)
__unnamed_4:
        /* <DEDUP_REMOVED lines=17> */
        /*0179*/ 	.byte	0x3e, 0x3e, 0x3e, 0x3e, 0x5d, 0x00
	.type		__unnamed_2,@object
	.size		__unnamed_2,(__unnamed_6 - __unnamed_2)
__unnamed_2:
        /* <DEDUP_REMOVED lines=22> */
        /*02df*/ 	.byte	0x3e, 0x3e, 0x3e, 0x3e, 0x20, 0x26, 0x5d, 0x00
	.type		__unnamed_6,@object
	.size		__unnamed_6,(__unnamed_3 - __unnamed_6)
__unnamed_6:
        /* <DEDUP_REMOVED lines=22> */
        /*0447*/ 	.byte	0x34, 0x3e, 0x3e, 0x3e, 0x3e, 0x20, 0x26, 0x5d, 0x00
	.type		__unnamed_3,@object
	.size		__unnamed_3,(__unnamed_1 - __unnamed_3)
__unnamed_3:
        /* <DEDUP_REMOVED lines=23> */
        /*05c0*/ 	.byte	0x3a, 0x43, 0x3c, 0x30, 0x3e, 0x3e, 0x3e, 0x3e, 0x3e, 0x5d, 0x00
	.type		__unnamed_1,@object
	.size		__unnamed_1,(__unnamed_5 - __unnamed_1)
__unnamed_1:
        /* <DEDUP_REMOVED lines=28> */
        /*078b*/ 	.byte	0x31, 0x32, 0x32, 0x38, 0x38, 0x3e, 0x3e, 0x3e, 0x3e, 0x3e, 0x20, 0x26, 0x5d, 0x00
	.type		__unnamed_5,@object
	.size		__unnamed_5,(.L_4 - __unnamed_5)
__unnamed_5:
        /* <DEDUP_REMOVED lines=29> */
.L_4:


//--------------------- .nv.shared._ZN7cutlass13device_kernelIN5flash11enable_sm90INS1_16FlashAttnBwdSm90INS1_25CollectiveMainloopBwdSm90ILi2ELi2ELi2EN4cute5tupleIJNS5_1CILi1EEES8_S8_EEENS6_IJNS7_ILi128EEESA_NS7_ILi64EEEEEENS_6half_tEfNS_4arch4Sm90ELb0ELb0ELb1ELb0ELb0ELb1ELb0ELb0ELi2ELi1ELi2ELi2ELb0EEENS1_21CollectiveEpilogueBwdISC_SD_SF_Li256ELb0ELb0ELi1EEENS1_19SingleTileSchedulerILb0ELb0ELb0ELi128EEEEEEEEEvNT_6ParamsE --------------------------
	.section	.nv.shared._ZN7cutlass13device_kernelIN5flash11enable_sm90INS1_16FlashAttnBwdSm90INS1_25CollectiveMainloopBwdSm90ILi2ELi2ELi2EN4cute5tupleIJNS5_1CILi1EEES8_S8_EEENS6_IJNS7_ILi128EEESA_NS7_ILi64EEEEEENS_6half_tEfNS_4arch4Sm90ELb0ELb0ELb1ELb0ELb0ELb1ELb0ELb0ELi2ELi1ELi2ELi2ELb0EEENS1_21CollectiveEpilogueBwdISC_SD_SF_Li256ELb0ELb0ELi1EEENS1_19SingleTileSchedulerILb0ELb0ELb0ELi128EEEEEEEEEvNT_6ParamsE,"aw",@nobits
	.sectionflags	@""
	.align	16
	.zero		1024


//--------------------- .nv.shared.reserved.0     --------------------------
	.section	.nv.shared.reserved.0,"aw",@nobits
	.weak		__nv_reservedSMEM_offset_0_alias
	.size		__nv_reservedSMEM_offset_0_alias, 0, 0
	.other		__nv_reservedSMEM_offset_0_alias,@"STO_CUDA_RESERVED_SHARED STV_DEFAULT"
__nv_reservedSMEM_offset_0_alias:
	.zero		0


//--------------------- .nv.global                --------------------------
	.section	.nv.global,"aw",@nobits
.nv.global:
	.type		_ZN73_INTERNAL_d9ee66f6_37_flash_bwd_hdim64_fp16_softcap_sm90_cu_3fbc093a_36654cute1_E,@object
	.size		_ZN73_INTERNAL_d9ee66f6_37_flash_bwd_hdim64_fp16_softcap_sm90_cu_3fbc093a_36654cute1_E,(_ZN73_INTERNAL_d9ee66f6_37_flash_bwd_hdim64_fp16_softcap_sm90_cu_3fbc093a_36654cuda3std3__45__cpo6cbeginE - _ZN73_INTERNAL_d9ee66f6_37_flash_bwd_hdim64_fp16_softcap_sm90_cu_3fbc093a_36654cute1_E)
_ZN73_INTERNAL_d9ee66f6_37_flash_bwd_hdim64_fp16_softcap_sm90_cu_3fbc093a_36654cute1_E:
	.zero		1
	.type		_ZN73_INTERNAL_d9ee66f6_37_flash_bwd_hdim64_fp16_softcap_sm90_cu_3fbc093a_36654cuda3std3__45__cpo6cbeginE,@object
	.size		_ZN73_INTERNAL_d9ee66f6_37_flash_bwd_hdim64_fp16_softcap_sm90_cu_3fbc093a_36654cuda3std3__45__cpo6cbeginE,(_ZN73_INTERNAL_d9ee66f6_37_flash_bwd_hdim64_fp16_softcap_sm90_cu_3fbc093a_36654cuda3std3__48in_placeE - _ZN73_INTERNAL_d9ee66f6_37_flash_bwd_hdim64_fp16_softcap_sm90_cu_3fbc093a_36654cuda3std3__45__cpo6cbeginE)
_ZN73_INTERNAL_d9ee66f6_37_flash_bwd_hdim64_fp16_softcap_sm90_cu_3fbc093a_36654cuda3std3__45__cpo6cbeginE:
	.zero		1
	.type		_ZN73_INTERNAL_d9ee66f6_37_flash_bwd_hdim64_fp16_softcap_sm90_cu_3fbc093a_36654cuda3std3__48in_placeE,@object
	.size		_ZN73_INTERNAL_d9ee66f6_37_flash_bwd_hdim64_fp16_softcap_sm90_cu_3fbc093a_36654cuda3std3__48in_placeE,(_ZN73_INTERNAL_d9ee66f6_37_flash_bwd_hdim64_fp16_softcap_sm90_cu_3fbc093a_36654cuda3std6ranges3__45__cpo9iter_moveE - _ZN73_INTERNAL_d9ee66f6_37_flash_bwd_hdim64_fp16_softcap_sm90_cu_3fbc093a_36654cuda3std3__48in_placeE)
_ZN73_INTERNAL_d9ee66f6_37_flash_bwd_hdim64_fp16_softcap_sm90_cu_3fbc093a_36654cuda3std3__48in_placeE:
	.zero		1
	.type		_ZN73_INTERNAL_d9ee66f6_37_flash_bwd_hdim64_fp16_softcap_sm90_cu_3fbc093a_36654cuda3std6ranges3__45__cpo9iter_moveE,@object
	.size		_ZN73_INTERNAL_d9ee66f6_37_flash_bwd_hdim64_fp16_softcap_sm90_cu_3fbc093a_36654cuda3std6ranges3__45__cpo9iter_moveE,(_ZN73_INTERNAL_d9ee66f6_37_flash_bwd_hdim64_fp16_softcap_sm90_cu_3fbc093a_36654cuda3std3__45__cpo5beginE - _ZN73_INTERNAL_d9ee66f6_37_flash_bwd_hdim64_fp16_softcap_sm90_cu_3fbc093a_36654cuda3std6ranges3__45__cpo9iter_moveE)
_ZN73_INTERNAL_d9ee66f6_37_flash_bwd_hdim64_fp16_softcap_sm90_cu_3fbc093a_36654cuda3std6ranges3__45__cpo9iter_moveE:
	.zero		1
	.type		_ZN73_INTERNAL_d9ee66f6_37_flash_bwd_hdim64_fp16_softcap_sm90_cu_3fbc093a_36654cuda3std3__45__cpo5beginE,@object
	.size		_ZN73_INTERNAL_d9ee66f6_37_flash_bwd_hdim64_fp16_softcap_sm90_cu_3fbc093a_36654cuda3std3__45__cpo5beginE,(_ZN73_INTERNAL_d9ee66f6_37_flash_bwd_hdim64_fp16_softcap_sm90_cu_3fbc093a_36654cuda3std3__475_GLOBAL__N__d9ee66f6_37_flash_bwd_hdim64_fp16_softcap_sm90_cu_3fbc093a_36656ignoreE - _ZN73_INTERNAL_d9ee66f6_37_flash_bwd_hdim64_fp16_softcap_sm90_cu_3fbc093a_36654cuda3std3__45__cpo5beginE)
_ZN73_INTERNAL_d9ee66f6_37_flash_bwd_hdim64_fp16_softcap_sm90_cu_3fbc093a_36654cuda3std3__45__cpo5beginE:
	.zero		1
	.type		_ZN73_INTERNAL_d9ee66f6_37_flash_bwd_hdim64_fp16_softcap_sm90_cu_3fbc093a_36654cuda3std3__475_GLOBAL__N__d9ee66f6_37_flash_bwd_hdim64_fp16_softcap_sm90_cu_3fbc093a_36656ignoreE,@object
	.size		_ZN73_INTERNAL_d9ee66f6_37_flash_bwd_hdim64_fp16_softcap_sm90_cu_3fbc093a_36654cuda3std3__475_GLOBAL__N__d9ee66f6_37_flash_bwd_hdim64_fp16_softcap_sm90_cu_3fbc093a_36656ignoreE,(_ZN73_INTERNAL_d9ee66f6_37_flash_bwd_hdim64_fp16_softcap_sm90_cu_3fbc093a_36654cute7productE - _ZN73_INTERNAL_d9ee66f6_37_flash_bwd_hdim64_fp16_softcap_sm90_cu_3fbc093a_36654cuda3std3__475_GLOBAL__N__d9ee66f6_37_flash_bwd_hdim64_fp16_softcap_sm90_cu_3fbc093a_36656ignoreE)
_ZN73_INTERNAL_d9ee66f6_37_flash_bwd_hdim64_fp16_softcap_sm90_cu_3fbc093a_36654cuda3std3__475_GLOBAL__N__d9ee66f6_37_flash_bwd_hdim64_fp16_softcap_sm90_cu_3fbc093a_36656ignoreE:
	.zero		1
	.type		_ZN73_INTERNAL_d9ee66f6_37_flash_bwd_hdim64_fp16_softcap_sm90_cu_3fbc093a_36654cute7productE,@object
	.size		_ZN73_INTERNAL_d9ee66f6_37_flash_bwd_hdim64_fp16_softcap_sm90_cu_3fbc093a_36654cute7productE,(_ZN73_INTERNAL_d9ee66f6_37_flash_bwd_hdim64_fp16_softcap_sm90_cu_3fbc093a_36654cuda3std3__45__cpo3endE - _ZN73_INTERNAL_d9ee66f6_37_flash_bwd_hdim64_fp16_softcap_sm90_cu_3fbc093a_36654cute7productE)
_ZN73_INTERNAL_d9ee66f6_37_flash_bwd_hdim64_fp16_softcap_sm90_cu_3fbc093a_36654cute7productE:
	.zero		1
	.type		_ZN73_INTERNAL_d9ee66f6_37_flash_bwd_hdim64_fp16_softcap_sm90_cu_3fbc093a_36654cuda3std3__45__cpo3endE,@object
	.size		_ZN73_INTERNAL_d9ee66f6_37_flash_bwd_hdim64_fp16_softcap_sm90_cu_3fbc093a_36654cuda3std3__45__cpo3endE,(_ZN73_INTERNAL_d9ee66f6_37_flash_bwd_hdim64_fp16_softcap_sm90_cu_3fbc093a_36654cuda3std3__419piecewise_constructE - _ZN73_INTERNAL_d9ee66f6_37_flash_bwd_hdim64_fp16_softcap_sm90_cu_3fbc093a_36654cuda3std3__45__cpo3endE)
_ZN73_INTERNAL_d9ee66f6_37_flash_bwd_hdim64_fp16_softcap_sm90_cu_3fbc093a_36654cuda3std3__45__cpo3endE:
	.zero		1
	.type		_ZN73_INTERNAL_d9ee66f6_37_flash_bwd_hdim64_fp16_softcap_sm90_cu_3fbc093a_36654cuda3std3__419piecewise_constructE,@object
	.size		_ZN73_INTERNAL_d9ee66f6_37_flash_bwd_hdim64_fp16_softcap_sm90_cu_3fbc093a_36654cuda3std3__419piecewise_constructE,(_ZN73_INTERNAL_d9ee66f6_37_flash_bwd_hdim64_fp16_softcap_sm90_cu_3fbc093a_36654cuda3std3__45__cpo4cendE - _ZN73_INTERNAL_d9ee66f6_37_flash_bwd_hdim64_fp16_softcap_sm90_cu_3fbc093a_36654cuda3std3__419piecewise_constructE)
_ZN73_INTERNAL_d9ee66f6_37_flash_bwd_hdim64_fp16_softcap_sm90_cu_3fbc093a_36654cuda3std3__419piecewise_constructE:
	.zero		1
	.type		_ZN73_INTERNAL_d9ee66f6_37_flash_bwd_hdim64_fp16_softcap_sm90_cu_3fbc093a_36654cuda3std3__45__cpo4cendE,@object
	.size		_ZN73_INTERNAL_d9ee66f6_37_flash_bwd_hdim64_fp16_softcap_sm90_cu_3fbc093a_36654cuda3std3__45__cpo4cendE,(_ZN73_INTERNAL_d9ee66f6_37_flash_bwd_hdim64_fp16_softcap_sm90_cu_3fbc093a_36654cuda3std6ranges3__45__cpo4swapE - _ZN73_INTERNAL_d9ee66f6_37_flash_bwd_hdim64_fp16_softcap_sm90_cu_3fbc093a_36654cuda3std3__45__cpo4cendE)
_ZN73_INTERNAL_d9ee66f6_37_flash_bwd_hdim64_fp16_softcap_sm90_cu_3fbc093a_36654cuda3std3__45__cpo4cendE:
	.zero		1
	.type		_ZN73_INTERNAL_d9ee66f6_37_flash_bwd_hdim64_fp16_softcap_sm90_cu_3fbc093a_36654cuda3std6ranges3__45__cpo4swapE,@object
	.size		_ZN73_INTERNAL_d9ee66f6_37_flash_bwd_hdim64_fp16_softcap_sm90_cu_3fbc093a_36654cuda3std6ranges3__45__cpo4swapE,(.L_13 - _ZN73_INTERNAL_d9ee66f6_37_flash_bwd_hdim64_fp16_softcap_sm90_cu_3fbc093a_36654cuda3std6ranges3__45__cpo4swapE)
_ZN73_INTERNAL_d9ee66f6_37_flash_bwd_hdim64_fp16_softcap_sm90_cu_3fbc093a_36654cuda3std6ranges3__45__cpo4swapE:
	.zero		1
.L_13:


//--------------------- .nv.shared._ZN7cutlass13device_kernelIN5flash11enable_sm90INS1_16FlashAttnBwdSm90INS1_25CollectiveMainloopBwdSm90ILi2ELi2ELi2EN4cute5tupleIJNS5_1CILi1EEES8_S8_EEENS6_IJNS7_ILi128EEESA_NS7_ILi64EEEEEENS_6half_tEfNS_4arch4Sm90ELb0ELb0ELb1ELb0ELb1ELb1ELb0ELb0ELi2ELi1ELi2ELi2ELb0EEENS1_21CollectiveEpilogueBwdISC_SD_SF_Li256ELb0ELb0ELi1EEENS1_19SingleTileSchedulerILb0ELb0ELb0ELi128EEEEEEEEEvNT_6ParamsE --------------------------
	.section	.nv.shared._ZN7cutlass13device_kernelIN5flash11enable_sm90INS1_16FlashAttnBwdSm90INS1_25CollectiveMainloopBwdSm90ILi2ELi2ELi2EN4cute5tupleIJNS5_1CILi1EEES8_S8_EEENS6_IJNS7_ILi128EEESA_NS7_ILi64EEEEEENS_6half_tEfNS_4arch4Sm90ELb0ELb0ELb1ELb0ELb1ELb1ELb0ELb0ELi2ELi1ELi2ELi2ELb0EEENS1_21CollectiveEpilogueBwdISC_SD_SF_Li256ELb0ELb0ELi1EEENS1_19SingleTileSchedulerILb0ELb0ELb0ELi128EEEEEEEEEvNT_6ParamsE,"aw",@nobits
	.sectionflags	@""
	.align	16
	.zero		1024


//--------------------- .nv.shared._ZN7cutlass13device_kernelIN5flash11enable_sm90INS1_16FlashAttnBwdSm90INS1_25CollectiveMainloopBwdSm90ILi2ELi2ELi2EN4cute5tupleIJNS5_1CILi1EEES8_S8_EEENS6_IJNS7_ILi128EEESA_NS7_ILi64EEEEEENS_6half_tEfNS_4arch4Sm90ELb0ELb0ELb1ELb0ELb0ELb1ELb0ELb0ELi2ELi1ELi2ELi2ELb0EEENS1_24CollectiveEpilogueBwdGQAISC_fSF_Li256ELb0ELb0EEENS1_19SingleTileSchedulerILb0ELb0ELb0ELi128EEEEEEEEEvNT_6ParamsE --------------------------
	.section	.nv.shared._ZN7cutlass13device_kernelIN5flash11enable_sm90INS1_16FlashAttnBwdSm90INS1_25CollectiveMainloopBwdSm90ILi2ELi2ELi2EN4cute5tupleIJNS5_1CILi1EEES8_S8_EEENS6_IJNS7_ILi128EEESA_NS7_ILi64EEEEEENS_6half_tEfNS_4arch4Sm90ELb0ELb0ELb1ELb0ELb0ELb1ELb0ELb0ELi2ELi1ELi2ELi2ELb0EEENS1_24CollectiveEpilogueBwdGQAISC_fSF_Li256ELb0ELb0EEENS1_19SingleTileSchedulerILb0ELb0ELb0ELi128EEEEEEEEEvNT_6ParamsE,"aw",@nobits
	.sectionflags	@""
	.align	16
	.zero		1024


//--------------------- .nv.shared._ZN7cutlass13device_kernelIN5flash11enable_sm90INS1_16FlashAttnBwdSm90INS1_25CollectiveMainloopBwdSm90ILi2ELi2ELi2EN4cute5tupleIJNS5_1CILi1EEES8_S8_EEENS6_IJNS7_ILi128EEESA_NS7_ILi64EEEEEENS_6half_tEfNS_4arch4Sm90ELb0ELb0ELb1ELb0ELb1ELb1ELb0ELb0ELi2ELi1ELi2ELi2ELb0EEENS1_24CollectiveEpilogueBwdGQAISC_fSF_Li256ELb0ELb1EEENS1_19SingleTileSchedulerILb0ELb0ELb0ELi128EEEEEEEEEvNT_6ParamsE --------------------------
	.section	.nv.shared._ZN7cutlass13device_kernelIN5flash11enable_sm90INS1_16FlashAttnBwdSm90INS1_25CollectiveMainloopBwdSm90ILi2ELi2ELi2EN4cute5tupleIJNS5_1CILi1EEES8_S8_EEENS6_IJNS7_ILi128EEESA_NS7_ILi64EEEEEENS_6half_tEfNS_4arch4Sm90ELb0ELb0ELb1ELb0ELb1ELb1ELb0ELb0ELi2ELi1ELi2ELi2ELb0EEENS1_24CollectiveEpilogueBwdGQAISC_fSF_Li256ELb0ELb1EEENS1_19SingleTileSchedulerILb0ELb0ELb0ELi128EEEEEEEEEvNT_6ParamsE,"aw",@nobits
	.sectionflags	@""
	.align	16
	.zero		1024


//--------------------- .nv.shared._ZN7cutlass13device_kernelIN5flash11enable_sm90INS1_16FlashAttnBwdSm90INS1_25CollectiveMainloopBwdSm90ILi2ELi2ELi2EN4cute5tupleIJNS5_1CILi1EEES8_S8_EEENS6_IJNS7_ILi128EEESA_NS7_ILi64EEEEEENS_6half_tEfNS_4arch4Sm90ELb0ELb0ELb1ELb1ELb0ELb1ELb0ELb0ELi2ELi1ELi2ELi2ELb0EEENS1_21CollectiveEpilogueBwdISC_SD_SF_Li256ELb1ELb0ELi1EEENS1_19SingleTileSchedulerILb1ELb0ELb0ELi128EEEEEEEEEvNT_6ParamsE --------------------------
	.section	.nv.shared._ZN7cutlass13device_kernelIN5flash11enable_sm90INS1_16FlashAttnBwdSm90INS1_25CollectiveMainloopBwdSm90ILi2ELi2ELi2EN4cute5tupleIJNS5_1CILi1EEES8_S8_EEENS6_IJNS7_ILi128EEESA_NS7_ILi64EEEEEENS_6half_tEfNS_4arch4Sm90ELb0ELb0ELb1ELb1ELb0ELb1ELb0ELb0ELi2ELi1ELi2ELi2ELb0EEENS1_21CollectiveEpilogueBwdISC_SD_SF_Li256ELb1ELb0ELi1EEENS1_19SingleTileSchedulerILb1ELb0ELb0ELi128EEEEEEEEEvNT_6ParamsE,"aw",@nobits
	.sectionflags	@""
	.align	16
	.zero		1024


//--------------------- .nv.shared._ZN7cutlass13device_kernelIN5flash11enable_sm90INS1_16FlashAttnBwdSm90INS1_25CollectiveMainloopBwdSm90ILi2ELi2ELi2EN4cute5tupleIJNS5_1CILi1EEES8_S8_EEENS6_IJNS7_ILi128EEESA_NS7_ILi64EEEEEENS_6half_tEfNS_4arch4Sm90ELb0ELb0ELb1ELb1ELb1ELb1ELb0ELb0ELi2ELi1ELi2ELi2ELb0EEENS1_21CollectiveEpilogueBwdISC_SD_SF_Li256ELb1ELb0ELi1EEENS1_19SingleTileSchedulerILb1ELb0ELb0ELi128EEEEEEEEEvNT_6ParamsE --------------------------
	.section	.nv.shared._ZN7cutlass13device_kernelIN5flash11enable_sm90INS1_16FlashAttnBwdSm90INS1_25CollectiveMainloopBwdSm90ILi2ELi2ELi2EN4cute5tupleIJNS5_1CILi1EEES8_S8_EEENS6_IJNS7_ILi128EEESA_NS7_ILi64EEEEEENS_6half_tEfNS_4arch4Sm90ELb0ELb0ELb1ELb1ELb1ELb1ELb0ELb0ELi2ELi1ELi2ELi2ELb0EEENS1_21CollectiveEpilogueBwdISC_SD_SF_Li256ELb1ELb0ELi1EEENS1_19SingleTileSchedulerILb1ELb0ELb0ELi128EEEEEEEEEvNT_6ParamsE,"aw",@nobits
	.sectionflags	@""
	.align	16
	.zero		1024


//--------------------- .nv.shared._ZN7cutlass13device_kernelIN5flash11enable_sm90INS1_16FlashAttnBwdSm90INS1_25CollectiveMainloopBwdSm90ILi2ELi2ELi2EN4cute5tupleIJNS5_1CILi1EEES8_S8_EEENS6_IJNS7_ILi128EEESA_NS7_ILi64EEEEEENS_6half_tEfNS_4arch4Sm90ELb0ELb0ELb1ELb1ELb0ELb1ELb0ELb0ELi2ELi1ELi2ELi2ELb0EEENS1_24CollectiveEpilogueBwdGQAISC_fSF_Li256ELb1ELb0EEENS1_19SingleTileSchedulerILb1ELb0ELb0ELi128EEEEEEEEEvNT_6ParamsE --------------------------
	.section	.nv.shared._ZN7cutlass13device_kernelIN5flash11enable_sm90INS1_16FlashAttnBwdSm90INS1_25CollectiveMainloopBwdSm90ILi2ELi2ELi2EN4cute5tupleIJNS5_1CILi1EEES8_S8_EEENS6_IJNS7_ILi128EEESA_NS7_ILi64EEEEEENS_6half_tEfNS_4arch4Sm90ELb0ELb0ELb1ELb1ELb0ELb1ELb0ELb0ELi2ELi1ELi2ELi2ELb0EEENS1_24CollectiveEpilogueBwdGQAISC_fSF_Li256ELb1ELb0EEENS1_19SingleTileSchedulerILb1ELb0ELb0ELi128EEEEEEEEEvNT_6ParamsE,"aw",@nobits
	.sectionflags	@""
	.align	16
	.zero		1024


//--------------------- .nv.shared._ZN7cutlass13device_kernelIN5flash11enable_sm90INS1_16FlashAttnBwdSm90INS1_25CollectiveMainloopBwdSm90ILi2ELi2ELi2EN4cute5tupleIJNS5_1CILi1EEES8_S8_EEENS6_IJNS7_ILi128EEESA_NS7_ILi64EEEEEENS_6half_tEfNS_4arch4Sm90ELb0ELb0ELb1ELb1ELb1ELb1ELb0ELb0ELi2ELi1ELi2ELi2ELb0EEENS1_24CollectiveEpilogueBwdGQAISC_fSF_Li256ELb1ELb1EEENS1_19SingleTileSchedulerILb1ELb0ELb0ELi128EEEEEEEEEvNT_6ParamsE --------------------------
	.section	.nv.shared._ZN7cutlass13device_kernelIN5flash11enable_sm90INS1_16FlashAttnBwdSm90INS1_25CollectiveMainloopBwdSm90ILi2ELi2ELi2EN4cute5tupleIJNS5_1CILi1EEES8_S8_EEENS6_IJNS7_ILi128EEESA_NS7_ILi64EEEEEENS_6half_tEfNS_4arch4Sm90ELb0ELb0ELb1ELb1ELb1ELb1ELb0ELb0ELi2ELi1ELi2ELi2ELb0EEENS1_24CollectiveEpilogueBwdGQAISC_fSF_Li256ELb1ELb1EEENS1_19SingleTileSchedulerILb1ELb0ELb0ELi128EEEEEEEEEvNT_6ParamsE,"aw",@nobits
	.sectionflags	@""
	.align	16
	.zero		1024


//--------------------- .nv.shared._ZN7cutlass13device_kernelIN5flash11enable_sm90INS1_16FlashAttnBwdSm90INS1_25CollectiveMainloopBwdSm90ILi2ELi2ELi2EN4cute5tupleIJNS5_1CILi1EEES8_S8_EEENS6_IJNS7_ILi128EEESA_NS7_ILi64EEEEEENS_6half_tEfNS_4arch4Sm90ELb0ELb1ELb1ELb0ELb0ELb1ELb0ELb0ELi2ELi1ELi2ELi2ELb0EEENS1_21CollectiveEpilogueBwdISC_SD_SF_Li256ELb0ELb0ELi1EEENS1_19SingleTileSchedulerILb0ELb0ELb0ELi128EEEEEEEEEvNT_6ParamsE --------------------------
	.section	.nv.shared._ZN7cutlass13device_kernelIN5flash11enable_sm90INS1_16FlashAttnBwdSm90INS1_25CollectiveMainloopBwdSm90ILi2ELi2ELi2EN4cute5tupleIJNS5_1CILi1EEES8_S8_EEENS6_IJNS7_ILi128EEESA_NS7_ILi64EEEEEENS_6half_tEfNS_4arch4Sm90ELb0ELb1ELb1ELb0ELb0ELb1ELb0ELb0ELi2ELi1ELi2ELi2ELb0EEENS1_21CollectiveEpilogueBwdISC_SD_SF_Li256ELb0ELb0ELi1EEENS1_19SingleTileSchedulerILb0ELb0ELb0ELi128EEEEEEEEEvNT_6ParamsE,"aw",@nobits
	.sectionflags	@""
	.align	16
	.zero		1024


//--------------------- .nv.shared._ZN7cutlass13device_kernelIN5flash11enable_sm90INS1_16FlashAttnBwdSm90INS1_25CollectiveMainloopBwdSm90ILi2ELi2ELi2EN4cute5tupleIJNS5_1CILi1EEES8_S8_EEENS6_IJNS7_ILi128EEESA_NS7_ILi64EEEEEENS_6half_tEfNS_4arch4Sm90ELb0ELb1ELb1ELb0ELb1ELb1ELb0ELb0ELi2ELi1ELi2ELi2ELb0EEENS1_21CollectiveEpilogueBwdISC_SD_SF_Li256ELb0ELb0ELi1EEENS1_19SingleTileSchedulerILb0ELb0ELb0ELi128EEEEEEEEEvNT_6ParamsE --------------------------
	.section	.nv.shared._ZN7cutlass13device_kernelIN5flash11enable_sm90INS1_16FlashAttnBwdSm90INS1_25CollectiveMainloopBwdSm90ILi2ELi2ELi2EN4cute5tupleIJNS5_1CILi1EEES8_S8_EEENS6_IJNS7_ILi128EEESA_NS7_ILi64EEEEEENS_6half_tEfNS_4arch4Sm90ELb0ELb1ELb1ELb0ELb1ELb1ELb0ELb0ELi2ELi1ELi2ELi2ELb0EEENS1_21CollectiveEpilogueBwdISC_SD_SF_Li256ELb0ELb0ELi1EEENS1_19SingleTileSchedulerILb0ELb0ELb0ELi128EEEEEEEEEvNT_6ParamsE,"aw",@nobits
	.sectionflags	@""
	.align	16
	.zero		1024


//--------------------- .nv.shared._ZN7cutlass13device_kernelIN5flash11enable_sm90INS1_16FlashAttnBwdSm90INS1_25CollectiveMainloopBwdSm90ILi2ELi2ELi2EN4cute5tupleIJNS5_1CILi1EEES8_S8_EEENS6_IJNS7_ILi128EEESA_NS7_ILi64EEEEEENS_6half_tEfNS_4arch4Sm90ELb0ELb1ELb1ELb0ELb0ELb1ELb0ELb0ELi2ELi1ELi2ELi2ELb0EEENS1_24CollectiveEpilogueBwdGQAISC_fSF_Li256ELb0ELb0EEENS1_19SingleTileSchedulerILb0ELb0ELb0ELi128EEEEEEEEEvNT_6ParamsE --------------------------
	.section	.nv.shared._ZN7cutlass13device_kernelIN5flash11enable_sm90INS1_16FlashAttnBwdSm90INS1_25CollectiveMainloopBwdSm90ILi2ELi2ELi2EN4cute5tupleIJNS5_1CILi1EEES8_S8_EEENS6_IJNS7_ILi128EEESA_NS7_ILi64EEEEEENS_6half_tEfNS_4arch4Sm90ELb0ELb1ELb1ELb0ELb0ELb1ELb0ELb0ELi2ELi1ELi2ELi2ELb0EEENS1_24CollectiveEpilogueBwdGQAISC_fSF_Li256ELb0ELb0EEENS1_19SingleTileSchedulerILb0ELb0ELb0ELi128EEEEEEEEEvNT_6ParamsE,"aw",@nobits
	.sectionflags	@""
	.align	16
	.zero		1024


//--------------------- .nv.shared._ZN7cutlass13device_kernelIN5flash11enable_sm90INS1_16FlashAttnBwdSm90INS1_25CollectiveMainloopBwdSm90ILi2ELi2ELi2EN4cute5tupleIJNS5_1CILi1EEES8_S8_EEENS6_IJNS7_ILi128EEESA_NS7_ILi64EEEEEENS_6half_tEfNS_4arch4Sm90ELb0ELb1ELb1ELb0ELb1ELb1ELb0ELb0ELi2ELi1ELi2ELi2ELb0EEENS1_24CollectiveEpilogueBwdGQAISC_fSF_Li256ELb0ELb1EEENS1_19SingleTileSchedulerILb0ELb0ELb0ELi128EEEEEEEEEvNT_6ParamsE --------------------------
	.section	.nv.shared._ZN7cutlass13device_kernelIN5flash11enable_sm90INS1_16FlashAttnBwdSm90INS1_25CollectiveMainloopBwdSm90ILi2ELi2ELi2EN4cute5tupleIJNS5_1CILi1EEES8_S8_EEENS6_IJNS7_ILi128EEESA_NS7_ILi64EEEEEENS_6half_tEfNS_4arch4Sm90ELb0ELb1ELb1ELb0ELb1ELb1ELb0ELb0ELi2ELi1ELi2ELi2ELb0EEENS1_24CollectiveEpilogueBwdGQAISC_fSF_Li256ELb0ELb1EEENS1_19SingleTileSchedulerILb0ELb0ELb0ELi128EEEEEEEEEvNT_6ParamsE,"aw",@nobits
	.sectionflags	@""
	.align	16
	.zero		1024


//--------------------- .nv.shared._ZN7cutlass13device_kernelIN5flash22FlashAttnBwdPreprocessIN4cute5tupleIJNS3_1CILi128EEENS5_ILi64EEEEEENS_6half_tEfNS_4arch4Sm90ELb1ELb0EEEEEvNT_6ParamsE --------------------------
	.section	.nv.shared._ZN7cutlass13device_kernelIN5flash22FlashAttnBwdPreprocessIN4cute5tupleIJNS3_1CILi128EEENS5_ILi64EEEEEENS_6half_tEfNS_4arch4Sm90ELb1ELb0EEEEEvNT_6ParamsE,"aw",@nobits
	.sectionflags	@""
	.align	16
	.zero		1024


//--------------------- .nv.shared._ZN7cutlass13device_kernelIN5flash11enable_sm90INS1_16FlashAttnBwdSm90INS1_25CollectiveMainloopBwdSm90ILi2ELi2ELi2EN4cute5tupleIJNS5_1CILi1EEES8_S8_EEENS6_IJNS7_ILi128EEESA_NS7_ILi64EEEEEENS_6half_tEfNS_4arch4Sm90ELb0ELb1ELb1ELb1ELb0ELb1ELb0ELb0ELi2ELi1ELi2ELi2ELb0EEENS1_21CollectiveEpilogueBwdISC_SD_SF_Li256ELb1ELb0ELi1EEENS1_19SingleTileSchedulerILb1ELb0ELb0ELi128EEEEEEEEEvNT_6ParamsE --------------------------
	.section	.nv.shared._ZN7cutlass13device_kernelIN5flash11enable_sm90INS1_16FlashAttnBwdSm90INS1_25CollectiveMainloopBwdSm90ILi2ELi2ELi2EN4cute5tupleIJNS5_1CILi1EEES8_S8_EEENS6_IJNS7_ILi128EEESA_NS7_ILi64EEEEEENS_6half_tEfNS_4arch4Sm90ELb0ELb1ELb1ELb1ELb0ELb1ELb0ELb0ELi2ELi1ELi2ELi2ELb0EEENS1_21CollectiveEpilogueBwdISC_SD_SF_Li256ELb1ELb0ELi1EEENS1_19SingleTileSchedulerILb1ELb0ELb0ELi128EEEEEEEEEvNT_6ParamsE,"aw",@nobits
	.sectionflags	@""
	.align	16
	.zero		1024


//--------------------- .nv.shared._ZN7cutlass13device_kernelIN5flash11enable_sm90INS1_16FlashAttnBwdSm90INS1_25CollectiveMainloopBwdSm90ILi2ELi2ELi2EN4cute5tupleIJNS5_1CILi1EEES8_S8_EEENS6_IJNS7_ILi128EEESA_NS7_ILi64EEEEEENS_6half_tEfNS_4arch4Sm90ELb0ELb1ELb1ELb1ELb1ELb1ELb0ELb0ELi2ELi1ELi2ELi2ELb0EEENS1_21CollectiveEpilogueBwdISC_SD_SF_Li256ELb1ELb0ELi1EEENS1_19SingleTileSchedulerILb1ELb0ELb0ELi128EEEEEEEEEvNT_6ParamsE --------------------------
	.section	.nv.shared._ZN7cutlass13device_kernelIN5flash11enable_sm90INS1_16FlashAttnBwdSm90INS1_25CollectiveMainloopBwdSm90ILi2ELi2ELi2EN4cute5tupleIJNS5_1CILi1EEES8_S8_EEENS6_IJNS7_ILi128EEESA_NS7_ILi64EEEEEENS_6half_tEfNS_4arch4Sm90ELb0ELb1ELb1ELb1ELb1ELb1ELb0ELb0ELi2ELi1ELi2ELi2ELb0EEENS1_21CollectiveEpilogueBwdISC_SD_SF_Li256ELb1ELb0ELi1EEENS1_19SingleTileSchedulerILb1ELb0ELb0ELi128EEEEEEEEEvNT_6ParamsE,"aw",@nobits
	.sectionflags	@""
	.align	16
	.zero		1024


//--------------------- .nv.shared._ZN7cutlass13device_kernelIN5flash11enable_sm90INS1_16FlashAttnBwdSm90INS1_25CollectiveMainloopBwdSm90ILi2ELi2ELi2EN4cute5tupleIJNS5_1CILi1EEES8_S8_EEENS6_IJNS7_ILi128EEESA_NS7_ILi64EEEEEENS_6half_tEfNS_4arch4Sm90ELb0ELb1ELb1ELb1ELb0ELb1ELb0ELb0ELi2ELi1ELi2ELi2ELb0EEENS1_24CollectiveEpilogueBwdGQAISC_fSF_Li256ELb1ELb0EEENS1_19SingleTileSchedulerILb1ELb0ELb0ELi128EEEEEEEEEvNT_6ParamsE --------------------------
	.section	.nv.shared._ZN7cutlass13device_kernelIN5flash11enable_sm90INS1_16FlashAttnBwdSm90INS1_25CollectiveMainloopBwdSm90ILi2ELi2ELi2EN4cute5tupleIJNS5_1CILi1EEES8_S8_EEENS6_IJNS7_ILi128EEESA_NS7_ILi64EEEEEENS_6half_tEfNS_4arch4Sm90ELb0ELb1ELb1ELb1ELb0ELb1ELb0ELb0ELi2ELi1ELi2ELi2ELb0EEENS1_24CollectiveEpilogueBwdGQAISC_fSF_Li256ELb1ELb0EEENS1_19SingleTileSchedulerILb1ELb0ELb0ELi128EEEEEEEEEvNT_6ParamsE,"aw",@nobits
	.sectionflags	@""
	.align	16
	.zero		1024


//--------------------- .nv.shared._ZN7cutlass13device_kernelIN5flash32FlashAttnBwdPostprocessConvertdQIN4cute5tupleIJNS3_1CILi128EEENS5_ILi64EEEEEENS_6half_tEfNS_4arch4Sm90ELi256ENS3_8TiledMMAINS3_8MMA_AtomIJNS3_4SM904GMMA25MMA_64x64x16_F32F16F16_SSILNSF_5MajorE0ELSH_1ELNSF_7ScaleInE1ELSI_1EEEEEENS3_6LayoutINS4_IJNS5_ILi2EEENS5_ILi1EEESN_EEENS4_IJSN_NS5_ILi0EEESP_EEEEENS4_IJNS3_10UnderscoreESS_SS_EEEEELb0EEEEEvNT_6ParamsE --------------------------
	.section	.nv.shared._ZN7cutlass13device_kernelIN5flash32FlashAttnBwdPostprocessConvertdQIN4cute5tupleIJNS3_1CILi128EEENS5_ILi64EEEEEENS_6half_tEfNS_4arch4Sm90ELi256ENS3_8TiledMMAINS3_8MMA_AtomIJNS3_4SM904GMMA25MMA_64x64x16_F32F16F16_SSILNSF_5MajorE0ELSH_1ELNSF_7ScaleInE1ELSI_1EEEEEENS3_6LayoutINS4_IJNS5_ILi2EEENS5_ILi1EEESN_EEENS4_IJSN_NS5_ILi0EEESP_EEEEENS4_IJNS3_10UnderscoreESS_SS_EEEEELb0EEEEEvNT_6ParamsE,"aw",@nobits
	.sectionflags	@""
	.align	16
	.zero		1024


//--------------------- .nv.shared._ZN7cutlass13device_kernelIN5flash11enable_sm90INS1_16FlashAttnBwdSm90INS1_25CollectiveMainloopBwdSm90ILi2ELi2ELi2EN4cute5tupleIJNS5_1CILi1EEES8_S8_EEENS6_IJNS7_ILi128EEESA_NS7_ILi64EEEEEENS_6half_tEfNS_4arch4Sm90ELb0ELb1ELb1ELb1ELb1ELb1ELb0ELb0ELi2ELi1ELi2ELi2ELb0EEENS1_24CollectiveEpilogueBwdGQAISC_fSF_Li256ELb1ELb1EEENS1_19SingleTileSchedulerILb1ELb0ELb0ELi128EEEEEEEEEvNT_6ParamsE --------------------------
	.section	.nv.shared._ZN7cutlass13device_kernelIN5flash11enable_sm90INS1_16FlashAttnBwdSm90INS1_25CollectiveMainloopBwdSm90ILi2ELi2ELi2EN4cute5tupleIJNS5_1CILi1EEES8_S8_EEENS6_IJNS7_ILi128EEESA_NS7_ILi64EEEEEENS_6half_tEfNS_4arch4Sm90ELb0ELb1ELb1ELb1ELb1ELb1ELb0ELb0ELi2ELi1ELi2ELi2ELb0EEENS1_24CollectiveEpilogueBwdGQAISC_fSF_Li256ELb1ELb1EEENS1_19SingleTileSchedulerILb1ELb0ELb0ELi128EEEEEEEEEvNT_6ParamsE,"aw",@nobits
	.sectionflags	@""
	.align	16
	.zero		1024


//--------------------- .nv.shared._ZN7cutlass13device_kernelIN5flash22FlashAttnBwdPreprocessIN4cute5tupleIJNS3_1CILi128EEENS5_ILi64EEEEEENS_6half_tEfNS_4arch4Sm90ELb1ELb1EEEEEvNT_6ParamsE --------------------------
	.section	.nv.shared._ZN7cutlass13device_kernelIN5flash22FlashAttnBwdPreprocessIN4cute5tupleIJNS3_1CILi128EEENS5_ILi64EEEEEENS_6half_tEfNS_4arch4Sm90ELb1ELb1EEEEEvNT_6ParamsE,"aw",@nobits
	.sectionflags	@""
	.align	16
	.zero		1024


//--------------------- .nv.shared._ZN7cutlass13device_kernelIN5flash11enable_sm90INS1_16FlashAttnBwdSm90INS1_25CollectiveMainloopBwdSm90ILi2ELi2ELi2EN4cute5tupleIJNS5_1CILi1EEES8_S8_EEENS6_IJNS7_ILi96EEENS7_ILi128EEENS7_ILi64EEEEEENS_6half_tEfNS_4arch4Sm90ELb1ELb0ELb1ELb0ELb0ELb1ELb0ELb1ELi2ELi1ELi2ELi2ELb0EEENS1_21CollectiveEpilogueBwdISD_SE_SG_Li256ELb0ELb0ELi1EEENS1_25SingleTileBwdLPTSchedulerILb0ELi128ELb0EEEEEEEEEvNT_6ParamsE --------------------------
	.section	.nv.shared._ZN7cutlass13device_kernelIN5flash11enable_sm90INS1_16FlashAttnBwdSm90INS1_25CollectiveMainloopBwdSm90ILi2ELi2ELi2EN4cute5tupleIJNS5_1CILi1EEES8_S8_EEENS6_IJNS7_ILi96EEENS7_ILi128EEENS7_ILi64EEEEEENS_6half_tEfNS_4arch4Sm90ELb1ELb0ELb1ELb0ELb0ELb1ELb0ELb1ELi2ELi1ELi2ELi2ELb0EEENS1_21CollectiveEpilogueBwdISD_SE_SG_Li256ELb0ELb0ELi1EEENS1_25SingleTileBwdLPTSchedulerILb0ELi128ELb0EEEEEEEEEvNT_6ParamsE,"aw",@nobits
	.sectionflags	@""
	.align	16
	.zero		1024


//--------------------- .nv.shared._ZN7cutlass13device_kernelIN5flash11enable_sm90INS1_16FlashAttnBwdSm90INS1_25CollectiveMainloopBwdSm90ILi2ELi2ELi2EN4cute5tupleIJNS5_1CILi1EEES8_S8_EEENS6_IJNS7_ILi96EEENS7_ILi128EEENS7_ILi64EEEEEENS_6half_tEfNS_4arch4Sm90ELb1ELb0ELb1ELb0ELb1ELb1ELb0ELb1ELi2ELi1ELi2ELi2ELb0EEENS1_21CollectiveEpilogueBwdISD_SE_SG_Li256ELb0ELb0ELi1EEENS1_25SingleTileBwdLPTSchedulerILb0ELi128ELb1EEEEEEEEEvNT_6ParamsE --------------------------
	.section	.nv.shared._ZN7cutlass13device_kernelIN5flash11enable_sm90INS1_16FlashAttnBwdSm90INS1_25CollectiveMainloopBwdSm90ILi2ELi2ELi2EN4cute5tupleIJNS5_1CILi1EEES8_S8_EEENS6_IJNS7_ILi96EEENS7_ILi128EEENS7_ILi64EEEEEENS_6half_tEfNS_4arch4Sm90ELb1ELb0ELb1ELb0ELb1ELb1ELb0ELb1ELi2ELi1ELi2ELi2ELb0EEENS1_21CollectiveEpilogueBwdISD_SE_SG_Li256ELb0ELb0ELi1EEENS1_25SingleTileBwdLPTSchedulerILb0ELi128ELb1EEEEEEEEEvNT_6ParamsE,"aw",@nobits
	.sectionflags	@""
	.align	16
	.zero		1024


//--------------------- .nv.shared._ZN7cutlass13device_kernelIN5flash11enable_sm90INS1_16FlashAttnBwdSm90INS1_25CollectiveMainloopBwdSm90ILi2ELi2ELi2EN4cute5tupleIJNS5_1CILi1EEES8_S8_EEENS6_IJNS7_ILi96EEENS7_ILi128EEENS7_ILi64EEEEEENS_6half_tEfNS_4arch4Sm90ELb1ELb0ELb1ELb0ELb0ELb1ELb0ELb1ELi2ELi1ELi2ELi2ELb0EEENS1_24CollectiveEpilogueBwdGQAISD_fSG_Li256ELb0ELb0EEENS1_25SingleTileBwdLPTSchedulerILb0ELi128ELb0EEEEEEEEEvNT_6ParamsE --------------------------
	.section	.nv.shared._ZN7cutlass13device_kernelIN5flash11enable_sm90INS1_16FlashAttnBwdSm90INS1_25CollectiveMainloopBwdSm90ILi2ELi2ELi2EN4cute5tupleIJNS5_1CILi1EEES8_S8_EEENS6_IJNS7_ILi96EEENS7_ILi128EEENS7_ILi64EEEEEENS_6half_tEfNS_4arch4Sm90ELb1ELb0ELb1ELb0ELb0ELb1ELb0ELb1ELi2ELi1ELi2ELi2ELb0EEENS1_24CollectiveEpilogueBwdGQAISD_fSG_Li256ELb0ELb0EEENS1_25SingleTileBwdLPTSchedulerILb0ELi128ELb0EEEEEEEEEvNT_6ParamsE,"aw",@nobits
	.sectionflags	@""
	.align	16
	.zero		1024


//--------------------- .nv.shared._ZN7cutlass13device_kernelIN5flash11enable_sm90INS1_16FlashAttnBwdSm90INS1_25CollectiveMainloopBwdSm90ILi2ELi2ELi2EN4cute5tupleIJNS5_1CILi1EEES8_S8_EEENS6_IJNS7_ILi96EEENS7_ILi128EEENS7_ILi64EEEEEENS_6half_tEfNS_4arch4Sm90ELb1ELb0ELb1ELb0ELb1ELb1ELb0ELb1ELi2ELi1ELi2ELi2ELb0EEENS1_24CollectiveEpilogueBwdGQAISD_fSG_Li256ELb0ELb1EEENS1_25SingleTileBwdLPTSchedulerILb0ELi128ELb1EEEEEEEEEvNT_6ParamsE --------------------------
	.section	.nv.shared._ZN7cutlass13device_kernelIN5flash11enable_sm90INS1_16FlashAttnBwdSm90INS1_25CollectiveMainloopBwdSm90ILi2ELi2ELi2EN4cute5tupleIJNS5_1CILi1EEES8_S8_EEENS6_IJNS7_ILi96EEENS7_ILi128EEENS7_ILi64EEEEEENS_6half_tEfNS_4arch4Sm90ELb1ELb0ELb1ELb0ELb1ELb1ELb0ELb1ELi2ELi1ELi2ELi2ELb0EEENS1_24CollectiveEpilogueBwdGQAISD_fSG_Li256ELb0ELb1EEENS1_25SingleTileBwdLPTSchedulerILb0ELi128ELb1EEEEEEEEEvNT_6ParamsE,"aw",@nobits
	.sectionflags	@""
	.align	16
	.zero		1024


//--------------------- .nv.shared._ZN7cutlass13device_kernelIN5flash22FlashAttnBwdPreprocessIN4cute5tupleIJNS3_1CILi96EEENS5_ILi64EEEEEENS_6half_tEfNS_4arch4Sm90ELb1ELb0EEEEEvNT_6ParamsE --------------------------
	.section	.nv.shared._ZN7cutlass13device_kernelIN5flash22FlashAttnBwdPreprocessIN4cute5tupleIJNS3_1CILi96EEENS5_ILi64EEEEEENS_6half_tEfNS_4arch4Sm90ELb1ELb0EEEEEvNT_6ParamsE,"aw",@nobits
	.sectionflags	@""
	.align	16
	.zero		1024


//--------------------- .nv.shared._ZN7cutlass13device_kernelIN5flash11enable_sm90INS1_16FlashAttnBwdSm90INS1_25CollectiveMainloopBwdSm90ILi2ELi2ELi2EN4cute5tupleIJNS5_1CILi1EEES8_S8_EEENS6_IJNS7_ILi96EEENS7_ILi128EEENS7_ILi64EEEEEENS_6half_tEfNS_4arch4Sm90ELb1ELb0ELb1ELb1ELb0ELb1ELb0ELb1ELi2ELi1ELi2ELi2ELb0EEENS1_21CollectiveEpilogueBwdISD_SE_SG_Li256ELb1ELb0ELi1EEENS1_25SingleTileBwdLPTSchedulerILb1ELi128ELb0EEEEEEEEEvNT_6ParamsE --------------------------
	.section	.nv.shared._ZN7cutlass13device_kernelIN5flash11enable_sm90INS1_16FlashAttnBwdSm90INS1_25CollectiveMainloopBwdSm90ILi2ELi2ELi2EN4cute5tupleIJNS5_1CILi1EEES8_S8_EEENS6_IJNS7_ILi96EEENS7_ILi128EEENS7_ILi64EEEEEENS_6half_tEfNS_4arch4Sm90ELb1ELb0ELb1ELb1ELb0ELb1ELb0ELb1ELi2ELi1ELi2ELi2ELb0EEENS1_21CollectiveEpilogueBwdISD_SE_SG_Li256ELb1ELb0ELi1EEENS1_25SingleTileBwdLPTSchedulerILb1ELi128ELb0EEEEEEEEEvNT_6ParamsE,"aw",@nobits
	.sectionflags	@""
	.align	16
	.zero		1024


//--------------------- .nv.shared._ZN7cutlass13device_kernelIN5flash11enable_sm90INS1_16FlashAttnBwdSm90INS1_25CollectiveMainloopBwdSm90ILi2ELi2ELi2EN4cute5tupleIJNS5_1CILi1EEES8_S8_EEENS6_IJNS7_ILi96EEENS7_ILi128EEENS7_ILi64EEEEEENS_6half_tEfNS_4arch4Sm90ELb1ELb0ELb1ELb1ELb1ELb1ELb0ELb1ELi2ELi1ELi2ELi2ELb0EEENS1_21CollectiveEpilogueBwdISD_SE_SG_Li256ELb1ELb0ELi1EEENS1_25SingleTileBwdLPTSchedulerILb1ELi128ELb1EEEEEEEEEvNT_6ParamsE --------------------------
	.section	.nv.shared._ZN7cutlass13device_kernelIN5flash11enable_sm90INS1_16FlashAttnBwdSm90INS1_25CollectiveMainloopBwdSm90ILi2ELi2ELi2EN4cute5tupleIJNS5_1CILi1EEES8_S8_EEENS6_IJNS7_ILi96EEENS7_ILi128EEENS7_ILi64EEEEEENS_6half_tEfNS_4arch4Sm90ELb1ELb0ELb1ELb1ELb1ELb1ELb0ELb1ELi2ELi1ELi2ELi2ELb0EEENS1_21CollectiveEpilogueBwdISD_SE_SG_Li256ELb1ELb0ELi1EEENS1_25SingleTileBwdLPTSchedulerILb1ELi128ELb1EEEEEEEEEvNT_6ParamsE,"aw",@nobits
	.sectionflags	@""
	.align	16
	.zero		1024


//--------------------- .nv.shared._ZN7cutlass13device_kernelIN5flash11enable_sm90INS1_16FlashAttnBwdSm90INS1_25CollectiveMainloopBwdSm90ILi2ELi2ELi2EN4cute5tupleIJNS5_1CILi1EEES8_S8_EEENS6_IJNS7_ILi96EEENS7_ILi128EEENS7_ILi64EEEEEENS_6half_tEfNS_4arch4Sm90ELb1ELb0ELb1ELb1ELb0ELb1ELb0ELb1ELi2ELi1ELi2ELi2ELb0EEENS1_24CollectiveEpilogueBwdGQAISD_fSG_Li256ELb1ELb0EEENS1_25SingleTileBwdLPTSchedulerILb1ELi128ELb0EEEEEEEEEvNT_6ParamsE --------------------------
	.section	.nv.shared._ZN7cutlass13device_kernelIN5flash11enable_sm90INS1_16FlashAttnBwdSm90INS1_25CollectiveMainloopBwdSm90ILi2ELi2ELi2EN4cute5tupleIJNS5_1CILi1EEES8_S8_EEENS6_IJNS7_ILi96EEENS7_ILi128EEENS7_ILi64EEEEEENS_6half_tEfNS_4arch4Sm90ELb1ELb0ELb1ELb1ELb0ELb1ELb0ELb1ELi2ELi1ELi2ELi2ELb0EEENS1_24CollectiveEpilogueBwdGQAISD_fSG_Li256ELb1ELb0EEENS1_25SingleTileBwdLPTSchedulerILb1ELi128ELb0EEEEEEEEEvNT_6ParamsE,"aw",@nobits
	.sectionflags	@""
	.align	16
	.zero		1024


//--------------------- .nv.shared._ZN7cutlass13device_kernelIN5flash32FlashAttnBwdPostprocessConvertdQIN4cute5tupleIJNS3_1CILi128EEENS5_ILi64EEEEEENS_6half_tEfNS_4arch4Sm90ELi256ENS3_8TiledMMAINS3_8MMA_AtomIJNS3_4SM904GMMA25MMA_64x64x16_F32F16F16_RSILNSF_5MajorE0ELSH_1ELNSF_7ScaleInE1ELSI_1EEEEEENS3_6LayoutINS4_IJNS5_ILi2EEENS5_ILi1EEESN_EEENS4_IJSN_NS5_ILi0EEESP_EEEEENS4_IJNS3_10UnderscoreESS_SS_EEEEELb0EEEEEvNT_6ParamsE --------------------------
	.section	.nv.shared._ZN7cutlass13device_kernelIN5flash32FlashAttnBwdPostprocessConvertdQIN4cute5tupleIJNS3_1CILi128EEENS5_ILi64EEEEEENS_6half_tEfNS_4arch4Sm90ELi256ENS3_8TiledMMAINS3_8MMA_AtomIJNS3_4SM904GMMA25MMA_64x64x16_F32F16F16_RSILNSF_5MajorE0ELSH_1ELNSF_7ScaleInE1ELSI_1EEEEEENS3_6LayoutINS4_IJNS5_ILi2EEENS5_ILi1EEESN_EEENS4_IJSN_NS5_ILi0EEESP_EEEEENS4_IJNS3_10UnderscoreESS_SS_EEEEELb0EEEEEvNT_6ParamsE,"aw",@nobits
	.sectionflags	@""
	.align	16
	.zero		1024


//--------------------- .nv.shared._ZN7cutlass13device_kernelIN5flash32FlashAttnBwdPostprocessConvertdQIN4cute5tupleIJNS3_1CILi96EEENS5_ILi64EEEEEENS_6half_tEfNS_4arch4Sm90ELi256ENS3_8TiledMMAINS3_8MMA_AtomIJNS3_4SM904GMMA25MMA_64x16x16_F32F16F16_SSILNSF_5MajorE1ELSH_0ELNSF_7ScaleInE1ELSI_1EEEEEENS3_6LayoutINS4_IJNS5_ILi1EEENS5_ILi2EEESM_EEENS4_IJNS5_ILi0EEESM_SP_EEEEENS4_IJNS3_10UnderscoreESS_SS_EEEEELb1EEEEEvNT_6ParamsE --------------------------
	.section	.nv.shared._ZN7cutlass13device_kernelIN5flash32FlashAttnBwdPostprocessConvertdQIN4cute5tupleIJNS3_1CILi96EEENS5_ILi64EEEEEENS_6half_tEfNS_4arch4Sm90ELi256ENS3_8TiledMMAINS3_8MMA_AtomIJNS3_4SM904GMMA25MMA_64x16x16_F32F16F16_SSILNSF_5MajorE1ELSH_0ELNSF_7ScaleInE1ELSI_1EEEEEENS3_6LayoutINS4_IJNS5_ILi1EEENS5_ILi2EEESM_EEENS4_IJNS5_ILi0EEESM_SP_EEEEENS4_IJNS3_10UnderscoreESS_SS_EEEEELb1EEEEEvNT_6ParamsE,"aw",@nobits
	.sectionflags	@""
	.align	16
	.zero		1024


//--------------------- .nv.shared._ZN7cutlass13device_kernelIN5flash11enable_sm90INS1_16FlashAttnBwdSm90INS1_25CollectiveMainloopBwdSm90ILi2ELi2ELi2EN4cute5tupleIJNS5_1CILi1EEES8_S8_EEENS6_IJNS7_ILi96EEENS7_ILi128EEENS7_ILi64EEEEEENS_6half_tEfNS_4arch4Sm90ELb1ELb0ELb1ELb1ELb1ELb1ELb0ELb1ELi2ELi1ELi2ELi2ELb0EEENS1_24CollectiveEpilogueBwdGQAISD_fSG_Li256ELb1ELb1EEENS1_25SingleTileBwdLPTSchedulerILb1ELi128ELb1EEEEEEEEEvNT_6ParamsE --------------------------
	.section	.nv.shared._ZN7cutlass13device_kernelIN5flash11enable_sm90INS1_16FlashAttnBwdSm90INS1_25CollectiveMainloopBwdSm90ILi2ELi2ELi2EN4cute5tupleIJNS5_1CILi1EEES8_S8_EEENS6_IJNS7_ILi96EEENS7_ILi128EEENS7_ILi64EEEEEENS_6half_tEfNS_4arch4Sm90ELb1ELb0ELb1ELb1ELb1ELb1ELb0ELb1ELi2ELi1ELi2ELi2ELb0EEENS1_24CollectiveEpilogueBwdGQAISD_fSG_Li256ELb1ELb1EEENS1_25SingleTileBwdLPTSchedulerILb1ELi128ELb1EEEEEEEEEvNT_6ParamsE,"aw",@nobits
	.sectionflags	@""
	.align	16
	.zero		1024


//--------------------- .nv.shared._ZN7cutlass13device_kernelIN5flash22FlashAttnBwdPreprocessIN4cute5tupleIJNS3_1CILi96EEENS5_ILi64EEEEEENS_6half_tEfNS_4arch4Sm90ELb1ELb1EEEEEvNT_6ParamsE --------------------------
	.section	.nv.shared._ZN7cutlass13device_kernelIN5flash22FlashAttnBwdPreprocessIN4cute5tupleIJNS3_1CILi96EEENS5_ILi64EEEEEENS_6half_tEfNS_4arch4Sm90ELb1ELb1EEEEEvNT_6ParamsE,"aw",@nobits
	.sectionflags	@""
	.align	16
	.zero		1024


//--------------------- .nv.constant0._ZN7cutlass13device_kernelIN5flash11enable_sm90INS1_16FlashAttnBwdSm90INS1_25CollectiveMainloopBwdSm90ILi2ELi2ELi2EN4cute5tupleIJNS5_1CILi1EEES8_S8_EEENS6_IJNS7_ILi128EEESA_NS7_ILi64EEEEEENS_6half_tEfNS_4arch4Sm90ELb0ELb0ELb1ELb0ELb0ELb1ELb0ELb0ELi2ELi1ELi2ELi2ELb0EEENS1_21CollectiveEpilogueBwdISC_SD_SF_Li256ELb0ELb0ELi1EEENS1_19SingleTileSchedulerILb0ELb0ELb0ELi128EEEEEEEEEvNT_6ParamsE --------------------------
	.section	.nv.constant0._ZN7cutlass13device_kernelIN5flash11enable_sm90INS1_16FlashAttnBwdSm90INS1_25CollectiveMainloopBwdSm90ILi2ELi2ELi2EN4cute5tupleIJNS5_1CILi1EEES8_S8_EEENS6_IJNS7_ILi128EEESA_NS7_ILi64EEEEEENS_6half_tEfNS_4arch4Sm90ELb0ELb0ELb1ELb0ELb0ELb1ELb0ELb0ELi2ELi1ELi2ELi2ELb0EEENS1_21CollectiveEpilogueBwdISC_SD_SF_Li256ELb0ELb0ELi1EEENS1_19SingleTileSchedulerILb0ELb0ELb0ELi128EEEEEEEEEvNT_6ParamsE,"a",@progbits
	.sectionflags	@""
	.align	4
.nv.constant0._ZN7cutlass13device_kernelIN5flash11enable_sm90INS1_16FlashAttnBwdSm90INS1_25CollectiveMainloopBwdSm90ILi2ELi2ELi2EN4cute5tupleIJNS5_1CILi1EEES8_S8_EEENS6_IJNS7_ILi128EEESA_NS7_ILi64EEEEEENS_6half_tEfNS_4arch4Sm90ELb0ELb0ELb1ELb0ELb0ELb1ELb0ELb0ELi2ELi1ELi2ELi2ELb0EEENS1_21CollectiveEpilogueBwdISC_SD_SF_Li256ELb0ELb0ELi1EEENS1_19SingleTileSchedulerILb0ELb0ELb0ELi128EEEEEEEEEvNT_6ParamsE:
	.zero		2944


//--------------------- .nv.constant0._ZN7cutlass13device_kernelIN5flash11enable_sm90INS1_16FlashAttnBwdSm90INS1_25CollectiveMainloopBwdSm90ILi2ELi2ELi2EN4cute5tupleIJNS5_1CILi1EEES8_S8_EEENS6_IJNS7_ILi128EEESA_NS7_ILi64EEEEEENS_6half_tEfNS_4arch4Sm90ELb0ELb0ELb1ELb0ELb1ELb1ELb0ELb0ELi2ELi1ELi2ELi2ELb0EEENS1_21CollectiveEpilogueBwdISC_SD_SF_Li256ELb0ELb0ELi1EEENS1_19SingleTileSchedulerILb0ELb0ELb0ELi128EEEEEEEEEvNT_6ParamsE --------------------------
	.section	.nv.constant0._ZN7cutlass13device_kernelIN5flash11enable_sm90INS1_16FlashAttnBwdSm90INS1_25CollectiveMainloopBwdSm90ILi2ELi2ELi2EN4cute5tupleIJNS5_1CILi1EEES8_S8_EEENS6_IJNS7_ILi128EEESA_NS7_ILi64EEEEEENS_6half_tEfNS_4arch4Sm90ELb0ELb0ELb1ELb0ELb1ELb1ELb0ELb0ELi2ELi1ELi2ELi2ELb0EEENS1_21CollectiveEpilogueBwdISC_SD_SF_Li256ELb0ELb0ELi1EEENS1_19SingleTileSchedulerILb0ELb0ELb0ELi128EEEEEEEEEvNT_6ParamsE,"a",@progbits
	.sectionflags	@""
	.align	4
.nv.constant0._ZN7cutlass13device_kernelIN5flash11enable_sm90INS1_16FlashAttnBwdSm90INS1_25CollectiveMainloopBwdSm90ILi2ELi2ELi2EN4cute5tupleIJNS5_1CILi1EEES8_S8_EEENS6_IJNS7_ILi128EEESA_NS7_ILi64EEEEEENS_6half_tEfNS_4arch4Sm90ELb0ELb0ELb1ELb0ELb1ELb1ELb0ELb0ELi2ELi1ELi2ELi2ELb0EEENS1_21CollectiveEpilogueBwdISC_SD_SF_Li256ELb0ELb0ELi1EEENS1_19SingleTileSchedulerILb0ELb0ELb0ELi128EEEEEEEEEvNT_6ParamsE:
	.zero		2944


//--------------------- .nv.constant0._ZN7cutlass13device_kernelIN5flash11enable_sm90INS1_16FlashAttnBwdSm90INS1_25CollectiveMainloopBwdSm90ILi2ELi2ELi2EN4cute5tupleIJNS5_1CILi1EEES8_S8_EEENS6_IJNS7_ILi128EEESA_NS7_ILi64EEEEEENS_6half_tEfNS_4arch4Sm90ELb0ELb0ELb1ELb0ELb0ELb1ELb0ELb0ELi2ELi1ELi2ELi2ELb0EEENS1_24CollectiveEpilogueBwdGQAISC_fSF_Li256ELb0ELb0EEENS1_19SingleTileSchedulerILb0ELb0ELb0ELi128EEEEEEEEEvNT_6ParamsE --------------------------
	.section	.nv.constant0._ZN7cutlass13device_kernelIN5flash11enable_sm90INS1_16FlashAttnBwdSm90INS1_25CollectiveMainloopBwdSm90ILi2ELi2ELi2EN4cute5tupleIJNS5_1CILi1EEES8_S8_EEENS6_IJNS7_ILi128EEESA_NS7_ILi64EEEEEENS_6half_tEfNS_4arch4Sm90ELb0ELb0ELb1ELb0ELb0ELb1ELb0ELb0ELi2ELi1ELi2ELi2ELb0EEENS1_24CollectiveEpilogueBwdGQAISC_fSF_Li256ELb0ELb0EEENS1_19SingleTileSchedulerILb0ELb0ELb0ELi128EEEEEEEEEvNT_6ParamsE,"a",@progbits
	.sectionflags	@""
	.align	4
.nv.constant0._ZN7cutlass13device_kernelIN5flash11enable_sm90INS1_16FlashAttnBwdSm90INS1_25CollectiveMainloopBwdSm90ILi2ELi2ELi2EN4cute5tupleIJNS5_1CILi1EEES8_S8_EEENS6_IJNS7_ILi128EEESA_NS7_ILi64EEEEEENS_6half_tEfNS_4arch4Sm90ELb0ELb0ELb1ELb0ELb0ELb1ELb0ELb0ELi2ELi1ELi2ELi2ELb0EEENS1_24CollectiveEpilogueBwdGQAISC_fSF_Li256ELb0ELb0EEENS1_19SingleTileSchedulerILb0ELb0ELb0ELi128EEEEEEEEEvNT_6ParamsE:
	.zero		2304


//--------------------- .nv.constant0._ZN7cutlass13device_kernelIN5flash11enable_sm90INS1_16FlashAttnBwdSm90INS1_25CollectiveMainloopBwdSm90ILi2ELi2ELi2EN4cute5tupleIJNS5_1CILi1EEES8_S8_EEENS6_IJNS7_ILi128EEESA_NS7_ILi64EEEEEENS_6half_tEfNS_4arch4Sm90ELb0ELb0ELb1ELb0ELb1ELb1ELb0ELb0ELi2ELi1ELi2ELi2ELb0EEENS1_24CollectiveEpilogueBwdGQAISC_fSF_Li256ELb0ELb1EEENS1_19SingleTileSchedulerILb0ELb0ELb0ELi128EEEEEEEEEvNT_6ParamsE --------------------------
	.section	.nv.constant0._ZN7cutlass13device_kernelIN5flash11enable_sm90INS1_16FlashAttnBwdSm90INS1_25CollectiveMainloopBwdSm90ILi2ELi2ELi2EN4cute5tupleIJNS5_1CILi1EEES8_S8_EEENS6_IJNS7_ILi128EEESA_NS7_ILi64EEEEEENS_6half_tEfNS_4arch4Sm90ELb0ELb0ELb1ELb0ELb1ELb1ELb0ELb0ELi2ELi1ELi2ELi2ELb0EEENS1_24CollectiveEpilogueBwdGQAISC_fSF_Li256ELb0ELb1EEENS1_19SingleTileSchedulerILb0ELb0ELb0ELi128EEEEEEEEEvNT_6ParamsE,"a",@progbits
	.sectionflags	@""
	.align	4
.nv.constant0._ZN7cutlass13device_kernelIN5flash11enable_sm90INS1_16FlashAttnBwdSm90INS1_25CollectiveMainloopBwdSm90ILi2ELi2ELi2EN4cute5tupleIJNS5_1CILi1EEES8_S8_EEENS6_IJNS7_ILi128EEESA_NS7_ILi64EEEEEENS_6half_tEfNS_4arch4Sm90ELb0ELb0ELb1ELb0ELb1ELb1ELb0ELb0ELi2ELi1ELi2ELi2ELb0EEENS1_24CollectiveEpilogueBwdGQAISC_fSF_Li256ELb0ELb1EEENS1_19SingleTileSchedulerILb0ELb0ELb0ELi128EEEEEEEEEvNT_6ParamsE:
	.zero		2304


//--------------------- .nv.constant0._ZN7cutlass13device_kernelIN5flash11enable_sm90INS1_16FlashAttnBwdSm90INS1_25CollectiveMainloopBwdSm90ILi2ELi2ELi2EN4cute5tupleIJNS5_1CILi1EEES8_S8_EEENS6_IJNS7_ILi128EEESA_NS7_ILi64EEEEEENS_6half_tEfNS_4arch4Sm90ELb0ELb0ELb1ELb1ELb0ELb1ELb0ELb0ELi2ELi1ELi2ELi2ELb0EEENS1_21CollectiveEpilogueBwdISC_SD_SF_Li256ELb1ELb0ELi1EEENS1_19SingleTileSchedulerILb1ELb0ELb0ELi128EEEEEEEEEvNT_6ParamsE --------------------------
	.section	.nv.constant0._ZN7cutlass13device_kernelIN5flash11enable_sm90INS1_16FlashAttnBwdSm90INS1_25CollectiveMainloopBwdSm90ILi2ELi2ELi2EN4cute5tupleIJNS5_1CILi1EEES8_S8_EEENS6_IJNS7_ILi128EEESA_NS7_ILi64EEEEEENS_6half_tEfNS_4arch4Sm90ELb0ELb0ELb1ELb1ELb0ELb1ELb0ELb0ELi2ELi1ELi2ELi2ELb0EEENS1_21CollectiveEpilogueBwdISC_SD_SF_Li256ELb1ELb0ELi1EEENS1_19SingleTileSchedulerILb1ELb0ELb0ELi128EEEEEEEEEvNT_6ParamsE,"a",@progbits
	.sectionflags	@""
	.align	4
.nv.constant0._ZN7cutlass13device_kernelIN5flash11enable_sm90INS1_16FlashAttnBwdSm90INS1_25CollectiveMainloopBwdSm90ILi2ELi2ELi2EN4cute5tupleIJNS5_1CILi1EEES8_S8_EEENS6_IJNS7_ILi128EEESA_NS7_ILi64EEEEEENS_6half_tEfNS_4arch4Sm90ELb0ELb0ELb1ELb1ELb0ELb1ELb0ELb0ELi2ELi1ELi2ELi2ELb0EEENS1_21CollectiveEpilogueBwdISC_SD_SF_Li256ELb1ELb0ELi1EEENS1_19SingleTileSchedulerILb1ELb0ELb0ELi128EEEEEEEEEvNT_6ParamsE:
	.zero		2304


//--------------------- .nv.constant0._ZN7cutlass13device_kernelIN5flash11enable_sm90INS1_16FlashAttnBwdSm90INS1_25CollectiveMainloopBwdSm90ILi2ELi2ELi2EN4cute5tupleIJNS5_1CILi1EEES8_S8_EEENS6_IJNS7_ILi128EEESA_NS7_ILi64EEEEEENS_6half_tEfNS_4arch4Sm90ELb0ELb0ELb1ELb1ELb1ELb1ELb0ELb0ELi2ELi1ELi2ELi2ELb0EEENS1_21CollectiveEpilogueBwdISC_SD_SF_Li256ELb1ELb0ELi1EEENS1_19SingleTileSchedulerILb1ELb0ELb0ELi128EEEEEEEEEvNT_6ParamsE --------------------------
	.section	.nv.constant0._ZN7cutlass13device_kernelIN5flash11enable_sm90INS1_16FlashAttnBwdSm90INS1_25CollectiveMainloopBwdSm90ILi2ELi2ELi2EN4cute5tupleIJNS5_1CILi1EEES8_S8_EEENS6_IJNS7_ILi128EEESA_NS7_ILi64EEEEEENS_6half_tEfNS_4arch4Sm90ELb0ELb0ELb1ELb1ELb1ELb1ELb0ELb0ELi2ELi1ELi2ELi2ELb0EEENS1_21CollectiveEpilogueBwdISC_SD_SF_Li256ELb1ELb0ELi1EEENS1_19SingleTileSchedulerILb1ELb0ELb0ELi128EEEEEEEEEvNT_6ParamsE,"a",@progbits
	.sectionflags	@""
	.align	4
.nv.constant0._ZN7cutlass13device_kernelIN5flash11enable_sm90INS1_16FlashAttnBwdSm90INS1_25CollectiveMainloopBwdSm90ILi2ELi2ELi2EN4cute5tupleIJNS5_1CILi1EEES8_S8_EEENS6_IJNS7_ILi128EEESA_NS7_ILi64EEEEEENS_6half_tEfNS_4arch4Sm90ELb0ELb0ELb1ELb1ELb1ELb1ELb0ELb0ELi2ELi1ELi2ELi2ELb0EEENS1_21CollectiveEpilogueBwdISC_SD_SF_Li256ELb1ELb0ELi1EEENS1_19SingleTileSchedulerILb1ELb0ELb0ELi128EEEEEEEEEvNT_6ParamsE:
	.zero		2304


//--------------------- .nv.constant0._ZN7cutlass13device_kernelIN5flash11enable_sm90INS1_16FlashAttnBwdSm90INS1_25CollectiveMainloopBwdSm90ILi2ELi2ELi2EN4cute5tupleIJNS5_1CILi1EEES8_S8_EEENS6_IJNS7_ILi128EEESA_NS7_ILi64EEEEEENS_6half_tEfNS_4arch4Sm90ELb0ELb0ELb1ELb1ELb0ELb1ELb0ELb0ELi2ELi1ELi2ELi2ELb0EEENS1_24CollectiveEpilogueBwdGQAISC_fSF_Li256ELb1ELb0EEENS1_19SingleTileSchedulerILb1ELb0ELb0ELi128EEEEEEEEEvNT_6ParamsE --------------------------
	.section	.nv.constant0._ZN7cutlass13device_kernelIN5flash11enable_sm90INS1_16FlashAttnBwdSm90INS1_25CollectiveMainloopBwdSm90ILi2ELi2ELi2EN4cute5tupleIJNS5_1CILi1EEES8_S8_EEENS6_IJNS7_ILi128EEESA_NS7_ILi64EEEEEENS_6half_tEfNS_4arch4Sm90ELb0ELb0ELb1ELb1ELb0ELb1ELb0ELb0ELi2ELi1ELi2ELi2ELb0EEENS1_24CollectiveEpilogueBwdGQAISC_fSF_Li256ELb1ELb0EEENS1_19SingleTileSchedulerILb1ELb0ELb0ELi128EEEEEEEEEvNT_6ParamsE,"a",@progbits
	.sectionflags	@""
	.align	4
.nv.constant0._ZN7cutlass13device_kernelIN5flash11enable_sm90INS1_16FlashAttnBwdSm90INS1_25CollectiveMainloopBwdSm90ILi2ELi2ELi2EN4cute5tupleIJNS5_1CILi1EEES8_S8_EEENS6_IJNS7_ILi128EEESA_NS7_ILi64EEEEEENS_6half_tEfNS_4arch4Sm90ELb0ELb0ELb1ELb1ELb0ELb1ELb0ELb0ELi2ELi1ELi2ELi2ELb0EEENS1_24CollectiveEpilogueBwdGQAISC_fSF_Li256ELb1ELb0EEENS1_19SingleTileSchedulerILb1ELb0ELb0ELi128EEEEEEEEEvNT_6ParamsE:
	.zero		2304


//--------------------- .nv.constant0._ZN7cutlass13device_kernelIN5flash11enable_sm90INS1_16FlashAttnBwdSm90INS1_25CollectiveMainloopBwdSm90ILi2ELi2ELi2EN4cute5tupleIJNS5_1CILi1EEES8_S8_EEENS6_IJNS7_ILi128EEESA_NS7_ILi64EEEEEENS_6half_tEfNS_4arch4Sm90ELb0ELb0ELb1ELb1ELb1ELb1ELb0ELb0ELi2ELi1ELi2ELi2ELb0EEENS1_24CollectiveEpilogueBwdGQAISC_fSF_Li256ELb1ELb1EEENS1_19SingleTileSchedulerILb1ELb0ELb0ELi128EEEEEEEEEvNT_6ParamsE --------------------------
	.section	.nv.constant0._ZN7cutlass13device_kernelIN5flash11enable_sm90INS1_16FlashAttnBwdSm90INS1_25CollectiveMainloopBwdSm90ILi2ELi2ELi2EN4cute5tupleIJNS5_1CILi1EEES8_S8_EEENS6_IJNS7_ILi128EEESA_NS7_ILi64EEEEEENS_6half_tEfNS_4arch4Sm90ELb0ELb0ELb1ELb1ELb1ELb1ELb0ELb0ELi2ELi1ELi2ELi2ELb0EEENS1_24CollectiveEpilogueBwdGQAISC_fSF_Li256ELb1ELb1EEENS1_19SingleTileSchedulerILb1ELb0ELb0ELi128EEEEEEEEEvNT_6ParamsE,"a",@progbits
	.sectionflags	@""
	.align	4
.nv.constant0._ZN7cutlass13device_kernelIN5flash11enable_sm90INS1_16FlashAttnBwdSm90INS1_25CollectiveMainloopBwdSm90ILi2ELi2ELi2EN4cute5tupleIJNS5_1CILi1EEES8_S8_EEENS6_IJNS7_ILi128EEESA_NS7_ILi64EEEEEENS_6half_tEfNS_4arch4Sm90ELb0ELb0ELb1ELb1ELb1ELb1ELb0ELb0ELi2ELi1ELi2ELi2ELb0EEENS1_24CollectiveEpilogueBwdGQAISC_fSF_Li256ELb1ELb1EEENS1_19SingleTileSchedulerILb1ELb0ELb0ELi128EEEEEEEEEvNT_6ParamsE:
	.zero		2304


//--------------------- .nv.constant0._ZN7cutlass13device_kernelIN5flash11enable_sm90INS1_16FlashAttnBwdSm90INS1_25CollectiveMainloopBwdSm90ILi2ELi2ELi2EN4cute5tupleIJNS5_1CILi1EEES8_S8_EEENS6_IJNS7_ILi128EEESA_NS7_ILi64EEEEEENS_6half_tEfNS_4arch4Sm90ELb0ELb1ELb1ELb0ELb0ELb1ELb0ELb0ELi2ELi1ELi2ELi2ELb0EEENS1_21CollectiveEpilogueBwdISC_SD_SF_Li256ELb0ELb0ELi1EEENS1_19SingleTileSchedulerILb0ELb0ELb0ELi128EEEEEEEEEvNT_6ParamsE --------------------------
	.section	.nv.constant0._ZN7cutlass13device_kernelIN5flash11enable_sm90INS1_16FlashAttnBwdSm90INS1_25CollectiveMainloopBwdSm90ILi2ELi2ELi2EN4cute5tupleIJNS5_1CILi1EEES8_S8_EEENS6_IJNS7_ILi128EEESA_NS7_ILi64EEEEEENS_6half_tEfNS_4arch4Sm90ELb0ELb1ELb1ELb0ELb0ELb1ELb0ELb0ELi2ELi1ELi2ELi2ELb0EEENS1_21CollectiveEpilogueBwdISC_SD_SF_Li256ELb0ELb0ELi1EEENS1_19SingleTileSchedulerILb0ELb0ELb0ELi128EEEEEEEEEvNT_6ParamsE,"a",@progbits
	.sectionflags	@""
	.align	4
.nv.constant0._ZN7cutlass13device_kernelIN5flash11enable_sm90INS1_16FlashAttnBwdSm90INS1_25CollectiveMainloopBwdSm90ILi2ELi2ELi2EN4cute5tupleIJNS5_1CILi1EEES8_S8_EEENS6_IJNS7_ILi128EEESA_NS7_ILi64EEEEEENS_6half_tEfNS_4arch4Sm90ELb0ELb1ELb1ELb0ELb0ELb1ELb0ELb0ELi2ELi1ELi2ELi2ELb0EEENS1_21CollectiveEpilogueBwdISC_SD_SF_Li256ELb0ELb0ELi1EEENS1_19SingleTileSchedulerILb0ELb0ELb0ELi128EEEEEEEEEvNT_6ParamsE:
	.zero		2944


//--------------------- .nv.constant0._ZN7cutlass13device_kernelIN5flash11enable_sm90INS1_16FlashAttnBwdSm90INS1_25CollectiveMainloopBwdSm90ILi2ELi2ELi2EN4cute5tupleIJNS5_1CILi1EEES8_S8_EEENS6_IJNS7_ILi128EEESA_NS7_ILi64EEEEEENS_6half_tEfNS_4arch4Sm90ELb0ELb1ELb1ELb0ELb1ELb1ELb0ELb0ELi2ELi1ELi2ELi2ELb0EEENS1_21CollectiveEpilogueBwdISC_SD_SF_Li256ELb0ELb0ELi1EEENS1_19SingleTileSchedulerILb0ELb0ELb0ELi128EEEEEEEEEvNT_6ParamsE --------------------------
	.section	.nv.constant0._ZN7cutlass13device_kernelIN5flash11enable_sm90INS1_16FlashAttnBwdSm90INS1_25CollectiveMainloopBwdSm90ILi2ELi2ELi2EN4cute5tupleIJNS5_1CILi1EEES8_S8_EEENS6_IJNS7_ILi128EEESA_NS7_ILi64EEEEEENS_6half_tEfNS_4arch4Sm90ELb0ELb1ELb1ELb0ELb1ELb1ELb0ELb0ELi2ELi1ELi2ELi2ELb0EEENS1_21CollectiveEpilogueBwdISC_SD_SF_Li256ELb0ELb0ELi1EEENS1_19SingleTileSchedulerILb0ELb0ELb0ELi128EEEEEEEEEvNT_6ParamsE,"a",@progbits
	.sectionflags	@""
	.align	4
.nv.constant0._ZN7cutlass13device_kernelIN5flash11enable_sm90INS1_16FlashAttnBwdSm90INS1_25CollectiveMainloopBwdSm90ILi2ELi2ELi2EN4cute5tupleIJNS5_1CILi1EEES8_S8_EEENS6_IJNS7_ILi128EEESA_NS7_ILi64EEEEEENS_6half_tEfNS_4arch4Sm90ELb0ELb1ELb1ELb0ELb1ELb1ELb0ELb0ELi2ELi1ELi2ELi2ELb0EEENS1_21CollectiveEpilogueBwdISC_SD_SF_Li256ELb0ELb0ELi1EEENS1_19SingleTileSchedulerILb0ELb0ELb0ELi128EEEEEEEEEvNT_6ParamsE:
	.zero		2944


//--------------------- .nv.constant0._ZN7cutlass13device_kernelIN5flash11enable_sm90INS1_16FlashAttnBwdSm90INS1_25CollectiveMainloopBwdSm90ILi2ELi2ELi2EN4cute5tupleIJNS5_1CILi1EEES8_S8_EEENS6_IJNS7_ILi128EEESA_NS7_ILi64EEEEEENS_6half_tEfNS_4arch4Sm90ELb0ELb1ELb1ELb0ELb0ELb1ELb0ELb0ELi2ELi1ELi2ELi2ELb0EEENS1_24CollectiveEpilogueBwdGQAISC_fSF_Li256ELb0ELb0EEENS1_19SingleTileSchedulerILb0ELb0ELb0ELi128EEEEEEEEEvNT_6ParamsE --------------------------
	.section	.nv.constant0._ZN7cutlass13device_kernelIN5flash11enable_sm90INS1_16FlashAttnBwdSm90INS1_25CollectiveMainloopBwdSm90ILi2ELi2ELi2EN4cute5tupleIJNS5_1CILi1EEES8_S8_EEENS6_IJNS7_ILi128EEESA_NS7_ILi64EEEEEENS_6half_tEfNS_4arch4Sm90ELb0ELb1ELb1ELb0ELb0ELb1ELb0ELb0ELi2ELi1ELi2ELi2ELb0EEENS1_24CollectiveEpilogueBwdGQAISC_fSF_Li256ELb0ELb0EEENS1_19SingleTileSchedulerILb0ELb0ELb0ELi128EEEEEEEEEvNT_6ParamsE,"a",@progbits
	.sectionflags	@""
	.align	4
.nv.constant0._ZN7cutlass13device_kernelIN5flash11enable_sm90INS1_16FlashAttnBwdSm90INS1_25CollectiveMainloopBwdSm90ILi2ELi2ELi2EN4cute5tupleIJNS5_1CILi1EEES8_S8_EEENS6_IJNS7_ILi128EEESA_NS7_ILi64EEEEEENS_6half_tEfNS_4arch4Sm90ELb0ELb1ELb1ELb0ELb0ELb1ELb0ELb0ELi2ELi1ELi2ELi2ELb0EEENS1_24CollectiveEpilogueBwdGQAISC_fSF_Li256ELb0ELb0EEENS1_19SingleTileSchedulerILb0ELb0ELb0ELi128EEEEEEEEEvNT_6ParamsE:
	.zero		2304


//--------------------- .nv.constant0._ZN7cutlass13device_kernelIN5flash11enable_sm90INS1_16FlashAttnBwdSm90INS1_25CollectiveMainloopBwdSm90ILi2ELi2ELi2EN4cute5tupleIJNS5_1CILi1EEES8_S8_EEENS6_IJNS7_ILi128EEESA_NS7_ILi64EEEEEENS_6half_tEfNS_4arch4Sm90ELb0ELb1ELb1ELb0ELb1ELb1ELb0ELb0ELi2ELi1ELi2ELi2ELb0EEENS1_24CollectiveEpilogueBwdGQAISC_fSF_Li256ELb0ELb1EEENS1_19SingleTileSchedulerILb0ELb0ELb0ELi128EEEEEEEEEvNT_6ParamsE --------------------------
	.section	.nv.constant0._ZN7cutlass13device_kernelIN5flash11enable_sm90INS1_16FlashAttnBwdSm90INS1_25CollectiveMainloopBwdSm90ILi2ELi2ELi2EN4cute5tupleIJNS5_1CILi1EEES8_S8_EEENS6_IJNS7_ILi128EEESA_NS7_ILi64EEEEEENS_6half_tEfNS_4arch4Sm90ELb0ELb1ELb1ELb0ELb1ELb1ELb0ELb0ELi2ELi1ELi2ELi2ELb0EEENS1_24CollectiveEpilogueBwdGQAISC_fSF_Li256ELb0ELb1EEENS1_19SingleTileSchedulerILb0ELb0ELb0ELi128EEEEEEEEEvNT_6ParamsE,"a",@progbits
	.sectionflags	@""
	.align	4
.nv.constant0._ZN7cutlass13device_kernelIN5flash11enable_sm90INS1_16FlashAttnBwdSm90INS1_25CollectiveMainloopBwdSm90ILi2ELi2ELi2EN4cute5tupleIJNS5_1CILi1EEES8_S8_EEENS6_IJNS7_ILi128EEESA_NS7_ILi64EEEEEENS_6half_tEfNS_4arch4Sm90ELb0ELb1ELb1ELb0ELb1ELb1ELb0ELb0ELi2ELi1ELi2ELi2ELb0EEENS1_24CollectiveEpilogueBwdGQAISC_fSF_Li256ELb0ELb1EEENS1_19SingleTileSchedulerILb0ELb0ELb0ELi128EEEEEEEEEvNT_6ParamsE:
	.zero		2304


//--------------------- .nv.constant0._ZN7cutlass13device_kernelIN5flash22FlashAttnBwdPreprocessIN4cute5tupleIJNS3_1CILi128EEENS5_ILi64EEEEEENS_6half_tEfNS_4arch4Sm90ELb1ELb0EEEEEvNT_6ParamsE --------------------------
	.section	.nv.constant0._ZN7cutlass13device_kernelIN5flash22FlashAttnBwdPreprocessIN4cute5tupleIJNS3_1CILi128EEENS5_ILi64EEEEEENS_6half_tEfNS_4arch4Sm90ELb1ELb0EEEEEvNT_6ParamsE,"a",@progbits
	.sectionflags	@""
	.align	4
.nv.constant0._ZN7cutlass13device_kernelIN5flash22FlashAttnBwdPreprocessIN4cute5tupleIJNS3_1CILi128EEENS5_ILi64EEEEEENS_6half_tEfNS_4arch4Sm90ELb1ELb0EEEEEvNT_6ParamsE:
	.zero		768


//--------------------- .nv.constant0._ZN7cutlass13device_kernelIN5flash11enable_sm90INS1_16FlashAttnBwdSm90INS1_25CollectiveMainloopBwdSm90ILi2ELi2ELi2EN4cute5tupleIJNS5_1CILi1EEES8_S8_EEENS6_IJNS7_ILi128EEESA_NS7_ILi64EEEEEENS_6half_tEfNS_4arch4Sm90ELb0ELb1ELb1ELb1ELb0ELb1ELb0ELb0ELi2ELi1ELi2ELi2ELb0EEENS1_21CollectiveEpilogueBwdISC_SD_SF_Li256ELb1ELb0ELi1EEENS1_19SingleTileSchedulerILb1ELb0ELb0ELi128EEEEEEEEEvNT_6ParamsE --------------------------
	.section	.nv.constant0._ZN7cutlass13device_kernelIN5flash11enable_sm90INS1_16FlashAttnBwdSm90INS1_25CollectiveMainloopBwdSm90ILi2ELi2ELi2EN4cute5tupleIJNS5_1CILi1EEES8_S8_EEENS6_IJNS7_ILi128EEESA_NS7_ILi64EEEEEENS_6half_tEfNS_4arch4Sm90ELb0ELb1ELb1ELb1ELb0ELb1ELb0ELb0ELi2ELi1ELi2ELi2ELb0EEENS1_21CollectiveEpilogueBwdISC_SD_SF_Li256ELb1ELb0ELi1EEENS1_19SingleTileSchedulerILb1ELb0ELb0ELi128EEEEEEEEEvNT_6ParamsE,"a",@progbits
	.sectionflags	@""
	.align	4
.nv.constant0._ZN7cutlass13device_kernelIN5flash11enable_sm90INS1_16FlashAttnBwdSm90INS1_25CollectiveMainloopBwdSm90ILi2ELi2ELi2EN4cute5tupleIJNS5_1CILi1EEES8_S8_EEENS6_IJNS7_ILi128EEESA_NS7_ILi64EEEEEENS_6half_tEfNS_4arch4Sm90ELb0ELb1ELb1ELb1ELb0ELb1ELb0ELb0ELi2ELi1ELi2ELi2ELb0EEENS1_21CollectiveEpilogueBwdISC_SD_SF_Li256ELb1ELb0ELi1EEENS1_19SingleTileSchedulerILb1ELb0ELb0ELi128EEEEEEEEEvNT_6ParamsE:
	.zero		2304


//--------------------- .nv.constant0._ZN7cutlass13device_kernelIN5flash11enable_sm90INS1_16FlashAttnBwdSm90INS1_25CollectiveMainloopBwdSm90ILi2ELi2ELi2EN4cute5tupleIJNS5_1CILi1EEES8_S8_EEENS6_IJNS7_ILi128EEESA_NS7_ILi64EEEEEENS_6half_tEfNS_4arch4Sm90ELb0ELb1ELb1ELb1ELb1ELb1ELb0ELb0ELi2ELi1ELi2ELi2ELb0EEENS1_21CollectiveEpilogueBwdISC_SD_SF_Li256ELb1ELb0ELi1EEENS1_19SingleTileSchedulerILb1ELb0ELb0ELi128EEEEEEEEEvNT_6ParamsE --------------------------
	.section	.nv.constant0._ZN7cutlass13device_kernelIN5flash11enable_sm90INS1_16FlashAttnBwdSm90INS1_25CollectiveMainloopBwdSm90ILi2ELi2ELi2EN4cute5tupleIJNS5_1CILi1EEES8_S8_EEENS6_IJNS7_ILi128EEESA_NS7_ILi64EEEEEENS_6half_tEfNS_4arch4Sm90ELb0ELb1ELb1ELb1ELb1ELb1ELb0ELb0ELi2ELi1ELi2ELi2ELb0EEENS1_21CollectiveEpilogueBwdISC_SD_SF_Li256ELb1ELb0ELi1EEENS1_19SingleTileSchedulerILb1ELb0ELb0ELi128EEEEEEEEEvNT_6ParamsE,"a",@progbits
	.sectionflags	@""
	.align	4
.nv.constant0._ZN7cutlass13device_kernelIN5flash11enable_sm90INS1_16FlashAttnBwdSm90INS1_25CollectiveMainloopBwdSm90ILi2ELi2ELi2EN4cute5tupleIJNS5_1CILi1EEES8_S8_EEENS6_IJNS7_ILi128EEESA_NS7_ILi64EEEEEENS_6half_tEfNS_4arch4Sm90ELb0ELb1ELb1ELb1ELb1ELb1ELb0ELb0ELi2ELi1ELi2ELi2ELb0EEENS1_21CollectiveEpilogueBwdISC_SD_SF_Li256ELb1ELb0ELi1EEENS1_19SingleTileSchedulerILb1ELb0ELb0ELi128EEEEEEEEEvNT_6ParamsE:
	.zero		2304


//--------------------- .nv.constant0._ZN7cutlass13device_kernelIN5flash11enable_sm90INS1_16FlashAttnBwdSm90INS1_25CollectiveMainloopBwdSm90ILi2ELi2ELi2EN4cute5tupleIJNS5_1CILi1EEES8_S8_EEENS6_IJNS7_ILi128EEESA_NS7_ILi64EEEEEENS_6half_tEfNS_4arch4Sm90ELb0ELb1ELb1ELb1ELb0ELb1ELb0ELb0ELi2ELi1ELi2ELi2ELb0EEENS1_24CollectiveEpilogueBwdGQAISC_fSF_Li256ELb1ELb0EEENS1_19SingleTileSchedulerILb1ELb0ELb0ELi128EEEEEEEEEvNT_6ParamsE --------------------------
	.section	.nv.constant0._ZN7cutlass13device_kernelIN5flash11enable_sm90INS1_16FlashAttnBwdSm90INS1_25CollectiveMainloopBwdSm90ILi2ELi2ELi2EN4cute5tupleIJNS5_1CILi1EEES8_S8_EEENS6_IJNS7_ILi128EEESA_NS7_ILi64EEEEEENS_6half_tEfNS_4arch4Sm90ELb0ELb1ELb1ELb1ELb0ELb1ELb0ELb0ELi2ELi1ELi2ELi2ELb0EEENS1_24CollectiveEpilogueBwdGQAISC_fSF_Li256ELb1ELb0EEENS1_19SingleTileSchedulerILb1ELb0ELb0ELi128EEEEEEEEEvNT_6ParamsE,"a",@progbits
	.sectionflags	@""
	.align	4
.nv.constant0._ZN7cutlass13device_kernelIN5flash11enable_sm90INS1_16FlashAttnBwdSm90INS1_25CollectiveMainloopBwdSm90ILi2ELi2ELi2EN4cute5tupleIJNS5_1CILi1EEES8_S8_EEENS6_IJNS7_ILi128EEESA_NS7_ILi64EEEEEENS_6half_tEfNS_4arch4Sm90ELb0ELb1ELb1ELb1ELb0ELb1ELb0ELb0ELi2ELi1ELi2ELi2ELb0EEENS1_24CollectiveEpilogueBwdGQAISC_fSF_Li256ELb1ELb0EEENS1_19SingleTileSchedulerILb1ELb0ELb0ELi128EEEEEEEEEvNT_6ParamsE:
	.zero		2304


//--------------------- .nv.constant0._ZN7cutlass13device_kernelIN5flash32FlashAttnBwdPostprocessConvertdQIN4cute5tupleIJNS3_1CILi128EEENS5_ILi64EEEEEENS_6half_tEfNS_4arch4Sm90ELi256ENS3_8TiledMMAINS3_8MMA_AtomIJNS3_4SM904GMMA25MMA_64x64x16_F32F16F16_SSILNSF_5MajorE0ELSH_1ELNSF_7ScaleInE1ELSI_1EEEEEENS3_6LayoutINS4_IJNS5_ILi2EEENS5_ILi1EEESN_EEENS4_IJSN_NS5_ILi0EEESP_EEEEENS4_IJNS3_10UnderscoreESS_SS_EEEEELb0EEEEEvNT_6ParamsE --------------------------
	.section	.nv.constant0._ZN7cutlass13device_kernelIN5flash32FlashAttnBwdPostprocessConvertdQIN4cute5tupleIJNS3_1CILi128EEENS5_ILi64EEEEEENS_6half_tEfNS_4arch4Sm90ELi256ENS3_8TiledMMAINS3_8MMA_AtomIJNS3_4SM904GMMA25MMA_64x64x16_F32F16F16_SSILNSF_5MajorE0ELSH_1ELNSF_7ScaleInE1ELSI_1EEEEEENS3_6LayoutINS4_IJNS5_ILi2EEENS5_ILi1EEESN_EEENS4_IJSN_NS5_ILi0EEESP_EEEEENS4_IJNS3_10UnderscoreESS_SS_EEEEELb0EEEEEvNT_6ParamsE,"a",@progbits
	.sectionflags	@""
	.align	4
.nv.constant0._ZN7cutlass13device_kernelIN5flash32FlashAttnBwdPostprocessConvertdQIN4cute5tupleIJNS3_1CILi128EEENS5_ILi64EEEEEENS_6half_tEfNS_4arch4Sm90ELi256ENS3_8TiledMMAINS3_8MMA_AtomIJNS3_4SM904GMMA25MMA_64x64x16_F32F16F16_SSILNSF_5MajorE0ELSH_1ELNSF_7ScaleInE1ELSI_1EEEEEENS3_6LayoutINS4_IJNS5_ILi2EEENS5_ILi1EEESN_EEENS4_IJSN_NS5_ILi0EEESP_EEEEENS4_IJNS3_10UnderscoreESS_SS_EEEEELb0EEEEEvNT_6ParamsE:
	.zero		640


//--------------------- .nv.constant0._ZN7cutlass13device_kernelIN5flash11enable_sm90INS1_16FlashAttnBwdSm90INS1_25CollectiveMainloopBwdSm90ILi2ELi2ELi2EN4cute5tupleIJNS5_1CILi1EEES8_S8_EEENS6_IJNS7_ILi128EEESA_NS7_ILi64EEEEEENS_6half_tEfNS_4arch4Sm90ELb0ELb1ELb1ELb1ELb1ELb1ELb0ELb0ELi2ELi1ELi2ELi2ELb0EEENS1_24CollectiveEpilogueBwdGQAISC_fSF_Li256ELb1ELb1EEENS1_19SingleTileSchedulerILb1ELb0ELb0ELi128EEEEEEEEEvNT_6ParamsE --------------------------
	.section	.nv.constant0._ZN7cutlass13device_kernelIN5flash11enable_sm90INS1_16FlashAttnBwdSm90INS1_25CollectiveMainloopBwdSm90ILi2ELi2ELi2EN4cute5tupleIJNS5_1CILi1EEES8_S8_EEENS6_IJNS7_ILi128EEESA_NS7_ILi64EEEEEENS_6half_tEfNS_4arch4Sm90ELb0ELb1ELb1ELb1ELb1ELb1ELb0ELb0ELi2ELi1ELi2ELi2ELb0EEENS1_24CollectiveEpilogueBwdGQAISC_fSF_Li256ELb1ELb1EEENS1_19SingleTileSchedulerILb1ELb0ELb0ELi128EEEEEEEEEvNT_6ParamsE,"a",@progbits
	.sectionflags	@""
	.align	4
.nv.constant0._ZN7cutlass13device_kernelIN5flash11enable_sm90INS1_16FlashAttnBwdSm90INS1_25CollectiveMainloopBwdSm90ILi2ELi2ELi2EN4cute5tupleIJNS5_1CILi1EEES8_S8_EEENS6_IJNS7_ILi128EEESA_NS7_ILi64EEEEEENS_6half_tEfNS_4arch4Sm90ELb0ELb1ELb1ELb1ELb1ELb1ELb0ELb0ELi2ELi1ELi2ELi2ELb0EEENS1_24CollectiveEpilogueBwdGQAISC_fSF_Li256ELb1ELb1EEENS1_19SingleTileSchedulerILb1ELb0ELb0ELi128EEEEEEEEEvNT_6ParamsE:
	.zero		2304


//--------------------- .nv.constant0._ZN7cutlass13device_kernelIN5flash22FlashAttnBwdPreprocessIN4cute5tupleIJNS3_1CILi128EEENS5_ILi64EEEEEENS_6half_tEfNS_4arch4Sm90ELb1ELb1EEEEEvNT_6ParamsE --------------------------
	.section	.nv.constant0._ZN7cutlass13device_kernelIN5flash22FlashAttnBwdPreprocessIN4cute5tupleIJNS3_1CILi128EEENS5_ILi64EEEEEENS_6half_tEfNS_4arch4Sm90ELb1ELb1EEEEEvNT_6ParamsE,"a",@progbits
	.sectionflags	@""
	.align	4
.nv.constant0._ZN7cutlass13device_kernelIN5flash22FlashAttnBwdPreprocessIN4cute5tupleIJNS3_1CILi128EEENS5_ILi64EEEEEENS_6half_tEfNS_4arch4Sm90ELb1ELb1EEEEEvNT_6ParamsE:
	.zero		768


//--------------------- .nv.constant0._ZN7cutlass13device_kernelIN5flash11enable_sm90INS1_16FlashAttnBwdSm90INS1_25CollectiveMainloopBwdSm90ILi2ELi2ELi2EN4cute5tupleIJNS5_1CILi1EEES8_S8_EEENS6_IJNS7_ILi96EEENS7_ILi128EEENS7_ILi64EEEEEENS_6half_tEfNS_4arch4Sm90ELb1ELb0ELb1ELb0ELb0ELb1ELb0ELb1ELi2ELi1ELi2ELi2ELb0EEENS1_21CollectiveEpilogueBwdISD_SE_SG_Li256ELb0ELb0ELi1EEENS1_25SingleTileBwdLPTSchedulerILb0ELi128ELb0EEEEEEEEEvNT_6ParamsE --------------------------
	.section	.nv.constant0._ZN7cutlass13device_kernelIN5flash11enable_sm90INS1_16FlashAttnBwdSm90INS1_25CollectiveMainloopBwdSm90ILi2ELi2ELi2EN4cute5tupleIJNS5_1CILi1EEES8_S8_EEENS6_IJNS7_ILi96EEENS7_ILi128EEENS7_ILi64EEEEEENS_6half_tEfNS_4arch4Sm90ELb1ELb0ELb1ELb0ELb0ELb1ELb0ELb1ELi2ELi1ELi2ELi2ELb0EEENS1_21CollectiveEpilogueBwdISD_SE_SG_Li256ELb0ELb0ELi1EEENS1_25SingleTileBwdLPTSchedulerILb0ELi128ELb0EEEEEEEEEvNT_6ParamsE,"a",@progbits
	.sectionflags	@""
	.align	4
.nv.constant0._ZN7cutlass13device_kernelIN5flash11enable_sm90INS1_16FlashAttnBwdSm90INS1_25CollectiveMainloopBwdSm90ILi2ELi2ELi2EN4cute5tupleIJNS5_1CILi1EEES8_S8_EEENS6_IJNS7_ILi96EEENS7_ILi128EEENS7_ILi64EEEEEENS_6half_tEfNS_4arch4Sm90ELb1ELb0ELb1ELb0ELb0ELb1ELb0ELb1ELi2ELi1ELi2ELi2ELb0EEENS1_21CollectiveEpilogueBwdISD_SE_SG_Li256ELb0ELb0ELi1EEENS1_25SingleTileBwdLPTSchedulerILb0ELi128ELb0EEEEEEEEEvNT_6ParamsE:
	.zero		2944


//--------------------- .nv.constant0._ZN7cutlass13device_kernelIN5flash11enable_sm90INS1_16FlashAttnBwdSm90INS1_25CollectiveMainloopBwdSm90ILi2ELi2ELi2EN4cute5tupleIJNS5_1CILi1EEES8_S8_EEENS6_IJNS7_ILi96EEENS7_ILi128EEENS7_ILi64EEEEEENS_6half_tEfNS_4arch4Sm90ELb1ELb0ELb1ELb0ELb1ELb1ELb0ELb1ELi2ELi1ELi2ELi2ELb0EEENS1_21CollectiveEpilogueBwdISD_SE_SG_Li256ELb0ELb0ELi1EEENS1_25SingleTileBwdLPTSchedulerILb0ELi128ELb1EEEEEEEEEvNT_6ParamsE --------------------------
	.section	.nv.constant0._ZN7cutlass13device_kernelIN5flash11enable_sm90INS1_16FlashAttnBwdSm90INS1_25CollectiveMainloopBwdSm90ILi2ELi2ELi2EN4cute5tupleIJNS5_1CILi1EEES8_S8_EEENS6_IJNS7_ILi96EEENS7_ILi128EEENS7_ILi64EEEEEENS_6half_tEfNS_4arch4Sm90ELb1ELb0ELb1ELb0ELb1ELb1ELb0ELb1ELi2ELi1ELi2ELi2ELb0EEENS1_21CollectiveEpilogueBwdISD_SE_SG_Li256ELb0ELb0ELi1EEENS1_25SingleTileBwdLPTSchedulerILb0ELi128ELb1EEEEEEEEEvNT_6ParamsE,"a",@progbits
	.sectionflags	@""
	.align	4
.nv.constant0._ZN7cutlass13device_kernelIN5flash11enable_sm90INS1_16FlashAttnBwdSm90INS1_25CollectiveMainloopBwdSm90ILi2ELi2ELi2EN4cute5tupleIJNS5_1CILi1EEES8_S8_EEENS6_IJNS7_ILi96EEENS7_ILi128EEENS7_ILi64EEEEEENS_6half_tEfNS_4arch4Sm90ELb1ELb0ELb1ELb0ELb1ELb1ELb0ELb1ELi2ELi1ELi2ELi2ELb0EEENS1_21CollectiveEpilogueBwdISD_SE_SG_Li256ELb0ELb0ELi1EEENS1_25SingleTileBwdLPTSchedulerILb0ELi128ELb1EEEEEEEEEvNT_6ParamsE:
	.zero		2944


//--------------------- .nv.constant0._ZN7cutlass13device_kernelIN5flash11enable_sm90INS1_16FlashAttnBwdSm90INS1_25CollectiveMainloopBwdSm90ILi2ELi2ELi2EN4cute5tupleIJNS5_1CILi1EEES8_S8_EEENS6_IJNS7_ILi96EEENS7_ILi128EEENS7_ILi64EEEEEENS_6half_tEfNS_4arch4Sm90ELb1ELb0ELb1ELb0ELb0ELb1ELb0ELb1ELi2ELi1ELi2ELi2ELb0EEENS1_24CollectiveEpilogueBwdGQAISD_fSG_Li256ELb0ELb0EEENS1_25SingleTileBwdLPTSchedulerILb0ELi128ELb0EEEEEEEEEvNT_6ParamsE --------------------------
	.section	.nv.constant0._ZN7cutlass13device_kernelIN5flash11enable_sm90INS1_16FlashAttnBwdSm90INS1_25CollectiveMainloopBwdSm90ILi2ELi2ELi2EN4cute5tupleIJNS5_1CILi1EEES8_S8_EEENS6_IJNS7_ILi96EEENS7_ILi128EEENS7_ILi64EEEEEENS_6half_tEfNS_4arch4Sm90ELb1ELb0ELb1ELb0ELb0ELb1ELb0ELb1ELi2ELi1ELi2ELi2ELb0EEENS1_24CollectiveEpilogueBwdGQAISD_fSG_Li256ELb0ELb0EEENS1_25SingleTileBwdLPTSchedulerILb0ELi128ELb0EEEEEEEEEvNT_6ParamsE,"a",@progbits
	.sectionflags	@""
	.align	4
.nv.constant0._ZN7cutlass13device_kernelIN5flash11enable_sm90INS1_16FlashAttnBwdSm90INS1_25CollectiveMainloopBwdSm90ILi2ELi2ELi2EN4cute5tupleIJNS5_1CILi1EEES8_S8_EEENS6_IJNS7_ILi96EEENS7_ILi128EEENS7_ILi64EEEEEENS_6half_tEfNS_4arch4Sm90ELb1ELb0ELb1ELb0ELb0ELb1ELb0ELb1ELi2ELi1ELi2ELi2ELb0EEENS1_24CollectiveEpilogueBwdGQAISD_fSG_Li256ELb0ELb0EEENS1_25SingleTileBwdLPTSchedulerILb0ELi128ELb0EEEEEEEEEvNT_6ParamsE:
	.zero		2432


//--------------------- .nv.constant0._ZN7cutlass13device_kernelIN5flash11enable_sm90INS1_16FlashAttnBwdSm90INS1_25CollectiveMainloopBwdSm90ILi2ELi2ELi2EN4cute5tupleIJNS5_1CILi1EEES8_S8_EEENS6_IJNS7_ILi96EEENS7_ILi128EEENS7_ILi64EEEEEENS_6half_tEfNS_4arch4Sm90ELb1ELb0ELb1ELb0ELb1ELb1ELb0ELb1ELi2ELi1ELi2ELi2ELb0EEENS1_24CollectiveEpilogueBwdGQAISD_fSG_Li256ELb0ELb1EEENS1_25SingleTileBwdLPTSchedulerILb0ELi128ELb1EEEEEEEEEvNT_6ParamsE --------------------------
	.section	.nv.constant0._ZN7cutlass13device_kernelIN5flash11enable_sm90INS1_16FlashAttnBwdSm90INS1_25CollectiveMainloopBwdSm90ILi2ELi2ELi2EN4cute5tupleIJNS5_1CILi1EEES8_S8_EEENS6_IJNS7_ILi96EEENS7_ILi128EEENS7_ILi64EEEEEENS_6half_tEfNS_4arch4Sm90ELb1ELb0ELb1ELb0ELb1ELb1ELb0ELb1ELi2ELi1ELi2ELi2ELb0EEENS1_24CollectiveEpilogueBwdGQAISD_fSG_Li256ELb0ELb1EEENS1_25SingleTileBwdLPTSchedulerILb0ELi128ELb1EEEEEEEEEvNT_6ParamsE,"a",@progbits
	.sectionflags	@""
	.align	4
.nv.constant0._ZN7cutlass13device_kernelIN5flash11enable_sm90INS1_16FlashAttnBwdSm90INS1_25CollectiveMainloopBwdSm90ILi2ELi2ELi2EN4cute5tupleIJNS5_1CILi1EEES8_S8_EEENS6_IJNS7_ILi96EEENS7_ILi128EEENS7_ILi64EEEEEENS_6half_tEfNS_4arch4Sm90ELb1ELb0ELb1ELb0ELb1ELb1ELb0ELb1ELi2ELi1ELi2ELi2ELb0EEENS1_24CollectiveEpilogueBwdGQAISD_fSG_Li256ELb0ELb1EEENS1_25SingleTileBwdLPTSchedulerILb0ELi128ELb1EEEEEEEEEvNT_6ParamsE:
	.zero		2432


//--------------------- .nv.constant0._ZN7cutlass13device_kernelIN5flash22FlashAttnBwdPreprocessIN4cute5tupleIJNS3_1CILi96EEENS5_ILi64EEEEEENS_6half_tEfNS_4arch4Sm90ELb1ELb0EEEEEvNT_6ParamsE --------------------------
	.section	.nv.constant0._ZN7cutlass13device_kernelIN5flash22FlashAttnBwdPreprocessIN4cute5tupleIJNS3_1CILi96EEENS5_ILi64EEEEEENS_6half_tEfNS_4arch4Sm90ELb1ELb0EEEEEvNT_6ParamsE,"a",@progbits
	.sectionflags	@""
	.align	4
.nv.constant0._ZN7cutlass13device_kernelIN5flash22FlashAttnBwdPreprocessIN4cute5tupleIJNS3_1CILi96EEENS5_ILi64EEEEEENS_6half_tEfNS_4arch4Sm90ELb1ELb0EEEEEvNT_6ParamsE:
	.zero		768


//--------------------- .nv.constant0._ZN7cutlass13device_kernelIN5flash11enable_sm90INS1_16FlashAttnBwdSm90INS1_25CollectiveMainloopBwdSm90ILi2ELi2ELi2EN4cute5tupleIJNS5_1CILi1EEES8_S8_EEENS6_IJNS7_ILi96EEENS7_ILi128EEENS7_ILi64EEEEEENS_6half_tEfNS_4arch4Sm90ELb1ELb0ELb1ELb1ELb0ELb1ELb0ELb1ELi2ELi1ELi2ELi2ELb0EEENS1_21CollectiveEpilogueBwdISD_SE_SG_Li256ELb1ELb0ELi1EEENS1_25SingleTileBwdLPTSchedulerILb1ELi128ELb0EEEEEEEEEvNT_6ParamsE --------------------------
	.section	.nv.constant0._ZN7cutlass13device_kernelIN5flash11enable_sm90INS1_16FlashAttnBwdSm90INS1_25CollectiveMainloopBwdSm90ILi2ELi2ELi2EN4cute5tupleIJNS5_1CILi1EEES8_S8_EEENS6_IJNS7_ILi96EEENS7_ILi128EEENS7_ILi64EEEEEENS_6half_tEfNS_4arch4Sm90ELb1ELb0ELb1ELb1ELb0ELb1ELb0ELb1ELi2ELi1ELi2ELi2ELb0EEENS1_21CollectiveEpilogueBwdISD_SE_SG_Li256ELb1ELb0ELi1EEENS1_25SingleTileBwdLPTSchedulerILb1ELi128ELb0EEEEEEEEEvNT_6ParamsE,"a",@progbits
	.sectionflags	@""
	.align	4
.nv.constant0._ZN7cutlass13device_kernelIN5flash11enable_sm90INS1_16FlashAttnBwdSm90INS1_25CollectiveMainloopBwdSm90ILi2ELi2ELi2EN4cute5tupleIJNS5_1CILi1EEES8_S8_EEENS6_IJNS7_ILi96EEENS7_ILi128EEENS7_ILi64EEEEEENS_6half_tEfNS_4arch4Sm90ELb1ELb0ELb1ELb1ELb0ELb1ELb0ELb1ELi2ELi1ELi2ELi2ELb0EEENS1_21CollectiveEpilogueBwdISD_SE_SG_Li256ELb1ELb0ELi1EEENS1_25SingleTileBwdLPTSchedulerILb1ELi128ELb0EEEEEEEEEvNT_6ParamsE:
	.zero		2304


//--------------------- .nv.constant0._ZN7cutlass13device_kernelIN5flash11enable_sm90INS1_16FlashAttnBwdSm90INS1_25CollectiveMainloopBwdSm90ILi2ELi2ELi2EN4cute5tupleIJNS5_1CILi1EEES8_S8_EEENS6_IJNS7_ILi96EEENS7_ILi128EEENS7_ILi64EEEEEENS_6half_tEfNS_4arch4Sm90ELb1ELb0ELb1ELb1ELb1ELb1ELb0ELb1ELi2ELi1ELi2ELi2ELb0EEENS1_21CollectiveEpilogueBwdISD_SE_SG_Li256ELb1ELb0ELi1EEENS1_25SingleTileBwdLPTSchedulerILb1ELi128ELb1EEEEEEEEEvNT_6ParamsE --------------------------
	.section	.nv.constant0._ZN7cutlass13device_kernelIN5flash11enable_sm90INS1_16FlashAttnBwdSm90INS1_25CollectiveMainloopBwdSm90ILi2ELi2ELi2EN4cute5tupleIJNS5_1CILi1EEES8_S8_EEENS6_IJNS7_ILi96EEENS7_ILi128EEENS7_ILi64EEEEEENS_6half_tEfNS_4arch4Sm90ELb1ELb0ELb1ELb1ELb1ELb1ELb0ELb1ELi2ELi1ELi2ELi2ELb0EEENS1_21CollectiveEpilogueBwdISD_SE_SG_Li256ELb1ELb0ELi1EEENS1_25SingleTileBwdLPTSchedulerILb1ELi128ELb1EEEEEEEEEvNT_6ParamsE,"a",@progbits
	.sectionflags	@""
	.align	4
.nv.constant0._ZN7cutlass13device_kernelIN5flash11enable_sm90INS1_16FlashAttnBwdSm90INS1_25CollectiveMainloopBwdSm90ILi2ELi2ELi2EN4cute5tupleIJNS5_1CILi1EEES8_S8_EEENS6_IJNS7_ILi96EEENS7_ILi128EEENS7_ILi64EEEEEENS_6half_tEfNS_4arch4Sm90ELb1ELb0ELb1ELb1ELb1ELb1ELb0ELb1ELi2ELi1ELi2ELi2ELb0EEENS1_21CollectiveEpilogueBwdISD_SE_SG_Li256ELb1ELb0ELi1EEENS1_25SingleTileBwdLPTSchedulerILb1ELi128ELb1EEEEEEEEEvNT_6ParamsE:
	.zero		2304


//--------------------- .nv.constant0._ZN7cutlass13device_kernelIN5flash11enable_sm90INS1_16FlashAttnBwdSm90INS1_25CollectiveMainloopBwdSm90ILi2ELi2ELi2EN4cute5tupleIJNS5_1CILi1EEES8_S8_EEENS6_IJNS7_ILi96EEENS7_ILi128EEENS7_ILi64EEEEEENS_6half_tEfNS_4arch4Sm90ELb1ELb0ELb1ELb1ELb0ELb1ELb0ELb1ELi2ELi1ELi2ELi2ELb0EEENS1_24CollectiveEpilogueBwdGQAISD_fSG_Li256ELb1ELb0EEENS1_25SingleTileBwdLPTSchedulerILb1ELi128ELb0EEEEEEEEEvNT_6ParamsE --------------------------
	.section	.nv.constant0._ZN7cutlass13device_kernelIN5flash11enable_sm90INS1_16FlashAttnBwdSm90INS1_25CollectiveMainloopBwdSm90ILi2ELi2ELi2EN4cute5tupleIJNS5_1CILi1EEES8_S8_EEENS6_IJNS7_ILi96EEENS7_ILi128EEENS7_ILi64EEEEEENS_6half_tEfNS_4arch4Sm90ELb1ELb0ELb1ELb1ELb0ELb1ELb0ELb1ELi2ELi1ELi2ELi2ELb0EEENS1_24CollectiveEpilogueBwdGQAISD_fSG_Li256ELb1ELb0EEENS1_25SingleTileBwdLPTSchedulerILb1ELi128ELb0EEEEEEEEEvNT_6ParamsE,"a",@progbits
	.sectionflags	@""
	.align	4
.nv.constant0._ZN7cutlass13device_kernelIN5flash11enable_sm90INS1_16FlashAttnBwdSm90INS1_25CollectiveMainloopBwdSm90ILi2ELi2ELi2EN4cute5tupleIJNS5_1CILi1EEES8_S8_EEENS6_IJNS7_ILi96EEENS7_ILi128EEENS7_ILi64EEEEEENS_6half_tEfNS_4arch4Sm90ELb1ELb0ELb1ELb1ELb0ELb1ELb0ELb1ELi2ELi1ELi2ELi2ELb0EEENS1_24CollectiveEpilogueBwdGQAISD_fSG_Li256ELb1ELb0EEENS1_25SingleTileBwdLPTSchedulerILb1ELi128ELb0EEEEEEEEEvNT_6ParamsE:
	.zero		2432


//--------------------- .nv.constant0._ZN7cutlass13device_kernelIN5flash32FlashAttnBwdPostprocessConvertdQIN4cute5tupleIJNS3_1CILi128EEENS5_ILi64EEEEEENS_6half_tEfNS_4arch4Sm90ELi256ENS3_8TiledMMAINS3_8MMA_AtomIJNS3_4SM904GMMA25MMA_64x64x16_F32F16F16_RSILNSF_5MajorE0ELSH_1ELNSF_7ScaleInE1ELSI_1EEEEEENS3_6LayoutINS4_IJNS5_ILi2EEENS5_ILi1EEESN_EEENS4_IJSN_NS5_ILi0EEESP_EEEEENS4_IJNS3_10UnderscoreESS_SS_EEEEELb0EEEEEvNT_6ParamsE --------------------------
	.section	.nv.constant0._ZN7cutlass13device_kernelIN5flash32FlashAttnBwdPostprocessConvertdQIN4cute5tupleIJNS3_1CILi128EEENS5_ILi64EEEEEENS_6half_tEfNS_4arch4Sm90ELi256ENS3_8TiledMMAINS3_8MMA_AtomIJNS3_4SM904GMMA25MMA_64x64x16_F32F16F16_RSILNSF_5MajorE0ELSH_1ELNSF_7ScaleInE1ELSI_1EEEEEENS3_6LayoutINS4_IJNS5_ILi2EEENS5_ILi1EEESN_EEENS4_IJSN_NS5_ILi0EEESP_EEEEENS4_IJNS3_10UnderscoreESS_SS_EEEEELb0EEEEEvNT_6ParamsE,"a",@progbits
	.sectionflags	@""
	.align	4
.nv.constant0._ZN7cutlass13device_kernelIN5flash32FlashAttnBwdPostprocessConvertdQIN4cute5tupleIJNS3_1CILi128EEENS5_ILi64EEEEEENS_6half_tEfNS_4arch4Sm90ELi256ENS3_8TiledMMAINS3_8MMA_AtomIJNS3_4SM904GMMA25MMA_64x64x16_F32F16F16_RSILNSF_5MajorE0ELSH_1ELNSF_7ScaleInE1ELSI_1EEEEEENS3_6LayoutINS4_IJNS5_ILi2EEENS5_ILi1EEESN_EEENS4_IJSN_NS5_ILi0EEESP_EEEEENS4_IJNS3_10UnderscoreESS_SS_EEEEELb0EEEEEvNT_6ParamsE:
	.zero		640


//--------------------- .nv.constant0._ZN7cutlass13device_kernelIN5flash32FlashAttnBwdPostprocessConvertdQIN4cute5tupleIJNS3_1CILi96EEENS5_ILi64EEEEEENS_6half_tEfNS_4arch4Sm90ELi256ENS3_8TiledMMAINS3_8MMA_AtomIJNS3_4SM904GMMA25MMA_64x16x16_F32F16F16_SSILNSF_5MajorE1ELSH_0ELNSF_7ScaleInE1ELSI_1EEEEEENS3_6LayoutINS4_IJNS5_ILi1EEENS5_ILi2EEESM_EEENS4_IJNS5_ILi0EEESM_SP_EEEEENS4_IJNS3_10UnderscoreESS_SS_EEEEELb1EEEEEvNT_6ParamsE --------------------------
	.section	.nv.constant0._ZN7cutlass13device_kernelIN5flash32FlashAttnBwdPostprocessConvertdQIN4cute5tupleIJNS3_1CILi96EEENS5_ILi64EEEEEENS_6half_tEfNS_4arch4Sm90ELi256ENS3_8TiledMMAINS3_8MMA_AtomIJNS3_4SM904GMMA25MMA_64x16x16_F32F16F16_SSILNSF_5MajorE1ELSH_0ELNSF_7ScaleInE1ELSI_1EEEEEENS3_6LayoutINS4_IJNS5_ILi1EEENS5_ILi2EEESM_EEENS4_IJNS5_ILi0EEESM_SP_EEEEENS4_IJNS3_10UnderscoreESS_SS_EEEEELb1EEEEEvNT_6ParamsE,"a",@progbits
	.sectionflags	@""
	.align	4
.nv.constant0._ZN7cutlass13device_kernelIN5flash32FlashAttnBwdPostprocessConvertdQIN4cute5tupleIJNS3_1CILi96EEENS5_ILi64EEEEEENS_6half_tEfNS_4arch4Sm90ELi256ENS3_8TiledMMAINS3_8MMA_AtomIJNS3_4SM904GMMA25MMA_64x16x16_F32F16F16_SSILNSF_5MajorE1ELSH_0ELNSF_7ScaleInE1ELSI_1EEEEEENS3_6LayoutINS4_IJNS5_ILi1EEENS5_ILi2EEESM_EEENS4_IJNS5_ILi0EEESM_SP_EEEEENS4_IJNS3_10UnderscoreESS_SS_EEEEELb1EEEEEvNT_6ParamsE:
	.zero		640


//--------------------- .nv.constant0._ZN7cutlass13device_kernelIN5flash11enable_sm90INS1_16FlashAttnBwdSm90INS1_25CollectiveMainloopBwdSm90ILi2ELi2ELi2EN4cute5tupleIJNS5_1CILi1EEES8_S8_EEENS6_IJNS7_ILi96EEENS7_ILi128EEENS7_ILi64EEEEEENS_6half_tEfNS_4arch4Sm90ELb1ELb0ELb1ELb1ELb1ELb1ELb0ELb1ELi2ELi1ELi2ELi2ELb0EEENS1_24CollectiveEpilogueBwdGQAISD_fSG_Li256ELb1ELb1EEENS1_25SingleTileBwdLPTSchedulerILb1ELi128ELb1EEEEEEEEEvNT_6ParamsE --------------------------
	.section	.nv.constant0._ZN7cutlass13device_kernelIN5flash11enable_sm90INS1_16FlashAttnBwdSm90INS1_25CollectiveMainloopBwdSm90ILi2ELi2ELi2EN4cute5tupleIJNS5_1CILi1EEES8_S8_EEENS6_IJNS7_ILi96EEENS7_ILi128EEENS7_ILi64EEEEEENS_6half_tEfNS_4arch4Sm90ELb1ELb0ELb1ELb1ELb1ELb1ELb0ELb1ELi2ELi1ELi2ELi2ELb0EEENS1_24CollectiveEpilogueBwdGQAISD_fSG_Li256ELb1ELb1EEENS1_25SingleTileBwdLPTSchedulerILb1ELi128ELb1EEEEEEEEEvNT_6ParamsE,"a",@progbits
	.sectionflags	@""
	.align	4
.nv.constant0._ZN7cutlass13device_kernelIN5flash11enable_sm90INS1_16FlashAttnBwdSm90INS1_25CollectiveMainloopBwdSm90ILi2ELi2ELi2EN4cute5tupleIJNS5_1CILi1EEES8_S8_EEENS6_IJNS7_ILi96EEENS7_ILi128EEENS7_ILi64EEEEEENS_6half_tEfNS_4arch4Sm90ELb1ELb0ELb1ELb1ELb1ELb1ELb0ELb1ELi2ELi1ELi2ELi2ELb0EEENS1_24CollectiveEpilogueBwdGQAISD_fSG_Li256ELb1ELb1EEENS1_25SingleTileBwdLPTSchedulerILb1ELi128ELb1EEEEEEEEEvNT_6ParamsE:
	.zero		2432


//--------------------- .nv.constant0._ZN7cutlass13device_kernelIN5flash22FlashAttnBwdPreprocessIN4cute5tupleIJNS3_1CILi96EEENS5_ILi64EEEEEENS_6half_tEfNS_4arch4Sm90ELb1ELb1EEEEEvNT_6ParamsE --------------------------
	.section	.nv.constant0._ZN7cutlass13device_kernelIN5flash22FlashAttnBwdPreprocessIN4cute5tupleIJNS3_1CILi96EEENS5_ILi64EEEEEENS_6half_tEfNS_4arch4Sm90ELb1ELb1EEEEEvNT_6ParamsE,"a",@progbits
	.sectionflags	@""
	.align	4
.nv.constant0._ZN7cutlass13device_kernelIN5flash22FlashAttnBwdPreprocessIN4cute5tupleIJNS3_1CILi96EEENS5_ILi64EEEEEENS_6half_tEfNS_4arch4Sm90ELb1ELb1EEEEEvNT_6ParamsE:
	.zero		768


//--------------------- SYMBOLS --------------------------

	.type		.nv.reservedSmem.offset0,@object
	.size		.nv.reservedSmem.offset0,0x4
	.type		__assertfail,@function
